// Copyright (c) 2024, Jay Shah, Ganesh Bikshandi, Ying Zhang, Vijay Thakkar, Pradeep Ramani, Tri Dao.
// Splitting the different template instantiations to different files to speed up compilation.
// This file is auto-generated. See "generate_kernels.py"

#include "flash_fwd_launch_template.h"

#ifndef FLASHATTENTION_DISABLE_HDIM192
template void run_mha_fwd_<90, cutlass::half_t, 192, 192, false, false, false, true>(Flash_fwd_params &params, cudaStream_t stream);
#endif


// ===== COMPILED SASS (sm_90a) =====

	.target	sm_90a

	.elftype	@"ET_EXEC"


//--------------------- .note.nv.tkinfo           --------------------------
	.section	.note.nv.tkinfo,"",@"SHT_NOTE"
	.sectionflags	@"SHF_NOTE_NV_TKINFO"
	.tkinfo
        /*0018*/ 	.word	0x00000002
        /*0030*/ 	.string	""
        /*0030*/ 	.string	"ptxas"
        /*0030*/ 	.string	"Cuda compilation tools, release 13.0, V13.0.88"
        /*0030*/ 	.string	"Build cuda_13.0.r13.0/compiler.36424714_0"
        /*0030*/ 	.string	"-arch sm_90a -m 64 "



//--------------------- .note.nv.cuinfo           --------------------------
	.section	.note.nv.cuinfo,"",@"SHT_NOTE"
	.sectionflags	@"SHF_NOTE_NV_CUINFO"
        /*0018*/ 	.short	0x0002
        /*001a*/ 	.short	0x005a
        /*001c*/ 	.short	0x0082
	.zero		2


//--------------------- .nv.info                  --------------------------
	.section	.nv.info,"",@"SHT_CUDA_INFO"
	.align	4


	//----- nvinfo : EIATTR_REGCOUNT
	.align		4
        /*0000*/ 	.byte	0x04, 0x2f
        /*0002*/ 	.short	(.L_23 - .L_22)
	.align		4
.L_22:
        /*0004*/ 	.word	index@(_ZN7cutlass13device_kernelIN5flash11enable_sm90INS1_16FlashAttnFwdSm90INS1_25CollectiveMainloopFwdSm90ILi2EN4cute5tupleIJNS5_1CILi1EEES8_S8_EEENS6_IJNS7_ILi128EEENS7_ILi112EEENS7_ILi192EEEEEELi192ENS_6half_tEfNS_4arch4Sm90ELb1ELb0ELb0ELb1ELb0ELb1ELb0ELb1ELb1ELb1ELb0ELb0EEENS1_21CollectiveEpilogueFwdINS6_IJSA_SC_SB_EEES9_SE_SG_Li256ELb1ELb1ELb0ELb0EEENS1_36VarlenDynamicPersistentTileSchedulerILi128ELi112ELi256ELi128ELb0ELb1ELb1ELb1ELb1ELb1EEEEEEEEEvNT_6ParamsE)
        /*0008*/ 	.word	0x000000a8


	//----- nvinfo : EIATTR_FRAME_SIZE
	.align		4
.L_23:
        /*000c*/ 	.byte	0x04, 0x11
        /*000e*/ 	.short	(.L_25 - .L_24)
	.align		4
.L_24:
        /*0010*/ 	.word	index@(_ZN7cutlass13device_kernelIN5flash11enable_sm90INS1_16FlashAttnFwdSm90INS1_25CollectiveMainloopFwdSm90ILi2EN4cute5tupleIJNS5_1CILi1EEES8_S8_EEENS6_IJNS7_ILi128EEENS7_ILi112EEENS7_ILi192EEEEEELi192ENS_6half_tEfNS_4arch4Sm90ELb1ELb0ELb0ELb1ELb0ELb1ELb0ELb1ELb1ELb1ELb0ELb0EEENS1_21CollectiveEpilogueFwdINS6_IJSA_SC_SB_EEES9_SE_SG_Li256ELb1ELb1ELb0ELb0EEENS1_36VarlenDynamicPersistentTileSchedulerILi128ELi112ELi256ELi128ELb0ELb1ELb1ELb1ELb1ELb1EEEEEEEEEvNT_6ParamsE)
        /*0014*/ 	.word	0x00000098


	//----- nvinfo : EIATTR_REGCOUNT
	.align		4
.L_25:
        /*0018*/ 	.byte	0x04, 0x2f
        /*001a*/ 	.short	(.L_27 - .L_26)
	.align		4
.L_26:
        /*001c*/ 	.word	index@(_ZN7cutlass13device_kernelIN5flash11enable_sm90INS1_16FlashAttnFwdSm90INS1_25CollectiveMainloopFwdSm90ILi2EN4cute5tupleIJNS5_1CILi1EEES8_S8_EEENS6_IJNS7_ILi128EEENS7_ILi112EEENS7_ILi192EEEEEELi192ENS_6half_tEfNS_4arch4Sm90ELb1ELb0ELb0ELb1ELb0ELb0ELb0ELb1ELb1ELb1ELb0ELb0EEENS1_21CollectiveEpilogueFwdINS6_IJSA_SC_SB_EEES9_SE_SG_Li256ELb1ELb1ELb0ELb0EEENS1_36VarlenDynamicPersistentTileSchedulerILi128ELi112ELi256ELi128ELb0ELb1ELb1ELb1ELb1ELb1EEEEEEEEEvNT_6ParamsE)
        /*0020*/ 	.word	0x000000a8


	//----- nvinfo : EIATTR_FRAME_SIZE
	.align		4
.L_27:
        /*0024*/ 	.byte	0x04, 0x11
        /*0026*/ 	.short	(.L_29 - .L_28)
	.align		4
.L_28:
        /*0028*/ 	.word	index@(_ZN7cutlass13device_kernelIN5flash11enable_sm90INS1_16FlashAttnFwdSm90INS1_25CollectiveMainloopFwdSm90ILi2EN4cute5tupleIJNS5_1CILi1EEES8_S8_EEENS6_IJNS7_ILi128EEENS7_ILi112EEENS7_ILi192EEEEEELi192ENS_6half_tEfNS_4arch4Sm90ELb1ELb0ELb0ELb1ELb0ELb0ELb0ELb1ELb1ELb1ELb0ELb0EEENS1_21CollectiveEpilogueFwdINS6_IJSA_SC_SB_EEES9_SE_SG_Li256ELb1ELb1ELb0ELb0EEENS1_36VarlenDynamicPersistentTileSchedulerILi128ELi112ELi256ELi128ELb0ELb1ELb1ELb1ELb1ELb1EEEEEEEEEvNT_6ParamsE)
        /*002c*/ 	.word	0x00000058


	//----- nvinfo : EIATTR_REGCOUNT
	.align		4
.L_29:
        /*0030*/ 	.byte	0x04, 0x2f
        /*0032*/ 	.short	(.L_31 - .L_30)
	.align		4
.L_30:
        /*0034*/ 	.word	index@(_ZN7cutlass13device_kernelIN5flash11enable_sm90INS1_16FlashAttnFwdSm90INS1_25CollectiveMainloopFwdSm90ILi2EN4cute5tupleIJNS5_1CILi1EEES8_S8_EEENS6_IJNS7_ILi128EEENS7_ILi112EEENS7_ILi192EEEEEELi192ENS_6half_tEfNS_4arch4Sm90ELb1ELb0ELb0ELb0ELb0ELb0ELb0ELb1ELb1ELb1ELb0ELb0EEENS1_21CollectiveEpilogueFwdINS6_IJSA_SC_SB_EEES9_SE_SG_Li256ELb0ELb1ELb0ELb0EEENS1_30DynamicPersistentTileSchedulerILi256ELi128ELb0ELb1ELb1EEEEEEEEEvNT_6ParamsE)
        /*0038*/ 	.word	0x000000a8


	//----- nvinfo : EIATTR_FRAME_SIZE
	.align		4
.L_31:
        /*003c*/ 	.byte	0x04, 0x11
        /*003e*/ 	.short	(.L_33 - .L_32)
	.align		4
.L_32:
        /*0040*/ 	.word	index@(_ZN7cutlass13device_kernelIN5flash11enable_sm90INS1_16FlashAttnFwdSm90INS1_25CollectiveMainloopFwdSm90ILi2EN4cute5tupleIJNS5_1CILi1EEES8_S8_EEENS6_IJNS7_ILi128EEENS7_ILi112EEENS7_ILi192EEEEEELi192ENS_6half_tEfNS_4arch4Sm90ELb1ELb0ELb0ELb0ELb0ELb0ELb0ELb1ELb1ELb1ELb0ELb0EEENS1_21CollectiveEpilogueFwdINS6_IJSA_SC_SB_EEES9_SE_SG_Li256ELb0ELb1ELb0ELb0EEENS1_30DynamicPersistentTileSchedulerILi256ELi128ELb0ELb1ELb1EEEEEEEEEvNT_6ParamsE)
        /*0044*/ 	.word	0x00000038


	//----- nvinfo : EIATTR_REGCOUNT
	.align		4
.L_33:
        /*0048*/ 	.byte	0x04, 0x2f
        /*004a*/ 	.short	(.L_35 - .L_34)
	.align		4
.L_34:
        /*004c*/ 	.word	index@(_ZN7cutlass13device_kernelIN5flash11enable_sm90INS1_16FlashAttnFwdSm90INS1_25CollectiveMainloopFwdSm90ILi2EN4cute5tupleIJNS5_1CILi1EEES8_S8_EEENS6_IJNS7_ILi128EEENS7_ILi96EEENS7_ILi192EEEEEELi192ENS_6half_tEfNS_4arch4Sm90ELb0ELb1ELb0ELb1ELb0ELb1ELb0ELb1ELb1ELb1ELb0ELb0EEENS1_21CollectiveEpilogueFwdINS6_IJSA_SC_SB_EEES9_SE_SG_Li256ELb1ELb1ELb0ELb0EEENS1_36VarlenDynamicPersistentTileSchedulerILi128ELi96ELi256ELi128ELb0ELb1ELb1ELb1ELb0ELb1EEEEEEEEEvNT_6ParamsE)
        /*0050*/ 	.word	0x000000a8


	//----- nvinfo : EIATTR_FRAME_SIZE
	.align		4
.L_35:
        /*0054*/ 	.byte	0x04, 0x11
        /*0056*/ 	.short	(.L_37 - .L_36)
	.align		4
.L_36:
        /*0058*/ 	.word	index@(_ZN7cutlass13device_kernelIN5flash11enable_sm90INS1_16FlashAttnFwdSm90INS1_25CollectiveMainloopFwdSm90ILi2EN4cute5tupleIJNS5_1CILi1EEES8_S8_EEENS6_IJNS7_ILi128EEENS7_ILi96EEENS7_ILi192EEEEEELi192ENS_6half_tEfNS_4arch4Sm90ELb0ELb1ELb0ELb1ELb0ELb1ELb0ELb1ELb1ELb1ELb0ELb0EEENS1_21CollectiveEpilogueFwdINS6_IJSA_SC_SB_EEES9_SE_SG_Li256ELb1ELb1ELb0ELb0EEENS1_36VarlenDynamicPersistentTileSchedulerILi128ELi96ELi256ELi128ELb0ELb1ELb1ELb1ELb0ELb1EEEEEEEEEvNT_6ParamsE)
        /*005c*/ 	.word	0x00000088


	//----- nvinfo : EIATTR_REGCOUNT
	.align		4
.L_37:
        /*0060*/ 	.byte	0x04, 0x2f
        /*0062*/ 	.short	(.L_39 - .L_38)
	.align		4
.L_38:
        /*0064*/ 	.word	index@(_ZN7cutlass13device_kernelIN5flash11enable_sm90INS1_16FlashAttnFwdSm90INS1_25CollectiveMainloopFwdSm90ILi2EN4cute5tupleIJNS5_1CILi1EEES8_S8_EEENS6_IJNS7_ILi128EEENS7_ILi96EEENS7_ILi192EEEEEELi192ENS_6half_tEfNS_4arch4Sm90ELb0ELb1ELb0ELb1ELb0ELb0ELb0ELb1ELb1ELb1ELb0ELb0EEENS1_21CollectiveEpilogueFwdINS6_IJSA_SC_SB_EEES9_SE_SG_Li256ELb1ELb1ELb0ELb0EEENS1_36VarlenDynamicPersistentTileSchedulerILi128ELi96ELi256ELi128ELb0ELb1ELb1ELb1ELb0ELb1EEEEEEEEEvNT_6ParamsE)
        /*0068*/ 	.word	0x000000a8


	//----- nvinfo : EIATTR_FRAME_SIZE
	.align		4
.L_39:
        /*006c*/ 	.byte	0x04, 0x11
        /*006e*/ 	.short	(.L_41 - .L_40)
	.align		4
.L_40:
        /*0070*/ 	.word	index@(_ZN7cutlass13device_kernelIN5flash11enable_sm90INS1_16FlashAttnFwdSm90INS1_25CollectiveMainloopFwdSm90ILi2EN4cute5tupleIJNS5_1CILi1EEES8_S8_EEENS6_IJNS7_ILi128EEENS7_ILi96EEENS7_ILi192EEEEEELi192ENS_6half_tEfNS_4arch4Sm90ELb0ELb1ELb0ELb1ELb0ELb0ELb0ELb1ELb1ELb1ELb0ELb0EEENS1_21CollectiveEpilogueFwdINS6_IJSA_SC_SB_EEES9_SE_SG_Li256ELb1ELb1ELb0ELb0EEENS1_36VarlenDynamicPersistentTileSchedulerILi128ELi96ELi256ELi128ELb0ELb1ELb1ELb1ELb0ELb1EEEEEEEEEvNT_6ParamsE)
        /*0074*/ 	.word	0x00000050


	//----- nvinfo : EIATTR_REGCOUNT
	.align		4
.L_41:
        /*0078*/ 	.byte	0x04, 0x2f
        /*007a*/ 	.short	(.L_43 - .L_42)
	.align		4
.L_42:
        /*007c*/ 	.word	index@(_ZN7cutlass13device_kernelIN5flash11enable_sm90INS1_16FlashAttnFwdSm90INS1_25CollectiveMainloopFwdSm90ILi2EN4cute5tupleIJNS5_1CILi1EEES8_S8_EEENS6_IJNS7_ILi128EEENS7_ILi96EEENS7_ILi192EEEEEELi192ENS_6half_tEfNS_4arch4Sm90ELb0ELb1ELb0ELb0ELb0ELb0ELb0ELb1ELb1ELb1ELb0ELb0EEENS1_21CollectiveEpilogueFwdINS6_IJSA_SC_SB_EEES9_SE_SG_Li256ELb0ELb1ELb0ELb0EEENS1_30DynamicPersistentTileSchedulerILi256ELi128ELb0ELb1ELb1EEEEEEEEEvNT_6ParamsE)
        /*0080*/ 	.word	0x000000a8


	//----- nvinfo : EIATTR_FRAME_SIZE
	.align		4
.L_43:
        /*0084*/ 	.byte	0x04, 0x11
        /*0086*/ 	.short	(.L_45 - .L_44)
	.align		4
.L_44:
        /*0088*/ 	.word	index@(_ZN7cutlass13device_kernelIN5flash11enable_sm90INS1_16FlashAttnFwdSm90INS1_25CollectiveMainloopFwdSm90ILi2EN4cute5tupleIJNS5_1CILi1EEES8_S8_EEENS6_IJNS7_ILi128EEENS7_ILi96EEENS7_ILi192EEEEEELi192ENS_6half_tEfNS_4arch4Sm90ELb0ELb1ELb0ELb0ELb0ELb0ELb0ELb1ELb1ELb1ELb0ELb0EEENS1_21CollectiveEpilogueFwdINS6_IJSA_SC_SB_EEES9_SE_SG_Li256ELb0ELb1ELb0ELb0EEENS1_30DynamicPersistentTileSchedulerILi256ELi128ELb0ELb1ELb1EEEEEEEEEvNT_6ParamsE)
        /*008c*/ 	.word	0x00000020


	//----- nvinfo : EIATTR_REGCOUNT
	.align		4
.L_45:
        /*0090*/ 	.byte	0x04, 0x2f
        /*0092*/ 	.short	(.L_47 - .L_46)
	.align		4
.L_46:
        /*0094*/ 	.word	index@(_ZN7cutlass13device_kernelIN5flash11enable_sm90INS1_16FlashAttnFwdSm90INS1_25CollectiveMainloopFwdSm90ILi2EN4cute5tupleIJNS5_1CILi1EEES8_S8_EEENS6_IJNS7_ILi128EEENS7_ILi112EEENS7_ILi192EEEEEELi192ENS_6half_tEfNS_4arch4Sm90ELb0ELb0ELb0ELb1ELb0ELb1ELb0ELb1ELb1ELb1ELb0ELb0EEENS1_21CollectiveEpilogueFwdINS6_IJSA_SC_SB_EEES9_SE_SG_Li256ELb1ELb1ELb0ELb0EEENS1_36VarlenDynamicPersistentTileSchedulerILi128ELi112ELi256ELi128ELb0ELb1ELb1ELb0ELb1ELb1EEEEEEEEEvNT_6ParamsE)
        /*0098*/ 	.word	0x000000a8


	//----- nvinfo : EIATTR_FRAME_SIZE
	.align		4
.L_47:
        /*009c*/ 	.byte	0x04, 0x11
        /*009e*/ 	.short	(.L_49 - .L_48)
	.align		4
.L_48:
        /*00a0*/ 	.word	index@(_ZN7cutlass13device_kernelIN5flash11enable_sm90INS1_16FlashAttnFwdSm90INS1_25CollectiveMainloopFwdSm90ILi2EN4cute5tupleIJNS5_1CILi1EEES8_S8_EEENS6_IJNS7_ILi128EEENS7_ILi112EEENS7_ILi192EEEEEELi192ENS_6half_tEfNS_4arch4Sm90ELb0ELb0ELb0ELb1ELb0ELb1ELb0ELb1ELb1ELb1ELb0ELb0EEENS1_21CollectiveEpilogueFwdINS6_IJSA_SC_SB_EEES9_SE_SG_Li256ELb1ELb1ELb0ELb0EEENS1_36VarlenDynamicPersistentTileSchedulerILi128ELi112ELi256ELi128ELb0ELb1ELb1ELb0ELb1ELb1EEEEEEEEEvNT_6ParamsE)
        /*00a4*/ 	.word	0x000000a0


	//----- nvinfo : EIATTR_REGCOUNT
	.align		4
.L_49:
        /*00a8*/ 	.byte	0x04, 0x2f
        /*00aa*/ 	.short	(.L_51 - .L_50)
	.align		4
.L_50:
        /*00ac*/ 	.word	index@(_ZN7cutlass13device_kernelIN5flash11enable_sm90INS1_16FlashAttnFwdSm90INS1_25CollectiveMainloopFwdSm90ILi2EN4cute5tupleIJNS5_1CILi1EEES8_S8_EEENS6_IJNS7_ILi128EEENS7_ILi112EEENS7_ILi192EEEEEELi192ENS_6half_tEfNS_4arch4Sm90ELb0ELb0ELb0ELb1ELb0ELb0ELb0ELb1ELb1ELb1ELb0ELb0EEENS1_21CollectiveEpilogueFwdINS6_IJSA_SC_SB_EEES9_SE_SG_Li256ELb1ELb1ELb0ELb0EEENS1_36VarlenDynamicPersistentTileSchedulerILi128ELi112ELi256ELi128ELb0ELb1ELb1ELb0ELb1ELb1EEEEEEEEEvNT_6ParamsE)
        /*00b0*/ 	.word	0x000000a8


	//----- nvinfo : EIATTR_FRAME_SIZE
	.align		4
.L_51:
        /*00b4*/ 	.byte	0x04, 0x11
        /*00b6*/ 	.short	(.L_53 - .L_52)
	.align		4
.L_52:
        /*00b8*/ 	.word	index@(_ZN7cutlass13device_kernelIN5flash11enable_sm90INS1_16FlashAttnFwdSm90INS1_25CollectiveMainloopFwdSm90ILi2EN4cute5tupleIJNS5_1CILi1EEES8_S8_EEENS6_IJNS7_ILi128EEENS7_ILi112EEENS7_ILi192EEEEEELi192ENS_6half_tEfNS_4arch4Sm90ELb0ELb0ELb0ELb1ELb0ELb0ELb0ELb1ELb1ELb1ELb0ELb0EEENS1_21CollectiveEpilogueFwdINS6_IJSA_SC_SB_EEES9_SE_SG_Li256ELb1ELb1ELb0ELb0EEENS1_36VarlenDynamicPersistentTileSchedulerILi128ELi112ELi256ELi128ELb0ELb1ELb1ELb0ELb1ELb1EEEEEEEEEvNT_6ParamsE)
        /*00bc*/ 	.word	0x00000060


	//----- nvinfo : EIATTR_REGCOUNT
	.align		4
.L_53:
        /*00c0*/ 	.byte	0x04, 0x2f
        /*00c2*/ 	.short	(.L_55 - .L_54)
	.align		4
.L_54:
        /*00c4*/ 	.word	index@(_ZN7cutlass13device_kernelIN5flash11enable_sm90INS1_16FlashAttnFwdSm90INS1_25CollectiveMainloopFwdSm90ILi2EN4cute5tupleIJNS5_1CILi2EEENS7_ILi1EEES9_EEENS6_IJNS7_ILi128EEENS7_ILi112EEENS7_ILi192EEEEEELi192ENS_6half_tEfNS_4arch4Sm90ELb0ELb0ELb0ELb0ELb0ELb0ELb0ELb1ELb1ELb1ELb0ELb0EEENS1_21CollectiveEpilogueFwdINS6_IJSB_SD_SC_EEESA_SF_SH_Li256ELb0ELb1ELb0ELb0EEENS1_29StaticPersistentTileSchedulerILb0EEEEEEEEEvNT_6ParamsE)
        /*00c8*/ 	.word	0x000000a8


	//----- nvinfo : EIATTR_FRAME_SIZE
	.align		4
.L_55:
        /*00cc*/ 	.byte	0x04, 0x11
        /*00ce*/ 	.short	(.L_57 - .L_56)
	.align		4
.L_56:
        /*00d0*/ 	.word	index@(_ZN7cutlass13device_kernelIN5flash11enable_sm90INS1_16FlashAttnFwdSm90INS1_25CollectiveMainloopFwdSm90ILi2EN4cute5tupleIJNS5_1CILi2EEENS7_ILi1EEES9_EEENS6_IJNS7_ILi128EEENS7_ILi112EEENS7_ILi192EEEEEELi192ENS_6half_tEfNS_4arch4Sm90ELb0ELb0ELb0ELb0ELb0ELb0ELb0ELb1ELb1ELb1ELb0ELb0EEENS1_21CollectiveEpilogueFwdINS6_IJSB_SD_SC_EEESA_SF_SH_Li256ELb0ELb1ELb0ELb0EEENS1_29StaticPersistentTileSchedulerILb0EEEEEEEEEvNT_6ParamsE)
        /*00d4*/ 	.word	0x00000038


	//----- nvinfo : EIATTR_REGCOUNT
	.align		4
.L_57:
        /*00d8*/ 	.byte	0x04, 0x2f
        /*00da*/ 	.short	(.L_59 - .L_58)
	.align		4
.L_58:
        /*00dc*/ 	.word	index@(_ZN7cutlass13device_kernelIN5flash11enable_sm90INS1_16FlashAttnFwdSm90INS1_25CollectiveMainloopFwdSm90ILi2EN4cute5tupleIJNS5_1CILi1EEES8_S8_EEENS6_IJNS7_ILi128EEENS7_ILi112EEENS7_ILi192EEEEEELi192ENS_6half_tEfNS_4arch4Sm90ELb0ELb0ELb0ELb0ELb0ELb0ELb0ELb1ELb1ELb1ELb0ELb0EEENS1_21CollectiveEpilogueFwdINS6_IJSA_SC_SB_EEES9_SE_SG_Li256ELb0ELb1ELb0ELb0EEENS1_29StaticPersistentTileSchedulerILb0EEEEEEEEEvNT_6ParamsE)
        /*00e0*/ 	.word	0x000000a8


	//----- nvinfo : EIATTR_FRAME_SIZE
	.align		4
.L_59:
        /*00e4*/ 	.byte	0x04, 0x11
        /*00e6*/ 	.short	(.L_61 - .L_60)
	.align		4
.L_60:
        /*00e8*/ 	.word	index@(_ZN7cutlass13device_kernelIN5flash11enable_sm90INS1_16FlashAttnFwdSm90INS1_25CollectiveMainloopFwdSm90ILi2EN4cute5tupleIJNS5_1CILi1EEES8_S8_EEENS6_IJNS7_ILi128EEENS7_ILi112EEENS7_ILi192EEEEEELi192ENS_6half_tEfNS_4arch4Sm90ELb0ELb0ELb0ELb0ELb0ELb0ELb0ELb1ELb1ELb1ELb0ELb0EEENS1_21CollectiveEpilogueFwdINS6_IJSA_SC_SB_EEES9_SE_SG_Li256ELb0ELb1ELb0ELb0EEENS1_29StaticPersistentTileSchedulerILb0EEEEEEEEEvNT_6ParamsE)
        /*00ec*/ 	.word	0x00000038


	//----- nvinfo : EIATTR_MIN_STACK_SIZE
	.align		4
.L_61:
        /*00f0*/ 	.byte	0x04, 0x12
        /*00f2*/ 	.short	(.L_63 - .L_62)
	.align		4
.L_62:
        /*00f4*/ 	.word	index@(_ZN7cutlass13device_kernelIN5flash11enable_sm90INS1_16FlashAttnFwdSm90INS1_25CollectiveMainloopFwdSm90ILi2EN4cute5tupleIJNS5_1CILi1EEES8_S8_EEENS6_IJNS7_ILi128EEENS7_ILi112EEENS7_ILi192EEEEEELi192ENS_6half_tEfNS_4arch4Sm90ELb0ELb0ELb0ELb0ELb0ELb0ELb0ELb1ELb1ELb1ELb0ELb0EEENS1_21CollectiveEpilogueFwdINS6_IJSA_SC_SB_EEES9_SE_SG_Li256ELb0ELb1ELb0ELb0EEENS1_29StaticPersistentTileSchedulerILb0EEEEEEEEEvNT_6ParamsE)
        /*00f8*/ 	.word	0x00000038


	//----- nvinfo : EIATTR_MIN_STACK_SIZE
	.align		4
.L_63:
        /*00fc*/ 	.byte	0x04, 0x12
        /*00fe*/ 	.short	(.L_65 - .L_64)
	.align		4
.L_64:
        /*0100*/ 	.word	index@(_ZN7cutlass13device_kernelIN5flash11enable_sm90INS1_16FlashAttnFwdSm90INS1_25CollectiveMainloopFwdSm90ILi2EN4cute5tupleIJNS5_1CILi2EEENS7_ILi1EEES9_EEENS6_IJNS7_ILi128EEENS7_ILi112EEENS7_ILi192EEEEEELi192ENS_6half_tEfNS_4arch4Sm90ELb0ELb0ELb0ELb0ELb0ELb0ELb0ELb1ELb1ELb1ELb0ELb0EEENS1_21CollectiveEpilogueFwdINS6_IJSB_SD_SC_EEESA_SF_SH_Li256ELb0ELb1ELb0ELb0EEENS1_29StaticPersistentTileSchedulerILb0EEEEEEEEEvNT_6ParamsE)
        /*0104*/ 	.word	0x00000038


	//----- nvinfo : EIATTR_MIN_STACK_SIZE
	.align		4
.L_65:
        /*0108*/ 	.byte	0x04, 0x12
        /*010a*/ 	.short	(.L_67 - .L_66)
	.align		4
.L_66:
        /*010c*/ 	.word	index@(_ZN7cutlass13device_kernelIN5flash11enable_sm90INS1_16FlashAttnFwdSm90INS1_25CollectiveMainloopFwdSm90ILi2EN4cute5tupleIJNS5_1CILi1EEES8_S8_EEENS6_IJNS7_ILi128EEENS7_ILi112EEENS7_ILi192EEEEEELi192ENS_6half_tEfNS_4arch4Sm90ELb0ELb0ELb0ELb1ELb0ELb0ELb0ELb1ELb1ELb1ELb0ELb0EEENS1_21CollectiveEpilogueFwdINS6_IJSA_SC_SB_EEES9_SE_SG_Li256ELb1ELb1ELb0ELb0EEENS1_36VarlenDynamicPersistentTileSchedulerILi128ELi112ELi256ELi128ELb0ELb1ELb1ELb0ELb1ELb1EEEEEEEEEvNT_6ParamsE)
        /*0110*/ 	.word	0x00000060


	//----- nvinfo : EIATTR_MIN_STACK_SIZE
	.align		4
.L_67:
        /*0114*/ 	.byte	0x04, 0x12
        /*0116*/ 	.short	(.L_69 - .L_68)
	.align		4
.L_68:
        /*0118*/ 	.word	index@(_ZN7cutlass13device_kernelIN5flash11enable_sm90INS1_16FlashAttnFwdSm90INS1_25CollectiveMainloopFwdSm90ILi2EN4cute5tupleIJNS5_1CILi1EEES8_S8_EEENS6_IJNS7_ILi128EEENS7_ILi112EEENS7_ILi192EEEEEELi192ENS_6half_tEfNS_4arch4Sm90ELb0ELb0ELb0ELb1ELb0ELb1ELb0ELb1ELb1ELb1ELb0ELb0EEENS1_21CollectiveEpilogueFwdINS6_IJSA_SC_SB_EEES9_SE_SG_Li256ELb1ELb1ELb0ELb0EEENS1_36VarlenDynamicPersistentTileSchedulerILi128ELi112ELi256ELi128ELb0ELb1ELb1ELb0ELb1ELb1EEEEEEEEEvNT_6ParamsE)
        /*011c*/ 	.word	0x000000a0


	//----- nvinfo : EIATTR_MIN_STACK_SIZE
	.align		4
.L_69:
        /*0120*/ 	.byte	0x04, 0x12
        /*0122*/ 	.short	(.L_71 - .L_70)
	.align		4
.L_70:
        /*0124*/ 	.word	index@(_ZN7cutlass13device_kernelIN5flash11enable_sm90INS1_16FlashAttnFwdSm90INS1_25CollectiveMainloopFwdSm90ILi2EN4cute5tupleIJNS5_1CILi1EEES8_S8_EEENS6_IJNS7_ILi128EEENS7_ILi96EEENS7_ILi192EEEEEELi192ENS_6half_tEfNS_4arch4Sm90ELb0ELb1ELb0ELb0ELb0ELb0ELb0ELb1ELb1ELb1ELb0ELb0EEENS1_21CollectiveEpilogueFwdINS6_IJSA_SC_SB_EEES9_SE_SG_Li256ELb0ELb1ELb0ELb0EEENS1_30DynamicPersistentTileSchedulerILi256ELi128ELb0ELb1ELb1EEEEEEEEEvNT_6ParamsE)
        /*0128*/ 	.word	0x00000020


	//----- nvinfo : EIATTR_MIN_STACK_SIZE
	.align		4
.L_71:
        /*012c*/ 	.byte	0x04, 0x12
        /*012e*/ 	.short	(.L_73 - .L_72)
	.align		4
.L_72:
        /*0130*/ 	.word	index@(_ZN7cutlass13device_kernelIN5flash11enable_sm90INS1_16FlashAttnFwdSm90INS1_25CollectiveMainloopFwdSm90ILi2EN4cute5tupleIJNS5_1CILi1EEES8_S8_EEENS6_IJNS7_ILi128EEENS7_ILi96EEENS7_ILi192EEEEEELi192ENS_6half_tEfNS_4arch4Sm90ELb0ELb1ELb0ELb1ELb0ELb0ELb0ELb1ELb1ELb1ELb0ELb0EEENS1_21CollectiveEpilogueFwdINS6_IJSA_SC_SB_EEES9_SE_SG_Li256ELb1ELb1ELb0ELb0EEENS1_36VarlenDynamicPersistentTileSchedulerILi128ELi96ELi256ELi128ELb0ELb1ELb1ELb1ELb0ELb1EEEEEEEEEvNT_6ParamsE)
        /*0134*/ 	.word	0x00000050


	//----- nvinfo : EIATTR_MIN_STACK_SIZE
	.align		4
.L_73:
        /*0138*/ 	.byte	0x04, 0x12
        /*013a*/ 	.short	(.L_75 - .L_74)
	.align		4
.L_74:
        /*013c*/ 	.word	index@(_ZN7cutlass13device_kernelIN5flash11enable_sm90INS1_16FlashAttnFwdSm90INS1_25CollectiveMainloopFwdSm90ILi2EN4cute5tupleIJNS5_1CILi1EEES8_S8_EEENS6_IJNS7_ILi128EEENS7_ILi96EEENS7_ILi192EEEEEELi192ENS_6half_tEfNS_4arch4Sm90ELb0ELb1ELb0ELb1ELb0ELb1ELb0ELb1ELb1ELb1ELb0ELb0EEENS1_21CollectiveEpilogueFwdINS6_IJSA_SC_SB_EEES9_SE_SG_Li256ELb1ELb1ELb0ELb0EEENS1_36VarlenDynamicPersistentTileSchedulerILi128ELi96ELi256ELi128ELb0ELb1ELb1ELb1ELb0ELb1EEEEEEEEEvNT_6ParamsE)
        /*0140*/ 	.word	0x00000088


	//----- nvinfo : EIATTR_MIN_STACK_SIZE
	.align		4
.L_75:
        /*0144*/ 	.byte	0x04, 0x12
        /*0146*/ 	.short	(.L_77 - .L_76)
	.align		4
.L_76:
        /*0148*/ 	.word	index@(_ZN7cutlass13device_kernelIN5flash11enable_sm90INS1_16FlashAttnFwdSm90INS1_25CollectiveMainloopFwdSm90ILi2EN4cute5tupleIJNS5_1CILi1EEES8_S8_EEENS6_IJNS7_ILi128EEENS7_ILi112EEENS7_ILi192EEEEEELi192ENS_6half_tEfNS_4arch4Sm90ELb1ELb0ELb0ELb0ELb0ELb0ELb0ELb1ELb1ELb1ELb0ELb0EEENS1_21CollectiveEpilogueFwdINS6_IJSA_SC_SB_EEES9_SE_SG_Li256ELb0ELb1ELb0ELb0EEENS1_30DynamicPersistentTileSchedulerILi256ELi128ELb0ELb1ELb1EEEEEEEEEvNT_6ParamsE)
        /*014c*/ 	.word	0x00000038


	//----- nvinfo : EIATTR_MIN_STACK_SIZE
	.align		4
.L_77:
        /*0150*/ 	.byte	0x04, 0x12
        /*0152*/ 	.short	(.L_79 - .L_78)
	.align		4
.L_78:
        /*0154*/ 	.word	index@(_ZN7cutlass13device_kernelIN5flash11enable_sm90INS1_16FlashAttnFwdSm90INS1_25CollectiveMainloopFwdSm90ILi2EN4cute5tupleIJNS5_1CILi1EEES8_S8_EEENS6_IJNS7_ILi128EEENS7_ILi112EEENS7_ILi192EEEEEELi192ENS_6half_tEfNS_4arch4Sm90ELb1ELb0ELb0ELb1ELb0ELb0ELb0ELb1ELb1ELb1ELb0ELb0EEENS1_21CollectiveEpilogueFwdINS6_IJSA_SC_SB_EEES9_SE_SG_Li256ELb1ELb1ELb0ELb0EEENS1_36VarlenDynamicPersistentTileSchedulerILi128ELi112ELi256ELi128ELb0ELb1ELb1ELb1ELb1ELb1EEEEEEEEEvNT_6ParamsE)
        /*0158*/ 	.word	0x00000058


	//----- nvinfo : EIATTR_MIN_STACK_SIZE
	.align		4
.L_79:
        /*015c*/ 	.byte	0x04, 0x12
        /*015e*/ 	.short	(.L_81 - .L_80)
	.align		4
.L_80:
        /*0160*/ 	.word	index@(_ZN7cutlass13device_kernelIN5flash11enable_sm90INS1_16FlashAttnFwdSm90INS1_25CollectiveMainloopFwdSm90ILi2EN4cute5tupleIJNS5_1CILi1EEES8_S8_EEENS6_IJNS7_ILi128EEENS7_ILi112EEENS7_ILi192EEEEEELi192ENS_6half_tEfNS_4arch4Sm90ELb1ELb0ELb0ELb1ELb0ELb1ELb0ELb1ELb1ELb1ELb0ELb0EEENS1_21CollectiveEpilogueFwdINS6_IJSA_SC_SB_EEES9_SE_SG_Li256ELb1ELb1ELb0ELb0EEENS1_36VarlenDynamicPersistentTileSchedulerILi128ELi112ELi256ELi128ELb0ELb1ELb1ELb1ELb1ELb1EEEEEEEEEvNT_6ParamsE)
        /*0164*/ 	.word	0x00000098
.L_81:


//--------------------- .nv.compat                --------------------------
	.section	.nv.compat,"",@"SHT_CUDA_COMPAT_INFO"
	.align	4
        /*0000*/ 	.byte	0x02, 0x09, 0x01, 0x00, 0x02, 0x02, 0x04, 0x00, 0x02, 0x05, 0x05, 0x00, 0x03, 0x07, 0x01, 0x01
        /*0010*/ 	.byte	0x02, 0x03, 0x01, 0x00, 0x02, 0x06, 0x01, 0x00, 0x04, 0x0b, 0x08, 0x00, 0x00, 0x00, 0x00, 0x00
        /*0020*/ 	.byte	0x00, 0x00, 0x00, 0x00


//--------------------- .nv.info._ZN7cutlass13device_kernelIN5flash11enable_sm90INS1_16FlashAttnFwdSm90INS1_25CollectiveMainloopFwdSm90ILi2EN4cute5tupleIJNS5_1CILi1EEES8_S8_EEENS6_IJNS7_ILi128EEENS7_ILi112EEENS7_ILi192EEEEEELi192ENS_6half_tEfNS_4arch4Sm90ELb0ELb0ELb0ELb0ELb0ELb0ELb0ELb1ELb1ELb1ELb0ELb0EEENS1_21CollectiveEpilogueFwdINS6_IJSA_SC_SB_EEES9_SE_SG_Li256ELb0ELb1ELb0ELb0EEENS1_29StaticPersistentTileSchedulerILb0EEEEEEEEEvNT_6ParamsE --------------------------
	.section	.nv.info._ZN7cutlass13device_kernelIN5flash11enable_sm90INS1_16FlashAttnFwdSm90INS1_25CollectiveMainloopFwdSm90ILi2EN4cute5tupleIJNS5_1CILi1EEES8_S8_EEENS6_IJNS7_ILi128EEENS7_ILi112EEENS7_ILi192EEEEEELi192ENS_6half_tEfNS_4arch4Sm90ELb0ELb0ELb0ELb0ELb0ELb0ELb0ELb1ELb1ELb1ELb0ELb0EEENS1_21CollectiveEpilogueFwdINS6_IJSA_SC_SB_EEES9_SE_SG_Li256ELb0ELb1ELb0ELb0EEENS1_29StaticPersistentTileSchedulerILb0EEEEEEEEEvNT_6ParamsE,"",@"SHT_CUDA_INFO"
	.sectionflags	@""
	.align	4


	//----- nvinfo : EIATTR_CUDA_API_VERSION
	.align		4
        /*0000*/ 	.byte	0x04, 0x37
        /*0002*/ 	.short	(.L_83 - .L_82)
.L_82:
        /*0004*/ 	.word	0x00000082


	//----- nvinfo : EIATTR_KPARAM_INFO
	.align		4
.L_83:
        /*0008*/ 	.byte	0x04, 0x17
        /*000a*/ 	.short	(.L_85 - .L_84)
.L_84:
        /*000c*/ 	.word	0x00000000
        /*0010*/ 	.short	0x0000
        /*0012*/ 	.short	0x0070
        /*0014*/ 	.byte	0x00, 0xf0, 0x01, 0x28


	//----- nvinfo : EIATTR_SPARSE_MMA_MASK
	.align		4
.L_85:
        /*0018*/ 	.byte	0x03, 0x50
        /*001a*/ 	.short	0x0000


	//----- nvinfo : EIATTR_MAXREG_COUNT
	.align		4
        /*001c*/ 	.byte	0x03, 0x1b
        /*001e*/ 	.short	0x00a8


	//----- nvinfo : EIATTR_NUM_BARRIERS
	.align		4
        /*0020*/ 	.byte	0x02, 0x4c
        /*0022*/ 	.byte	0x09
	.zero		1


	//----- nvinfo : EIATTR_EXTERNS
	.align		4
        /*0024*/ 	.byte	0x04, 0x0f
        /*0026*/ 	.short	(.L_87 - .L_86)


	//   ....[0]....
	.align		4
.L_86:
        /*0028*/ 	.word	index@(__assertfail)


	//----- nvinfo : EIATTR_ANNOTATIONS
	.align		4
.L_87:
        /*002c*/ 	.byte	0x04, 0x55
        /*002e*/ 	.short	(.L_89 - .L_88)


	//   ....[0]....
.L_88:
        /*0030*/ 	.word	0x00000001
        /*0034*/ 	.byte	0x20, 0x09, 0x00, 0x00, 0x01, 0x00, 0x00, 0x00, 0xe0, 0x09, 0x00, 0x00, 0x01, 0x00, 0x00, 0x00
        /* <DEDUP_REMOVED lines=27> */
        /*01f4*/ 	.byte	0x30, 0x00, 0x01, 0x00, 0x01, 0x00, 0x00, 0x00, 0x80, 0x00, 0x01, 0x00


	//----- nvinfo : EIATTR_MERCURY_ISA_VERSION
	.align		4
.L_89:
        /*0200*/ 	.byte	0x03, 0x5f
        /*0202*/ 	.short	0x0101


	//----- nvinfo : EIATTR_INT_WARP_WIDE_INSTR_OFFSETS
	.align		4
        /*0204*/ 	.byte	0x04, 0x31
        /*0206*/ 	.short	(.L_91 - .L_90)


	//   ....[0]....
.L_90:
        /*0208*/ 	.word	0x00000120


	//   ....[1]....
        /*020c*/ 	.word	0x00000160


	//   ....[2]....
        /*0210*/ 	.word	0x00000220


	//----- nvinfo : EIATTR_COOP_GROUP_MASK_REGIDS
	.align		4
.L_91:
        /*0214*/ 	.byte	0x04, 0x29
        /*0216*/ 	.short	(.L_93 - .L_92)


	//   ....[0]....
.L_92:
        /*0218*/ 	.word	0xffffffff


	//   ....[1]....
        /*021c*/ 	.word	0xffffffff


	//   ....[2]....
        /*0220*/ 	.word	0xffffffff


	//   ....[3]....
        /*0224*/ 	.word	0xffffffff


	//   ....[4]....
        /*0228*/ 	.word	0xffffffff


	//   ....[5]....
        /*022c*/ 	.word	0xffffffff


	//   ....[6]....
        /*0230*/ 	.word	0xffffffff


	//   ....[7]....
        /*0234*/ 	.word	0xffffffff


	//   ....[8]....
        /*0238*/ 	.word	0xffffffff


	//   ....[9]....
        /*023c*/ 	.word	0xffffffff


	//   ....[10]....
        /*0240*/ 	.word	0xffffffff


	//   ....[11]....
        /*0244*/ 	.word	0xffffffff


	//   ....[12]....
        /*0248*/ 	.word	0xffffffff


	//   ....[13]....
        /*024c*/ 	.word	0xffffffff


	//   ....[14]....
        /*0250*/ 	.word	0xffffffff


	//   ....[15]....
        /*0254*/ 	.word	0xffffffff


	//   ....[16]....
        /*0258*/ 	.word	0xffffffff


	//   ....[17]....
        /*025c*/ 	.word	0xffffffff


	//   ....[18]....
        /*0260*/ 	.word	0xffffffff


	//   ....[19]....
        /*0264*/ 	.word	0xffffffff


	//   ....[20]....
        /*0268*/ 	.word	0xffffffff


	//   ....[21]....
        /*026c*/ 	.word	0xffffffff


	//   ....[22]....
        /*0270*/ 	.word	0xffffffff


	//   ....[23]....
        /*0274*/ 	.word	0xffffffff


	//   ....[24]....
        /*0278*/ 	.word	0xffffffff


	//   ....[25]....
        /*027c*/ 	.word	0xffffffff


	//   ....[26]....
        /*0280*/ 	.word	0xffffffff


	//   ....[27]....
        /*0284*/ 	.word	0xffffffff


	//   ....[28]....
        /*0288*/ 	.word	0xffffffff


	//   ....[29]....
        /*028c*/ 	.word	0xffffffff


	//   ....[30]....
        /*0290*/ 	.word	0xffffffff


	//   ....[31]....
        /*0294*/ 	.word	0xffffffff


	//   ....[32]....
        /*0298*/ 	.word	0xffffffff


	//   ....[33]....
        /*029c*/ 	.word	0xffffffff


	//   ....[34]....
        /*02a0*/ 	.word	0xffffffff


	//   ....[35]....
        /*02a4*/ 	.word	0xffffffff


	//   ....[36]....
        /*02a8*/ 	.word	0xffffffff


	//   ....[37]....
        /*02ac*/ 	.word	0xffffffff


	//   ....[38]....
        /*02b0*/ 	.word	0xffffffff


	//   ....[39]....
        /*02b4*/ 	.word	0xffffffff


	//   ....[40]....
        /*02b8*/ 	.word	0xffffffff


	//   ....[41]....
        /*02bc*/ 	.word	0xffffffff


	//   ....[42]....
        /*02c0*/ 	.word	0xffffffff


	//   ....[43]....
        /*02c4*/ 	.word	0xffffffff


	//   ....[44]....
        /*02c8*/ 	.word	0xffffffff


	//   ....[45]....
        /*02cc*/ 	.word	0xffffffff


	//   ....[46]....
        /*02d0*/ 	.word	0xffffffff


	//   ....[47]....
        /*02d4*/ 	.word	0xffffffff


	//   ....[48]....
        /*02d8*/ 	.word	0xffffffff


	//   ....[49]....
        /*02dc*/ 	.word	0xffffffff


	//   ....[50]....
        /*02e0*/ 	.word	0x0500000f


	//   ....[51]....
        /*02e4*/ 	.word	0x0500000f


	//   ....[52]....
        /*02e8*/ 	.word	0x0500000f


	//   ....[53]....
        /*02ec*/ 	.word	0x0500000f


	//   ....[54]....
        /*02f0*/ 	.word	0x0500000f


	//   ....[55]....
        /*02f4*/ 	.word	0x0500000f


	//   ....[56]....
        /*02f8*/ 	.word	0x0500000f


	//   ....[57]....
        /*02fc*/ 	.word	0x0500000f


	//   ....[58]....
        /*0300*/ 	.word	0x0500000f


	//   ....[59]....
        /*0304*/ 	.word	0x0500000f


	//   ....[60]....
        /*0308*/ 	.word	0x0500000f


	//   ....[61]....
        /*030c*/ 	.word	0x0500000f


	//   ....[62]....
        /*0310*/ 	.word	0x0500000f


	//   ....[63]....
        /*0314*/ 	.word	0x0500000f


	//   ....[64]....
        /*0318*/ 	.word	0x0500000f


	//   ....[65]....
        /*031c*/ 	.word	0x0500000f


	//   ....[66]....
        /*0320*/ 	.word	0x0500000f


	//   ....[67]....
        /*0324*/ 	.word	0x0500000f


	//----- nvinfo : EIATTR_COOP_GROUP_INSTR_OFFSETS
	.align		4
.L_93:
        /*0328*/ 	.byte	0x04, 0x28
        /*032a*/ 	.short	(.L_95 - .L_94)


	//   ....[0]....
.L_94:
        /*032c*/ 	.word	0x00000060


	//   ....[1]....
        /*0330*/ 	.word	0x00000130


	//   ....[2]....
        /*0334*/ 	.word	0x00000230


	//   ....[3]....
        /*0338*/ 	.word	0x000003a0


	//   ....[4]....
        /*033c*/ 	.word	0x00000500


	//   ....[5]....
        /*0340*/ 	.word	0x00000620


	//   ....[6]....
        /*0344*/ 	.word	0x00000780


	//   ....[7]....
        /*0348*/ 	.word	0x00000d80


	//   ....[8]....
        /*034c*/ 	.word	0x00003e50


	//   ....[9]....
        /*0350*/ 	.word	0x00003ec0


	//   ....[10]....
        /*0354*/ 	.word	0x00004390


	//   ....[11]....
        /*0358*/ 	.word	0x000043f0


	//   ....[12]....
        /*035c*/ 	.word	0x00007ec0


	//   ....[13]....
        /*0360*/ 	.word	0x00007ef0


	//   ....[14]....
        /*0364*/ 	.word	0x00008140


	//   ....[15]....
        /*0368*/ 	.word	0x00008160


	//   ....[16]....
        /*036c*/ 	.word	0x00009770


	//   ....[17]....
        /*0370*/ 	.word	0x000097b0


	//   ....[18]....
        /*0374*/ 	.word	0x000098e0


	//   ....[19]....
        /*0378*/ 	.word	0x000098f0


	//   ....[20]....
        /*037c*/ 	.word	0x0000afe0


	//   ....[21]....
        /*0380*/ 	.word	0x0000b050


	//   ....[22]....
        /*0384*/ 	.word	0x0000b080


	//   ....[23]....
        /*0388*/ 	.word	0x0000b0e0


	//   ....[24]....
        /*038c*/ 	.word	0x0000b5d0


	//   ....[25]....
        /*0390*/ 	.word	0x0000b610


	//   ....[26]....
        /*0394*/ 	.word	0x0000b710


	//   ....[27]....
        /*0398*/ 	.word	0x0000b730


	//   ....[28]....
        /*039c*/ 	.word	0x0000b830


	//   ....[29]....
        /*03a0*/ 	.word	0x0000b850


	//   ....[30]....
        /*03a4*/ 	.word	0x0000b960


	//   ....[31]....
        /*03a8*/ 	.word	0x0000b9a0


	//   ....[32]....
        /*03ac*/ 	.word	0x0000c450


	//   ....[33]....
        /*03b0*/ 	.word	0x0000cf10


	//   ....[34]....
        /*03b4*/ 	.word	0x0000cf20


	//   ....[35]....
        /*03b8*/ 	.word	0x0000cf80


	//   ....[36]....
        /*03bc*/ 	.word	0x0000cfc0


	//   ....[37]....
        /*03c0*/ 	.word	0x0000d090


	//   ....[38]....
        /*03c4*/ 	.word	0x0000d0f0


	//   ....[39]....
        /*03c8*/ 	.word	0x0000d190


	//   ....[40]....
        /*03cc*/ 	.word	0x0000d1a0


	//   ....[41]....
        /*03d0*/ 	.word	0x0000d230


	//   ....[42]....
        /*03d4*/ 	.word	0x0000d240


	//   ....[43]....
        /*03d8*/ 	.word	0x0000d2d0


	//   ....[44]....
        /*03dc*/ 	.word	0x0000d2e0


	//   ....[45]....
        /*03e0*/ 	.word	0x0000d370


	//   ....[46]....
        /*03e4*/ 	.word	0x0000d380


	//   ....[47]....
        /*03e8*/ 	.word	0x0000d390


	//   ....[48]....
        /*03ec*/ 	.word	0x0000d3a0


	//   ....[49]....
        /*03f0*/ 	.word	0x0000ffb0


	//   ....[50]....
        /*03f4*/ 	.word	0x000104a0


	//   ....[51]....
        /*03f8*/ 	.word	0x00010610


	//   ....[52]....
        /*03fc*/ 	.word	0x00010670


	//   ....[53]....
        /*0400*/ 	.word	0x00010800


	//   ....[54]....
        /*0404*/ 	.word	0x00010850


	//   ....[55]....
        /*0408*/ 	.word	0x00010980


	//   ....[56]....
        /*040c*/ 	.word	0x000109d0


	//   ....[57]....
        /*0410*/ 	.word	0x00010b20


	//   ....[58]....
        /*0414*/ 	.word	0x00010b90


	//   ....[59]....
        /*0418*/ 	.word	0x00010cb0


	//   ....[60]....
        /*041c*/ 	.word	0x00010d00


	//   ....[61]....
        /*0420*/ 	.word	0x00010e20


	//   ....[62]....
        /*0424*/ 	.word	0x00010e70


	//   ....[63]....
        /*0428*/ 	.word	0x00010f80


	//   ....[64]....
        /*042c*/ 	.word	0x00010fd0


	//   ....[65]....
        /*0430*/ 	.word	0x000110d0


	//   ....[66]....
        /*0434*/ 	.word	0x00011120


	//   ....[67]....
        /*0438*/ 	.word	0x000114c0


	//----- nvinfo : EIATTR_REG_RECONFIG
	.align		4
.L_95:
        /*043c*/ 	.byte	0x01, 0x54
	.zero		2


	//----- nvinfo : EIATTR_SYSCALL_OFFSETS
	.align		4
        /*0440*/ 	.byte	0x04, 0x46
        /*0442*/ 	.short	(.L_97 - .L_96)


	//   ....[0]....
.L_96:
        /*0444*/ 	.word	0x00001140


	//   ....[1]....
        /*0448*/ 	.word	0x0000c060


	//   ....[2]....
        /*044c*/ 	.word	0x0000c1a0


	//   ....[3]....
        /*0450*/ 	.word	0x0000c290


	//   ....[4]....
        /*0454*/ 	.word	0x0000caa0


	//----- nvinfo : EIATTR_MBARRIER_INSTR_OFFSETS
	.align		4
.L_97:
        /*0458*/ 	.byte	0x04, 0x39
        /*045a*/ 	.short	(.L_99 - .L_98)


	//   ....[0]....
.L_98:
        /*045c*/ 	.word	0x00000250
        /*0460*/ 	.word	0x000000ff
        /*0464*/ 	.word	0x00036800
        /*0468*/ 	.short	0x0100
        /*046a*/ 	.byte	0x08
	.zero		1


	//   ....[1]....
        /*046c*/ 	.word	0x00000260
        /*0470*/ 	.word	0x000000ff
        /*0474*/ 	.word	0x00036820
        /*0478*/ 	.short	0x0100
        /*047a*/ 	.byte	0x08
	.zero		1


	//   ....[2]....
        /*047c*/ 	.word	0x00000350
        /*0480*/ 	.word	0x000000ff
        /*0484*/ 	.word	0x00036830
        /*0488*/ 	.short	0x0100
        /*048a*/ 	.byte	0x08
	.zero		1


	//   ....[3]....
        /*048c*/ 	.word	0x00000360
        /*0490*/ 	.word	0x000000ff
        /*0494*/ 	.word	0x00036840
        /*0498*/ 	.short	0x0100
        /*049a*/ 	.byte	0x08
	.zero		1


	//   ....[4]....
        /*049c*/ 	.word	0x00000370
        /*04a0*/ 	.word	0x000000ff
        /*04a4*/ 	.word	0x00036838
        /*04a8*/ 	.short	0x0100
        /*04aa*/ 	.byte	0x08
	.zero		1


	//   ....[5]....
        /*04ac*/ 	.word	0x00000380
        /*04b0*/ 	.word	0x000000ff
        /*04b4*/ 	.word	0x00036848
        /*04b8*/ 	.short	0x0100
        /*04ba*/ 	.byte	0x08
	.zero		1


	//   ....[6]....
        /*04bc*/ 	.word	0x000004b0
        /*04c0*/ 	.word	0x000000ff
        /*04c4*/ 	.word	0x00036850
        /*04c8*/ 	.short	0x0100
        /*04ca*/ 	.byte	0x08
	.zero		1


	//   ....[7]....
        /*04cc*/ 	.word	0x000004c0
        /*04d0*/ 	.word	0x000000ff
        /*04d4*/ 	.word	0x00036860
        /*04d8*/ 	.short	0x0100
        /*04da*/ 	.byte	0x08
	.zero		1


	//   ....[8]....
        /*04dc*/ 	.word	0x000004d0
        /*04e0*/ 	.word	0x000000ff
        /*04e4*/ 	.word	0x00036858
        /*04e8*/ 	.short	0x0100
        /*04ea*/ 	.byte	0x08
	.zero		1


	//   ....[9]....
        /*04ec*/ 	.word	0x000004e0
        /*04f0*/ 	.word	0x000000ff
        /*04f4*/ 	.word	0x00036868
        /*04f8*/ 	.short	0x0100
        /*04fa*/ 	.byte	0x08
	.zero		1


	//   ....[10]....
        /*04fc*/ 	.word	0x000005d0
        /*0500*/ 	.word	0x000000ff
        /*0504*/ 	.word	0x00036870
        /*0508*/ 	.short	0x0100
        /*050a*/ 	.byte	0x06
	.zero		1


	//   ....[11]....
        /*050c*/ 	.word	0x000005e0
        /*0510*/ 	.word	0x000000ff
        /*0514*/ 	.word	0x00036880
        /*0518*/ 	.short	0x0100
        /*051a*/ 	.byte	0x06
	.zero		1


	//   ....[12]....
        /*051c*/ 	.word	0x000005f0
        /*0520*/ 	.word	0x000000ff
        /*0524*/ 	.word	0x00036878
        /*0528*/ 	.short	0x0100
        /*052a*/ 	.byte	0x06
	.zero		1


	//   ....[13]....
        /*052c*/ 	.word	0x00000600
        /*0530*/ 	.word	0x000000ff
        /*0534*/ 	.word	0x00036888
        /*0538*/ 	.short	0x0100
        /*053a*/ 	.byte	0x06
	.zero		1


	//   ....[14]....
        /*053c*/ 	.word	0x00000730
        /*0540*/ 	.word	0x000000ff
        /*0544*/ 	.word	0x00036890
        /*0548*/ 	.short	0x0100
        /*054a*/ 	.byte	0x08
	.zero		1


	//   ....[15]....
        /*054c*/ 	.word	0x00000740
        /*0550*/ 	.word	0x000000ff
        /*0554*/ 	.word	0x000368a0
        /*0558*/ 	.short	0x0100
        /*055a*/ 	.byte	0x08
	.zero		1


	//   ....[16]....
        /*055c*/ 	.word	0x00000750
        /*0560*/ 	.word	0x000000ff
        /*0564*/ 	.word	0x00036898
        /*0568*/ 	.short	0x0100
        /*056a*/ 	.byte	0x08
	.zero		1


	//   ....[17]....
        /*056c*/ 	.word	0x00000760
        /*0570*/ 	.word	0x000000ff
        /*0574*/ 	.word	0x000368a8
        /*0578*/ 	.short	0x0100
        /*057a*/ 	.byte	0x08
	.zero		1


	//   ....[18]....
        /*057c*/ 	.word	0x00000890
        /*0580*/ 	.word	0x000000ff
        /*0584*/ 	.word	0x000368b0
        /*0588*/ 	.short	0x0100
        /*058a*/ 	.byte	0x08
	.zero		1


	//   ....[19]....
        /*058c*/ 	.word	0x000008a0
        /*0590*/ 	.word	0x000000ff
        /*0594*/ 	.word	0x000368c0
        /*0598*/ 	.short	0x0100
        /*059a*/ 	.byte	0x08
	.zero		1


	//   ....[20]....
        /*059c*/ 	.word	0x000008b0
        /*05a0*/ 	.word	0x000000ff
        /*05a4*/ 	.word	0x000368b8
        /*05a8*/ 	.short	0x0100
        /*05aa*/ 	.byte	0x08
	.zero		1


	//   ....[21]....
        /*05ac*/ 	.word	0x000008c0
        /*05b0*/ 	.word	0x000000ff
        /*05b4*/ 	.word	0x000368c8
        /*05b8*/ 	.short	0x0100
        /*05ba*/ 	.byte	0x08
	.zero		1


	//   ....[22]....
        /*05bc*/ 	.word	0x00001180
        /*05c0*/ 	.word	0x000000ff
        /*05c4*/ 	.word	0x00036800
        /*05c8*/ 	.short	0x010a
        /*05ca*/ 	.byte	0x25
	.zero		1


	//   ....[23]....
        /*05cc*/ 	.word	0x00001200
        /*05d0*/ 	.word	0x00000002
        /*05d4*/ 	.word	0x00036830
        /*05d8*/ 	.short	0x010a
        /*05da*/ 	.byte	0x3f
	.zero		1


	//   ....[24]....
        /*05dc*/ 	.word	0x00001280
        /*05e0*/ 	.word	0x00000002
        /*05e4*/ 	.word	0x00036830
        /*05e8*/ 	.short	0x010a
        /*05ea*/ 	.byte	0x3f
	.zero		1


	//   ....[25]....
        /*05ec*/ 	.word	0x00003e90
        /*05f0*/ 	.word	0x00000002
        /*05f4*/ 	.word	0x00000000
        /*05f8*/ 	.short	0x0101
        /*05fa*/ 	.byte	0x3f
	.zero		1


	//   ....[26]....
        /*05fc*/ 	.word	0x00005570
        /*0600*/ 	.word	0x000000ff
        /*0604*/ 	.word	0x00036830
        /*0608*/ 	.short	0x010a
        /*060a*/ 	.byte	0x26
	.zero		1


	//   ....[27]....
        /*060c*/ 	.word	0x000055b0
        /*0610*/ 	.word	0x000000ff
        /*0614*/ 	.word	0x00036830
        /*0618*/ 	.short	0x010a
        /*061a*/ 	.byte	0x26
	.zero		1


	//   ....[28]....
        /*061c*/ 	.word	0x00007ba0
        /*0620*/ 	.word	0x000000ff
        /*0624*/ 	.word	0x00036850
        /*0628*/ 	.short	0x010a
        /*062a*/ 	.byte	0x07
	.zero		1


	//   ....[29]....
        /*062c*/ 	.word	0x00007be0
        /*0630*/ 	.word	0x000000ff
        /*0634*/ 	.word	0x00036850
        /*0638*/ 	.short	0x010a
        /*063a*/ 	.byte	0x07
	.zero		1


	//   ....[30]....
        /*063c*/ 	.word	0x00008ad0
        /*0640*/ 	.word	0x00000085
        /*0644*/ 	.word	0x00000000
        /*0648*/ 	.short	0x0101
        /*064a*/ 	.byte	0x3f
	.zero		1


	//   ....[31]....
        /*064c*/ 	.word	0x00008b20
        /*0650*/ 	.word	0x00000092
        /*0654*/ 	.word	0x00000000
        /*0658*/ 	.short	0x0101
        /*065a*/ 	.byte	0x3f
	.zero		1


	//   ....[32]....
        /*065c*/ 	.word	0x000096e0
        /*0660*/ 	.word	0x000000ff
        /*0664*/ 	.word	0x00036850
        /*0668*/ 	.short	0x010a
        /*066a*/ 	.byte	0x0c
	.zero		1


	//   ....[33]....
        /*066c*/ 	.word	0x00009720
        /*0670*/ 	.word	0x000000ff
        /*0674*/ 	.word	0x00036850
        /*0678*/ 	.short	0x010a
        /*067a*/ 	.byte	0x0c
	.zero		1


	//   ....[34]....
        /*067c*/ 	.word	0x0000a5f0
        /*0680*/ 	.word	0x00000096
        /*0684*/ 	.word	0x00000000
        /*0688*/ 	.short	0x0101
        /*068a*/ 	.byte	0x3f
	.zero		1


	//   ....[35]....
        /*068c*/ 	.word	0x0000b4c0
        /*0690*/ 	.word	0x000000ff
        /*0694*/ 	.word	0x00000000
        /*0698*/ 	.short	0x0101
        /*069a*/ 	.byte	0x04
	.zero		1


	//   ....[36]....
        /*069c*/ 	.word	0x0000c690
        /*06a0*/ 	.word	0x00000000
        /*06a4*/ 	.word	0x00036840
        /*06a8*/ 	.short	0x010a
        /*06aa*/ 	.byte	0x3f
	.zero		1


	//   ....[37]....
        /*06ac*/ 	.word	0x0000d530
        /*06b0*/ 	.word	0x000000ff
        /*06b4*/ 	.word	0x00036800
        /*06b8*/ 	.short	0x0107
        /*06ba*/ 	.byte	0x24
	.zero		1


	//   ....[38]....
        /*06bc*/ 	.word	0x0000d5a0
        /*06c0*/ 	.word	0x000000ff
        /*06c4*/ 	.word	0x00036800
        /*06c8*/ 	.short	0x0101
        /*06ca*/ 	.byte	0x24
	.zero		1


	//   ....[39]....
        /*06cc*/ 	.word	0x0000d5d0
        /*06d0*/ 	.word	0x000000ff
        /*06d4*/ 	.word	0x00036820
        /*06d8*/ 	.short	0x010a
        /*06da*/ 	.byte	0x24
	.zero		1


	//   ....[40]....
        /*06dc*/ 	.word	0x0000d900
        /*06e0*/ 	.word	0x00000003
        /*06e4*/ 	.word	0x00036840
        /*06e8*/ 	.short	0x010a
        /*06ea*/ 	.byte	0x3f
	.zero		1


	//   ....[41]....
        /*06ec*/ 	.word	0x0000dd90
        /*06f0*/ 	.word	0x00000003
        /*06f4*/ 	.word	0x00000060
        /*06f8*/ 	.short	0x010a
        /*06fa*/ 	.byte	0x3f
	.zero		1


	//   ....[42]....
        /*06fc*/ 	.word	0x0000e4e0
        /*0700*/ 	.word	0x00000003
        /*0704*/ 	.word	0x00036840
        /*0708*/ 	.short	0x010a
        /*070a*/ 	.byte	0x3f
	.zero		1


	//   ....[43]....
        /*070c*/ 	.word	0x0000e970
        /*0710*/ 	.word	0x00000002
        /*0714*/ 	.word	0x00000060
        /*0718*/ 	.short	0x010a
        /*071a*/ 	.byte	0x3f
	.zero		1


	//   ....[44]....
        /*071c*/ 	.word	0x0000f000
        /*0720*/ 	.word	0x00000002
        /*0724*/ 	.word	0x00036840
        /*0728*/ 	.short	0x010a
        /*072a*/ 	.byte	0x3f
	.zero		1


	//   ....[45]....
        /*072c*/ 	.word	0x0000f490
        /*0730*/ 	.word	0x00000002
        /*0734*/ 	.word	0x00000060
        /*0738*/ 	.short	0x010a
        /*073a*/ 	.byte	0x3f
	.zero		1


	//   ....[46]....
        /*073c*/ 	.word	0x0000f9c0
        /*0740*/ 	.word	0x00000002
        /*0744*/ 	.word	0x00036860
        /*0748*/ 	.short	0x010a
        /*074a*/ 	.byte	0x3f
	.zero		1


	//   ....[47]....
        /*074c*/ 	.word	0x0000ff30
        /*0750*/ 	.word	0x00000000
        /*0754*/ 	.word	0x00036820
        /*0758*/ 	.short	0x010a
        /*075a*/ 	.byte	0x3f
	.zero		1


	//   ....[48]....
        /*075c*/ 	.word	0x00010100
        /*0760*/ 	.word	0x00000006
        /*0764*/ 	.word	0x00000000
        /*0768*/ 	.short	0x010a
        /*076a*/ 	.byte	0x3f
	.zero		1


	//   ....[49]....
        /*076c*/ 	.word	0x00010150
        /*0770*/ 	.word	0x00000003
        /*0774*/ 	.word	0x00000000
        /*0778*/ 	.short	0x010a
        /*077a*/ 	.byte	0x3f
	.zero		1


	//   ....[50]....
        /*077c*/ 	.word	0x000101b0
        /*0780*/ 	.word	0x00000012
        /*0784*/ 	.word	0x00000000
        /*0788*/ 	.short	0x010a
        /*078a*/ 	.byte	0x3f
	.zero		1


	//   ....[51]....
        /*078c*/ 	.word	0x000101e0
        /*0790*/ 	.word	0x00000003
        /*0794*/ 	.word	0x00000000
        /*0798*/ 	.short	0x010a
        /*079a*/ 	.byte	0x3f
	.zero		1


	//   ....[52]....
        /*079c*/ 	.word	0x00010250
        /*07a0*/ 	.word	0x00000003
        /*07a4*/ 	.word	0x00036800
        /*07a8*/ 	.short	0x010a
        /*07aa*/ 	.byte	0x3f
	.zero		1


	//   ....[53]....
        /*07ac*/ 	.word	0x000102a0
        /*07b0*/ 	.word	0x00000002
        /*07b4*/ 	.word	0x00036830
        /*07b8*/ 	.short	0x010a
        /*07ba*/ 	.byte	0x3f
	.zero		1


	//   ....[54]....
        /*07bc*/ 	.word	0x00010300
        /*07c0*/ 	.word	0x00000003
        /*07c4*/ 	.word	0x00036830
        /*07c8*/ 	.short	0x010a
        /*07ca*/ 	.byte	0x3f
	.zero		1


	//   ....[55]....
        /*07cc*/ 	.word	0x00010360
        /*07d0*/ 	.word	0x00000003
        /*07d4*/ 	.word	0x00036850
        /*07d8*/ 	.short	0x010a
        /*07da*/ 	.byte	0x3f
	.zero		1


	//   ....[56]....
        /*07dc*/ 	.word	0x000103c0
        /*07e0*/ 	.word	0x00000007
        /*07e4*/ 	.word	0x00036850
        /*07e8*/ 	.short	0x010a
        /*07ea*/ 	.byte	0x3f
	.zero		1


	//   ....[57]....
        /*07ec*/ 	.word	0x00010560
        /*07f0*/ 	.word	0x00000000
        /*07f4*/ 	.word	0x00036840
        /*07f8*/ 	.short	0x010a
        /*07fa*/ 	.byte	0x3f
	.zero		1


	//   ....[58]....
        /*07fc*/ 	.word	0x00011160
        /*0800*/ 	.word	0x00000009
        /*0804*/ 	.word	0x00036820
        /*0808*/ 	.short	0x010a
        /*080a*/ 	.byte	0x3f
	.zero		1


	//   ....[59]....
        /*080c*/ 	.word	0x000111b0
        /*0810*/ 	.word	0x00000003
        /*0814*/ 	.word	0x00036840
        /*0818*/ 	.short	0x010a
        /*081a*/ 	.byte	0x3f
	.zero		1


	//   ....[60]....
        /*081c*/ 	.word	0x00011200
        /*0820*/ 	.word	0x00000003
        /*0824*/ 	.word	0x00000060
        /*0828*/ 	.short	0x010a
        /*082a*/ 	.byte	0x3f
	.zero		1


	//   ....[61]....
        /*082c*/ 	.word	0x00011250
        /*0830*/ 	.word	0x00000003
        /*0834*/ 	.word	0x00036840
        /*0838*/ 	.short	0x010a
        /*083a*/ 	.byte	0x3f
	.zero		1


	//   ....[62]....
        /*083c*/ 	.word	0x000112a0
        /*0840*/ 	.word	0x00000002
        /*0844*/ 	.word	0x00000060
        /*0848*/ 	.short	0x010a
        /*084a*/ 	.byte	0x3f
	.zero		1


	//   ....[63]....
        /*084c*/ 	.word	0x000112f0
        /*0850*/ 	.word	0x00000002
        /*0854*/ 	.word	0x00036840
        /*0858*/ 	.short	0x010a
        /*085a*/ 	.byte	0x3f
	.zero		1


	//   ....[64]....
        /*085c*/ 	.word	0x00011340
        /*0860*/ 	.word	0x00000002
        /*0864*/ 	.word	0x00000060
        /*0868*/ 	.short	0x010a
        /*086a*/ 	.byte	0x3f
	.zero		1


	//   ....[65]....
        /*086c*/ 	.word	0x00011390
        /*0870*/ 	.word	0x00000002
        /*0874*/ 	.word	0x00036860
        /*0878*/ 	.short	0x010a
        /*087a*/ 	.byte	0x3f
	.zero		1


	//   ....[66]....
        /*087c*/ 	.word	0x000113e0
        /*0880*/ 	.word	0x00000000
        /*0884*/ 	.word	0x00036820
        /*0888*/ 	.short	0x010a
        /*088a*/ 	.byte	0x3f
	.zero		1


	//   ....[67]....
        /*088c*/ 	.word	0x00011580
        /*0890*/ 	.word	0x00000006
        /*0894*/ 	.word	0x00000000
        /*0898*/ 	.short	0x010a
        /*089a*/ 	.byte	0x3f
	.zero		1


	//   ....[68]....
        /*089c*/ 	.word	0x000115d0
        /*08a0*/ 	.word	0x00000003
        /*08a4*/ 	.word	0x00000000
        /*08a8*/ 	.short	0x010a
        /*08aa*/ 	.byte	0x3f
	.zero		1


	//   ....[69]....
        /*08ac*/ 	.word	0x00011620
        /*08b0*/ 	.word	0x00000012
        /*08b4*/ 	.word	0x00000000
        /*08b8*/ 	.short	0x010a
        /*08ba*/ 	.byte	0x3f
	.zero		1


	//----- nvinfo : EIATTR_NUM_MBARRIERS
	.align		4
.L_99:
        /*08bc*/ 	.byte	0x03, 0x38
        /*08be*/ 	.short	0x0016


	//----- nvinfo : EIATTR_EXIT_INSTR_OFFSETS
	.align		4
        /*08c0*/ 	.byte	0x04, 0x1c
        /*08c2*/ 	.short	(.L_101 - .L_100)


	//   ....[0]....
.L_100:
        /*08c4*/ 	.word	0x000009d0


	//   ....[1]....
        /*08c8*/ 	.word	0x0000bae0


	//   ....[2]....
        /*08cc*/ 	.word	0x00010230


	//----- nvinfo : EIATTR_MAX_THREADS
	.align		4
.L_101:
        /*08d0*/ 	.byte	0x04, 0x05
        /*08d2*/ 	.short	(.L_103 - .L_102)
.L_102:
        /*08d4*/ 	.word	0x00000180
        /*08d8*/ 	.word	0x00000001
        /*08dc*/ 	.word	0x00000001


	//----- nvinfo : EIATTR_CRS_STACK_SIZE
	.align		4
.L_103:
        /*08e0*/ 	.byte	0x04, 0x1e
        /*08e2*/ 	.short	(.L_105 - .L_104)
.L_104:
        /*08e4*/ 	.word	0x00000000


	//----- nvinfo : EIATTR_CBANK_PARAM_SIZE
	.align		4
.L_105:
        /*08e8*/ 	.byte	0x03, 0x19
        /*08ea*/ 	.short	0x0a70


	//----- nvinfo : EIATTR_PARAM_CBANK
	.align		4
        /*08ec*/ 	.byte	0x04, 0x0a
        /*08ee*/ 	.short	(.L_107 - .L_106)
	.align		4
.L_106:
        /*08f0*/ 	.word	index@(.nv.constant0._ZN7cutlass13device_kernelIN5flash11enable_sm90INS1_16FlashAttnFwdSm90INS1_25CollectiveMainloopFwdSm90ILi2EN4cute5tupleIJNS5_1CILi1EEES8_S8_EEENS6_IJNS7_ILi128EEENS7_ILi112EEENS7_ILi192EEEEEELi192ENS_6half_tEfNS_4arch4Sm90ELb0ELb0ELb0ELb0ELb0ELb0ELb0ELb1ELb1ELb1ELb0ELb0EEENS1_21CollectiveEpilogueFwdINS6_IJSA_SC_SB_EEES9_SE_SG_Li256ELb0ELb1ELb0ELb0EEENS1_29StaticPersistentTileSchedulerILb0EEEEEEEEEvNT_6ParamsE)
        /*08f4*/ 	.short	0x0210
        /*08f6*/ 	.short	0x0a70


	//----- nvinfo : EIATTR_SW_WAR
	.align		4
.L_107:
        /*08f8*/ 	.byte	0x04, 0x36
        /*08fa*/ 	.short	(.L_109 - .L_108)
.L_108:
        /*08fc*/ 	.word	0x00000008
.L_109:


//--------------------- .nv.info._ZN7cutlass13device_kernelIN5flash11enable_sm90INS1_16FlashAttnFwdSm90INS1_25CollectiveMainloopFwdSm90ILi2EN4cute5tupleIJNS5_1CILi2EEENS7_ILi1EEES9_EEENS6_IJNS7_ILi128EEENS7_ILi112EEENS7_ILi192EEEEEELi192ENS_6half_tEfNS_4arch4Sm90ELb0ELb0ELb0ELb0ELb0ELb0ELb0ELb1ELb1ELb1ELb0ELb0EEENS1_21CollectiveEpilogueFwdINS6_IJSB_SD_SC_EEESA_SF_SH_Li256ELb0ELb1ELb0ELb0EEENS1_29StaticPersistentTileSchedulerILb0EEEEEEEEEvNT_6ParamsE --------------------------
	.section	.nv.info._ZN7cutlass13device_kernelIN5flash11enable_sm90INS1_16FlashAttnFwdSm90INS1_25CollectiveMainloopFwdSm90ILi2EN4cute5tupleIJNS5_1CILi2EEENS7_ILi1EEES9_EEENS6_IJNS7_ILi128EEENS7_ILi112EEENS7_ILi192EEEEEELi192ENS_6half_tEfNS_4arch4Sm90ELb0ELb0ELb0ELb0ELb0ELb0ELb0ELb1ELb1ELb1ELb0ELb0EEENS1_21CollectiveEpilogueFwdINS6_IJSB_SD_SC_EEESA_SF_SH_Li256ELb0ELb1ELb0ELb0EEENS1_29StaticPersistentTileSchedulerILb0EEEEEEEEEvNT_6ParamsE,"",@"SHT_CUDA_INFO"
	.sectionflags	@""
	.align	4


	//----- nvinfo : EIATTR_CUDA_API_VERSION
	.align		4
        /*0000*/ 	.byte	0x04, 0x37
        /*0002*/ 	.short	(.L_111 - .L_110)
.L_110:
        /*0004*/ 	.word	0x00000082


	//----- nvinfo : EIATTR_KPARAM_INFO
	.align		4
.L_111:
        /*0008*/ 	.byte	0x04, 0x17
        /*000a*/ 	.short	(.L_113 - .L_112)
.L_112:
        /*000c*/ 	.word	0x00000000
        /*0010*/ 	.short	0x0000
        /*0012*/ 	.short	0x0070
        /*0014*/ 	.byte	0x00, 0xf0, 0x01, 0x28


	//----- nvinfo : EIATTR_SPARSE_MMA_MASK
	.align		4
.L_113:
        /*0018*/ 	.byte	0x03, 0x50
        /*001a*/ 	.short	0x0000


	//----- nvinfo : EIATTR_MAXREG_COUNT
	.align		4
        /*001c*/ 	.byte	0x03, 0x1b
        /*001e*/ 	.short	0x00a8


	//----- nvinfo : EIATTR_NUM_BARRIERS
	.align		4
        /*0020*/ 	.byte	0x02, 0x4c
        /*0022*/ 	.byte	0x09
	.zero		1


	//----- nvinfo : EIATTR_EXTERNS
	.align		4
        /*0024*/ 	.byte	0x04, 0x0f
        /*0026*/ 	.short	(.L_115 - .L_114)


	//   ....[0]....
	.align		4
.L_114:
        /*0028*/ 	.word	index@(__assertfail)


	//----- nvinfo : EIATTR_ANNOTATIONS
	.align		4
.L_115:
        /*002c*/ 	.byte	0x04, 0x55
        /*002e*/ 	.short	(.L_117 - .L_116)


	//   ....[0]....
.L_116:
        /* <DEDUP_REMOVED lines=33> */
        /*0234*/ 	.byte	0xd0, 0x07, 0x01, 0x00


	//----- nvinfo : EIATTR_MERCURY_ISA_VERSION
	.align		4
.L_117:
        /*0238*/ 	.byte	0x03, 0x5f
        /*023a*/ 	.short	0x0101


	//----- nvinfo : EIATTR_INT_WARP_WIDE_INSTR_OFFSETS
	.align		4
        /*023c*/ 	.byte	0x04, 0x31
        /*023e*/ 	.short	(.L_119 - .L_118)


	//   ....[0]....
.L_118:
        /*0240*/ 	.word	0x00000120


	//   ....[1]....
        /*0244*/ 	.word	0x000001c0


	//   ....[2]....
        /*0248*/ 	.word	0x00000230


	//----- nvinfo : EIATTR_COOP_GROUP_MASK_REGIDS
	.align		4
.L_119:
        /*024c*/ 	.byte	0x04, 0x29
        /*024e*/ 	.short	(.L_121 - .L_120)


	//   ....[0]....
.L_120:
        /*0250*/ 	.word	0xffffffff


	//   ....[1]....
        /*0254*/ 	.word	0xffffffff


	//   ....[2]....
        /*0258*/ 	.word	0xffffffff


	//   ....[3]....
        /*025c*/ 	.word	0xffffffff


	//   ....[4]....
        /*0260*/ 	.word	0xffffffff


	//   ....[5]....
        /*0264*/ 	.word	0xffffffff


	//   ....[6]....
        /*0268*/ 	.word	0xffffffff


	//   ....[7]....
        /*026c*/ 	.word	0xffffffff


	//   ....[8]....
        /*0270*/ 	.word	0xffffffff


	//   ....[9]....
        /*0274*/ 	.word	0xffffffff


	//   ....[10]....
        /*0278*/ 	.word	0xffffffff


	//   ....[11]....
        /*027c*/ 	.word	0xffffffff


	//   ....[12]....
        /*0280*/ 	.word	0xffffffff


	//   ....[13]....
        /*0284*/ 	.word	0xffffffff


	//   ....[14]....
        /*0288*/ 	.word	0xffffffff


	//   ....[15]....
        /*028c*/ 	.word	0xffffffff


	//   ....[16]....
        /*0290*/ 	.word	0xffffffff


	//   ....[17]....
        /*0294*/ 	.word	0xffffffff


	//   ....[18]....
        /*0298*/ 	.word	0xffffffff


	//   ....[19]....
        /*029c*/ 	.word	0xffffffff


	//   ....[20]....
        /*02a0*/ 	.word	0xffffffff


	//   ....[21]....
        /*02a4*/ 	.word	0xffffffff


	//   ....[22]....
        /*02a8*/ 	.word	0xffffffff


	//   ....[23]....
        /*02ac*/ 	.word	0xffffffff


	//   ....[24]....
        /*02b0*/ 	.word	0xffffffff


	//   ....[25]....
        /*02b4*/ 	.word	0xffffffff


	//   ....[26]....
        /*02b8*/ 	.word	0xffffffff


	//   ....[27]....
        /*02bc*/ 	.word	0xffffffff


	//   ....[28]....
        /*02c0*/ 	.word	0xffffffff


	//   ....[29]....
        /*02c4*/ 	.word	0xffffffff


	//   ....[30]....
        /*02c8*/ 	.word	0xffffffff


	//   ....[31]....
        /*02cc*/ 	.word	0xffffffff


	//   ....[32]....
        /*02d0*/ 	.word	0xffffffff


	//   ....[33]....
        /*02d4*/ 	.word	0xffffffff


	//   ....[34]....
        /*02d8*/ 	.word	0xffffffff


	//   ....[35]....
        /*02dc*/ 	.word	0xffffffff


	//   ....[36]....
        /*02e0*/ 	.word	0xffffffff


	//   ....[37]....
        /*02e4*/ 	.word	0xffffffff


	//   ....[38]....
        /*02e8*/ 	.word	0xffffffff


	//   ....[39]....
        /*02ec*/ 	.word	0xffffffff


	//   ....[40]....
        /*02f0*/ 	.word	0xffffffff


	//   ....[41]....
        /*02f4*/ 	.word	0xffffffff


	//   ....[42]....
        /*02f8*/ 	.word	0xffffffff


	//   ....[43]....
        /*02fc*/ 	.word	0xffffffff


	//   ....[44]....
        /*0300*/ 	.word	0xffffffff


	//   ....[45]....
        /*0304*/ 	.word	0xffffffff


	//   ....[46]....
        /*0308*/ 	.word	0xffffffff


	//   ....[47]....
        /*030c*/ 	.word	0xffffffff


	//   ....[48]....
        /*0310*/ 	.word	0xffffffff


	//   ....[49]....
        /*0314*/ 	.word	0xffffffff


	//   ....[50]....
        /*0318*/ 	.word	0xffffffff


	//   ....[51]....
        /*031c*/ 	.word	0x0500000f


	//   ....[52]....
        /*0320*/ 	.word	0x0500000f


	//   ....[53]....
        /*0324*/ 	.word	0x0500000f


	//   ....[54]....
        /*0328*/ 	.word	0x0500000f


	//   ....[55]....
        /*032c*/ 	.word	0x0500000f


	//   ....[56]....
        /*0330*/ 	.word	0x0500000f


	//   ....[57]....
        /*0334*/ 	.word	0x0500000f


	//   ....[58]....
        /*0338*/ 	.word	0x0500000f


	//   ....[59]....
        /*033c*/ 	.word	0x0500000f


	//   ....[60]....
        /*0340*/ 	.word	0x0500000f


	//   ....[61]....
        /*0344*/ 	.word	0x0500000f


	//   ....[62]....
        /*0348*/ 	.word	0x0500000f


	//   ....[63]....
        /*034c*/ 	.word	0x0500000f


	//   ....[64]....
        /*0350*/ 	.word	0x0500000f


	//   ....[65]....
        /*0354*/ 	.word	0x0500000f


	//   ....[66]....
        /*0358*/ 	.word	0x0500000f


	//   ....[67]....
        /*035c*/ 	.word	0x0500000f


	//   ....[68]....
        /*0360*/ 	.word	0x0500000f


	//----- nvinfo : EIATTR_COOP_GROUP_INSTR_OFFSETS
	.align		4
.L_121:
        /*0364*/ 	.byte	0x04, 0x28
        /*0366*/ 	.short	(.L_123 - .L_122)


	//   ....[0]....
.L_122:
        /*0368*/ 	.word	0x00000060


	//   ....[1]....
        /*036c*/ 	.word	0x00000130


	//   ....[2]....
        /*0370*/ 	.word	0x000001d0


	//   ....[3]....
        /*0374*/ 	.word	0x000003b0


	//   ....[4]....
        /*0378*/ 	.word	0x000005e0


	//   ....[5]....
        /*037c*/ 	.word	0x00000810


	//   ....[6]....
        /*0380*/ 	.word	0x00000aa0


	//   ....[7]....
        /*0384*/ 	.word	0x00000dc0


	//   ....[8]....
        /*0388*/ 	.word	0x00001290


	//   ....[9]....
        /*038c*/ 	.word	0x00004160


	//   ....[10]....
        /*0390*/ 	.word	0x00004260


	//   ....[11]....
        /*0394*/ 	.word	0x00004790


	//   ....[12]....
        /*0398*/ 	.word	0x000047e0


	//   ....[13]....
        /*039c*/ 	.word	0x000082e0


	//   ....[14]....
        /*03a0*/ 	.word	0x000082f0


	//   ....[15]....
        /*03a4*/ 	.word	0x00008320


	//   ....[16]....
        /*03a8*/ 	.word	0x00008330


	//   ....[17]....
        /*03ac*/ 	.word	0x00009880


	//   ....[18]....
        /*03b0*/ 	.word	0x000098b0


	//   ....[19]....
        /*03b4*/ 	.word	0x00009970


	//   ....[20]....
        /*03b8*/ 	.word	0x00009980


	//   ....[21]....
        /*03bc*/ 	.word	0x0000aea0


	//   ....[22]....
        /*03c0*/ 	.word	0x0000aed0


	//   ....[23]....
        /*03c4*/ 	.word	0x0000af80


	//   ....[24]....
        /*03c8*/ 	.word	0x0000afe0


	//   ....[25]....
        /*03cc*/ 	.word	0x0000b750


	//   ....[26]....
        /*03d0*/ 	.word	0x0000b780


	//   ....[27]....
        /*03d4*/ 	.word	0x0000b8a0


	//   ....[28]....
        /*03d8*/ 	.word	0x0000b8c0


	//   ....[29]....
        /*03dc*/ 	.word	0x0000b9c0


	//   ....[30]....
        /*03e0*/ 	.word	0x0000b9e0


	//   ....[31]....
        /*03e4*/ 	.word	0x0000baf0


	//   ....[32]....
        /*03e8*/ 	.word	0x0000bb30


	//   ....[33]....
        /*03ec*/ 	.word	0x0000c680


	//   ....[34]....
        /*03f0*/ 	.word	0x0000d1d0


	//   ....[35]....
        /*03f4*/ 	.word	0x0000d200


	//   ....[36]....
        /*03f8*/ 	.word	0x0000d2e0


	//   ....[37]....
        /*03fc*/ 	.word	0x0000d2f0


	//   ....[38]....
        /*0400*/ 	.word	0x0000d390


	//   ....[39]....
        /*0404*/ 	.word	0x0000d3a0


	//   ....[40]....
        /*0408*/ 	.word	0x0000d440


	//   ....[41]....
        /*040c*/ 	.word	0x0000d450


	//   ....[42]....
        /*0410*/ 	.word	0x0000d4f0


	//   ....[43]....
        /*0414*/ 	.word	0x0000d500


	//   ....[44]....
        /*0418*/ 	.word	0x0000d5a0


	//   ....[45]....
        /*041c*/ 	.word	0x0000d5b0


	//   ....[46]....
        /*0420*/ 	.word	0x0000d650


	//   ....[47]....
        /*0424*/ 	.word	0x0000d660


	//   ....[48]....
        /*0428*/ 	.word	0x0000d670


	//   ....[49]....
        /*042c*/ 	.word	0x0000d6c0


	//   ....[50]....
        /*0430*/ 	.word	0x00010700


	//   ....[51]....
        /*0434*/ 	.word	0x00010bf0


	//   ....[52]....
        /*0438*/ 	.word	0x00010d60


	//   ....[53]....
        /*043c*/ 	.word	0x00010dc0


	//   ....[54]....
        /*0440*/ 	.word	0x00010f50


	//   ....[55]....
        /*0444*/ 	.word	0x00010fa0


	//   ....[56]....
        /*0448*/ 	.word	0x000110d0


	//   ....[57]....
        /*044c*/ 	.word	0x00011120


	//   ....[58]....
        /*0450*/ 	.word	0x00011250


	//   ....[59]....
        /*0454*/ 	.word	0x000112a0


	//   ....[60]....
        /*0458*/ 	.word	0x000113d0


	//   ....[61]....
        /*045c*/ 	.word	0x00011420


	//   ....[62]....
        /*0460*/ 	.word	0x00011550


	//   ....[63]....
        /*0464*/ 	.word	0x000115a0


	//   ....[64]....
        /*0468*/ 	.word	0x000116d0


	//   ....[65]....
        /*046c*/ 	.word	0x00011720


	//   ....[66]....
        /*0470*/ 	.word	0x00011830


	//   ....[67]....
        /*0474*/ 	.word	0x00011880


	//   ....[68]....
        /*0478*/ 	.word	0x00011c30


	//----- nvinfo : EIATTR_REG_RECONFIG
	.align		4
.L_123:
        /*047c*/ 	.byte	0x01, 0x54
	.zero		2


	//----- nvinfo : EIATTR_SYSCALL_OFFSETS
	.align		4
        /*0480*/ 	.byte	0x04, 0x46
        /*0482*/ 	.short	(.L_125 - .L_124)


	//   ....[0]....
.L_124:
        /*0484*/ 	.word	0x00001650


	//   ....[1]....
        /*0488*/ 	.word	0x0000c2a0


	//   ....[2]....
        /*048c*/ 	.word	0x0000c3e0


	//   ....[3]....
        /*0490*/ 	.word	0x0000c4d0


	//   ....[4]....
        /*0494*/ 	.word	0x0000cd70


	//----- nvinfo : EIATTR_MBARRIER_INSTR_OFFSETS
	.align		4
.L_125:
        /*0498*/ 	.byte	0x04, 0x39
        /*049a*/ 	.short	(.L_127 - .L_126)


	//   ....[0]....
.L_126:
        /*049c*/ 	.word	0x00000250
        /*04a0*/ 	.word	0x000000ff
        /*04a4*/ 	.word	0x00036800
        /*04a8*/ 	.short	0x0100
        /*04aa*/ 	.byte	0x08
	.zero		1


	//   ....[1]....
        /*04ac*/ 	.word	0x00000260
        /*04b0*/ 	.word	0x000000ff
        /*04b4*/ 	.word	0x00036820
        /*04b8*/ 	.short	0x0100
        /*04ba*/ 	.byte	0x08
	.zero		1


	//   ....[2]....
        /*04bc*/ 	.word	0x00000350
        /*04c0*/ 	.word	0x000000ff
        /*04c4*/ 	.word	0x00036830
        /*04c8*/ 	.short	0x0100
        /*04ca*/ 	.byte	0x08
	.zero		1


	//   ....[3]....
        /*04cc*/ 	.word	0x00000360
        /*04d0*/ 	.word	0x000000ff
        /*04d4*/ 	.word	0x00036840
        /*04d8*/ 	.short	0x0100
        /*04da*/ 	.byte	0x08
	.zero		1


	//   ....[4]....
        /*04dc*/ 	.word	0x00000370
        /*04e0*/ 	.word	0x000000ff
        /*04e4*/ 	.word	0x00036838
        /*04e8*/ 	.short	0x0100
        /*04ea*/ 	.byte	0x08
	.zero		1


	//   ....[5]....
        /*04ec*/ 	.word	0x00000380
        /*04f0*/ 	.word	0x000000ff
        /*04f4*/ 	.word	0x00036848
        /*04f8*/ 	.short	0x0100
        /*04fa*/ 	.byte	0x08
	.zero		1


	//   ....[6]....
        /*04fc*/ 	.word	0x00000590
        /*0500*/ 	.word	0x000000ff
        /*0504*/ 	.word	0x00036850
        /*0508*/ 	.short	0x0100
        /*050a*/ 	.byte	0x08
	.zero		1


	//   ....[7]....
        /*050c*/ 	.word	0x000005a0
        /*0510*/ 	.word	0x000000ff
        /*0514*/ 	.word	0x00036860
        /*0518*/ 	.short	0x0100
        /*051a*/ 	.byte	0x08
	.zero		1


	//   ....[8]....
        /*051c*/ 	.word	0x000005b0
        /*0520*/ 	.word	0x000000ff
        /*0524*/ 	.word	0x00036858
        /*0528*/ 	.short	0x0100
        /*052a*/ 	.byte	0x08
	.zero		1


	//   ....[9]....
        /*052c*/ 	.word	0x000005c0
        /*0530*/ 	.word	0x000000ff
        /*0534*/ 	.word	0x00036868
        /*0538*/ 	.short	0x0100
        /*053a*/ 	.byte	0x08
	.zero		1


	//   ....[10]....
        /*053c*/ 	.word	0x000007c0
        /*0540*/ 	.word	0x000000ff
        /*0544*/ 	.word	0x00036870
        /*0548*/ 	.short	0x0100
        /*054a*/ 	.byte	0x08
	.zero		1


	//   ....[11]....
        /*054c*/ 	.word	0x000007d0
        /*0550*/ 	.word	0x000000ff
        /*0554*/ 	.word	0x00036880
        /*0558*/ 	.short	0x0100
        /*055a*/ 	.byte	0x08
	.zero		1


	//   ....[12]....
        /*055c*/ 	.word	0x000007e0
        /*0560*/ 	.word	0x000000ff
        /*0564*/ 	.word	0x00036878
        /*0568*/ 	.short	0x0100
        /*056a*/ 	.byte	0x08
	.zero		1


	//   ....[13]....
        /*056c*/ 	.word	0x000007f0
        /*0570*/ 	.word	0x000000ff
        /*0574*/ 	.word	0x00036888
        /*0578*/ 	.short	0x0100
        /*057a*/ 	.byte	0x08
	.zero		1


	//   ....[14]....
        /*057c*/ 	.word	0x00000a50
        /*0580*/ 	.word	0x000000ff
        /*0584*/ 	.word	0x00036890
        /*0588*/ 	.short	0x0100
        /*058a*/ 	.byte	0x08
	.zero		1


	//   ....[15]....
        /*058c*/ 	.word	0x00000a60
        /*0590*/ 	.word	0x000000ff
        /*0594*/ 	.word	0x000368a0
        /*0598*/ 	.short	0x0100
        /*059a*/ 	.byte	0x08
	.zero		1


	//   ....[16]....
        /*059c*/ 	.word	0x00000a70
        /*05a0*/ 	.word	0x000000ff
        /*05a4*/ 	.word	0x00036898
        /*05a8*/ 	.short	0x0100
        /*05aa*/ 	.byte	0x08
	.zero		1


	//   ....[17]....
        /*05ac*/ 	.word	0x00000a80
        /*05b0*/ 	.word	0x000000ff
        /*05b4*/ 	.word	0x000368a8
        /*05b8*/ 	.short	0x0100
        /*05ba*/ 	.byte	0x08
	.zero		1


	//   ....[18]....
        /*05bc*/ 	.word	0x00000d20
        /*05c0*/ 	.word	0x000000ff
        /*05c4*/ 	.word	0x000368b0
        /*05c8*/ 	.short	0x0100
        /*05ca*/ 	.byte	0x08
	.zero		1


	//   ....[19]....
        /*05cc*/ 	.word	0x00000d30
        /*05d0*/ 	.word	0x000000ff
        /*05d4*/ 	.word	0x000368c0
        /*05d8*/ 	.short	0x0100
        /*05da*/ 	.byte	0x08
	.zero		1


	//   ....[20]....
        /*05dc*/ 	.word	0x00000d40
        /*05e0*/ 	.word	0x000000ff
        /*05e4*/ 	.word	0x000368b8
        /*05e8*/ 	.short	0x0100
        /*05ea*/ 	.byte	0x08
	.zero		1


	//   ....[21]....
        /*05ec*/ 	.word	0x00000d50
        /*05f0*/ 	.word	0x000000ff
        /*05f4*/ 	.word	0x000368c8
        /*05f8*/ 	.short	0x0100
        /*05fa*/ 	.byte	0x08
	.zero		1


	//   ....[22]....
        /*05fc*/ 	.word	0x00001690
        /*0600*/ 	.word	0x000000ff
        /*0604*/ 	.word	0x00036800
        /*0608*/ 	.short	0x010a
        /*060a*/ 	.byte	0x25
	.zero		1


	//   ....[23]....
        /*060c*/ 	.word	0x00001710
        /*0610*/ 	.word	0x00000002
        /*0614*/ 	.word	0x00036830
        /*0618*/ 	.short	0x010a
        /*061a*/ 	.byte	0x3f
	.zero		1


	//   ....[24]....
        /*061c*/ 	.word	0x00001750
        /*0620*/ 	.word	0x00000002
        /*0624*/ 	.word	0x00036830
        /*0628*/ 	.short	0x010a
        /*062a*/ 	.byte	0x3f
	.zero		1


	//   ....[25]....
        /*062c*/ 	.word	0x00004d60
        /*0630*/ 	.word	0x00000005
        /*0634*/ 	.word	0x00000000
        /*0638*/ 	.short	0x0101
        /*063a*/ 	.byte	0x3f
	.zero		1


	//   ....[26]....
        /*063c*/ 	.word	0x00005600
        /*0640*/ 	.word	0x000000ff
        /*0644*/ 	.word	0x00036830
        /*0648*/ 	.short	0x010a
        /*064a*/ 	.byte	0x26
	.zero		1


	//   ....[27]....
        /*064c*/ 	.word	0x00005640
        /*0650*/ 	.word	0x000000ff
        /*0654*/ 	.word	0x00036830
        /*0658*/ 	.short	0x010a
        /*065a*/ 	.byte	0x26
	.zero		1


	//   ....[28]....
        /*065c*/ 	.word	0x00007c30
        /*0660*/ 	.word	0x000000ff
        /*0664*/ 	.word	0x00036850
        /*0668*/ 	.short	0x010a
        /*066a*/ 	.byte	0x07
	.zero		1


	//   ....[29]....
        /*066c*/ 	.word	0x00007c70
        /*0670*/ 	.word	0x000000ff
        /*0674*/ 	.word	0x00036850
        /*0678*/ 	.short	0x010a
        /*067a*/ 	.byte	0x07
	.zero		1


	//   ....[30]....
        /*067c*/ 	.word	0x00008cd0
        /*0680*/ 	.word	0x00000005
        /*0684*/ 	.word	0x00000000
        /*0688*/ 	.short	0x0101
        /*068a*/ 	.byte	0x3f
	.zero		1


	//   ....[31]....
        /*068c*/ 	.word	0x00008fc0
        /*0690*/ 	.word	0x0000007e
        /*0694*/ 	.word	0x00000000
        /*0698*/ 	.short	0x0101
        /*069a*/ 	.byte	0x3f
	.zero		1


	//   ....[32]....
        /*069c*/ 	.word	0x000097d0
        /*06a0*/ 	.word	0x000000ff
        /*06a4*/ 	.word	0x00036850
        /*06a8*/ 	.short	0x010a
        /*06aa*/ 	.byte	0x09
	.zero		1


	//   ....[33]....
        /*06ac*/ 	.word	0x00009810
        /*06b0*/ 	.word	0x000000ff
        /*06b4*/ 	.word	0x00036850
        /*06b8*/ 	.short	0x010a
        /*06ba*/ 	.byte	0x09
	.zero		1


	//   ....[34]....
        /*06bc*/ 	.word	0x00009e00
        /*06c0*/ 	.word	0x0000001a
        /*06c4*/ 	.word	0x00000000
        /*06c8*/ 	.short	0x0101
        /*06ca*/ 	.byte	0x3f
	.zero		1


	//   ....[35]....
        /*06cc*/ 	.word	0x0000b720
        /*06d0*/ 	.word	0x000000ff
        /*06d4*/ 	.word	0x00000000
        /*06d8*/ 	.short	0x0101
        /*06da*/ 	.byte	0x05
	.zero		1


	//   ....[36]....
        /*06dc*/ 	.word	0x0000b790
        /*06e0*/ 	.word	0x000000ff
        /*06e4*/ 	.word	0x00000000
        /*06e8*/ 	.short	0x0101
        /*06ea*/ 	.byte	0x04
	.zero		1


	//   ....[37]....
        /*06ec*/ 	.word	0x0000c8a0
        /*06f0*/ 	.word	0x00000002
        /*06f4*/ 	.word	0x00036840
        /*06f8*/ 	.short	0x010a
        /*06fa*/ 	.byte	0x3f
	.zero		1


	//   ....[38]....
        /*06fc*/ 	.word	0x0000d7f0
        /*0700*/ 	.word	0x000000ff
        /*0704*/ 	.word	0x00036800
        /*0708*/ 	.short	0x0107
        /*070a*/ 	.byte	0x24
	.zero		1


	//   ....[39]....
        /*070c*/ 	.word	0x0000d860
        /*0710*/ 	.word	0x000000ff
        /*0714*/ 	.word	0x00036800
        /*0718*/ 	.short	0x0101
        /*071a*/ 	.byte	0x24
	.zero		1


	//   ....[40]....
        /*071c*/ 	.word	0x0000d880
        /*0720*/ 	.word	0x000000ff
        /*0724*/ 	.word	0x00036820
        /*0728*/ 	.short	0x010a
        /*072a*/ 	.byte	0x24
	.zero		1


	//   ....[41]....
        /*072c*/ 	.word	0x0000dba0
        /*0730*/ 	.word	0x00000003
        /*0734*/ 	.word	0x00036840
        /*0738*/ 	.short	0x010a
        /*073a*/ 	.byte	0x3f
	.zero		1


	//   ....[42]....
        /*073c*/ 	.word	0x0000e0f0
        /*0740*/ 	.word	0x00000002
        /*0744*/ 	.word	0x00036860
        /*0748*/ 	.short	0x010a
        /*074a*/ 	.byte	0x3f
	.zero		1


	//   ....[43]....
        /*074c*/ 	.word	0x0000e8c0
        /*0750*/ 	.word	0x00000003
        /*0754*/ 	.word	0x00036840
        /*0758*/ 	.short	0x010a
        /*075a*/ 	.byte	0x3f
	.zero		1


	//   ....[44]....
        /*075c*/ 	.word	0x0000ee10
        /*0760*/ 	.word	0x00000002
        /*0764*/ 	.word	0x00036860
        /*0768*/ 	.short	0x010a
        /*076a*/ 	.byte	0x3f
	.zero		1


	//   ....[45]....
        /*076c*/ 	.word	0x0000f540
        /*0770*/ 	.word	0x00000003
        /*0774*/ 	.word	0x00036840
        /*0778*/ 	.short	0x010a
        /*077a*/ 	.byte	0x3f
	.zero		1


	//   ....[46]....
        /*077c*/ 	.word	0x0000fa80
        /*0780*/ 	.word	0x00000002
        /*0784*/ 	.word	0x00036860
        /*0788*/ 	.short	0x010a
        /*078a*/ 	.byte	0x3f
	.zero		1


	//   ....[47]....
        /*078c*/ 	.word	0x00010020
        /*0790*/ 	.word	0x00000000
        /*0794*/ 	.word	0x00036860
        /*0798*/ 	.short	0x010a
        /*079a*/ 	.byte	0x3f
	.zero		1


	//   ....[48]....
        /*079c*/ 	.word	0x00010680
        /*07a0*/ 	.word	0x00000000
        /*07a4*/ 	.word	0x00036820
        /*07a8*/ 	.short	0x010a
        /*07aa*/ 	.byte	0x3f
	.zero		1


	//   ....[49]....
        /*07ac*/ 	.word	0x00010870
        /*07b0*/ 	.word	0x00000006
        /*07b4*/ 	.word	0x00000000
        /*07b8*/ 	.short	0x010a
        /*07ba*/ 	.byte	0x3f
	.zero		1


	//   ....[50]....
        /*07bc*/ 	.word	0x000108a0
        /*07c0*/ 	.word	0x00000007
        /*07c4*/ 	.word	0x00000000
        /*07c8*/ 	.short	0x010a
        /*07ca*/ 	.byte	0x3f
	.zero		1


	//   ....[51]....
        /*07cc*/ 	.word	0x00010900
        /*07d0*/ 	.word	0x00000004
        /*07d4*/ 	.word	0x00000000
        /*07d8*/ 	.short	0x010a
        /*07da*/ 	.byte	0x3f
	.zero		1


	//   ....[52]....
        /*07dc*/ 	.word	0x00010930
        /*07e0*/ 	.word	0x00000003
        /*07e4*/ 	.word	0x00000000
        /*07e8*/ 	.short	0x010a
        /*07ea*/ 	.byte	0x3f
	.zero		1


	//   ....[53]....
        /*07ec*/ 	.word	0x000109a0
        /*07f0*/ 	.word	0x00000003
        /*07f4*/ 	.word	0x00036800
        /*07f8*/ 	.short	0x010a
        /*07fa*/ 	.byte	0x3f
	.zero		1


	//   ....[54]....
        /*07fc*/ 	.word	0x000109f0
        /*0800*/ 	.word	0x00000002
        /*0804*/ 	.word	0x00036830
        /*0808*/ 	.short	0x010a
        /*080a*/ 	.byte	0x3f
	.zero		1


	//   ....[55]....
        /*080c*/ 	.word	0x00010a50
        /*0810*/ 	.word	0x00000003
        /*0814*/ 	.word	0x00036830
        /*0818*/ 	.short	0x010a
        /*081a*/ 	.byte	0x3f
	.zero		1


	//   ....[56]....
        /*081c*/ 	.word	0x00010ab0
        /*0820*/ 	.word	0x00000003
        /*0824*/ 	.word	0x00036850
        /*0828*/ 	.short	0x010a
        /*082a*/ 	.byte	0x3f
	.zero		1


	//   ....[57]....
        /*082c*/ 	.word	0x00010b10
        /*0830*/ 	.word	0x00000007
        /*0834*/ 	.word	0x00036850
        /*0838*/ 	.short	0x010a
        /*083a*/ 	.byte	0x3f
	.zero		1


	//   ....[58]....
        /*083c*/ 	.word	0x00010cb0
        /*0840*/ 	.word	0x00000002
        /*0844*/ 	.word	0x00036840
        /*0848*/ 	.short	0x010a
        /*084a*/ 	.byte	0x3f
	.zero		1


	//   ....[59]....
        /*084c*/ 	.word	0x000118d0
        /*0850*/ 	.word	0x00000002
        /*0854*/ 	.word	0x00036820
        /*0858*/ 	.short	0x010a
        /*085a*/ 	.byte	0x3f
	.zero		1


	//   ....[60]....
        /*085c*/ 	.word	0x00011920
        /*0860*/ 	.word	0x00000003
        /*0864*/ 	.word	0x00036840
        /*0868*/ 	.short	0x010a
        /*086a*/ 	.byte	0x3f
	.zero		1


	//   ....[61]....
        /*086c*/ 	.word	0x00011970
        /*0870*/ 	.word	0x00000002
        /*0874*/ 	.word	0x00036860
        /*0878*/ 	.short	0x010a
        /*087a*/ 	.byte	0x3f
	.zero		1


	//   ....[62]....
        /*087c*/ 	.word	0x000119c0
        /*0880*/ 	.word	0x00000003
        /*0884*/ 	.word	0x00036840
        /*0888*/ 	.short	0x010a
        /*088a*/ 	.byte	0x3f
	.zero		1


	//   ....[63]....
        /*088c*/ 	.word	0x00011a10
        /*0890*/ 	.word	0x00000002
        /*0894*/ 	.word	0x00036860
        /*0898*/ 	.short	0x010a
        /*089a*/ 	.byte	0x3f
	.zero		1


	//   ....[64]....
        /*089c*/ 	.word	0x00011a60
        /*08a0*/ 	.word	0x00000003
        /*08a4*/ 	.word	0x00036840
        /*08a8*/ 	.short	0x010a
        /*08aa*/ 	.byte	0x3f
	.zero		1


	//   ....[65]....
        /*08ac*/ 	.word	0x00011ab0
        /*08b0*/ 	.word	0x00000002
        /*08b4*/ 	.word	0x00036860
        /*08b8*/ 	.short	0x010a
        /*08ba*/ 	.byte	0x3f
	.zero		1


	//   ....[66]....
        /*08bc*/ 	.word	0x00011b00
        /*08c0*/ 	.word	0x00000000
        /*08c4*/ 	.word	0x00036860
        /*08c8*/ 	.short	0x010a
        /*08ca*/ 	.byte	0x3f
	.zero		1


	//   ....[67]....
        /*08cc*/ 	.word	0x00011b50
        /*08d0*/ 	.word	0x00000000
        /*08d4*/ 	.word	0x00036820
        /*08d8*/ 	.short	0x010a
        /*08da*/ 	.byte	0x3f
	.zero		1


	//   ....[68]....
        /*08dc*/ 	.word	0x00011cf0
        /*08e0*/ 	.word	0x00000006
        /*08e4*/ 	.word	0x00000000
        /*08e8*/ 	.short	0x010a
        /*08ea*/ 	.byte	0x3f
	.zero		1


	//   ....[69]....
        /*08ec*/ 	.word	0x00011d40
        /*08f0*/ 	.word	0x00000007
        /*08f4*/ 	.word	0x00000000
        /*08f8*/ 	.short	0x010a
        /*08fa*/ 	.byte	0x3f
	.zero		1


	//   ....[70]....
        /*08fc*/ 	.word	0x00011d90
        /*0900*/ 	.word	0x00000004
        /*0904*/ 	.word	0x00000000
        /*0908*/ 	.short	0x010a
        /*090a*/ 	.byte	0x3f
	.zero		1


	//----- nvinfo : EIATTR_NUM_MBARRIERS
	.align		4
.L_127:
        /*090c*/ 	.byte	0x03, 0x38
        /*090e*/ 	.short	0x0016


	//----- nvinfo : EIATTR_EXIT_INSTR_OFFSETS
	.align		4
        /*0910*/ 	.byte	0x04, 0x1c
        /*0912*/ 	.short	(.L_129 - .L_128)


	//   ....[0]....
.L_128:
        /*0914*/ 	.word	0x00000ee0


	//   ....[1]....
        /*0918*/ 	.word	0x0000bc70


	//   ....[2]....
        /*091c*/ 	.word	0x00010980


	//----- nvinfo : EIATTR_MAX_THREADS
	.align		4
.L_129:
        /*0920*/ 	.byte	0x04, 0x05
        /*0922*/ 	.short	(.L_131 - .L_130)
.L_130:
        /*0924*/ 	.word	0x00000180
        /*0928*/ 	.word	0x00000001
        /*092c*/ 	.word	0x00000001


	//----- nvinfo : EIATTR_CRS_STACK_SIZE
	.align		4
.L_131:
        /*0930*/ 	.byte	0x04, 0x1e
        /*0932*/ 	.short	(.L_133 - .L_132)
.L_132:
        /*0934*/ 	.word	0x00000000


	//----- nvinfo : EIATTR_CBANK_PARAM_SIZE
	.align		4
.L_133:
        /*0938*/ 	.byte	0x03, 0x19
        /*093a*/ 	.short	0x0a70


	//----- nvinfo : EIATTR_PARAM_CBANK
	.align		4
        /*093c*/ 	.byte	0x04, 0x0a
        /*093e*/ 	.short	(.L_135 - .L_134)
	.align		4
.L_134:
        /*0940*/ 	.word	index@(.nv.constant0._ZN7cutlass13device_kernelIN5flash11enable_sm90INS1_16FlashAttnFwdSm90INS1_25CollectiveMainloopFwdSm90ILi2EN4cute5tupleIJNS5_1CILi2EEENS7_ILi1EEES9_EEENS6_IJNS7_ILi128EEENS7_ILi112EEENS7_ILi192EEEEEELi192ENS_6half_tEfNS_4arch4Sm90ELb0ELb0ELb0ELb0ELb0ELb0ELb0ELb1ELb1ELb1ELb0ELb0EEENS1_21CollectiveEpilogueFwdINS6_IJSB_SD_SC_EEESA_SF_SH_Li256ELb0ELb1ELb0ELb0EEENS1_29StaticPersistentTileSchedulerILb0EEEEEEEEEvNT_6ParamsE)
        /*0944*/ 	.short	0x0210
        /*0946*/ 	.short	0x0a70


	//----- nvinfo : EIATTR_SW_WAR
	.align		4
.L_135:
        /*0948*/ 	.byte	0x04, 0x36
        /*094a*/ 	.short	(.L_137 - .L_136)
.L_136:
        /*094c*/ 	.word	0x00000008
.L_137:


//--------------------- .nv.info._ZN7cutlass13device_kernelIN5flash11enable_sm90INS1_16FlashAttnFwdSm90INS1_25CollectiveMainloopFwdSm90ILi2EN4cute5tupleIJNS5_1CILi1EEES8_S8_EEENS6_IJNS7_ILi128EEENS7_ILi112EEENS7_ILi192EEEEEELi192ENS_6half_tEfNS_4arch4Sm90ELb0ELb0ELb0ELb1ELb0ELb0ELb0ELb1ELb1ELb1ELb0ELb0EEENS1_21CollectiveEpilogueFwdINS6_IJSA_SC_SB_EEES9_SE_SG_Li256ELb1ELb1ELb0ELb0EEENS1_36VarlenDynamicPersistentTileSchedulerILi128ELi112ELi256ELi128ELb0ELb1ELb1ELb0ELb1ELb1EEEEEEEEEvNT_6ParamsE --------------------------
	.section	.nv.info._ZN7cutlass13device_kernelIN5flash11enable_sm90INS1_16FlashAttnFwdSm90INS1_25CollectiveMainloopFwdSm90ILi2EN4cute5tupleIJNS5_1CILi1EEES8_S8_EEENS6_IJNS7_ILi128EEENS7_ILi112EEENS7_ILi192EEEEEELi192ENS_6half_tEfNS_4arch4Sm90ELb0ELb0ELb0ELb1ELb0ELb0ELb0ELb1ELb1ELb1ELb0ELb0EEENS1_21CollectiveEpilogueFwdINS6_IJSA_SC_SB_EEES9_SE_SG_Li256ELb1ELb1ELb0ELb0EEENS1_36VarlenDynamicPersistentTileSchedulerILi128ELi112ELi256ELi128ELb0ELb1ELb1ELb0ELb1ELb1EEEEEEEEEvNT_6ParamsE,"",@"SHT_CUDA_INFO"
	.sectionflags	@""
	.align	4


	//----- nvinfo : EIATTR_CUDA_API_VERSION
	.align		4
        /*0000*/ 	.byte	0x04, 0x37
        /*0002*/ 	.short	(.L_139 - .L_138)
.L_138:
        /*0004*/ 	.word	0x00000082


	//----- nvinfo : EIATTR_KPARAM_INFO
	.align		4
.L_139:
        /*0008*/ 	.byte	0x04, 0x17
        /*000a*/ 	.short	(.L_141 - .L_140)
.L_140:
        /*000c*/ 	.word	0x00000000
        /*0010*/ 	.short	0x0000
        /*0012*/ 	.short	0x0070
        /*0014*/ 	.byte	0x00, 0xf0, 0x01, 0x2a


	//----- nvinfo : EIATTR_SPARSE_MMA_MASK
	.align		4
.L_141:
        /*0018*/ 	.byte	0x03, 0x50
        /*001a*/ 	.short	0x0000


	//----- nvinfo : EIATTR_MAXREG_COUNT
	.align		4
        /*001c*/ 	.byte	0x03, 0x1b
        /*001e*/ 	.short	0x00a8


	//----- nvinfo : EIATTR_NUM_BARRIERS
	.align		4
        /*0020*/ 	.byte	0x02, 0x4c
        /*0022*/ 	.byte	0x09
	.zero		1


	//----- nvinfo : EIATTR_EXTERNS
	.align		4
        /*0024*/ 	.byte	0x04, 0x0f
        /*0026*/ 	.short	(.L_143 - .L_142)


	//   ....[0]....
	.align		4
.L_142:
        /*0028*/ 	.word	index@(__assertfail)


	//----- nvinfo : EIATTR_ANNOTATIONS
	.align		4
.L_143:
        /*002c*/ 	.byte	0x04, 0x55
        /*002e*/ 	.short	(.L_145 - .L_144)


	//   ....[0]....
.L_144:
        /* <DEDUP_REMOVED lines=80> */


	//----- nvinfo : EIATTR_MERCURY_ISA_VERSION
	.align		4
.L_145:
        /*0520*/ 	.byte	0x03, 0x5f
        /*0522*/ 	.short	0x0101


	//----- nvinfo : EIATTR_UNUSED_LOAD_BYTE_OFFSET
	.align		4
        /*0524*/ 	.byte	0x04, 0x44
        /*0526*/ 	.short	(.L_147 - .L_146)


	//   ....[0]....
.L_146:
        /*0528*/ 	.word	0x000009f0
        /*052c*/ 	.word	0x0000fff0


	//   ....[1]....
        /*0530*/ 	.word	0x0000a750
        /*0534*/ 	.word	0x0000fff0


	//----- nvinfo : EIATTR_INT_WARP_WIDE_INSTR_OFFSETS
	.align		4
.L_147:
        /*0538*/ 	.byte	0x04, 0x31
        /*053a*/ 	.short	(.L_149 - .L_148)


	//   ....[0]....
.L_148:
        /*053c*/ 	.word	0x00000120


	//   ....[1]....
        /*0540*/ 	.word	0x00000160


	//   ....[2]....
        /*0544*/ 	.word	0x00000220


	//   ....[3]....
        /*0548*/ 	.word	0x0000dda0


	//   ....[4]....
        /*054c*/ 	.word	0x0000de30


	//   ....[5]....
        /*0550*/ 	.word	0x00011de0


	//   ....[6]....
        /*0554*/ 	.word	0x00011e40


	//----- nvinfo : EIATTR_COOP_GROUP_MASK_REGIDS
	.align		4
.L_149:
        /*0558*/ 	.byte	0x04, 0x29
        /*055a*/ 	.short	(.L_151 - .L_150)


	//   ....[0]....
.L_150:
        /*055c*/ 	.word	0xffffffff


	//   ....[1]....
        /*0560*/ 	.word	0xffffffff


	//   ....[2]....
        /*0564*/ 	.word	0xffffffff


	//   ....[3]....
        /*0568*/ 	.word	0xffffffff


	//   ....[4]....
        /*056c*/ 	.word	0xffffffff


	//   ....[5]....
        /*0570*/ 	.word	0xffffffff


	//   ....[6]....
        /*0574*/ 	.word	0xffffffff


	//   ....[7]....
        /*0578*/ 	.word	0xffffffff


	//   ....[8]....
        /*057c*/ 	.word	0xffffffff


	//   ....[9]....
        /*0580*/ 	.word	0xffffffff


	//   ....[10]....
        /*0584*/ 	.word	0xffffffff


	//   ....[11]....
        /*0588*/ 	.word	0xffffffff


	//   ....[12]....
        /*058c*/ 	.word	0xffffffff


	//   ....[13]....
        /*0590*/ 	.word	0xffffffff


	//   ....[14]....
        /*0594*/ 	.word	0xffffffff


	//   ....[15]....
        /*0598*/ 	.word	0xffffffff


	//   ....[16]....
        /*059c*/ 	.word	0xffffffff


	//   ....[17]....
        /*05a0*/ 	.word	0xffffffff


	//   ....[18]....
        /*05a4*/ 	.word	0xffffffff


	//   ....[19]....
        /*05a8*/ 	.word	0xffffffff


	//   ....[20]....
        /*05ac*/ 	.word	0xffffffff


	//   ....[21]....
        /*05b0*/ 	.word	0xffffffff


	//   ....[22]....
        /*05b4*/ 	.word	0xffffffff


	//   ....[23]....
        /*05b8*/ 	.word	0xffffffff


	//   ....[24]....
        /*05bc*/ 	.word	0xffffffff


	//   ....[25]....
        /*05c0*/ 	.word	0xffffffff


	//   ....[26]....
        /*05c4*/ 	.word	0xffffffff


	//   ....[27]....
        /*05c8*/ 	.word	0xffffffff


	//   ....[28]....
        /*05cc*/ 	.word	0xffffffff


	//   ....[29]....
        /*05d0*/ 	.word	0xffffffff


	//   ....[30]....
        /*05d4*/ 	.word	0xffffffff


	//   ....[31]....
        /*05d8*/ 	.word	0xffffffff


	//   ....[32]....
        /*05dc*/ 	.word	0xffffffff


	//   ....[33]....
        /*05e0*/ 	.word	0xffffffff


	//   ....[34]....
        /*05e4*/ 	.word	0xffffffff


	//   ....[35]....
        /*05e8*/ 	.word	0xffffffff


	//   ....[36]....
        /*05ec*/ 	.word	0xffffffff


	//   ....[37]....
        /*05f0*/ 	.word	0xffffffff


	//   ....[38]....
        /*05f4*/ 	.word	0xffffffff


	//   ....[39]....
        /*05f8*/ 	.word	0xffffffff


	//   ....[40]....
        /*05fc*/ 	.word	0xffffffff


	//   ....[41]....
        /*0600*/ 	.word	0xffffffff


	//   ....[42]....
        /*0604*/ 	.word	0xffffffff


	//   ....[43]....
        /*0608*/ 	.word	0xffffffff


	//   ....[44]....
        /*060c*/ 	.word	0xffffffff


	//   ....[45]....
        /*0610*/ 	.word	0xffffffff


	//   ....[46]....
        /*0614*/ 	.word	0xffffffff


	//   ....[47]....
        /*0618*/ 	.word	0xffffffff


	//   ....[48]....
        /*061c*/ 	.word	0xffffffff


	//   ....[49]....
        /*0620*/ 	.word	0xffffffff


	//   ....[50]....
        /*0624*/ 	.word	0xffffffff


	//   ....[51]....
        /*0628*/ 	.word	0xffffffff


	//   ....[52]....
        /*062c*/ 	.word	0xffffffff


	//   ....[53]....
        /*0630*/ 	.word	0xffffffff


	//   ....[54]....
        /*0634*/ 	.word	0xffffffff


	//   ....[55]....
        /*0638*/ 	.word	0xffffffff


	//   ....[56]....
        /*063c*/ 	.word	0xffffffff


	//   ....[57]....
        /*0640*/ 	.word	0xffffffff


	//   ....[58]....
        /*0644*/ 	.word	0xffffffff


	//   ....[59]....
        /*0648*/ 	.word	0xffffffff


	//   ....[60]....
        /*064c*/ 	.word	0xffffffff


	//   ....[61]....
        /*0650*/ 	.word	0xffffffff


	//   ....[62]....
        /*0654*/ 	.word	0xffffffff


	//   ....[63]....
        /*0658*/ 	.word	0xffffffff


	//   ....[64]....
        /*065c*/ 	.word	0xffffffff


	//   ....[65]....
        /*0660*/ 	.word	0xffffffff


	//   ....[66]....
        /*0664*/ 	.word	0xffffffff


	//   ....[67]....
        /*0668*/ 	.word	0xffffffff


	//   ....[68]....
        /*066c*/ 	.word	0xffffffff


	//   ....[69]....
        /*0670*/ 	.word	0xffffffff


	//   ....[70]....
        /*0674*/ 	.word	0xffffffff


	//   ....[71]....
        /*0678*/ 	.word	0xffffffff


	//   ....[72]....
        /*067c*/ 	.word	0xffffffff


	//   ....[73]....
        /*0680*/ 	.word	0xffffffff


	//   ....[74]....
        /*0684*/ 	.word	0xffffffff


	//   ....[75]....
        /*0688*/ 	.word	0xffffffff


	//   ....[76]....
        /*068c*/ 	.word	0xffffffff


	//   ....[77]....
        /*0690*/ 	.word	0xffffffff


	//   ....[78]....
        /*0694*/ 	.word	0xffffffff


	//   ....[79]....
        /*0698*/ 	.word	0xffffffff


	//   ....[80]....
        /*069c*/ 	.word	0xffffffff


	//   ....[81]....
        /*06a0*/ 	.word	0xffffffff


	//   ....[82]....
        /*06a4*/ 	.word	0xffffffff


	//   ....[83]....
        /*06a8*/ 	.word	0xffffffff


	//   ....[84]....
        /*06ac*/ 	.word	0xffffffff


	//   ....[85]....
        /*06b0*/ 	.word	0xffffffff


	//   ....[86]....
        /*06b4*/ 	.word	0xffffffff


	//   ....[87]....
        /*06b8*/ 	.word	0xffffffff


	//   ....[88]....
        /*06bc*/ 	.word	0xffffffff


	//   ....[89]....
        /*06c0*/ 	.word	0xffffffff


	//   ....[90]....
        /*06c4*/ 	.word	0xffffffff


	//   ....[91]....
        /*06c8*/ 	.word	0x0500000f


	//   ....[92]....
        /*06cc*/ 	.word	0x0500000f


	//   ....[93]....
        /*06d0*/ 	.word	0x0500000f


	//   ....[94]....
        /*06d4*/ 	.word	0x0500000f


	//   ....[95]....
        /*06d8*/ 	.word	0x0500000f


	//   ....[96]....
        /*06dc*/ 	.word	0x0500000f


	//   ....[97]....
        /*06e0*/ 	.word	0x0500000f


	//   ....[98]....
        /*06e4*/ 	.word	0x0500000f


	//   ....[99]....
        /*06e8*/ 	.word	0x0500000f


	//   ....[100]....
        /*06ec*/ 	.word	0x0500000f


	//   ....[101]....
        /*06f0*/ 	.word	0x0500000f


	//   ....[102]....
        /*06f4*/ 	.word	0x0500000f


	//   ....[103]....
        /*06f8*/ 	.word	0x0500000f


	//   ....[104]....
        /*06fc*/ 	.word	0x0500000f


	//   ....[105]....
        /*0700*/ 	.word	0x0500000f


	//   ....[106]....
        /*0704*/ 	.word	0x0500000f


	//   ....[107]....
        /*0708*/ 	.word	0x0500000f


	//   ....[108]....
        /*070c*/ 	.word	0x0500000f


	//   ....[109]....
        /*0710*/ 	.word	0x0500000f


	//   ....[110]....
        /*0714*/ 	.word	0x0500000f


	//   ....[111]....
        /*0718*/ 	.word	0x0500000f


	//   ....[112]....
        /*071c*/ 	.word	0x0500000f


	//   ....[113]....
        /*0720*/ 	.word	0x0500000f


	//   ....[114]....
        /*0724*/ 	.word	0x0500000f


	//   ....[115]....
        /*0728*/ 	.word	0x0500000f


	//   ....[116]....
        /*072c*/ 	.word	0x0500000f


	//   ....[117]....
        /*0730*/ 	.word	0x0500000f


	//   ....[118]....
        /*0734*/ 	.word	0x0500000f


	//   ....[119]....
        /*0738*/ 	.word	0x0500000f


	//   ....[120]....
        /*073c*/ 	.word	0x0500000f


	//   ....[121]....
        /*0740*/ 	.word	0x0500000f


	//   ....[122]....
        /*0744*/ 	.word	0x0500000f


	//   ....[123]....
        /*0748*/ 	.word	0x0500000f


	//   ....[124]....
        /*074c*/ 	.word	0x0500000f


	//   ....[125]....
        /*0750*/ 	.word	0x0500000f


	//----- nvinfo : EIATTR_COOP_GROUP_INSTR_OFFSETS
	.align		4
.L_151:
        /*0754*/ 	.byte	0x04, 0x28
        /*0756*/ 	.short	(.L_153 - .L_152)


	//   ....[0]....
.L_152:
        /*0758*/ 	.word	0x00000060


	//   ....[1]....
        /*075c*/ 	.word	0x00000130


	//   ....[2]....
        /*0760*/ 	.word	0x00000230


	//   ....[3]....
        /*0764*/ 	.word	0x000003a0


	//   ....[4]....
        /*0768*/ 	.word	0x00000500


	//   ....[5]....
        /*076c*/ 	.word	0x00000620


	//   ....[6]....
        /*0770*/ 	.word	0x00000780


	//   ....[7]....
        /*0774*/ 	.word	0x00001400


	//   ....[8]....
        /*0778*/ 	.word	0x00004360


	//   ....[9]....
        /*077c*/ 	.word	0x000043d0


	//   ....[10]....
        /*0780*/ 	.word	0x000048b0


	//   ....[11]....
        /*0784*/ 	.word	0x00004900


	//   ....[12]....
        /*0788*/ 	.word	0x00008350


	//   ....[13]....
        /*078c*/ 	.word	0x00008380


	//   ....[14]....
        /*0790*/ 	.word	0x000085d0


	//   ....[15]....
        /*0794*/ 	.word	0x000085f0


	//   ....[16]....
        /*0798*/ 	.word	0x00009bc0


	//   ....[17]....
        /*079c*/ 	.word	0x00009c80


	//   ....[18]....
        /*07a0*/ 	.word	0x00009f50


	//   ....[19]....
        /*07a4*/ 	.word	0x00009f60


	//   ....[20]....
        /*07a8*/ 	.word	0x0000b480


	//   ....[21]....
        /*07ac*/ 	.word	0x0000b4c0


	//   ....[22]....
        /*07b0*/ 	.word	0x0000b510


	//   ....[23]....
        /*07b4*/ 	.word	0x0000b540


	//   ....[24]....
        /*07b8*/ 	.word	0x0000bc20


	//   ....[25]....
        /*07bc*/ 	.word	0x0000bc60


	//   ....[26]....
        /*07c0*/ 	.word	0x0000bd60


	//   ....[27]....
        /*07c4*/ 	.word	0x0000bd80


	//   ....[28]....
        /*07c8*/ 	.word	0x0000be80


	//   ....[29]....
        /*07cc*/ 	.word	0x0000bea0


	//   ....[30]....
        /*07d0*/ 	.word	0x0000bfb0


	//   ....[31]....
        /*07d4*/ 	.word	0x0000bfd0


	//   ....[32]....
        /*07d8*/ 	.word	0x0000c820


	//   ....[33]....
        /*07dc*/ 	.word	0x0000c840


	//   ....[34]....
        /*07e0*/ 	.word	0x0000c940


	//   ....[35]....
        /*07e4*/ 	.word	0x0000c960


	//   ....[36]....
        /*07e8*/ 	.word	0x0000ca60


	//   ....[37]....
        /*07ec*/ 	.word	0x0000ca80


	//   ....[38]....
        /*07f0*/ 	.word	0x0000cb90


	//   ....[39]....
        /*07f4*/ 	.word	0x0000cbb0


	//   ....[40]....
        /*07f8*/ 	.word	0x0000cd30


	//   ....[41]....
        /*07fc*/ 	.word	0x0000cf20


	//   ....[42]....
        /*0800*/ 	.word	0x0000cf50


	//   ....[43]....
        /*0804*/ 	.word	0x0000cf80


	//   ....[44]....
        /*0808*/ 	.word	0x0000cfb0


	//   ....[45]....
        /*080c*/ 	.word	0x0000cfe0


	//   ....[46]....
        /*0810*/ 	.word	0x0000d010


	//   ....[47]....
        /*0814*/ 	.word	0x0000d180


	//   ....[48]....
        /*0818*/ 	.word	0x0000d1b0


	//   ....[49]....
        /*081c*/ 	.word	0x0000d1e0


	//   ....[50]....
        /*0820*/ 	.word	0x0000d210


	//   ....[51]....
        /*0824*/ 	.word	0x0000d240


	//   ....[52]....
        /*0828*/ 	.word	0x0000d270


	//   ....[53]....
        /*082c*/ 	.word	0x0000d310


	//   ....[54]....
        /*0830*/ 	.word	0x0000d340


	//   ....[55]....
        /*0834*/ 	.word	0x0000d3d0


	//   ....[56]....
        /*0838*/ 	.word	0x0000e3b0


	//   ....[57]....
        /*083c*/ 	.word	0x0000f040


	//   ....[58]....
        /*0840*/ 	.word	0x0000f070


	//   ....[59]....
        /*0844*/ 	.word	0x0000f0a0


	//   ....[60]....
        /*0848*/ 	.word	0x0000f0e0


	//   ....[61]....
        /*084c*/ 	.word	0x0000f1b0


	//   ....[62]....
        /*0850*/ 	.word	0x0000f210


	//   ....[63]....
        /*0854*/ 	.word	0x0000f2b0


	//   ....[64]....
        /*0858*/ 	.word	0x0000f2c0


	//   ....[65]....
        /*085c*/ 	.word	0x0000f360


	//   ....[66]....
        /*0860*/ 	.word	0x0000f370


	//   ....[67]....
        /*0864*/ 	.word	0x0000f410


	//   ....[68]....
        /*0868*/ 	.word	0x0000f420


	//   ....[69]....
        /*086c*/ 	.word	0x0000f4a0


	//   ....[70]....
        /*0870*/ 	.word	0x0000f4d0


	//   ....[71]....
        /*0874*/ 	.word	0x0000f4e0


	//   ....[72]....
        /*0878*/ 	.word	0x0000f500


	//   ....[73]....
        /*087c*/ 	.word	0x00012600


	//   ....[74]....
        /*0880*/ 	.word	0x00012660


	//   ....[75]....
        /*0884*/ 	.word	0x00012690


	//   ....[76]....
        /*0888*/ 	.word	0x000126c0


	//   ....[77]....
        /*088c*/ 	.word	0x000126f0


	//   ....[78]....
        /*0890*/ 	.word	0x00012720


	//   ....[79]....
        /*0894*/ 	.word	0x00012750


	//   ....[80]....
        /*0898*/ 	.word	0x00012760


	//   ....[81]....
        /*089c*/ 	.word	0x000128e0


	//   ....[82]....
        /*08a0*/ 	.word	0x00012910


	//   ....[83]....
        /*08a4*/ 	.word	0x00012940


	//   ....[84]....
        /*08a8*/ 	.word	0x00012970


	//   ....[85]....
        /*08ac*/ 	.word	0x000129a0


	//   ....[86]....
        /*08b0*/ 	.word	0x000129d0


	//   ....[87]....
        /*08b4*/ 	.word	0x00012a90


	//   ....[88]....
        /*08b8*/ 	.word	0x00012ab0


	//   ....[89]....
        /*08bc*/ 	.word	0x00012b20


	//   ....[90]....
        /*08c0*/ 	.word	0x00012fb0


	//   ....[91]....
        /*08c4*/ 	.word	0x00013480


	//   ....[92]....
        /*08c8*/ 	.word	0x00013600


	//   ....[93]....
        /*08cc*/ 	.word	0x00013650


	//   ....[94]....
        /*08d0*/ 	.word	0x000136d0


	//   ....[95]....
        /*08d4*/ 	.word	0x00013720


	//   ....[96]....
        /*08d8*/ 	.word	0x000138b0


	//   ....[97]....
        /*08dc*/ 	.word	0x00013940


	//   ....[98]....
        /*08e0*/ 	.word	0x00013a20


	//   ....[99]....
        /*08e4*/ 	.word	0x00013b40


	//   ....[100]....
        /*08e8*/ 	.word	0x00013ba0


	//   ....[101]....
        /*08ec*/ 	.word	0x00013cb0


	//   ....[102]....
        /*08f0*/ 	.word	0x00013d10


	//   ....[103]....
        /*08f4*/ 	.word	0x00013e20


	//   ....[104]....
        /*08f8*/ 	.word	0x00013e80


	//   ....[105]....
        /*08fc*/ 	.word	0x00013f80


	//   ....[106]....
        /*0900*/ 	.word	0x00013fe0


	//   ....[107]....
        /*0904*/ 	.word	0x000140c0


	//   ....[108]....
        /*0908*/ 	.word	0x00014430


	//   ....[109]....
        /*090c*/ 	.word	0x000144d0


	//   ....[110]....
        /*0910*/ 	.word	0x000145f0


	//   ....[111]....
        /*0914*/ 	.word	0x00014670


	//   ....[112]....
        /*0918*/ 	.word	0x000146f0


	//   ....[113]....
        /*091c*/ 	.word	0x00014770


	//   ....[114]....
        /*0920*/ 	.word	0x000147f0


	//   ....[115]....
        /*0924*/ 	.word	0x00014880


	//   ....[116]....
        /*0928*/ 	.word	0x00014920


	//   ....[117]....
        /*092c*/ 	.word	0x000149c0


	//   ....[118]....
        /*0930*/ 	.word	0x00014a40


	//   ....[119]....
        /*0934*/ 	.word	0x00014ac0


	//   ....[120]....
        /*0938*/ 	.word	0x00014b40


	//   ....[121]....
        /*093c*/ 	.word	0x00014bd0


	//   ....[122]....
        /*0940*/ 	.word	0x00014c50


	//   ....[123]....
        /*0944*/ 	.word	0x00014cf0


	//   ....[124]....
        /*0948*/ 	.word	0x00014d80


	//   ....[125]....
        /*094c*/ 	.word	0x00014eb0


	//----- nvinfo : EIATTR_REG_RECONFIG
	.align		4
.L_153:
        /*0950*/ 	.byte	0x01, 0x54
	.zero		2


	//----- nvinfo : EIATTR_SYSCALL_OFFSETS
	.align		4
        /*0954*/ 	.byte	0x04, 0x46
        /*0956*/ 	.short	(.L_155 - .L_154)


	//   ....[0]....
.L_154:
        /*0958*/ 	.word	0x000015e0


	//   ....[1]....
        /*095c*/ 	.word	0x0000dfa0


	//   ....[2]....
        /*0960*/ 	.word	0x0000e100


	//   ....[3]....
        /*0964*/ 	.word	0x0000e200


	//   ....[4]....
        /*0968*/ 	.word	0x0000ec20


	//----- nvinfo : EIATTR_MBARRIER_INSTR_OFFSETS
	.align		4
.L_155:
        /*096c*/ 	.byte	0x04, 0x39
        /*096e*/ 	.short	(.L_157 - .L_156)


	//   ....[0]....
.L_156:
        /*0970*/ 	.word	0x00000250
        /*0974*/ 	.word	0x000000ff
        /*0978*/ 	.word	0x00036800
        /*097c*/ 	.short	0x0100
        /*097e*/ 	.byte	0x08
	.zero		1


	//   ....[1]....
        /*0980*/ 	.word	0x00000260
        /*0984*/ 	.word	0x000000ff
        /*0988*/ 	.word	0x00036820
        /*098c*/ 	.short	0x0100
        /*098e*/ 	.byte	0x08
	.zero		1


	//   ....[2]....
        /*0990*/ 	.word	0x00000350
        /*0994*/ 	.word	0x000000ff
        /*0998*/ 	.word	0x00036830
        /*099c*/ 	.short	0x0100
        /*099e*/ 	.byte	0x08
	.zero		1


	//   ....[3]....
        /*09a0*/ 	.word	0x00000360
        /*09a4*/ 	.word	0x000000ff
        /*09a8*/ 	.word	0x00036840
        /*09ac*/ 	.short	0x0100
        /*09ae*/ 	.byte	0x08
	.zero		1


	//   ....[4]....
        /*09b0*/ 	.word	0x00000370
        /*09b4*/ 	.word	0x000000ff
        /*09b8*/ 	.word	0x00036838
        /*09bc*/ 	.short	0x0100
        /*09be*/ 	.byte	0x08
	.zero		1


	//   ....[5]....
        /*09c0*/ 	.word	0x00000380
        /*09c4*/ 	.word	0x000000ff
        /*09c8*/ 	.word	0x00036848
        /*09cc*/ 	.short	0x0100
        /*09ce*/ 	.byte	0x08
	.zero		1


	//   ....[6]....
        /*09d0*/ 	.word	0x000004b0
        /*09d4*/ 	.word	0x000000ff
        /*09d8*/ 	.word	0x00036850
        /*09dc*/ 	.short	0x0100
        /*09de*/ 	.byte	0x08
	.zero		1


	//   ....[7]....
        /*09e0*/ 	.word	0x000004c0
        /*09e4*/ 	.word	0x000000ff
        /*09e8*/ 	.word	0x00036860
        /*09ec*/ 	.short	0x0100
        /*09ee*/ 	.byte	0x08
	.zero		1


	//   ....[8]....
        /*09f0*/ 	.word	0x000004d0
        /*09f4*/ 	.word	0x000000ff
        /*09f8*/ 	.word	0x00036858
        /*09fc*/ 	.short	0x0100
        /*09fe*/ 	.byte	0x08
	.zero		1


	//   ....[9]....
        /*0a00*/ 	.word	0x000004e0
        /*0a04*/ 	.word	0x000000ff
        /*0a08*/ 	.word	0x00036868
        /*0a0c*/ 	.short	0x0100
        /*0a0e*/ 	.byte	0x08
	.zero		1


	//   ....[10]....
        /*0a10*/ 	.word	0x000005d0
        /*0a14*/ 	.word	0x000000ff
        /*0a18*/ 	.word	0x00036870
        /*0a1c*/ 	.short	0x0100
        /*0a1e*/ 	.byte	0x06
	.zero		1


	//   ....[11]....
        /*0a20*/ 	.word	0x000005e0
        /*0a24*/ 	.word	0x000000ff
        /*0a28*/ 	.word	0x00036880
        /*0a2c*/ 	.short	0x0100
        /*0a2e*/ 	.byte	0x06
	.zero		1


	//   ....[12]....
        /*0a30*/ 	.word	0x000005f0
        /*0a34*/ 	.word	0x000000ff
        /*0a38*/ 	.word	0x00036878
        /*0a3c*/ 	.short	0x0100
        /*0a3e*/ 	.byte	0x06
	.zero		1


	//   ....[13]....
        /*0a40*/ 	.word	0x00000600
        /*0a44*/ 	.word	0x000000ff
        /*0a48*/ 	.word	0x00036888
        /*0a4c*/ 	.short	0x0100
        /*0a4e*/ 	.byte	0x06
	.zero		1


	//   ....[14]....
        /*0a50*/ 	.word	0x00000730
        /*0a54*/ 	.word	0x000000ff
        /*0a58*/ 	.word	0x00036890
        /*0a5c*/ 	.short	0x0100
        /*0a5e*/ 	.byte	0x08
	.zero		1


	//   ....[15]....
        /*0a60*/ 	.word	0x00000740
        /*0a64*/ 	.word	0x000000ff
        /*0a68*/ 	.word	0x000368a0
        /*0a6c*/ 	.short	0x0100
        /*0a6e*/ 	.byte	0x08
	.zero		1


	//   ....[16]....
        /*0a70*/ 	.word	0x00000750
        /*0a74*/ 	.word	0x000000ff
        /*0a78*/ 	.word	0x00036898
        /*0a7c*/ 	.short	0x0100
        /*0a7e*/ 	.byte	0x08
	.zero		1


	//   ....[17]....
        /*0a80*/ 	.word	0x00000760
        /*0a84*/ 	.word	0x000000ff
        /*0a88*/ 	.word	0x000368a8
        /*0a8c*/ 	.short	0x0100
        /*0a8e*/ 	.byte	0x08
	.zero		1


	//   ....[18]....
        /*0a90*/ 	.word	0x00000890
        /*0a94*/ 	.word	0x000000ff
        /*0a98*/ 	.word	0x000368b0
        /*0a9c*/ 	.short	0x0100
        /*0a9e*/ 	.byte	0x08
	.zero		1


	//   ....[19]....
        /*0aa0*/ 	.word	0x000008a0
        /*0aa4*/ 	.word	0x000000ff
        /*0aa8*/ 	.word	0x000368c0
        /*0aac*/ 	.short	0x0100
        /*0aae*/ 	.byte	0x08
	.zero		1


	//   ....[20]....
        /*0ab0*/ 	.word	0x000008b0
        /*0ab4*/ 	.word	0x000000ff
        /*0ab8*/ 	.word	0x000368b8
        /*0abc*/ 	.short	0x0100
        /*0abe*/ 	.byte	0x08
	.zero		1


	//   ....[21]....
        /*0ac0*/ 	.word	0x000008c0
        /*0ac4*/ 	.word	0x000000ff
        /*0ac8*/ 	.word	0x000368c8
        /*0acc*/ 	.short	0x0100
        /*0ace*/ 	.byte	0x08
	.zero		1


	//   ....[22]....
        /*0ad0*/ 	.word	0x00001690
        /*0ad4*/ 	.word	0x00000005
        /*0ad8*/ 	.word	0x00036800
        /*0adc*/ 	.short	0x010a
        /*0ade*/ 	.byte	0x3f
	.zero		1


	//   ....[23]....
        /*0ae0*/ 	.word	0x00001700
        /*0ae4*/ 	.word	0x00000002
        /*0ae8*/ 	.word	0x00036830
        /*0aec*/ 	.short	0x010a
        /*0aee*/ 	.byte	0x3f
	.zero		1


	//   ....[24]....
        /*0af0*/ 	.word	0x00001770
        /*0af4*/ 	.word	0x00000002
        /*0af8*/ 	.word	0x00036830
        /*0afc*/ 	.short	0x010a
        /*0afe*/ 	.byte	0x3f
	.zero		1


	//   ....[25]....
        /*0b00*/ 	.word	0x000043a0
        /*0b04*/ 	.word	0x00000002
        /*0b08*/ 	.word	0x00000000
        /*0b0c*/ 	.short	0x0101
        /*0b0e*/ 	.byte	0x3f
	.zero		1


	//   ....[26]....
        /*0b10*/ 	.word	0x00005aa0
        /*0b14*/ 	.word	0x0000000c
        /*0b18*/ 	.word	0x00036830
        /*0b1c*/ 	.short	0x010a
        /*0b1e*/ 	.byte	0x3f
	.zero		1


	//   ....[27]....
        /*0b20*/ 	.word	0x00005af0
        /*0b24*/ 	.word	0x0000000c
        /*0b28*/ 	.word	0x00036830
        /*0b2c*/ 	.short	0x010a
        /*0b2e*/ 	.byte	0x3f
	.zero		1


	//   ....[28]....
        /*0b30*/ 	.word	0x00008030
        /*0b34*/ 	.word	0x0000000d
        /*0b38*/ 	.word	0x00036850
        /*0b3c*/ 	.short	0x010a
        /*0b3e*/ 	.byte	0x3f
	.zero		1


	//   ....[29]....
        /*0b40*/ 	.word	0x00008070
        /*0b44*/ 	.word	0x0000000d
        /*0b48*/ 	.word	0x00036850
        /*0b4c*/ 	.short	0x010a
        /*0b4e*/ 	.byte	0x3f
	.zero		1


	//   ....[30]....
        /*0b50*/ 	.word	0x00008ec0
        /*0b54*/ 	.word	0x00000090
        /*0b58*/ 	.word	0x00000000
        /*0b5c*/ 	.short	0x0101
        /*0b5e*/ 	.byte	0x3f
	.zero		1


	//   ....[31]....
        /*0b60*/ 	.word	0x00009010
        /*0b64*/ 	.word	0x00000090
        /*0b68*/ 	.word	0x00000000
        /*0b6c*/ 	.short	0x0101
        /*0b6e*/ 	.byte	0x3f
	.zero		1


	//   ....[32]....
        /*0b70*/ 	.word	0x00009b20
        /*0b74*/ 	.word	0x0000000b
        /*0b78*/ 	.word	0x00036850
        /*0b7c*/ 	.short	0x010a
        /*0b7e*/ 	.byte	0x3f
	.zero		1


	//   ....[33]....
        /*0b80*/ 	.word	0x00009b60
        /*0b84*/ 	.word	0x0000000b
        /*0b88*/ 	.word	0x00036850
        /*0b8c*/ 	.short	0x010a
        /*0b8e*/ 	.byte	0x3f
	.zero		1


	//   ....[34]....
        /*0b90*/ 	.word	0x0000a0f0
        /*0b94*/ 	.word	0x0000000a
        /*0b98*/ 	.word	0x00000000
        /*0b9c*/ 	.short	0x0101
        /*0b9e*/ 	.byte	0x3f
	.zero		1


	//   ....[35]....
        /*0ba0*/ 	.word	0x0000bc50
        /*0ba4*/ 	.word	0x0000002e
        /*0ba8*/ 	.word	0x00000000
        /*0bac*/ 	.short	0x0101
        /*0bae*/ 	.byte	0x3f
	.zero		1


	//   ....[36]....
        /*0bb0*/ 	.word	0x0000e650
        /*0bb4*/ 	.word	0x00000000
        /*0bb8*/ 	.word	0x00036840
        /*0bbc*/ 	.short	0x010a
        /*0bbe*/ 	.byte	0x3f
	.zero		1


	//   ....[37]....
        /*0bc0*/ 	.word	0x0000f690
        /*0bc4*/ 	.word	0x0000000a
        /*0bc8*/ 	.word	0x00036800
        /*0bcc*/ 	.short	0x0107
        /*0bce*/ 	.byte	0x3f
	.zero		1


	//   ....[38]....
        /*0bd0*/ 	.word	0x0000f7a0
        /*0bd4*/ 	.word	0x00000002
        /*0bd8*/ 	.word	0x00036800
        /*0bdc*/ 	.short	0x0101
        /*0bde*/ 	.byte	0x3f
	.zero		1


	//   ....[39]....
        /*0be0*/ 	.word	0x0000f7c0
        /*0be4*/ 	.word	0x00000002
        /*0be8*/ 	.word	0x00036820
        /*0bec*/ 	.short	0x010a
        /*0bee*/ 	.byte	0x3f
	.zero		1


	//   ....[40]....
        /*0bf0*/ 	.word	0x0000fb40
        /*0bf4*/ 	.word	0x00000003
        /*0bf8*/ 	.word	0x00036840
        /*0bfc*/ 	.short	0x010a
        /*0bfe*/ 	.byte	0x3f
	.zero		1


	//   ....[41]....
        /*0c00*/ 	.word	0x00010000
        /*0c04*/ 	.word	0x00000003
        /*0c08*/ 	.word	0x00000060
        /*0c0c*/ 	.short	0x010a
        /*0c0e*/ 	.byte	0x3f
	.zero		1


	//   ....[42]....
        /*0c10*/ 	.word	0x00010800
        /*0c14*/ 	.word	0x00000003
        /*0c18*/ 	.word	0x00036840
        /*0c1c*/ 	.short	0x010a
        /*0c1e*/ 	.byte	0x3f
	.zero		1


	//   ....[43]....
        /*0c20*/ 	.word	0x00010cc0
        /*0c24*/ 	.word	0x00000002
        /*0c28*/ 	.word	0x00000060
        /*0c2c*/ 	.short	0x010a
        /*0c2e*/ 	.byte	0x3f
	.zero		1


	//   ....[44]....
        /*0c30*/ 	.word	0x000113e0
        /*0c34*/ 	.word	0x00000002
        /*0c38*/ 	.word	0x00036840
        /*0c3c*/ 	.short	0x010a
        /*0c3e*/ 	.byte	0x3f
	.zero		1


	//   ....[45]....
        /*0c40*/ 	.word	0x000118a0
        /*0c44*/ 	.word	0x00000002
        /*0c48*/ 	.word	0x00000060
        /*0c4c*/ 	.short	0x010a
        /*0c4e*/ 	.byte	0x3f
	.zero		1


	//   ....[46]....
        /*0c50*/ 	.word	0x00011f50
        /*0c54*/ 	.word	0x00000002
        /*0c58*/ 	.word	0x00036860
        /*0c5c*/ 	.short	0x010a
        /*0c5e*/ 	.byte	0x3f
	.zero		1


	//   ....[47]....
        /*0c60*/ 	.word	0x00012f30
        /*0c64*/ 	.word	0x00000000
        /*0c68*/ 	.word	0x00036820
        /*0c6c*/ 	.short	0x010a
        /*0c6e*/ 	.byte	0x3f
	.zero		1


	//   ....[48]....
        /*0c70*/ 	.word	0x000130f0
        /*0c74*/ 	.word	0x00000006
        /*0c78*/ 	.word	0x00000000
        /*0c7c*/ 	.short	0x010a
        /*0c7e*/ 	.byte	0x3f
	.zero		1


	//   ....[49]....
        /*0c80*/ 	.word	0x00013160
        /*0c84*/ 	.word	0x00000007
        /*0c88*/ 	.word	0x00000000
        /*0c8c*/ 	.short	0x010a
        /*0c8e*/ 	.byte	0x3f
	.zero		1


	//   ....[50]....
        /*0c90*/ 	.word	0x000131d0
        /*0c94*/ 	.word	0x00000004
        /*0c98*/ 	.word	0x00000000
        /*0c9c*/ 	.short	0x010a
        /*0c9e*/ 	.byte	0x3f
	.zero		1


	//   ....[51]....
        /*0ca0*/ 	.word	0x00013200
        /*0ca4*/ 	.word	0x00000003
        /*0ca8*/ 	.word	0x00000000
        /*0cac*/ 	.short	0x010a
        /*0cae*/ 	.byte	0x3f
	.zero		1


	//   ....[52]....
        /*0cb0*/ 	.word	0x00013260
        /*0cb4*/ 	.word	0x00000005
        /*0cb8*/ 	.word	0x00036800
        /*0cbc*/ 	.short	0x010a
        /*0cbe*/ 	.byte	0x3f
	.zero		1


	//   ....[53]....
        /*0cc0*/ 	.word	0x000132b0
        /*0cc4*/ 	.word	0x00000002
        /*0cc8*/ 	.word	0x00036830
        /*0ccc*/ 	.short	0x010a
        /*0cce*/ 	.byte	0x3f
	.zero		1


	//   ....[54]....
        /*0cd0*/ 	.word	0x00013300
        /*0cd4*/ 	.word	0x0000000c
        /*0cd8*/ 	.word	0x00036830
        /*0cdc*/ 	.short	0x010a
        /*0cde*/ 	.byte	0x3f
	.zero		1


	//   ....[55]....
        /*0ce0*/ 	.word	0x00013350
        /*0ce4*/ 	.word	0x0000000d
        /*0ce8*/ 	.word	0x00036850
        /*0cec*/ 	.short	0x010a
        /*0cee*/ 	.byte	0x3f
	.zero		1


	//   ....[56]....
        /*0cf0*/ 	.word	0x000133a0
        /*0cf4*/ 	.word	0x0000000b
        /*0cf8*/ 	.word	0x00036850
        /*0cfc*/ 	.short	0x010a
        /*0cfe*/ 	.byte	0x3f
	.zero		1


	//   ....[57]....
        /*0d00*/ 	.word	0x00013540
        /*0d04*/ 	.word	0x00000000
        /*0d08*/ 	.word	0x00036840
        /*0d0c*/ 	.short	0x010a
        /*0d0e*/ 	.byte	0x3f
	.zero		1


	//   ....[58]....
        /*0d10*/ 	.word	0x00014150
        /*0d14*/ 	.word	0x00000002
        /*0d18*/ 	.word	0x00036820
        /*0d1c*/ 	.short	0x010a
        /*0d1e*/ 	.byte	0x3f
	.zero		1


	//   ....[59]....
        /*0d20*/ 	.word	0x000141a0
        /*0d24*/ 	.word	0x00000003
        /*0d28*/ 	.word	0x00036840
        /*0d2c*/ 	.short	0x010a
        /*0d2e*/ 	.byte	0x3f
	.zero		1


	//   ....[60]....
        /*0d30*/ 	.word	0x000141f0
        /*0d34*/ 	.word	0x00000003
        /*0d38*/ 	.word	0x00000060
        /*0d3c*/ 	.short	0x010a
        /*0d3e*/ 	.byte	0x3f
	.zero		1


	//   ....[61]....
        /*0d40*/ 	.word	0x00014240
        /*0d44*/ 	.word	0x00000003
        /*0d48*/ 	.word	0x00036840
        /*0d4c*/ 	.short	0x010a
        /*0d4e*/ 	.byte	0x3f
	.zero		1


	//   ....[62]....
        /*0d50*/ 	.word	0x00014290
        /*0d54*/ 	.word	0x00000002
        /*0d58*/ 	.word	0x00000060
        /*0d5c*/ 	.short	0x010a
        /*0d5e*/ 	.byte	0x3f
	.zero		1


	//   ....[63]....
        /*0d60*/ 	.word	0x000142e0
        /*0d64*/ 	.word	0x00000002
        /*0d68*/ 	.word	0x00036840
        /*0d6c*/ 	.short	0x010a
        /*0d6e*/ 	.byte	0x3f
	.zero		1


	//   ....[64]....
        /*0d70*/ 	.word	0x00014330
        /*0d74*/ 	.word	0x00000002
        /*0d78*/ 	.word	0x00000060
        /*0d7c*/ 	.short	0x010a
        /*0d7e*/ 	.byte	0x3f
	.zero		1


	//   ....[65]....
        /*0d80*/ 	.word	0x00014380
        /*0d84*/ 	.word	0x00000002
        /*0d88*/ 	.word	0x00036860
        /*0d8c*/ 	.short	0x010a
        /*0d8e*/ 	.byte	0x3f
	.zero		1


	//   ....[66]....
        /*0d90*/ 	.word	0x00014dd0
        /*0d94*/ 	.word	0x00000000
        /*0d98*/ 	.word	0x00036820
        /*0d9c*/ 	.short	0x010a
        /*0d9e*/ 	.byte	0x3f
	.zero		1


	//   ....[67]....
        /*0da0*/ 	.word	0x00014f70
        /*0da4*/ 	.word	0x00000006
        /*0da8*/ 	.word	0x00000000
        /*0dac*/ 	.short	0x010a
        /*0dae*/ 	.byte	0x3f
	.zero		1


	//   ....[68]....
        /*0db0*/ 	.word	0x00014fc0
        /*0db4*/ 	.word	0x00000007
        /*0db8*/ 	.word	0x00000000
        /*0dbc*/ 	.short	0x010a
        /*0dbe*/ 	.byte	0x3f
	.zero		1


	//   ....[69]....
        /*0dc0*/ 	.word	0x00015010
        /*0dc4*/ 	.word	0x00000004
        /*0dc8*/ 	.word	0x00000000
        /*0dcc*/ 	.short	0x010a
        /*0dce*/ 	.byte	0x3f
	.zero		1


	//----- nvinfo : EIATTR_NUM_MBARRIERS
	.align		4
.L_157:
        /*0dd0*/ 	.byte	0x03, 0x38
        /*0dd2*/ 	.short	0x0016


	//----- nvinfo : EIATTR_EXIT_INSTR_OFFSETS
	.align		4
        /*0dd4*/ 	.byte	0x04, 0x1c
        /*0dd6*/ 	.short	(.L_159 - .L_158)


	//   ....[0]....
.L_158:
        /*0dd8*/ 	.word	0x00000a30


	//   ....[1]....
        /*0ddc*/ 	.word	0x0000cce0


	//   ....[2]....
        /*0de0*/ 	.word	0x00013250


	//----- nvinfo : EIATTR_MAX_THREADS
	.align		4
.L_159:
        /*0de4*/ 	.byte	0x04, 0x05
        /*0de6*/ 	.short	(.L_161 - .L_160)
.L_160:
        /*0de8*/ 	.word	0x00000180
        /*0dec*/ 	.word	0x00000001
        /*0df0*/ 	.word	0x00000001


	//----- nvinfo : EIATTR_CRS_STACK_SIZE
	.align		4
.L_161:
        /*0df4*/ 	.byte	0x04, 0x1e
        /*0df6*/ 	.short	(.L_163 - .L_162)
.L_162:
        /*0df8*/ 	.word	0x00000000


	//----- nvinfo : EIATTR_CBANK_PARAM_SIZE
	.align		4
.L_163:
        /*0dfc*/ 	.byte	0x03, 0x19
        /*0dfe*/ 	.short	0x0af0


	//----- nvinfo : EIATTR_PARAM_CBANK
	.align		4
        /*0e00*/ 	.byte	0x04, 0x0a
        /*0e02*/ 	.short	(.L_165 - .L_164)
	.align		4
.L_164:
        /*0e04*/ 	.word	index@(.nv.constant0._ZN7cutlass13device_kernelIN5flash11enable_sm90INS1_16FlashAttnFwdSm90INS1_25CollectiveMainloopFwdSm90ILi2EN4cute5tupleIJNS5_1CILi1EEES8_S8_EEENS6_IJNS7_ILi128EEENS7_ILi112EEENS7_ILi192EEEEEELi192ENS_6half_tEfNS_4arch4Sm90ELb0ELb0ELb0ELb1ELb0ELb0ELb0ELb1ELb1ELb1ELb0ELb0EEENS1_21CollectiveEpilogueFwdINS6_IJSA_SC_SB_EEES9_SE_SG_Li256ELb1ELb1ELb0ELb0EEENS1_36VarlenDynamicPersistentTileSchedulerILi128ELi112ELi256ELi128ELb0ELb1ELb1ELb0ELb1ELb1EEEEEEEEEvNT_6ParamsE)
        /*0e08*/ 	.short	0x0210
        /*0e0a*/ 	.short	0x0af0


	//----- nvinfo : EIATTR_SW_WAR
	.align		4
.L_165:
        /*0e0c*/ 	.byte	0x04, 0x36
        /*0e0e*/ 	.short	(.L_167 - .L_166)
.L_166:
        /*0e10*/ 	.word	0x00000008
.L_167:


//--------------------- .nv.info._ZN7cutlass13device_kernelIN5flash11enable_sm90INS1_16FlashAttnFwdSm90INS1_25CollectiveMainloopFwdSm90ILi2EN4cute5tupleIJNS5_1CILi1EEES8_S8_EEENS6_IJNS7_ILi128EEENS7_ILi112EEENS7_ILi192EEEEEELi192ENS_6half_tEfNS_4arch4Sm90ELb0ELb0ELb0ELb1ELb0ELb1ELb0ELb1ELb1ELb1ELb0ELb0EEENS1_21CollectiveEpilogueFwdINS6_IJSA_SC_SB_EEES9_SE_SG_Li256ELb1ELb1ELb0ELb0EEENS1_36VarlenDynamicPersistentTileSchedulerILi128ELi112ELi256ELi128ELb0ELb1ELb1ELb0ELb1ELb1EEEEEEEEEvNT_6ParamsE --------------------------
	.section	.nv.info._ZN7cutlass13device_kernelIN5flash11enable_sm90INS1_16FlashAttnFwdSm90INS1_25CollectiveMainloopFwdSm90ILi2EN4cute5tupleIJNS5_1CILi1EEES8_S8_EEENS6_IJNS7_ILi128EEENS7_ILi112EEENS7_ILi192EEEEEELi192ENS_6half_tEfNS_4arch4Sm90ELb0ELb0ELb0ELb1ELb0ELb1ELb0ELb1ELb1ELb1ELb0ELb0EEENS1_21CollectiveEpilogueFwdINS6_IJSA_SC_SB_EEES9_SE_SG_Li256ELb1ELb1ELb0ELb0EEENS1_36VarlenDynamicPersistentTileSchedulerILi128ELi112ELi256ELi128ELb0ELb1ELb1ELb0ELb1ELb1EEEEEEEEEvNT_6ParamsE,"",@"SHT_CUDA_INFO"
	.sectionflags	@""
	.align	4


	//----- nvinfo : EIATTR_CUDA_API_VERSION
	.align		4
        /*0000*/ 	.byte	0x04, 0x37
        /*0002*/ 	.short	(.L_169 - .L_168)
.L_168:
        /*0004*/ 	.word	0x00000082


	//----- nvinfo : EIATTR_KPARAM_INFO
	.align		4
.L_169:
        /*0008*/ 	.byte	0x04, 0x17
        /*000a*/ 	.short	(.L_171 - .L_170)
.L_170:
        /*000c*/ 	.word	0x00000000
        /*0010*/ 	.short	0x0000
        /*0012*/ 	.short	0x0070
        /*0014*/ 	.byte	0x00, 0xf0, 0x01, 0x2a


	//----- nvinfo : EIATTR_SPARSE_MMA_MASK
	.align		4
.L_171:
        /*0018*/ 	.byte	0x03, 0x50
        /*001a*/ 	.short	0x0000


	//----- nvinfo : EIATTR_MAXREG_COUNT
	.align		4
        /*001c*/ 	.byte	0x03, 0x1b
        /*001e*/ 	.short	0x00a8


	//----- nvinfo : EIATTR_NUM_BARRIERS
	.align		4
        /*0020*/ 	.byte	0x02, 0x4c
        /*0022*/ 	.byte	0x10
	.zero		1


	//----- nvinfo : EIATTR_EXTERNS
	.align		4
        /*0024*/ 	.byte	0x04, 0x0f
        /*0026*/ 	.short	(.L_173 - .L_172)


	//   ....[0]....
	.align		4
.L_172:
        /*0028*/ 	.word	index@(__assertfail)


	//----- nvinfo : EIATTR_ANNOTATIONS
	.align		4
.L_173:
        /*002c*/ 	.byte	0x04, 0x55
        /*002e*/ 	.short	(.L_175 - .L_174)


	//   ....[0]....
.L_174:
        /* <DEDUP_REMOVED lines=128> */


	//----- nvinfo : EIATTR_MERCURY_ISA_VERSION
	.align		4
.L_175:
        /*0820*/ 	.byte	0x03, 0x5f
        /*0822*/ 	.short	0x0101


	//----- nvinfo : EIATTR_UNUSED_LOAD_BYTE_OFFSET
	.align		4
        /*0824*/ 	.byte	0x04, 0x44
        /*0826*/ 	.short	(.L_177 - .L_176)


	//   ....[0]....
.L_176:
        /*0828*/ 	.word	0x00000ab0
        /*082c*/ 	.word	0x0000fff0


	//   ....[1]....
        /*0830*/ 	.word	0x0001bcf0
        /*0834*/ 	.word	0x0000fff0


	//----- nvinfo : EIATTR_INT_WARP_WIDE_INSTR_OFFSETS
	.align		4
.L_177:
        /*0838*/ 	.byte	0x04, 0x31
        /*083a*/ 	.short	(.L_179 - .L_178)


	//   ....[0]....
.L_178:
        /*083c*/ 	.word	0x00000190


	//   ....[1]....
        /*0840*/ 	.word	0x000001d0


	//   ....[2]....
        /*0844*/ 	.word	0x00000240


	//   ....[3]....
        /*0848*/ 	.word	0x00020b00


	//   ....[4]....
        /*084c*/ 	.word	0x00020b90


	//   ....[5]....
        /*0850*/ 	.word	0x00024b40


	//   ....[6]....
        /*0854*/ 	.word	0x00024ba0


	//----- nvinfo : EIATTR_COOP_GROUP_MASK_REGIDS
	.align		4
.L_179:
        /*0858*/ 	.byte	0x04, 0x29
        /*085a*/ 	.short	(.L_181 - .L_180)


	//   ....[0]....
.L_180:
        /*085c*/ 	.word	0xffffffff


	//   ....[1]....
        /*0860*/ 	.word	0xffffffff


	//   ....[2]....
        /*0864*/ 	.word	0xffffffff


	//   ....[3]....
        /*0868*/ 	.word	0xffffffff


	//   ....[4]....
        /*086c*/ 	.word	0xffffffff


	//   ....[5]....
        /*0870*/ 	.word	0xffffffff


	//   ....[6]....
        /*0874*/ 	.word	0xffffffff


	//   ....[7]....
        /*0878*/ 	.word	0xffffffff


	//   ....[8]....
        /*087c*/ 	.word	0xffffffff


	//   ....[9]....
        /*0880*/ 	.word	0xffffffff


	//   ....[10]....
        /*0884*/ 	.word	0xffffffff


	//   ....[11]....
        /*0888*/ 	.word	0xffffffff


	//   ....[12]....
        /*088c*/ 	.word	0xffffffff


	//   ....[13]....
        /*0890*/ 	.word	0xffffffff


	//   ....[14]....
        /*0894*/ 	.word	0xffffffff


	//   ....[15]....
        /*0898*/ 	.word	0xffffffff


	//   ....[16]....
        /*089c*/ 	.word	0xffffffff


	//   ....[17]....
        /*08a0*/ 	.word	0xffffffff


	//   ....[18]....
        /*08a4*/ 	.word	0xffffffff


	//   ....[19]....
        /*08a8*/ 	.word	0xffffffff


	//   ....[20]....
        /*08ac*/ 	.word	0xffffffff


	//   ....[21]....
        /*08b0*/ 	.word	0xffffffff


	//   ....[22]....
        /*08b4*/ 	.word	0xffffffff


	//   ....[23]....
        /*08b8*/ 	.word	0xffffffff


	//   ....[24]....
        /*08bc*/ 	.word	0xffffffff


	//   ....[25]....
        /*08c0*/ 	.word	0xffffffff


	//   ....[26]....
        /*08c4*/ 	.word	0xffffffff


	//   ....[27]....
        /*08c8*/ 	.word	0xffffffff


	//   ....[28]....
        /*08cc*/ 	.word	0xffffffff


	//   ....[29]....
        /*08d0*/ 	.word	0xffffffff


	//   ....[30]....
        /*08d4*/ 	.word	0xffffffff


	//   ....[31]....
        /*08d8*/ 	.word	0xffffffff


	//   ....[32]....
        /*08dc*/ 	.word	0xffffffff


	//   ....[33]....
        /*08e0*/ 	.word	0xffffffff


	//   ....[34]....
        /*08e4*/ 	.word	0xffffffff


	//   ....[35]....
        /*08e8*/ 	.word	0xffffffff


	//   ....[36]....
        /*08ec*/ 	.word	0xffffffff


	//   ....[37]....
        /*08f0*/ 	.word	0xffffffff


	//   ....[38]....
        /*08f4*/ 	.word	0xffffffff


	//   ....[39]....
        /*08f8*/ 	.word	0xffffffff


	//   ....[40]....
        /*08fc*/ 	.word	0xffffffff


	//   ....[41]....
        /*0900*/ 	.word	0xffffffff


	//   ....[42]....
        /*0904*/ 	.word	0xffffffff


	//   ....[43]....
        /*0908*/ 	.word	0xffffffff


	//   ....[44]....
        /*090c*/ 	.word	0xffffffff


	//   ....[45]....
        /*0910*/ 	.word	0xffffffff


	//   ....[46]....
        /*0914*/ 	.word	0xffffffff


	//   ....[47]....
        /*0918*/ 	.word	0xffffffff


	//   ....[48]....
        /*091c*/ 	.word	0xffffffff


	//   ....[49]....
        /*0920*/ 	.word	0xffffffff


	//   ....[50]....
        /*0924*/ 	.word	0xffffffff


	//   ....[51]....
        /*0928*/ 	.word	0xffffffff


	//   ....[52]....
        /*092c*/ 	.word	0xffffffff


	//   ....[53]....
        /*0930*/ 	.word	0xffffffff


	//   ....[54]....
        /*0934*/ 	.word	0xffffffff


	//   ....[55]....
        /*0938*/ 	.word	0xffffffff


	//   ....[56]....
        /*093c*/ 	.word	0xffffffff


	//   ....[57]....
        /*0940*/ 	.word	0xffffffff


	//   ....[58]....
        /*0944*/ 	.word	0xffffffff


	//   ....[59]....
        /*0948*/ 	.word	0xffffffff


	//   ....[60]....
        /*094c*/ 	.word	0xffffffff


	//   ....[61]....
        /*0950*/ 	.word	0xffffffff


	//   ....[62]....
        /*0954*/ 	.word	0xffffffff


	//   ....[63]....
        /*0958*/ 	.word	0xffffffff


	//   ....[64]....
        /*095c*/ 	.word	0xffffffff


	//   ....[65]....
        /*0960*/ 	.word	0xffffffff


	//   ....[66]....
        /*0964*/ 	.word	0xffffffff


	//   ....[67]....
        /*0968*/ 	.word	0xffffffff


	//   ....[68]....
        /*096c*/ 	.word	0xffffffff


	//   ....[69]....
        /*0970*/ 	.word	0xffffffff


	//   ....[70]....
        /*0974*/ 	.word	0xffffffff


	//   ....[71]....
        /*0978*/ 	.word	0xffffffff


	//   ....[72]....
        /*097c*/ 	.word	0xffffffff


	//   ....[73]....
        /*0980*/ 	.word	0xffffffff


	//   ....[74]....
        /*0984*/ 	.word	0xffffffff


	//   ....[75]....
        /*0988*/ 	.word	0xffffffff


	//   ....[76]....
        /*098c*/ 	.word	0xffffffff


	//   ....[77]....
        /*0990*/ 	.word	0xffffffff


	//   ....[78]....
        /*0994*/ 	.word	0xffffffff


	//   ....[79]....
        /*0998*/ 	.word	0xffffffff


	//   ....[80]....
        /*099c*/ 	.word	0xffffffff


	//   ....[81]....
        /*09a0*/ 	.word	0xffffffff


	//   ....[82]....
        /*09a4*/ 	.word	0xffffffff


	//   ....[83]....
        /*09a8*/ 	.word	0xffffffff


	//   ....[84]....
        /*09ac*/ 	.word	0xffffffff


	//   ....[85]....
        /*09b0*/ 	.word	0xffffffff


	//   ....[86]....
        /*09b4*/ 	.word	0xffffffff


	//   ....[87]....
        /*09b8*/ 	.word	0xffffffff


	//   ....[88]....
        /*09bc*/ 	.word	0xffffffff


	//   ....[89]....
        /*09c0*/ 	.word	0xffffffff


	//   ....[90]....
        /*09c4*/ 	.word	0xffffffff


	//   ....[91]....
        /*09c8*/ 	.word	0xffffffff


	//   ....[92]....
        /*09cc*/ 	.word	0xffffffff


	//   ....[93]....
        /*09d0*/ 	.word	0xffffffff


	//   ....[94]....
        /*09d4*/ 	.word	0xffffffff


	//   ....[95]....
        /*09d8*/ 	.word	0xffffffff


	//   ....[96]....
        /*09dc*/ 	.word	0xffffffff


	//   ....[97]....
        /*09e0*/ 	.word	0xffffffff


	//   ....[98]....
        /*09e4*/ 	.word	0xffffffff


	//   ....[99]....
        /*09e8*/ 	.word	0xffffffff


	//   ....[100]....
        /*09ec*/ 	.word	0x0500000f


	//   ....[101]....
        /*09f0*/ 	.word	0x0500000f


	//   ....[102]....
        /*09f4*/ 	.word	0x0500000f


	//   ....[103]....
        /*09f8*/ 	.word	0x0500000f


	//   ....[104]....
        /*09fc*/ 	.word	0x0500000f


	//   ....[105]....
        /*0a00*/ 	.word	0x0500000f


	//   ....[106]....
        /*0a04*/ 	.word	0x0500000f


	//   ....[107]....
        /*0a08*/ 	.word	0x0500000f


	//   ....[108]....
        /*0a0c*/ 	.word	0x0500000f


	//   ....[109]....
        /*0a10*/ 	.word	0x0500000f


	//   ....[110]....
        /*0a14*/ 	.word	0x0500000f


	//   ....[111]....
        /*0a18*/ 	.word	0x0500000f


	//   ....[112]....
        /*0a1c*/ 	.word	0x0500000f


	//   ....[113]....
        /*0a20*/ 	.word	0x0500000f


	//   ....[114]....
        /*0a24*/ 	.word	0x0500000f


	//   ....[115]....
        /*0a28*/ 	.word	0x0500000f


	//   ....[116]....
        /*0a2c*/ 	.word	0x0500000f


	//   ....[117]....
        /*0a30*/ 	.word	0x0500000f


	//   ....[118]....
        /*0a34*/ 	.word	0x0500000f


	//   ....[119]....
        /*0a38*/ 	.word	0x0500000f


	//   ....[120]....
        /*0a3c*/ 	.word	0x0500000f


	//   ....[121]....
        /*0a40*/ 	.word	0x0500000f


	//   ....[122]....
        /*0a44*/ 	.word	0x0500000f


	//   ....[123]....
        /*0a48*/ 	.word	0x0500000f


	//   ....[124]....
        /*0a4c*/ 	.word	0x0500000f


	//   ....[125]....
        /*0a50*/ 	.word	0x0500000f


	//   ....[126]....
        /*0a54*/ 	.word	0x0500000f


	//   ....[127]....
        /*0a58*/ 	.word	0x0500000f


	//   ....[128]....
        /*0a5c*/ 	.word	0x0500000f


	//   ....[129]....
        /*0a60*/ 	.word	0x0500000f


	//   ....[130]....
        /*0a64*/ 	.word	0x0500000f


	//   ....[131]....
        /*0a68*/ 	.word	0x0500000f


	//   ....[132]....
        /*0a6c*/ 	.word	0x0500000f


	//   ....[133]....
        /*0a70*/ 	.word	0x0500000f


	//   ....[134]....
        /*0a74*/ 	.word	0x0500000f


	//   ....[135]....
        /*0a78*/ 	.word	0x0500000f


	//   ....[136]....
        /*0a7c*/ 	.word	0x0500000f


	//   ....[137]....
        /*0a80*/ 	.word	0x0500000f


	//   ....[138]....
        /*0a84*/ 	.word	0x0500000f


	//   ....[139]....
        /*0a88*/ 	.word	0x0500000f


	//   ....[140]....
        /*0a8c*/ 	.word	0x0500000f


	//   ....[141]....
        /*0a90*/ 	.word	0x0500000f


	//   ....[142]....
        /*0a94*/ 	.word	0x0500000f


	//   ....[143]....
        /*0a98*/ 	.word	0x0500000f


	//----- nvinfo : EIATTR_COOP_GROUP_INSTR_OFFSETS
	.align		4
.L_181:
        /*0a9c*/ 	.byte	0x04, 0x28
        /*0a9e*/ 	.short	(.L_183 - .L_182)


	//   ....[0]....
.L_182:
        /*0aa0*/ 	.word	0x00000060


	//   ....[1]....
        /*0aa4*/ 	.word	0x000001a0


	//   ....[2]....
        /*0aa8*/ 	.word	0x000001f0


	//   ....[3]....
        /*0aac*/ 	.word	0x00000420


	//   ....[4]....
        /*0ab0*/ 	.word	0x00000580


	//   ....[5]....
        /*0ab4*/ 	.word	0x000006a0


	//   ....[6]....
        /*0ab8*/ 	.word	0x00000800


	//   ....[7]....
        /*0abc*/ 	.word	0x0000ac80


	//   ....[8]....
        /*0ac0*/ 	.word	0x0000b220


	//   ....[9]....
        /*0ac4*/ 	.word	0x0000b230


	//   ....[10]....
        /*0ac8*/ 	.word	0x0000b240


	//   ....[11]....
        /*0acc*/ 	.word	0x0000b250


	//   ....[12]....
        /*0ad0*/ 	.word	0x0000dd20


	//   ....[13]....
        /*0ad4*/ 	.word	0x0000dd30


	//   ....[14]....
        /*0ad8*/ 	.word	0x0000dd40


	//   ....[15]....
        /*0adc*/ 	.word	0x0000dd50


	//   ....[16]....
        /*0ae0*/ 	.word	0x00014370


	//   ....[17]....
        /*0ae4*/ 	.word	0x00014440


	//   ....[18]....
        /*0ae8*/ 	.word	0x00014730


	//   ....[19]....
        /*0aec*/ 	.word	0x00014750


	//   ....[20]....
        /*0af0*/ 	.word	0x00019850


	//   ....[21]....
        /*0af4*/ 	.word	0x00019870


	//   ....[22]....
        /*0af8*/ 	.word	0x0001a030


	//   ....[23]....
        /*0afc*/ 	.word	0x0001a050


	//   ....[24]....
        /*0b00*/ 	.word	0x0001b4a0


	//   ....[25]....
        /*0b04*/ 	.word	0x0001b4b0


	//   ....[26]....
        /*0b08*/ 	.word	0x0001b4e0


	//   ....[27]....
        /*0b0c*/ 	.word	0x0001b4f0


	//   ....[28]....
        /*0b10*/ 	.word	0x0001cb00


	//   ....[29]....
        /*0b14*/ 	.word	0x0001cb70


	//   ....[30]....
        /*0b18*/ 	.word	0x0001cba0


	//   ....[31]....
        /*0b1c*/ 	.word	0x0001cbe0


	//   ....[32]....
        /*0b20*/ 	.word	0x0001d1f0


	//   ....[33]....
        /*0b24*/ 	.word	0x0001d230


	//   ....[34]....
        /*0b28*/ 	.word	0x0001d330


	//   ....[35]....
        /*0b2c*/ 	.word	0x0001d350


	//   ....[36]....
        /*0b30*/ 	.word	0x0001d450


	//   ....[37]....
        /*0b34*/ 	.word	0x0001d470


	//   ....[38]....
        /*0b38*/ 	.word	0x0001d580


	//   ....[39]....
        /*0b3c*/ 	.word	0x0001d5a0


	//   ....[40]....
        /*0b40*/ 	.word	0x0001de40


	//   ....[41]....
        /*0b44*/ 	.word	0x0001de60


	//   ....[42]....
        /*0b48*/ 	.word	0x0001df60


	//   ....[43]....
        /*0b4c*/ 	.word	0x0001df80


	//   ....[44]....
        /*0b50*/ 	.word	0x0001e080


	//   ....[45]....
        /*0b54*/ 	.word	0x0001e0a0


	//   ....[46]....
        /*0b58*/ 	.word	0x0001e1b0


	//   ....[47]....
        /*0b5c*/ 	.word	0x0001e1d0


	//   ....[48]....
        /*0b60*/ 	.word	0x0001e360


	//   ....[49]....
        /*0b64*/ 	.word	0x0001e530


	//   ....[50]....
        /*0b68*/ 	.word	0x0001e560


	//   ....[51]....
        /*0b6c*/ 	.word	0x0001e590


	//   ....[52]....
        /*0b70*/ 	.word	0x0001e5c0


	//   ....[53]....
        /*0b74*/ 	.word	0x0001e5f0


	//   ....[54]....
        /*0b78*/ 	.word	0x0001e620


	//   ....[55]....
        /*0b7c*/ 	.word	0x0001e790


	//   ....[56]....
        /*0b80*/ 	.word	0x0001e7c0


	//   ....[57]....
        /*0b84*/ 	.word	0x0001e7f0


	//   ....[58]....
        /*0b88*/ 	.word	0x0001e820


	//   ....[59]....
        /*0b8c*/ 	.word	0x0001e850


	//   ....[60]....
        /*0b90*/ 	.word	0x0001e880


	//   ....[61]....
        /*0b94*/ 	.word	0x0001e910


	//   ....[62]....
        /*0b98*/ 	.word	0x0001e940


	//   ....[63]....
        /*0b9c*/ 	.word	0x0001e9d0


	//   ....[64]....
        /*0ba0*/ 	.word	0x0001f570


	//   ....[65]....
        /*0ba4*/ 	.word	0x00021110


	//   ....[66]....
        /*0ba8*/ 	.word	0x00021dd0


	//   ....[67]....
        /*0bac*/ 	.word	0x00021e10


	//   ....[68]....
        /*0bb0*/ 	.word	0x00021e30


	//   ....[69]....
        /*0bb4*/ 	.word	0x00021e50


	//   ....[70]....
        /*0bb8*/ 	.word	0x00021f20


	//   ....[71]....
        /*0bbc*/ 	.word	0x00021f80


	//   ....[72]....
        /*0bc0*/ 	.word	0x00022020


	//   ....[73]....
        /*0bc4*/ 	.word	0x00022030


	//   ....[74]....
        /*0bc8*/ 	.word	0x000220d0


	//   ....[75]....
        /*0bcc*/ 	.word	0x000220e0


	//   ....[76]....
        /*0bd0*/ 	.word	0x00022180


	//   ....[77]....
        /*0bd4*/ 	.word	0x00022190


	//   ....[78]....
        /*0bd8*/ 	.word	0x00022210


	//   ....[79]....
        /*0bdc*/ 	.word	0x00022240


	//   ....[80]....
        /*0be0*/ 	.word	0x00022290


	//   ....[81]....
        /*0be4*/ 	.word	0x000222d0


	//   ....[82]....
        /*0be8*/ 	.word	0x00025360


	//   ....[83]....
        /*0bec*/ 	.word	0x00025390


	//   ....[84]....
        /*0bf0*/ 	.word	0x000253d0


	//   ....[85]....
        /*0bf4*/ 	.word	0x00025400


	//   ....[86]....
        /*0bf8*/ 	.word	0x00025430


	//   ....[87]....
        /*0bfc*/ 	.word	0x00025460


	//   ....[88]....
        /*0c00*/ 	.word	0x00025490


	//   ....[89]....
        /*0c04*/ 	.word	0x000254c0


	//   ....[90]....
        /*0c08*/ 	.word	0x00025640


	//   ....[91]....
        /*0c0c*/ 	.word	0x00025670


	//   ....[92]....
        /*0c10*/ 	.word	0x000256a0


	//   ....[93]....
        /*0c14*/ 	.word	0x000256d0


	//   ....[94]....
        /*0c18*/ 	.word	0x00025700


	//   ....[95]....
        /*0c1c*/ 	.word	0x00025730


	//   ....[96]....
        /*0c20*/ 	.word	0x000257f0


	//   ....[97]....
        /*0c24*/ 	.word	0x00025810


	//   ....[98]....
        /*0c28*/ 	.word	0x00025880


	//   ....[99]....
        /*0c2c*/ 	.word	0x00025d10


	//   ....[100]....
        /*0c30*/ 	.word	0x00026170


	//   ....[101]....
        /*0c34*/ 	.word	0x00026200


	//   ....[102]....
        /*0c38*/ 	.word	0x00026250


	//   ....[103]....
        /*0c3c*/ 	.word	0x000262a0


	//   ....[104]....
        /*0c40*/ 	.word	0x00026380


	//   ....[105]....
        /*0c44*/ 	.word	0x00026410


	//   ....[106]....
        /*0c48*/ 	.word	0x00026470


	//   ....[107]....
        /*0c4c*/ 	.word	0x000264d0


	//   ....[108]....
        /*0c50*/ 	.word	0x00026720


	//   ....[109]....
        /*0c54*/ 	.word	0x00026a10


	//   ....[110]....
        /*0c58*/ 	.word	0x00026b80


	//   ....[111]....
        /*0c5c*/ 	.word	0x00026bd0


	//   ....[112]....
        /*0c60*/ 	.word	0x00026c50


	//   ....[113]....
        /*0c64*/ 	.word	0x00026ca0


	//   ....[114]....
        /*0c68*/ 	.word	0x00026e40


	//   ....[115]....
        /*0c6c*/ 	.word	0x00026f20


	//   ....[116]....
        /*0c70*/ 	.word	0x00026fe0


	//   ....[117]....
        /*0c74*/ 	.word	0x000270f0


	//   ....[118]....
        /*0c78*/ 	.word	0x00027150


	//   ....[119]....
        /*0c7c*/ 	.word	0x00027260


	//   ....[120]....
        /*0c80*/ 	.word	0x000272c0


	//   ....[121]....
        /*0c84*/ 	.word	0x000273d0


	//   ....[122]....
        /*0c88*/ 	.word	0x00027430


	//   ....[123]....
        /*0c8c*/ 	.word	0x00027520


	//   ....[124]....
        /*0c90*/ 	.word	0x000275a0


	//   ....[125]....
        /*0c94*/ 	.word	0x00027680


	//   ....[126]....
        /*0c98*/ 	.word	0x000279f0


	//   ....[127]....
        /*0c9c*/ 	.word	0x00027a90


	//   ....[128]....
        /*0ca0*/ 	.word	0x00027bb0


	//   ....[129]....
        /*0ca4*/ 	.word	0x00027c30


	//   ....[130]....
        /*0ca8*/ 	.word	0x00027cb0


	//   ....[131]....
        /*0cac*/ 	.word	0x00027d30


	//   ....[132]....
        /*0cb0*/ 	.word	0x00027db0


	//   ....[133]....
        /*0cb4*/ 	.word	0x00027e40


	//   ....[134]....
        /*0cb8*/ 	.word	0x00027ee0


	//   ....[135]....
        /*0cbc*/ 	.word	0x00027f90


	//   ....[136]....
        /*0cc0*/ 	.word	0x00028010


	//   ....[137]....
        /*0cc4*/ 	.word	0x00028090


	//   ....[138]....
        /*0cc8*/ 	.word	0x00028110


	//   ....[139]....
        /*0ccc*/ 	.word	0x000281a0


	//   ....[140]....
        /*0cd0*/ 	.word	0x00028220


	//   ....[141]....
        /*0cd4*/ 	.word	0x000282c0


	//   ....[142]....
        /*0cd8*/ 	.word	0x00028350


	//   ....[143]....
        /*0cdc*/ 	.word	0x00028480


	//----- nvinfo : EIATTR_REG_RECONFIG
	.align		4
.L_183:
        /*0ce0*/ 	.byte	0x01, 0x54
	.zero		2


	//----- nvinfo : EIATTR_SYSCALL_OFFSETS
	.align		4
        /*0ce4*/ 	.byte	0x04, 0x46
        /*0ce6*/ 	.short	(.L_185 - .L_184)


	//   ....[0]....
.L_184:
        /*0ce8*/ 	.word	0x00001c50


	//   ....[1]....
        /*0cec*/ 	.word	0x00001da0


	//   ....[2]....
        /*0cf0*/ 	.word	0x0000ae20


	//   ....[3]....
        /*0cf4*/ 	.word	0x0000b1a0


	//   ....[4]....
        /*0cf8*/ 	.word	0x00020d00


	//   ....[5]....
        /*0cfc*/ 	.word	0x00020e60


	//   ....[6]....
        /*0d00*/ 	.word	0x00020f60


	//   ....[7]....
        /*0d04*/ 	.word	0x00021980


	//----- nvinfo : EIATTR_MBARRIER_INSTR_OFFSETS
	.align		4
.L_185:
        /*0d08*/ 	.byte	0x04, 0x39
        /*0d0a*/ 	.short	(.L_187 - .L_186)


	//   ....[0]....
.L_186:
        /*0d0c*/ 	.word	0x000002d0
        /*0d10*/ 	.word	0x000000ff
        /*0d14*/ 	.word	0x00036800
        /*0d18*/ 	.short	0x0100
        /*0d1a*/ 	.byte	0x08
	.zero		1


	//   ....[1]....
        /*0d1c*/ 	.word	0x000002e0
        /*0d20*/ 	.word	0x000000ff
        /*0d24*/ 	.word	0x00036820
        /*0d28*/ 	.short	0x0100
        /*0d2a*/ 	.byte	0x08
	.zero		1


	//   ....[2]....
        /*0d2c*/ 	.word	0x000003d0
        /*0d30*/ 	.word	0x000000ff
        /*0d34*/ 	.word	0x00036830
        /*0d38*/ 	.short	0x0100
        /*0d3a*/ 	.byte	0x08
	.zero		1


	//   ....[3]....
        /*0d3c*/ 	.word	0x000003e0
        /*0d40*/ 	.word	0x000000ff
        /*0d44*/ 	.word	0x00036840
        /*0d48*/ 	.short	0x0100
        /*0d4a*/ 	.byte	0x08
	.zero		1


	//   ....[4]....
        /*0d4c*/ 	.word	0x000003f0
        /*0d50*/ 	.word	0x000000ff
        /*0d54*/ 	.word	0x00036838
        /*0d58*/ 	.short	0x0100
        /*0d5a*/ 	.byte	0x08
	.zero		1


	//   ....[5]....
        /*0d5c*/ 	.word	0x00000400
        /*0d60*/ 	.word	0x000000ff
        /*0d64*/ 	.word	0x00036848
        /*0d68*/ 	.short	0x0100
        /*0d6a*/ 	.byte	0x08
	.zero		1


	//   ....[6]....
        /*0d6c*/ 	.word	0x00000530
        /*0d70*/ 	.word	0x000000ff
        /*0d74*/ 	.word	0x00036850
        /*0d78*/ 	.short	0x0100
        /*0d7a*/ 	.byte	0x08
	.zero		1


	//   ....[7]....
        /*0d7c*/ 	.word	0x00000540
        /*0d80*/ 	.word	0x000000ff
        /*0d84*/ 	.word	0x00036860
        /*0d88*/ 	.short	0x0100
        /*0d8a*/ 	.byte	0x08
	.zero		1


	//   ....[8]....
        /*0d8c*/ 	.word	0x00000550
        /*0d90*/ 	.word	0x000000ff
        /*0d94*/ 	.word	0x00036858
        /*0d98*/ 	.short	0x0100
        /*0d9a*/ 	.byte	0x08
	.zero		1


	//   ....[9]....
        /*0d9c*/ 	.word	0x00000560
        /*0da0*/ 	.word	0x000000ff
        /*0da4*/ 	.word	0x00036868
        /*0da8*/ 	.short	0x0100
        /*0daa*/ 	.byte	0x08
	.zero		1


	//   ....[10]....
        /*0dac*/ 	.word	0x00000650
        /*0db0*/ 	.word	0x000000ff
        /*0db4*/ 	.word	0x00036870
        /*0db8*/ 	.short	0x0100
        /*0dba*/ 	.byte	0x06
	.zero		1


	//   ....[11]....
        /*0dbc*/ 	.word	0x00000660
        /*0dc0*/ 	.word	0x000000ff
        /*0dc4*/ 	.word	0x00036880
        /*0dc8*/ 	.short	0x0100
        /*0dca*/ 	.byte	0x06
	.zero		1


	//   ....[12]....
        /*0dcc*/ 	.word	0x00000670
        /*0dd0*/ 	.word	0x000000ff
        /*0dd4*/ 	.word	0x00036878
        /*0dd8*/ 	.short	0x0100
        /*0dda*/ 	.byte	0x06
	.zero		1


	//   ....[13]....
        /*0ddc*/ 	.word	0x00000680
        /*0de0*/ 	.word	0x000000ff
        /*0de4*/ 	.word	0x00036888
        /*0de8*/ 	.short	0x0100
        /*0dea*/ 	.byte	0x06
	.zero		1


	//   ....[14]....
        /*0dec*/ 	.word	0x000007b0
        /*0df0*/ 	.word	0x000000ff
        /*0df4*/ 	.word	0x00036890
        /*0df8*/ 	.short	0x0100
        /*0dfa*/ 	.byte	0x08
	.zero		1


	//   ....[15]....
        /*0dfc*/ 	.word	0x000007c0
        /*0e00*/ 	.word	0x000000ff
        /*0e04*/ 	.word	0x000368a0
        /*0e08*/ 	.short	0x0100
        /*0e0a*/ 	.byte	0x08
	.zero		1


	//   ....[16]....
        /*0e0c*/ 	.word	0x000007d0
        /*0e10*/ 	.word	0x000000ff
        /*0e14*/ 	.word	0x00036898
        /*0e18*/ 	.short	0x0100
        /*0e1a*/ 	.byte	0x08
	.zero		1


	//   ....[17]....
        /*0e1c*/ 	.word	0x000007e0
        /*0e20*/ 	.word	0x000000ff
        /*0e24*/ 	.word	0x000368a8
        /*0e28*/ 	.short	0x0100
        /*0e2a*/ 	.byte	0x08
	.zero		1


	//   ....[18]....
        /*0e2c*/ 	.word	0x00000910
        /*0e30*/ 	.word	0x000000ff
        /*0e34*/ 	.word	0x000368b0
        /*0e38*/ 	.short	0x0100
        /*0e3a*/ 	.byte	0x08
	.zero		1


	//   ....[19]....
        /*0e3c*/ 	.word	0x00000920
        /*0e40*/ 	.word	0x000000ff
        /*0e44*/ 	.word	0x000368c0
        /*0e48*/ 	.short	0x0100
        /*0e4a*/ 	.byte	0x08
	.zero		1


	//   ....[20]....
        /*0e4c*/ 	.word	0x00000930
        /*0e50*/ 	.word	0x000000ff
        /*0e54*/ 	.word	0x000368b8
        /*0e58*/ 	.short	0x0100
        /*0e5a*/ 	.byte	0x08
	.zero		1


	//   ....[21]....
        /*0e5c*/ 	.word	0x00000940
        /*0e60*/ 	.word	0x000000ff
        /*0e64*/ 	.word	0x000368c8
        /*0e68*/ 	.short	0x0100
        /*0e6a*/ 	.byte	0x08
	.zero		1


	//   ....[22]....
        /*0e6c*/ 	.word	0x00003930
        /*0e70*/ 	.word	0x0000002b
        /*0e74*/ 	.word	0x00036890
        /*0e78*/ 	.short	0x010a
        /*0e7a*/ 	.byte	0x3f
	.zero		1


	//   ....[23]....
        /*0e7c*/ 	.word	0x00006ca0
        /*0e80*/ 	.word	0x0000002b
        /*0e84*/ 	.word	0x00036890
        /*0e88*/ 	.short	0x010a
        /*0e8a*/ 	.byte	0x3f
	.zero		1


	//   ....[24]....
        /*0e8c*/ 	.word	0x00009d70
        /*0e90*/ 	.word	0x0000002b
        /*0e94*/ 	.word	0x00036890
        /*0e98*/ 	.short	0x010a
        /*0e9a*/ 	.byte	0x3f
	.zero		1


	//   ....[25]....
        /*0e9c*/ 	.word	0x0000a140
        /*0ea0*/ 	.word	0x0000002c
        /*0ea4*/ 	.word	0x00000000
        /*0ea8*/ 	.short	0x0101
        /*0eaa*/ 	.byte	0x3f
	.zero		1


	//   ....[26]....
        /*0eac*/ 	.word	0x0000a180
        /*0eb0*/ 	.word	0x0000002b
        /*0eb4*/ 	.word	0x000368b0
        /*0eb8*/ 	.short	0x010a
        /*0eba*/ 	.byte	0x3f
	.zero		1


	//   ....[27]....
        /*0ebc*/ 	.word	0x0000a7f0
        /*0ec0*/ 	.word	0x0000002b
        /*0ec4*/ 	.word	0x00000000
        /*0ec8*/ 	.short	0x0101
        /*0eca*/ 	.byte	0x3f
	.zero		1


	//   ....[28]....
        /*0ecc*/ 	.word	0x0000aea0
        /*0ed0*/ 	.word	0x00000010
        /*0ed4*/ 	.word	0x00036800
        /*0ed8*/ 	.short	0x010a
        /*0eda*/ 	.byte	0x3f
	.zero		1


	//   ....[29]....
        /*0edc*/ 	.word	0x0000aef0
        /*0ee0*/ 	.word	0x00000010
        /*0ee4*/ 	.word	0x00036800
        /*0ee8*/ 	.short	0x010a
        /*0eea*/ 	.byte	0x3f
	.zero		1


	//   ....[30]....
        /*0eec*/ 	.word	0x0000b9a0
        /*0ef0*/ 	.word	0x00000010
        /*0ef4*/ 	.word	0x00036800
        /*0ef8*/ 	.short	0x010a
        /*0efa*/ 	.byte	0x3f
	.zero		1


	//   ....[31]....
        /*0efc*/ 	.word	0x0000e260
        /*0f00*/ 	.word	0x00000010
        /*0f04*/ 	.word	0x00036800
        /*0f08*/ 	.short	0x010a
        /*0f0a*/ 	.byte	0x3f
	.zero		1


	//   ....[32]....
        /*0f0c*/ 	.word	0x000109d0
        /*0f10*/ 	.word	0x00000003
        /*0f14*/ 	.word	0x00036830
        /*0f18*/ 	.short	0x010a
        /*0f1a*/ 	.byte	0x3f
	.zero		1


	//   ....[33]....
        /*0f1c*/ 	.word	0x00010a50
        /*0f20*/ 	.word	0x00000003
        /*0f24*/ 	.word	0x00036830
        /*0f28*/ 	.short	0x010a
        /*0f2a*/ 	.byte	0x3f
	.zero		1


	//   ....[34]....
        /*0f2c*/ 	.word	0x00014d50
        /*0f30*/ 	.word	0x00000003
        /*0f34*/ 	.word	0x00000000
        /*0f38*/ 	.short	0x0101
        /*0f3a*/ 	.byte	0x3f
	.zero		1


	//   ....[35]....
        /*0f3c*/ 	.word	0x00015dc0
        /*0f40*/ 	.word	0x0000000b
        /*0f44*/ 	.word	0x00036830
        /*0f48*/ 	.short	0x010a
        /*0f4a*/ 	.byte	0x3f
	.zero		1


	//   ....[36]....
        /*0f4c*/ 	.word	0x00015e40
        /*0f50*/ 	.word	0x0000000b
        /*0f54*/ 	.word	0x00036830
        /*0f58*/ 	.short	0x010a
        /*0f5a*/ 	.byte	0x3f
	.zero		1


	//   ....[37]....
        /*0f5c*/ 	.word	0x000194b0
        /*0f60*/ 	.word	0x00000009
        /*0f64*/ 	.word	0x00036850
        /*0f68*/ 	.short	0x010a
        /*0f6a*/ 	.byte	0x3f
	.zero		1


	//   ....[38]....
        /*0f6c*/ 	.word	0x00019500
        /*0f70*/ 	.word	0x00000009
        /*0f74*/ 	.word	0x00036850
        /*0f78*/ 	.short	0x010a
        /*0f7a*/ 	.byte	0x3f
	.zero		1


	//   ....[39]....
        /*0f7c*/ 	.word	0x0001a7f0
        /*0f80*/ 	.word	0x0000000d
        /*0f84*/ 	.word	0x00000000
        /*0f88*/ 	.short	0x0101
        /*0f8a*/ 	.byte	0x3f
	.zero		1


	//   ....[40]....
        /*0f8c*/ 	.word	0x0001a830
        /*0f90*/ 	.word	0x00000009
        /*0f94*/ 	.word	0x00000000
        /*0f98*/ 	.short	0x0101
        /*0f9a*/ 	.byte	0x3f
	.zero		1


	//   ....[41]....
        /*0f9c*/ 	.word	0x0001b090
        /*0fa0*/ 	.word	0x00000006
        /*0fa4*/ 	.word	0x00036850
        /*0fa8*/ 	.short	0x010a
        /*0faa*/ 	.byte	0x3f
	.zero		1


	//   ....[42]....
        /*0fac*/ 	.word	0x0001b130
        /*0fb0*/ 	.word	0x00000006
        /*0fb4*/ 	.word	0x00036850
        /*0fb8*/ 	.short	0x010a
        /*0fba*/ 	.byte	0x3f
	.zero		1


	//   ....[43]....
        /*0fbc*/ 	.word	0x0001b680
        /*0fc0*/ 	.word	0x0000000c
        /*0fc4*/ 	.word	0x00000000
        /*0fc8*/ 	.short	0x0101
        /*0fca*/ 	.byte	0x3f
	.zero		1


	//   ....[44]....
        /*0fcc*/ 	.word	0x0001d210
        /*0fd0*/ 	.word	0x00000000
        /*0fd4*/ 	.word	0x00000000
        /*0fd8*/ 	.short	0x0101
        /*0fda*/ 	.byte	0x3f
	.zero		1


	//   ....[45]....
        /*0fdc*/ 	.word	0x0001f660
        /*0fe0*/ 	.word	0x00000004
        /*0fe4*/ 	.word	0x00036820
        /*0fe8*/ 	.short	0x010a
        /*0fea*/ 	.byte	0x3f
	.zero		1


	//   ....[46]....
        /*0fec*/ 	.word	0x0001f740
        /*0ff0*/ 	.word	0x00000004
        /*0ff4*/ 	.word	0x000368a0
        /*0ff8*/ 	.short	0x010a
        /*0ffa*/ 	.byte	0x3f
	.zero		1


	//   ....[47]....
        /*0ffc*/ 	.word	0x0001fb90
        /*1000*/ 	.word	0x00000004
        /*1004*/ 	.word	0x000368c0
        /*1008*/ 	.short	0x010a
        /*100a*/ 	.byte	0x3f
	.zero		1


	//   ....[48]....
        /*100c*/ 	.word	0x00020130
        /*1010*/ 	.word	0x00000006
        /*1014*/ 	.word	0x000368a0
        /*1018*/ 	.short	0x010a
        /*101a*/ 	.byte	0x3f
	.zero		1


	//   ....[49]....
        /*101c*/ 	.word	0x00020570
        /*1020*/ 	.word	0x00000006
        /*1024*/ 	.word	0x000368c0
        /*1028*/ 	.short	0x010a
        /*102a*/ 	.byte	0x3f
	.zero		1


	//   ....[50]....
        /*102c*/ 	.word	0x000213b0
        /*1030*/ 	.word	0x00000000
        /*1034*/ 	.word	0x00036840
        /*1038*/ 	.short	0x010a
        /*103a*/ 	.byte	0x3f
	.zero		1


	//   ....[51]....
        /*103c*/ 	.word	0x00022400
        /*1040*/ 	.word	0x0000000a
        /*1044*/ 	.word	0x00036800
        /*1048*/ 	.short	0x0107
        /*104a*/ 	.byte	0x3f
	.zero		1


	//   ....[52]....
        /*104c*/ 	.word	0x00022510
        /*1050*/ 	.word	0x00000002
        /*1054*/ 	.word	0x00036800
        /*1058*/ 	.short	0x0101
        /*105a*/ 	.byte	0x3f
	.zero		1


	//   ....[53]....
        /*105c*/ 	.word	0x00022530
        /*1060*/ 	.word	0x00000002
        /*1064*/ 	.word	0x00036820
        /*1068*/ 	.short	0x010a
        /*106a*/ 	.byte	0x3f
	.zero		1


	//   ....[54]....
        /*106c*/ 	.word	0x000228b0
        /*1070*/ 	.word	0x00000003
        /*1074*/ 	.word	0x00036840
        /*1078*/ 	.short	0x010a
        /*107a*/ 	.byte	0x3f
	.zero		1


	//   ....[55]....
        /*107c*/ 	.word	0x00022d70
        /*1080*/ 	.word	0x00000003
        /*1084*/ 	.word	0x00000060
        /*1088*/ 	.short	0x010a
        /*108a*/ 	.byte	0x3f
	.zero		1


	//   ....[56]....
        /*108c*/ 	.word	0x00023560
        /*1090*/ 	.word	0x00000003
        /*1094*/ 	.word	0x00036840
        /*1098*/ 	.short	0x010a
        /*109a*/ 	.byte	0x3f
	.zero		1


	//   ....[57]....
        /*109c*/ 	.word	0x00023a20
        /*10a0*/ 	.word	0x00000002
        /*10a4*/ 	.word	0x00000060
        /*10a8*/ 	.short	0x010a
        /*10aa*/ 	.byte	0x3f
	.zero		1


	//   ....[58]....
        /*10ac*/ 	.word	0x00024140
        /*10b0*/ 	.word	0x00000002
        /*10b4*/ 	.word	0x00036840
        /*10b8*/ 	.short	0x010a
        /*10ba*/ 	.byte	0x3f
	.zero		1


	//   ....[59]....
        /*10bc*/ 	.word	0x00024600
        /*10c0*/ 	.word	0x00000002
        /*10c4*/ 	.word	0x00000060
        /*10c8*/ 	.short	0x010a
        /*10ca*/ 	.byte	0x3f
	.zero		1


	//   ....[60]....
        /*10cc*/ 	.word	0x00024cb0
        /*10d0*/ 	.word	0x00000002
        /*10d4*/ 	.word	0x00036860
        /*10d8*/ 	.short	0x010a
        /*10da*/ 	.byte	0x3f
	.zero		1


	//   ....[61]....
        /*10dc*/ 	.word	0x00025c90
        /*10e0*/ 	.word	0x00000000
        /*10e4*/ 	.word	0x00036820
        /*10e8*/ 	.short	0x010a
        /*10ea*/ 	.byte	0x3f
	.zero		1


	//   ....[62]....
        /*10ec*/ 	.word	0x00025e60
        /*10f0*/ 	.word	0x00000006
        /*10f4*/ 	.word	0x00000000
        /*10f8*/ 	.short	0x010a
        /*10fa*/ 	.byte	0x3f
	.zero		1


	//   ....[63]....
        /*10fc*/ 	.word	0x00025ed0
        /*1100*/ 	.word	0x00000007
        /*1104*/ 	.word	0x00000000
        /*1108*/ 	.short	0x010a
        /*110a*/ 	.byte	0x3f
	.zero		1


	//   ....[64]....
        /*110c*/ 	.word	0x00025f40
        /*1110*/ 	.word	0x00000004
        /*1114*/ 	.word	0x00000000
        /*1118*/ 	.short	0x010a
        /*111a*/ 	.byte	0x3f
	.zero		1


	//   ....[65]....
        /*111c*/ 	.word	0x00025f70
        /*1120*/ 	.word	0x00000003
        /*1124*/ 	.word	0x00000000
        /*1128*/ 	.short	0x010a
        /*112a*/ 	.byte	0x3f
	.zero		1


	//   ....[66]....
        /*112c*/ 	.word	0x00025fd0
        /*1130*/ 	.word	0x0000002b
        /*1134*/ 	.word	0x00036890
        /*1138*/ 	.short	0x010a
        /*113a*/ 	.byte	0x3f
	.zero		1


	//   ....[67]....
        /*113c*/ 	.word	0x00026020
        /*1140*/ 	.word	0x0000002b
        /*1144*/ 	.word	0x00036890
        /*1148*/ 	.short	0x010a
        /*114a*/ 	.byte	0x3f
	.zero		1


	//   ....[68]....
        /*114c*/ 	.word	0x00026070
        /*1150*/ 	.word	0x0000002b
        /*1154*/ 	.word	0x00036890
        /*1158*/ 	.short	0x010a
        /*115a*/ 	.byte	0x3f
	.zero		1


	//   ....[69]....
        /*115c*/ 	.word	0x000260c0
        /*1160*/ 	.word	0x0000002b
        /*1164*/ 	.word	0x000368b0
        /*1168*/ 	.short	0x010a
        /*116a*/ 	.byte	0x3f
	.zero		1


	//   ....[70]....
        /*116c*/ 	.word	0x000262d0
        /*1170*/ 	.word	0x00000010
        /*1174*/ 	.word	0x00036800
        /*1178*/ 	.short	0x010a
        /*117a*/ 	.byte	0x3f
	.zero		1


	//   ....[71]....
        /*117c*/ 	.word	0x00026500
        /*1180*/ 	.word	0x00000010
        /*1184*/ 	.word	0x00036800
        /*1188*/ 	.short	0x010a
        /*118a*/ 	.byte	0x3f
	.zero		1


	//   ....[72]....
        /*118c*/ 	.word	0x00026550
        /*1190*/ 	.word	0x00000003
        /*1194*/ 	.word	0x00036830
        /*1198*/ 	.short	0x010a
        /*119a*/ 	.byte	0x3f
	.zero		1


	//   ....[73]....
        /*119c*/ 	.word	0x000265a0
        /*11a0*/ 	.word	0x0000000b
        /*11a4*/ 	.word	0x00036830
        /*11a8*/ 	.short	0x010a
        /*11aa*/ 	.byte	0x3f
	.zero		1


	//   ....[74]....
        /*11ac*/ 	.word	0x000265f0
        /*11b0*/ 	.word	0x00000009
        /*11b4*/ 	.word	0x00036850
        /*11b8*/ 	.short	0x010a
        /*11ba*/ 	.byte	0x3f
	.zero		1


	//   ....[75]....
        /*11bc*/ 	.word	0x00026640
        /*11c0*/ 	.word	0x00000006
        /*11c4*/ 	.word	0x00036850
        /*11c8*/ 	.short	0x010a
        /*11ca*/ 	.byte	0x3f
	.zero		1


	//   ....[76]....
        /*11cc*/ 	.word	0x000267f0
        /*11d0*/ 	.word	0x00000003
        /*11d4*/ 	.word	0x00036820
        /*11d8*/ 	.short	0x010a
        /*11da*/ 	.byte	0x3f
	.zero		1


	//   ....[77]....
        /*11dc*/ 	.word	0x00026840
        /*11e0*/ 	.word	0x00000004
        /*11e4*/ 	.word	0x000368a0
        /*11e8*/ 	.short	0x010a
        /*11ea*/ 	.byte	0x3f
	.zero		1


	//   ....[78]....
        /*11ec*/ 	.word	0x00026890
        /*11f0*/ 	.word	0x00000004
        /*11f4*/ 	.word	0x000368c0
        /*11f8*/ 	.short	0x010a
        /*11fa*/ 	.byte	0x3f
	.zero		1


	//   ....[79]....
        /*11fc*/ 	.word	0x000268e0
        /*1200*/ 	.word	0x00000006
        /*1204*/ 	.word	0x000368a0
        /*1208*/ 	.short	0x010a
        /*120a*/ 	.byte	0x3f
	.zero		1


	//   ....[80]....
        /*120c*/ 	.word	0x00026930
        /*1210*/ 	.word	0x00000006
        /*1214*/ 	.word	0x000368c0
        /*1218*/ 	.short	0x010a
        /*121a*/ 	.byte	0x3f
	.zero		1


	//   ....[81]....
        /*121c*/ 	.word	0x00026ad0
        /*1220*/ 	.word	0x00000000
        /*1224*/ 	.word	0x00036840
        /*1228*/ 	.short	0x010a
        /*122a*/ 	.byte	0x3f
	.zero		1


	//   ....[82]....
        /*122c*/ 	.word	0x00027710
        /*1230*/ 	.word	0x00000002
        /*1234*/ 	.word	0x00036820
        /*1238*/ 	.short	0x010a
        /*123a*/ 	.byte	0x3f
	.zero		1


	//   ....[83]....
        /*123c*/ 	.word	0x00027760
        /*1240*/ 	.word	0x00000003
        /*1244*/ 	.word	0x00036840
        /*1248*/ 	.short	0x010a
        /*124a*/ 	.byte	0x3f
	.zero		1


	//   ....[84]....
        /*124c*/ 	.word	0x000277b0
        /*1250*/ 	.word	0x00000003
        /*1254*/ 	.word	0x00000060
        /*1258*/ 	.short	0x010a
        /*125a*/ 	.byte	0x3f
	.zero		1


	//   ....[85]....
        /*125c*/ 	.word	0x00027800
        /*1260*/ 	.word	0x00000003
        /*1264*/ 	.word	0x00036840
        /*1268*/ 	.short	0x010a
        /*126a*/ 	.byte	0x3f
	.zero		1


	//   ....[86]....
        /*126c*/ 	.word	0x00027850
        /*1270*/ 	.word	0x00000002
        /*1274*/ 	.word	0x00000060
        /*1278*/ 	.short	0x010a
        /*127a*/ 	.byte	0x3f
	.zero		1


	//   ....[87]....
        /*127c*/ 	.word	0x000278a0
        /*1280*/ 	.word	0x00000002
        /*1284*/ 	.word	0x00036840
        /*1288*/ 	.short	0x010a
        /*128a*/ 	.byte	0x3f
	.zero		1


	//   ....[88]....
        /*128c*/ 	.word	0x000278f0
        /*1290*/ 	.word	0x00000002
        /*1294*/ 	.word	0x00000060
        /*1298*/ 	.short	0x010a
        /*129a*/ 	.byte	0x3f
	.zero		1


	//   ....[89]....
        /*129c*/ 	.word	0x00027940
        /*12a0*/ 	.word	0x00000002
        /*12a4*/ 	.word	0x00036860
        /*12a8*/ 	.short	0x010a
        /*12aa*/ 	.byte	0x3f
	.zero		1


	//   ....[90]....
        /*12ac*/ 	.word	0x000283a0
        /*12b0*/ 	.word	0x00000000
        /*12b4*/ 	.word	0x00036820
        /*12b8*/ 	.short	0x010a
        /*12ba*/ 	.byte	0x3f
	.zero		1


	//   ....[91]....
        /*12bc*/ 	.word	0x00028540
        /*12c0*/ 	.word	0x00000006
        /*12c4*/ 	.word	0x00000000
        /*12c8*/ 	.short	0x010a
        /*12ca*/ 	.byte	0x3f
	.zero		1


	//   ....[92]....
        /*12cc*/ 	.word	0x00028590
        /*12d0*/ 	.word	0x00000007
        /*12d4*/ 	.word	0x00000000
        /*12d8*/ 	.short	0x010a
        /*12da*/ 	.byte	0x3f
	.zero		1


	//   ....[93]....
        /*12dc*/ 	.word	0x000285e0
        /*12e0*/ 	.word	0x00000004
        /*12e4*/ 	.word	0x00000000
        /*12e8*/ 	.short	0x010a
        /*12ea*/ 	.byte	0x3f
	.zero		1


	//----- nvinfo : EIATTR_NUM_MBARRIERS
	.align		4
.L_187:
        /*12ec*/ 	.byte	0x03, 0x38
        /*12ee*/ 	.short	0x0016


	//----- nvinfo : EIATTR_EXIT_INSTR_OFFSETS
	.align		4
        /*12f0*/ 	.byte	0x04, 0x1c
        /*12f2*/ 	.short	(.L_189 - .L_188)


	//   ....[0]....
.L_188:
        /*12f4*/ 	.word	0x00025fc0


	//----- nvinfo : EIATTR_MAX_THREADS
	.align		4
.L_189:
        /*12f8*/ 	.byte	0x04, 0x05
        /*12fa*/ 	.short	(.L_191 - .L_190)
.L_190:
        /*12fc*/ 	.word	0x00000180
        /*1300*/ 	.word	0x00000001
        /*1304*/ 	.word	0x00000001


	//----- nvinfo : EIATTR_CRS_STACK_SIZE
	.align		4
.L_191:
        /*1308*/ 	.byte	0x04, 0x1e
        /*130a*/ 	.short	(.L_193 - .L_192)
.L_192:
        /*130c*/ 	.word	0x00000000


	//----- nvinfo : EIATTR_CBANK_PARAM_SIZE
	.align		4
.L_193:
        /*1310*/ 	.byte	0x03, 0x19
        /*1312*/ 	.short	0x0af0


	//----- nvinfo : EIATTR_PARAM_CBANK
	.align		4
        /*1314*/ 	.byte	0x04, 0x0a
        /*1316*/ 	.short	(.L_195 - .L_194)
	.align		4
.L_194:
        /*1318*/ 	.word	index@(.nv.constant0._ZN7cutlass13device_kernelIN5flash11enable_sm90INS1_16FlashAttnFwdSm90INS1_25CollectiveMainloopFwdSm90ILi2EN4cute5tupleIJNS5_1CILi1EEES8_S8_EEENS6_IJNS7_ILi128EEENS7_ILi112EEENS7_ILi192EEEEEELi192ENS_6half_tEfNS_4arch4Sm90ELb0ELb0ELb0ELb1ELb0ELb1ELb0ELb1ELb1ELb1ELb0ELb0EEENS1_21CollectiveEpilogueFwdINS6_IJSA_SC_SB_EEES9_SE_SG_Li256ELb1ELb1ELb0ELb0EEENS1_36VarlenDynamicPersistentTileSchedulerILi128ELi112ELi256ELi128ELb0ELb1ELb1ELb0ELb1ELb1EEEEEEEEEvNT_6ParamsE)
        /*131c*/ 	.short	0x0210
        /*131e*/ 	.short	0x0af0


	//----- nvinfo : EIATTR_SW_WAR
	.align		4
.L_195:
        /*1320*/ 	.byte	0x04, 0x36
        /*1322*/ 	.short	(.L_197 - .L_196)
.L_196:
        /*1324*/ 	.word	0x00000008
.L_197:


//--------------------- .nv.info._ZN7cutlass13device_kernelIN5flash11enable_sm90INS1_16FlashAttnFwdSm90INS1_25CollectiveMainloopFwdSm90ILi2EN4cute5tupleIJNS5_1CILi1EEES8_S8_EEENS6_IJNS7_ILi128EEENS7_ILi96EEENS7_ILi192EEEEEELi192ENS_6half_tEfNS_4arch4Sm90ELb0ELb1ELb0ELb0ELb0ELb0ELb0ELb1ELb1ELb1ELb0ELb0EEENS1_21CollectiveEpilogueFwdINS6_IJSA_SC_SB_EEES9_SE_SG_Li256ELb0ELb1ELb0ELb0EEENS1_30DynamicPersistentTileSchedulerILi256ELi128ELb0ELb1ELb1EEEEEEEEEvNT_6ParamsE --------------------------
	.section	.nv.info._ZN7cutlass13device_kernelIN5flash11enable_sm90INS1_16FlashAttnFwdSm90INS1_25CollectiveMainloopFwdSm90ILi2EN4cute5tupleIJNS5_1CILi1EEES8_S8_EEENS6_IJNS7_ILi128EEENS7_ILi96EEENS7_ILi192EEEEEELi192ENS_6half_tEfNS_4arch4Sm90ELb0ELb1ELb0ELb0ELb0ELb0ELb0ELb1ELb1ELb1ELb0ELb0EEENS1_21CollectiveEpilogueFwdINS6_IJSA_SC_SB_EEES9_SE_SG_Li256ELb0ELb1ELb0ELb0EEENS1_30DynamicPersistentTileSchedulerILi256ELi128ELb0ELb1ELb1EEEEEEEEEvNT_6ParamsE,"",@"SHT_CUDA_INFO"
	.sectionflags	@""
	.align	4


	//----- nvinfo : EIATTR_CUDA_API_VERSION
	.align		4
        /*0000*/ 	.byte	0x04, 0x37
        /*0002*/ 	.short	(.L_199 - .L_198)
.L_198:
        /*0004*/ 	.word	0x00000082


	//----- nvinfo : EIATTR_KPARAM_INFO
	.align		4
.L_199:
        /*0008*/ 	.byte	0x04, 0x17
        /*000a*/ 	.short	(.L_201 - .L_200)
.L_200:
        /*000c*/ 	.word	0x00000000
        /*0010*/ 	.short	0x0000
        /*0012*/ 	.short	0x0070
        /*0014*/ 	.byte	0x00, 0xf0, 0x01, 0x2a


	//----- nvinfo : EIATTR_SPARSE_MMA_MASK
	.align		4
.L_201:
        /*0018*/ 	.byte	0x03, 0x50
        /*001a*/ 	.short	0x0000


	//----- nvinfo : EIATTR_MAXREG_COUNT
	.align		4
        /*001c*/ 	.byte	0x03, 0x1b
        /*001e*/ 	.short	0x00a8


	//----- nvinfo : EIATTR_NUM_BARRIERS
	.align		4
        /*0020*/ 	.byte	0x02, 0x4c
        /*0022*/ 	.byte	0x09
	.zero		1


	//----- nvinfo : EIATTR_EXTERNS
	.align		4
        /*0024*/ 	.byte	0x04, 0x0f
        /*0026*/ 	.short	(.L_203 - .L_202)


	//   ....[0]....
	.align		4
.L_202:
        /*0028*/ 	.word	index@(__assertfail)


	//----- nvinfo : EIATTR_ANNOTATIONS
	.align		4
.L_203:
        /*002c*/ 	.byte	0x04, 0x55
        /*002e*/ 	.short	(.L_205 - .L_204)


	//   ....[0]....
.L_204:
        /* <DEDUP_REMOVED lines=28> */


	//----- nvinfo : EIATTR_MERCURY_ISA_VERSION
	.align		4
.L_205:
        /*01d8*/ 	.byte	0x03, 0x5f
        /*01da*/ 	.short	0x0101


	//----- nvinfo : EIATTR_INT_WARP_WIDE_INSTR_OFFSETS
	.align		4
        /*01dc*/ 	.byte	0x04, 0x31
        /*01de*/ 	.short	(.L_207 - .L_206)


	//   ....[0]....
.L_206:
        /*01e0*/ 	.word	0x00000130


	//   ....[1]....
        /*01e4*/ 	.word	0x00000170


	//   ....[2]....
        /*01e8*/ 	.word	0x000001e0


	//   ....[3]....
        /*01ec*/ 	.word	0x000109b0


	//   ....[4]....
        /*01f0*/ 	.word	0x00010a50


	//   ....[5]....
        /*01f4*/ 	.word	0x000145f0


	//   ....[6]....
        /*01f8*/ 	.word	0x00014690


	//----- nvinfo : EIATTR_COOP_GROUP_MASK_REGIDS
	.align		4
.L_207:
        /*01fc*/ 	.byte	0x04, 0x29
        /*01fe*/ 	.short	(.L_209 - .L_208)


	//   ....[0]....
.L_208:
        /*0200*/ 	.word	0xffffffff


	//   ....[1]....
        /*0204*/ 	.word	0xffffffff


	//   ....[2]....
        /*0208*/ 	.word	0xffffffff


	//   ....[3]....
        /*020c*/ 	.word	0xffffffff


	//   ....[4]....
        /*0210*/ 	.word	0xffffffff


	//   ....[5]....
        /*0214*/ 	.word	0xffffffff


	//   ....[6]....
        /*0218*/ 	.word	0xffffffff


	//   ....[7]....
        /*021c*/ 	.word	0xffffffff


	//   ....[8]....
        /*0220*/ 	.word	0xffffffff


	//   ....[9]....
        /*0224*/ 	.word	0xffffffff


	//   ....[10]....
        /*0228*/ 	.word	0xffffffff


	//   ....[11]....
        /*022c*/ 	.word	0xffffffff


	//   ....[12]....
        /*0230*/ 	.word	0xffffffff


	//   ....[13]....
        /*0234*/ 	.word	0xffffffff


	//   ....[14]....
        /*0238*/ 	.word	0xffffffff


	//   ....[15]....
        /*023c*/ 	.word	0xffffffff


	//   ....[16]....
        /*0240*/ 	.word	0xffffffff


	//   ....[17]....
        /*0244*/ 	.word	0xffffffff


	//   ....[18]....
        /*0248*/ 	.word	0xffffffff


	//   ....[19]....
        /*024c*/ 	.word	0xffffffff


	//   ....[20]....
        /*0250*/ 	.word	0xffffffff


	//   ....[21]....
        /*0254*/ 	.word	0xffffffff


	//   ....[22]....
        /*0258*/ 	.word	0xffffffff


	//   ....[23]....
        /*025c*/ 	.word	0xffffffff


	//   ....[24]....
        /*0260*/ 	.word	0xffffffff


	//   ....[25]....
        /*0264*/ 	.word	0xffffffff


	//   ....[26]....
        /*0268*/ 	.word	0xffffffff


	//   ....[27]....
        /*026c*/ 	.word	0xffffffff


	//   ....[28]....
        /*0270*/ 	.word	0xffffffff


	//   ....[29]....
        /*0274*/ 	.word	0xffffffff


	//   ....[30]....
        /*0278*/ 	.word	0xffffffff


	//   ....[31]....
        /*027c*/ 	.word	0xffffffff


	//   ....[32]....
        /*0280*/ 	.word	0xffffffff


	//   ....[33]....
        /*0284*/ 	.word	0xffffffff


	//   ....[34]....
        /*0288*/ 	.word	0xffffffff


	//   ....[35]....
        /*028c*/ 	.word	0xffffffff


	//   ....[36]....
        /*0290*/ 	.word	0xffffffff


	//   ....[37]....
        /*0294*/ 	.word	0xffffffff


	//   ....[38]....
        /*0298*/ 	.word	0xffffffff


	//   ....[39]....
        /*029c*/ 	.word	0xffffffff


	//   ....[40]....
        /*02a0*/ 	.word	0xffffffff


	//   ....[41]....
        /*02a4*/ 	.word	0xffffffff


	//   ....[42]....
        /*02a8*/ 	.word	0xffffffff


	//   ....[43]....
        /*02ac*/ 	.word	0xffffffff


	//   ....[44]....
        /*02b0*/ 	.word	0xffffffff


	//   ....[45]....
        /*02b4*/ 	.word	0xffffffff


	//   ....[46]....
        /*02b8*/ 	.word	0xffffffff


	//   ....[47]....
        /*02bc*/ 	.word	0xffffffff


	//   ....[48]....
        /*02c0*/ 	.word	0xffffffff


	//   ....[49]....
        /*02c4*/ 	.word	0xffffffff


	//   ....[50]....
        /*02c8*/ 	.word	0xffffffff


	//   ....[51]....
        /*02cc*/ 	.word	0xffffffff


	//   ....[52]....
        /*02d0*/ 	.word	0xffffffff


	//   ....[53]....
        /*02d4*/ 	.word	0xffffffff


	//   ....[54]....
        /*02d8*/ 	.word	0xffffffff


	//   ....[55]....
        /*02dc*/ 	.word	0xffffffff


	//   ....[56]....
        /*02e0*/ 	.word	0xffffffff


	//   ....[57]....
        /*02e4*/ 	.word	0xffffffff


	//   ....[58]....
        /*02e8*/ 	.word	0xffffffff


	//   ....[59]....
        /*02ec*/ 	.word	0xffffffff


	//   ....[60]....
        /*02f0*/ 	.word	0xffffffff


	//   ....[61]....
        /*02f4*/ 	.word	0xffffffff


	//   ....[62]....
        /*02f8*/ 	.word	0xffffffff


	//   ....[63]....
        /*02fc*/ 	.word	0xffffffff


	//   ....[64]....
        /*0300*/ 	.word	0xffffffff


	//   ....[65]....
        /*0304*/ 	.word	0xffffffff


	//   ....[66]....
        /*0308*/ 	.word	0xffffffff


	//   ....[67]....
        /*030c*/ 	.word	0xffffffff


	//   ....[68]....
        /*0310*/ 	.word	0xffffffff


	//   ....[69]....
        /*0314*/ 	.word	0xffffffff


	//   ....[70]....
        /*0318*/ 	.word	0xffffffff


	//   ....[71]....
        /*031c*/ 	.word	0xffffffff


	//   ....[72]....
        /*0320*/ 	.word	0xffffffff


	//   ....[73]....
        /*0324*/ 	.word	0xffffffff


	//   ....[74]....
        /*0328*/ 	.word	0x0500000f


	//   ....[75]....
        /*032c*/ 	.word	0x0500000f


	//   ....[76]....
        /*0330*/ 	.word	0x0500000f


	//   ....[77]....
        /*0334*/ 	.word	0x0500000f


	//   ....[78]....
        /*0338*/ 	.word	0x0500000f


	//   ....[79]....
        /*033c*/ 	.word	0x0500000f


	//   ....[80]....
        /*0340*/ 	.word	0x0500000f


	//   ....[81]....
        /*0344*/ 	.word	0x0500000f


	//   ....[82]....
        /*0348*/ 	.word	0x0500000f


	//   ....[83]....
        /*034c*/ 	.word	0x0500000f


	//   ....[84]....
        /*0350*/ 	.word	0x0500000f


	//   ....[85]....
        /*0354*/ 	.word	0x0500000f


	//   ....[86]....
        /*0358*/ 	.word	0x0500000f


	//   ....[87]....
        /*035c*/ 	.word	0x0500000f


	//   ....[88]....
        /*0360*/ 	.word	0x0500000f


	//   ....[89]....
        /*0364*/ 	.word	0x0500000f


	//   ....[90]....
        /*0368*/ 	.word	0x0500000f


	//   ....[91]....
        /*036c*/ 	.word	0x0500000f


	//   ....[92]....
        /*0370*/ 	.word	0x0500000f


	//----- nvinfo : EIATTR_COOP_GROUP_INSTR_OFFSETS
	.align		4
.L_209:
        /*0374*/ 	.byte	0x04, 0x28
        /*0376*/ 	.short	(.L_211 - .L_210)


	//   ....[0]....
.L_210:
        /*0378*/ 	.word	0x00000060


	//   ....[1]....
        /*037c*/ 	.word	0x00000140


	//   ....[2]....
        /*0380*/ 	.word	0x00000190


	//   ....[3]....
        /*0384*/ 	.word	0x000003c0


	//   ....[4]....
        /*0388*/ 	.word	0x00000520


	//   ....[5]....
        /*038c*/ 	.word	0x00000640


	//   ....[6]....
        /*0390*/ 	.word	0x000007a0


	//   ....[7]....
        /*0394*/ 	.word	0x00001940


	//   ....[8]....
        /*0398*/ 	.word	0x000021e0


	//   ....[9]....
        /*039c*/ 	.word	0x00002d80


	//   ....[10]....
        /*03a0*/ 	.word	0x000033c0


	//   ....[11]....
        /*03a4*/ 	.word	0x000034e0


	//   ....[12]....
        /*03a8*/ 	.word	0x00003a70


	//   ....[13]....
        /*03ac*/ 	.word	0x00003b60


	//   ....[14]....
        /*03b0*/ 	.word	0x000057d0


	//   ....[15]....
        /*03b4*/ 	.word	0x000059f0


	//   ....[16]....
        /*03b8*/ 	.word	0x00006770


	//   ....[17]....
        /*03bc*/ 	.word	0x00006890


	//   ....[18]....
        /*03c0*/ 	.word	0x00006e40


	//   ....[19]....
        /*03c4*/ 	.word	0x00006e90


	//   ....[20]....
        /*03c8*/ 	.word	0x00008a10


	//   ....[21]....
        /*03cc*/ 	.word	0x00008a30


	//   ....[22]....
        /*03d0*/ 	.word	0x00008d70


	//   ....[23]....
        /*03d4*/ 	.word	0x00008dd0


	//   ....[24]....
        /*03d8*/ 	.word	0x0000a840


	//   ....[25]....
        /*03dc*/ 	.word	0x0000aa80


	//   ....[26]....
        /*03e0*/ 	.word	0x0000b7f0


	//   ....[27]....
        /*03e4*/ 	.word	0x0000ba40


	//   ....[28]....
        /*03e8*/ 	.word	0x0000bf20


	//   ....[29]....
        /*03ec*/ 	.word	0x0000bf90


	//   ....[30]....
        /*03f0*/ 	.word	0x0000cf90


	//   ....[31]....
        /*03f4*/ 	.word	0x0000cfd0


	//   ....[32]....
        /*03f8*/ 	.word	0x0000d0e0


	//   ....[33]....
        /*03fc*/ 	.word	0x0000d0f0


	//   ....[34]....
        /*0400*/ 	.word	0x0000e540


	//   ....[35]....
        /*0404*/ 	.word	0x0000e5b0


	//   ....[36]....
        /*0408*/ 	.word	0x0000e610


	//   ....[37]....
        /*040c*/ 	.word	0x0000e640


	//   ....[38]....
        /*0410*/ 	.word	0x0000edf0


	//   ....[39]....
        /*0414*/ 	.word	0x0000ee20


	//   ....[40]....
        /*0418*/ 	.word	0x0000ef30


	//   ....[41]....
        /*041c*/ 	.word	0x0000ef50


	//   ....[42]....
        /*0420*/ 	.word	0x0000f060


	//   ....[43]....
        /*0424*/ 	.word	0x0000f080


	//   ....[44]....
        /*0428*/ 	.word	0x0000f1a0


	//   ....[45]....
        /*042c*/ 	.word	0x0000f1c0


	//   ....[46]....
        /*0430*/ 	.word	0x0000f930


	//   ....[47]....
        /*0434*/ 	.word	0x0000f950


	//   ....[48]....
        /*0438*/ 	.word	0x0000fa60


	//   ....[49]....
        /*043c*/ 	.word	0x0000fa80


	//   ....[50]....
        /*0440*/ 	.word	0x0000fb90


	//   ....[51]....
        /*0444*/ 	.word	0x0000fbb0


	//   ....[52]....
        /*0448*/ 	.word	0x0000fcd0


	//   ....[53]....
        /*044c*/ 	.word	0x0000fcf0


	//   ....[54]....
        /*0450*/ 	.word	0x0000feb0


	//   ....[55]....
        /*0454*/ 	.word	0x00010ff0


	//   ....[56]....
        /*0458*/ 	.word	0x00011a80


	//   ....[57]....
        /*045c*/ 	.word	0x00011ab0


	//   ....[58]....
        /*0460*/ 	.word	0x00011b80


	//   ....[59]....
        /*0464*/ 	.word	0x00011ba0


	//   ....[60]....
        /*0468*/ 	.word	0x00011c40


	//   ....[61]....
        /*046c*/ 	.word	0x00011c60


	//   ....[62]....
        /*0470*/ 	.word	0x00011d00


	//   ....[63]....
        /*0474*/ 	.word	0x00011d20


	//   ....[64]....
        /*0478*/ 	.word	0x00011dc0


	//   ....[65]....
        /*047c*/ 	.word	0x00011de0


	//   ....[66]....
        /*0480*/ 	.word	0x00011e80


	//   ....[67]....
        /*0484*/ 	.word	0x00011ea0


	//   ....[68]....
        /*0488*/ 	.word	0x00011f40


	//   ....[69]....
        /*048c*/ 	.word	0x00011f60


	//   ....[70]....
        /*0490*/ 	.word	0x00011f70


	//   ....[71]....
        /*0494*/ 	.word	0x00011f80


	//   ....[72]....
        /*0498*/ 	.word	0x00014ce0


	//   ....[73]....
        /*049c*/ 	.word	0x00014ed0


	//   ....[74]....
        /*04a0*/ 	.word	0x00015520


	//   ....[75]....
        /*04a4*/ 	.word	0x000156a0


	//   ....[76]....
        /*04a8*/ 	.word	0x00015700


	//   ....[77]....
        /*04ac*/ 	.word	0x00015860


	//   ....[78]....
        /*04b0*/ 	.word	0x000158b0


	//   ....[79]....
        /*04b4*/ 	.word	0x000159d0


	//   ....[80]....
        /*04b8*/ 	.word	0x00015a40


	//   ....[81]....
        /*04bc*/ 	.word	0x00015b60


	//   ....[82]....
        /*04c0*/ 	.word	0x00015bd0


	//   ....[83]....
        /*04c4*/ 	.word	0x00015cf0


	//   ....[84]....
        /*04c8*/ 	.word	0x00015d60


	//   ....[85]....
        /*04cc*/ 	.word	0x00015e80


	//   ....[86]....
        /*04d0*/ 	.word	0x00015ef0


	//   ....[87]....
        /*04d4*/ 	.word	0x00016010


	//   ....[88]....
        /*04d8*/ 	.word	0x00016080


	//   ....[89]....
        /*04dc*/ 	.word	0x000161a0


	//   ....[90]....
        /*04e0*/ 	.word	0x000161f0


	//   ....[91]....
        /*04e4*/ 	.word	0x00016510


	//   ....[92]....
        /*04e8*/ 	.word	0x00016630


	//----- nvinfo : EIATTR_REG_RECONFIG
	.align		4
.L_211:
        /*04ec*/ 	.byte	0x01, 0x54
	.zero		2


	//----- nvinfo : EIATTR_SYSCALL_OFFSETS
	.align		4
        /*04f0*/ 	.byte	0x04, 0x46
        /*04f2*/ 	.short	(.L_213 - .L_212)


	//   ....[0]....
.L_212:
        /*04f4*/ 	.word	0x00001b20


	//   ....[1]....
        /*04f8*/ 	.word	0x00010bc0


	//   ....[2]....
        /*04fc*/ 	.word	0x00010d10


	//   ....[3]....
        /*0500*/ 	.word	0x00010e00


	//   ....[4]....
        /*0504*/ 	.word	0x00011650


	//----- nvinfo : EIATTR_MBARRIER_INSTR_OFFSETS
	.align		4
.L_213:
        /*0508*/ 	.byte	0x04, 0x39
        /*050a*/ 	.short	(.L_215 - .L_214)


	//   ....[0]....
.L_214:
        /*050c*/ 	.word	0x00000270
        /*0510*/ 	.word	0x000000ff
        /*0514*/ 	.word	0x00030800
        /*0518*/ 	.short	0x0100
        /*051a*/ 	.byte	0x08
	.zero		1


	//   ....[1]....
        /*051c*/ 	.word	0x00000280
        /*0520*/ 	.word	0x000000ff
        /*0524*/ 	.word	0x00030820
        /*0528*/ 	.short	0x0100
        /*052a*/ 	.byte	0x08
	.zero		1


	//   ....[2]....
        /*052c*/ 	.word	0x00000370
        /*0530*/ 	.word	0x000000ff
        /*0534*/ 	.word	0x00030830
        /*0538*/ 	.short	0x0100
        /*053a*/ 	.byte	0x08
	.zero		1


	//   ....[3]....
        /*053c*/ 	.word	0x00000380
        /*0540*/ 	.word	0x000000ff
        /*0544*/ 	.word	0x00030840
        /*0548*/ 	.short	0x0100
        /*054a*/ 	.byte	0x08
	.zero		1


	//   ....[4]....
        /*054c*/ 	.word	0x00000390
        /*0550*/ 	.word	0x000000ff
        /*0554*/ 	.word	0x00030838
        /*0558*/ 	.short	0x0100
        /*055a*/ 	.byte	0x08
	.zero		1


	//   ....[5]....
        /*055c*/ 	.word	0x000003a0
        /*0560*/ 	.word	0x000000ff
        /*0564*/ 	.word	0x00030848
        /*0568*/ 	.short	0x0100
        /*056a*/ 	.byte	0x08
	.zero		1


	//   ....[6]....
        /*056c*/ 	.word	0x000004d0
        /*0570*/ 	.word	0x000000ff
        /*0574*/ 	.word	0x00030850
        /*0578*/ 	.short	0x0100
        /*057a*/ 	.byte	0x08
	.zero		1


	//   ....[7]....
        /*057c*/ 	.word	0x000004e0
        /*0580*/ 	.word	0x000000ff
        /*0584*/ 	.word	0x00030860
        /*0588*/ 	.short	0x0100
        /*058a*/ 	.byte	0x08
	.zero		1


	//   ....[8]....
        /*058c*/ 	.word	0x000004f0
        /*0590*/ 	.word	0x000000ff
        /*0594*/ 	.word	0x00030858
        /*0598*/ 	.short	0x0100
        /*059a*/ 	.byte	0x08
	.zero		1


	//   ....[9]....
        /*059c*/ 	.word	0x00000500
        /*05a0*/ 	.word	0x000000ff
        /*05a4*/ 	.word	0x00030868
        /*05a8*/ 	.short	0x0100
        /*05aa*/ 	.byte	0x08
	.zero		1


	//   ....[10]....
        /*05ac*/ 	.word	0x000005f0
        /*05b0*/ 	.word	0x000000ff
        /*05b4*/ 	.word	0x00030870
        /*05b8*/ 	.short	0x0100
        /*05ba*/ 	.byte	0x06
	.zero		1


	//   ....[11]....
        /*05bc*/ 	.word	0x00000600
        /*05c0*/ 	.word	0x000000ff
        /*05c4*/ 	.word	0x00030880
        /*05c8*/ 	.short	0x0100
        /*05ca*/ 	.byte	0x06
	.zero		1


	//   ....[12]....
        /*05cc*/ 	.word	0x00000610
        /*05d0*/ 	.word	0x000000ff
        /*05d4*/ 	.word	0x00030878
        /*05d8*/ 	.short	0x0100
        /*05da*/ 	.byte	0x06
	.zero		1


	//   ....[13]....
        /*05dc*/ 	.word	0x00000620
        /*05e0*/ 	.word	0x000000ff
        /*05e4*/ 	.word	0x00030888
        /*05e8*/ 	.short	0x0100
        /*05ea*/ 	.byte	0x06
	.zero		1


	//   ....[14]....
        /*05ec*/ 	.word	0x00000750
        /*05f0*/ 	.word	0x000000ff
        /*05f4*/ 	.word	0x00030890
        /*05f8*/ 	.short	0x0100
        /*05fa*/ 	.byte	0x08
	.zero		1


	//   ....[15]....
        /*05fc*/ 	.word	0x00000760
        /*0600*/ 	.word	0x000000ff
        /*0604*/ 	.word	0x000308a0
        /*0608*/ 	.short	0x0100
        /*060a*/ 	.byte	0x08
	.zero		1


	//   ....[16]....
        /*060c*/ 	.word	0x00000770
        /*0610*/ 	.word	0x000000ff
        /*0614*/ 	.word	0x00030898
        /*0618*/ 	.short	0x0100
        /*061a*/ 	.byte	0x08
	.zero		1


	//   ....[17]....
        /*061c*/ 	.word	0x00000780
        /*0620*/ 	.word	0x000000ff
        /*0624*/ 	.word	0x000308a8
        /*0628*/ 	.short	0x0100
        /*062a*/ 	.byte	0x08
	.zero		1


	//   ....[18]....
        /*062c*/ 	.word	0x000008b0
        /*0630*/ 	.word	0x000000ff
        /*0634*/ 	.word	0x000308b0
        /*0638*/ 	.short	0x0100
        /*063a*/ 	.byte	0x08
	.zero		1


	//   ....[19]....
        /*063c*/ 	.word	0x000008c0
        /*0640*/ 	.word	0x000000ff
        /*0644*/ 	.word	0x000308c0
        /*0648*/ 	.short	0x0100
        /*064a*/ 	.byte	0x08
	.zero		1


	//   ....[20]....
        /*064c*/ 	.word	0x000008d0
        /*0650*/ 	.word	0x000000ff
        /*0654*/ 	.word	0x000308b8
        /*0658*/ 	.short	0x0100
        /*065a*/ 	.byte	0x08
	.zero		1


	//   ....[21]....
        /*065c*/ 	.word	0x000008e0
        /*0660*/ 	.word	0x000000ff
        /*0664*/ 	.word	0x000308c8
        /*0668*/ 	.short	0x0100
        /*066a*/ 	.byte	0x08
	.zero		1


	//   ....[22]....
        /*066c*/ 	.word	0x00001bc0
        /*0670*/ 	.word	0x000000ff
        /*0674*/ 	.word	0x00030800
        /*0678*/ 	.short	0x010a
        /*067a*/ 	.byte	0x25
	.zero		1


	//   ....[23]....
        /*067c*/ 	.word	0x00001c40
        /*0680*/ 	.word	0x00000003
        /*0684*/ 	.word	0x00030830
        /*0688*/ 	.short	0x010a
        /*068a*/ 	.byte	0x3f
	.zero		1


	//   ....[24]....
        /*068c*/ 	.word	0x00001ce0
        /*0690*/ 	.word	0x00000003
        /*0694*/ 	.word	0x00030830
        /*0698*/ 	.short	0x010a
        /*069a*/ 	.byte	0x3f
	.zero		1


	//   ....[25]....
        /*069c*/ 	.word	0x000024b0
        /*06a0*/ 	.word	0x00000000
        /*06a4*/ 	.word	0x00000000
        /*06a8*/ 	.short	0x0101
        /*06aa*/ 	.byte	0x3f
	.zero		1


	//   ....[26]....
        /*06ac*/ 	.word	0x00004960
        /*06b0*/ 	.word	0x000000ff
        /*06b4*/ 	.word	0x00030830
        /*06b8*/ 	.short	0x010a
        /*06ba*/ 	.byte	0x06
	.zero		1


	//   ....[27]....
        /*06bc*/ 	.word	0x000049a0
        /*06c0*/ 	.word	0x000000ff
        /*06c4*/ 	.word	0x00030830
        /*06c8*/ 	.short	0x010a
        /*06ca*/ 	.byte	0x06
	.zero		1


	//   ....[28]....
        /*06cc*/ 	.word	0x00005420
        /*06d0*/ 	.word	0x000000ff
        /*06d4*/ 	.word	0x00030850
        /*06d8*/ 	.short	0x010a
        /*06da*/ 	.byte	0x05
	.zero		1


	//   ....[29]....
        /*06dc*/ 	.word	0x00005460
        /*06e0*/ 	.word	0x000000ff
        /*06e4*/ 	.word	0x00030850
        /*06e8*/ 	.short	0x010a
        /*06ea*/ 	.byte	0x05
	.zero		1


	//   ....[30]....
        /*06ec*/ 	.word	0x00005800
        /*06f0*/ 	.word	0x00000000
        /*06f4*/ 	.word	0x00000000
        /*06f8*/ 	.short	0x0101
        /*06fa*/ 	.byte	0x3f
	.zero		1


	//   ....[31]....
        /*06fc*/ 	.word	0x00007390
        /*0700*/ 	.word	0x00000086
        /*0704*/ 	.word	0x00000000
        /*0708*/ 	.short	0x0101
        /*070a*/ 	.byte	0x3f
	.zero		1


	//   ....[32]....
        /*070c*/ 	.word	0x00007bd0
        /*0710*/ 	.word	0x000000ff
        /*0714*/ 	.word	0x00030830
        /*0718*/ 	.short	0x010a
        /*071a*/ 	.byte	0x05
	.zero		1


	//   ....[33]....
        /*071c*/ 	.word	0x00007c10
        /*0720*/ 	.word	0x000000ff
        /*0724*/ 	.word	0x00030830
        /*0728*/ 	.short	0x010a
        /*072a*/ 	.byte	0x05
	.zero		1


	//   ....[34]....
        /*072c*/ 	.word	0x00008690
        /*0730*/ 	.word	0x000000ff
        /*0734*/ 	.word	0x00030850
        /*0738*/ 	.short	0x010a
        /*073a*/ 	.byte	0x05
	.zero		1


	//   ....[35]....
        /*073c*/ 	.word	0x000086d0
        /*0740*/ 	.word	0x000000ff
        /*0744*/ 	.word	0x00030850
        /*0748*/ 	.short	0x010a
        /*074a*/ 	.byte	0x05
	.zero		1


	//   ....[36]....
        /*074c*/ 	.word	0x000095d0
        /*0750*/ 	.word	0x0000007b
        /*0754*/ 	.word	0x00000000
        /*0758*/ 	.short	0x0101
        /*075a*/ 	.byte	0x3f
	.zero		1


	//   ....[37]....
        /*075c*/ 	.word	0x00009640
        /*0760*/ 	.word	0x0000007b
        /*0764*/ 	.word	0x00000000
        /*0768*/ 	.short	0x0101
        /*076a*/ 	.byte	0x3f
	.zero		1


	//   ....[38]....
        /*076c*/ 	.word	0x00009a00
        /*0770*/ 	.word	0x000000ff
        /*0774*/ 	.word	0x00030830
        /*0778*/ 	.short	0x010a
        /*077a*/ 	.byte	0x05
	.zero		1


	//   ....[39]....
        /*077c*/ 	.word	0x00009a40
        /*0780*/ 	.word	0x000000ff
        /*0784*/ 	.word	0x00030830
        /*0788*/ 	.short	0x010a
        /*078a*/ 	.byte	0x05
	.zero		1


	//   ....[40]....
        /*078c*/ 	.word	0x0000a4c0
        /*0790*/ 	.word	0x000000ff
        /*0794*/ 	.word	0x00030850
        /*0798*/ 	.short	0x010a
        /*079a*/ 	.byte	0x05
	.zero		1


	//   ....[41]....
        /*079c*/ 	.word	0x0000a500
        /*07a0*/ 	.word	0x000000ff
        /*07a4*/ 	.word	0x00030850
        /*07a8*/ 	.short	0x010a
        /*07aa*/ 	.byte	0x05
	.zero		1


	//   ....[42]....
        /*07ac*/ 	.word	0x0000a8e0
        /*07b0*/ 	.word	0x00000000
        /*07b4*/ 	.word	0x00000000
        /*07b8*/ 	.short	0x0101
        /*07ba*/ 	.byte	0x3f
	.zero		1


	//   ....[43]....
        /*07bc*/ 	.word	0x0000c2b0
        /*07c0*/ 	.word	0x0000007f
        /*07c4*/ 	.word	0x00000000
        /*07c8*/ 	.short	0x0101
        /*07ca*/ 	.byte	0x3f
	.zero		1


	//   ....[44]....
        /*07cc*/ 	.word	0x0000cf00
        /*07d0*/ 	.word	0x000000ff
        /*07d4*/ 	.word	0x00030850
        /*07d8*/ 	.short	0x010a
        /*07da*/ 	.byte	0x05
	.zero		1


	//   ....[45]....
        /*07dc*/ 	.word	0x0000cf40
        /*07e0*/ 	.word	0x000000ff
        /*07e4*/ 	.word	0x00030850
        /*07e8*/ 	.short	0x010a
        /*07ea*/ 	.byte	0x05
	.zero		1


	//   ....[46]....
        /*07ec*/ 	.word	0x0000d400
        /*07f0*/ 	.word	0x00000014
        /*07f4*/ 	.word	0x00000000
        /*07f8*/ 	.short	0x0101
        /*07fa*/ 	.byte	0x3f
	.zero		1


	//   ....[47]....
        /*07fc*/ 	.word	0x0000ede0
        /*0800*/ 	.word	0x00000010
        /*0804*/ 	.word	0x00000000
        /*0808*/ 	.short	0x0101
        /*080a*/ 	.byte	0x3f
	.zero		1


	//   ....[48]....
        /*080c*/ 	.word	0x00011210
        /*0810*/ 	.word	0x00000000
        /*0814*/ 	.word	0x00030840
        /*0818*/ 	.short	0x010a
        /*081a*/ 	.byte	0x3f
	.zero		1


	//   ....[49]....
        /*081c*/ 	.word	0x000120f0
        /*0820*/ 	.word	0x00000011
        /*0824*/ 	.word	0x00030800
        /*0828*/ 	.short	0x0107
        /*082a*/ 	.byte	0x3f
	.zero		1


	//   ....[50]....
        /*082c*/ 	.word	0x00012200
        /*0830*/ 	.word	0x00000011
        /*0834*/ 	.word	0x00030800
        /*0838*/ 	.short	0x0101
        /*083a*/ 	.byte	0x3f
	.zero		1


	//   ....[51]....
        /*083c*/ 	.word	0x00012220
        /*0840*/ 	.word	0x00000011
        /*0844*/ 	.word	0x00030820
        /*0848*/ 	.short	0x010a
        /*084a*/ 	.byte	0x3f
	.zero		1


	//   ....[52]....
        /*084c*/ 	.word	0x00012560
        /*0850*/ 	.word	0x00000003
        /*0854*/ 	.word	0x00030840
        /*0858*/ 	.short	0x010a
        /*085a*/ 	.byte	0x3f
	.zero		1


	//   ....[53]....
        /*085c*/ 	.word	0x000129f0
        /*0860*/ 	.word	0x00000003
        /*0864*/ 	.word	0x00000060
        /*0868*/ 	.short	0x010a
        /*086a*/ 	.byte	0x3f
	.zero		1


	//   ....[54]....
        /*086c*/ 	.word	0x00013150
        /*0870*/ 	.word	0x00000003
        /*0874*/ 	.word	0x00030840
        /*0878*/ 	.short	0x010a
        /*087a*/ 	.byte	0x3f
	.zero		1


	//   ....[55]....
        /*087c*/ 	.word	0x000135e0
        /*0880*/ 	.word	0x00000009
        /*0884*/ 	.word	0x00000060
        /*0888*/ 	.short	0x010a
        /*088a*/ 	.byte	0x3f
	.zero		1


	//   ....[56]....
        /*088c*/ 	.word	0x00013c80
        /*0890*/ 	.word	0x00000002
        /*0894*/ 	.word	0x00030840
        /*0898*/ 	.short	0x010a
        /*089a*/ 	.byte	0x3f
	.zero		1


	//   ....[57]....
        /*089c*/ 	.word	0x00014110
        /*08a0*/ 	.word	0x00000002
        /*08a4*/ 	.word	0x00000060
        /*08a8*/ 	.short	0x010a
        /*08aa*/ 	.byte	0x3f
	.zero		1


	//   ....[58]....
        /*08ac*/ 	.word	0x00014760
        /*08b0*/ 	.word	0x00000002
        /*08b4*/ 	.word	0x00030860
        /*08b8*/ 	.short	0x010a
        /*08ba*/ 	.byte	0x3f
	.zero		1


	//   ....[59]....
        /*08bc*/ 	.word	0x00014e50
        /*08c0*/ 	.word	0x00000000
        /*08c4*/ 	.word	0x00030820
        /*08c8*/ 	.short	0x010a
        /*08ca*/ 	.byte	0x3f
	.zero		1


	//   ....[60]....
        /*08cc*/ 	.word	0x00015040
        /*08d0*/ 	.word	0x00000006
        /*08d4*/ 	.word	0x00000000
        /*08d8*/ 	.short	0x010a
        /*08da*/ 	.byte	0x3f
	.zero		1


	//   ....[61]....
        /*08dc*/ 	.word	0x00015090
        /*08e0*/ 	.word	0x00000003
        /*08e4*/ 	.word	0x00000000
        /*08e8*/ 	.short	0x010a
        /*08ea*/ 	.byte	0x3f
	.zero		1


	//   ....[62]....
        /*08ec*/ 	.word	0x000150f0
        /*08f0*/ 	.word	0x00000012
        /*08f4*/ 	.word	0x00000000
        /*08f8*/ 	.short	0x010a
        /*08fa*/ 	.byte	0x3f
	.zero		1


	//   ....[63]....
        /*08fc*/ 	.word	0x00015120
        /*0900*/ 	.word	0x00000003
        /*0904*/ 	.word	0x00000000
        /*0908*/ 	.short	0x010a
        /*090a*/ 	.byte	0x3f
	.zero		1


	//   ....[64]....
        /*090c*/ 	.word	0x00015190
        /*0910*/ 	.word	0x00000003
        /*0914*/ 	.word	0x00030800
        /*0918*/ 	.short	0x010a
        /*091a*/ 	.byte	0x3f
	.zero		1


	//   ....[65]....
        /*091c*/ 	.word	0x000151e0
        /*0920*/ 	.word	0x00000003
        /*0924*/ 	.word	0x00030830
        /*0928*/ 	.short	0x010a
        /*092a*/ 	.byte	0x3f
	.zero		1


	//   ....[66]....
        /*092c*/ 	.word	0x00015240
        /*0930*/ 	.word	0x0000000b
        /*0934*/ 	.word	0x00030830
        /*0938*/ 	.short	0x010a
        /*093a*/ 	.byte	0x3f
	.zero		1


	//   ....[67]....
        /*093c*/ 	.word	0x000152a0
        /*0940*/ 	.word	0x00000003
        /*0944*/ 	.word	0x00030850
        /*0948*/ 	.short	0x010a
        /*094a*/ 	.byte	0x3f
	.zero		1


	//   ....[68]....
        /*094c*/ 	.word	0x00015300
        /*0950*/ 	.word	0x00000005
        /*0954*/ 	.word	0x00030830
        /*0958*/ 	.short	0x010a
        /*095a*/ 	.byte	0x3f
	.zero		1


	//   ....[69]....
        /*095c*/ 	.word	0x00015360
        /*0960*/ 	.word	0x00000003
        /*0964*/ 	.word	0x00030850
        /*0968*/ 	.short	0x010a
        /*096a*/ 	.byte	0x3f
	.zero		1


	//   ....[70]....
        /*096c*/ 	.word	0x000153c0
        /*0970*/ 	.word	0x00000005
        /*0974*/ 	.word	0x00030830
        /*0978*/ 	.short	0x010a
        /*097a*/ 	.byte	0x3f
	.zero		1


	//   ....[71]....
        /*097c*/ 	.word	0x00015420
        /*0980*/ 	.word	0x00000003
        /*0984*/ 	.word	0x00030850
        /*0988*/ 	.short	0x010a
        /*098a*/ 	.byte	0x3f
	.zero		1


	//   ....[72]....
        /*098c*/ 	.word	0x00015480
        /*0990*/ 	.word	0x00000003
        /*0994*/ 	.word	0x00030850
        /*0998*/ 	.short	0x010a
        /*099a*/ 	.byte	0x3f
	.zero		1


	//   ....[73]....
        /*099c*/ 	.word	0x000155d0
        /*09a0*/ 	.word	0x00000000
        /*09a4*/ 	.word	0x00030840
        /*09a8*/ 	.short	0x010a
        /*09aa*/ 	.byte	0x3f
	.zero		1


	//   ....[74]....
        /*09ac*/ 	.word	0x00016230
        /*09b0*/ 	.word	0x00000011
        /*09b4*/ 	.word	0x00030820
        /*09b8*/ 	.short	0x010a
        /*09ba*/ 	.byte	0x3f
	.zero		1


	//   ....[75]....
        /*09bc*/ 	.word	0x00016280
        /*09c0*/ 	.word	0x00000003
        /*09c4*/ 	.word	0x00030840
        /*09c8*/ 	.short	0x010a
        /*09ca*/ 	.byte	0x3f
	.zero		1


	//   ....[76]....
        /*09cc*/ 	.word	0x000162d0
        /*09d0*/ 	.word	0x00000003
        /*09d4*/ 	.word	0x00000060
        /*09d8*/ 	.short	0x010a
        /*09da*/ 	.byte	0x3f
	.zero		1


	//   ....[77]....
        /*09dc*/ 	.word	0x00016320
        /*09e0*/ 	.word	0x00000003
        /*09e4*/ 	.word	0x00030840
        /*09e8*/ 	.short	0x010a
        /*09ea*/ 	.byte	0x3f
	.zero		1


	//   ....[78]....
        /*09ec*/ 	.word	0x00016370
        /*09f0*/ 	.word	0x00000009
        /*09f4*/ 	.word	0x00000060
        /*09f8*/ 	.short	0x010a
        /*09fa*/ 	.byte	0x3f
	.zero		1


	//   ....[79]....
        /*09fc*/ 	.word	0x000163c0
        /*0a00*/ 	.word	0x00000002
        /*0a04*/ 	.word	0x00030840
        /*0a08*/ 	.short	0x010a
        /*0a0a*/ 	.byte	0x3f
	.zero		1


	//   ....[80]....
        /*0a0c*/ 	.word	0x00016410
        /*0a10*/ 	.word	0x00000002
        /*0a14*/ 	.word	0x00000060
        /*0a18*/ 	.short	0x010a
        /*0a1a*/ 	.byte	0x3f
	.zero		1


	//   ....[81]....
        /*0a1c*/ 	.word	0x00016460
        /*0a20*/ 	.word	0x00000002
        /*0a24*/ 	.word	0x00030860
        /*0a28*/ 	.short	0x010a
        /*0a2a*/ 	.byte	0x3f
	.zero		1


	//   ....[82]....
        /*0a2c*/ 	.word	0x00016550
        /*0a30*/ 	.word	0x00000000
        /*0a34*/ 	.word	0x00030820
        /*0a38*/ 	.short	0x010a
        /*0a3a*/ 	.byte	0x3f
	.zero		1


	//   ....[83]....
        /*0a3c*/ 	.word	0x000166f0
        /*0a40*/ 	.word	0x00000006
        /*0a44*/ 	.word	0x00000000
        /*0a48*/ 	.short	0x010a
        /*0a4a*/ 	.byte	0x3f
	.zero		1


	//   ....[84]....
        /*0a4c*/ 	.word	0x00016740
        /*0a50*/ 	.word	0x00000003
        /*0a54*/ 	.word	0x00000000
        /*0a58*/ 	.short	0x010a
        /*0a5a*/ 	.byte	0x3f
	.zero		1


	//   ....[85]....
        /*0a5c*/ 	.word	0x00016790
        /*0a60*/ 	.word	0x00000012
        /*0a64*/ 	.word	0x00000000
        /*0a68*/ 	.short	0x010a
        /*0a6a*/ 	.byte	0x3f
	.zero		1


	//----- nvinfo : EIATTR_NUM_MBARRIERS
	.align		4
.L_215:
        /*0a6c*/ 	.byte	0x03, 0x38
        /*0a6e*/ 	.short	0x0016


	//----- nvinfo : EIATTR_EXIT_INSTR_OFFSETS
	.align		4
        /*0a70*/ 	.byte	0x04, 0x1c
        /*0a72*/ 	.short	(.L_217 - .L_216)


	//   ....[0]....
.L_216:
        /*0a74*/ 	.word	0x00000a10


	//   ....[1]....
        /*0a78*/ 	.word	0x0000fe40


	//   ....[2]....
        /*0a7c*/ 	.word	0x00015170


	//----- nvinfo : EIATTR_MAX_THREADS
	.align		4
.L_217:
        /*0a80*/ 	.byte	0x04, 0x05
        /*0a82*/ 	.short	(.L_219 - .L_218)
.L_218:
        /*0a84*/ 	.word	0x00000180
        /*0a88*/ 	.word	0x00000001
        /*0a8c*/ 	.word	0x00000001


	//----- nvinfo : EIATTR_CRS_STACK_SIZE
	.align		4
.L_219:
        /*0a90*/ 	.byte	0x04, 0x1e
        /*0a92*/ 	.short	(.L_221 - .L_220)
.L_220:
        /*0a94*/ 	.word	0x00000000


	//----- nvinfo : EIATTR_CBANK_PARAM_SIZE
	.align		4
.L_221:
        /*0a98*/ 	.byte	0x03, 0x19
        /*0a9a*/ 	.short	0x0af0


	//----- nvinfo : EIATTR_PARAM_CBANK
	.align		4
        /*0a9c*/ 	.byte	0x04, 0x0a
        /*0a9e*/ 	.short	(.L_223 - .L_222)
	.align		4
.L_222:
        /*0aa0*/ 	.word	index@(.nv.constant0._ZN7cutlass13device_kernelIN5flash11enable_sm90INS1_16FlashAttnFwdSm90INS1_25CollectiveMainloopFwdSm90ILi2EN4cute5tupleIJNS5_1CILi1EEES8_S8_EEENS6_IJNS7_ILi128EEENS7_ILi96EEENS7_ILi192EEEEEELi192ENS_6half_tEfNS_4arch4Sm90ELb0ELb1ELb0ELb0ELb0ELb0ELb0ELb1ELb1ELb1ELb0ELb0EEENS1_21CollectiveEpilogueFwdINS6_IJSA_SC_SB_EEES9_SE_SG_Li256ELb0ELb1ELb0ELb0EEENS1_30DynamicPersistentTileSchedulerILi256ELi128ELb0ELb1ELb1EEEEEEEEEvNT_6ParamsE)
        /*0aa4*/ 	.short	0x0210
        /*0aa6*/ 	.short	0x0af0


	//----- nvinfo : EIATTR_SW_WAR
	.align		4
.L_223:
        /*0aa8*/ 	.byte	0x04, 0x36
        /*0aaa*/ 	.short	(.L_225 - .L_224)
.L_224:
        /*0aac*/ 	.word	0x00000008
.L_225:


//--------------------- .nv.info._ZN7cutlass13device_kernelIN5flash11enable_sm90INS1_16FlashAttnFwdSm90INS1_25CollectiveMainloopFwdSm90ILi2EN4cute5tupleIJNS5_1CILi1EEES8_S8_EEENS6_IJNS7_ILi128EEENS7_ILi96EEENS7_ILi192EEEEEELi192ENS_6half_tEfNS_4arch4Sm90ELb0ELb1ELb0ELb1ELb0ELb0ELb0ELb1ELb1ELb1ELb0ELb0EEENS1_21CollectiveEpilogueFwdINS6_IJSA_SC_SB_EEES9_SE_SG_Li256ELb1ELb1ELb0ELb0EEENS1_36VarlenDynamicPersistentTileSchedulerILi128ELi96ELi256ELi128ELb0ELb1ELb1ELb1ELb0ELb1EEEEEEEEEvNT_6ParamsE --------------------------
	.section	.nv.info._ZN7cutlass13device_kernelIN5flash11enable_sm90INS1_16FlashAttnFwdSm90INS1_25CollectiveMainloopFwdSm90ILi2EN4cute5tupleIJNS5_1CILi1EEES8_S8_EEENS6_IJNS7_ILi128EEENS7_ILi96EEENS7_ILi192EEEEEELi192ENS_6half_tEfNS_4arch4Sm90ELb0ELb1ELb0ELb1ELb0ELb0ELb0ELb1ELb1ELb1ELb0ELb0EEENS1_21CollectiveEpilogueFwdINS6_IJSA_SC_SB_EEES9_SE_SG_Li256ELb1ELb1ELb0ELb0EEENS1_36VarlenDynamicPersistentTileSchedulerILi128ELi96ELi256ELi128ELb0ELb1ELb1ELb1ELb0ELb1EEEEEEEEEvNT_6ParamsE,"",@"SHT_CUDA_INFO"
	.sectionflags	@""
	.align	4


	//----- nvinfo : EIATTR_CUDA_API_VERSION
	.align		4
        /*0000*/ 	.byte	0x04, 0x37
        /*0002*/ 	.short	(.L_227 - .L_226)
.L_226:
        /*0004*/ 	.word	0x00000082


	//----- nvinfo : EIATTR_KPARAM_INFO
	.align		4
.L_227:
        /*0008*/ 	.byte	0x04, 0x17
        /*000a*/ 	.short	(.L_229 - .L_228)
.L_228:
        /*000c*/ 	.word	0x00000000
        /*0010*/ 	.short	0x0000
        /*0012*/ 	.short	0x0070
        /*0014*/ 	.byte	0x00, 0xf0, 0x01, 0x2a


	//----- nvinfo : EIATTR_SPARSE_MMA_MASK
	.align		4
.L_229:
        /*0018*/ 	.byte	0x03, 0x50
        /*001a*/ 	.short	0x0000


	//----- nvinfo : EIATTR_MAXREG_COUNT
	.align		4
        /*001c*/ 	.byte	0x03, 0x1b
        /*001e*/ 	.short	0x00a8


	//----- nvinfo : EIATTR_NUM_BARRIERS
	.align		4
        /*0020*/ 	.byte	0x02, 0x4c
        /*0022*/ 	.byte	0x09
	.zero		1


	//----- nvinfo : EIATTR_EXTERNS
	.align		4
        /*0024*/ 	.byte	0x04, 0x0f
        /*0026*/ 	.short	(.L_231 - .L_230)


	//   ....[0]....
	.align		4
.L_230:
        /*0028*/ 	.word	index@(__assertfail)


	//----- nvinfo : EIATTR_ANNOTATIONS
	.align		4
.L_231:
        /*002c*/ 	.byte	0x04, 0x55
        /*002e*/ 	.short	(.L_233 - .L_232)


	//   ....[0]....
.L_232:
        /* <DEDUP_REMOVED lines=65> */


	//----- nvinfo : EIATTR_MERCURY_ISA_VERSION
	.align		4
.L_233:
        /*0428*/ 	.byte	0x03, 0x5f
        /*042a*/ 	.short	0x0101


	//----- nvinfo : EIATTR_UNUSED_LOAD_BYTE_OFFSET
	.align		4
        /*042c*/ 	.byte	0x04, 0x44
        /*042e*/ 	.short	(.L_235 - .L_234)


	//   ....[0]....
.L_234:
        /*0430*/ 	.word	0x00000a10
        /*0434*/ 	.word	0x0000fff0


	//   ....[1]....
        /*0438*/ 	.word	0x0000db80
        /*043c*/ 	.word	0x0000fff0


	//----- nvinfo : EIATTR_INT_WARP_WIDE_INSTR_OFFSETS
	.align		4
.L_235:
        /*0440*/ 	.byte	0x04, 0x31
        /*0442*/ 	.short	(.L_237 - .L_236)


	//   ....[0]....
.L_236:
        /*0444*/ 	.word	0x00000130


	//   ....[1]....
        /*0448*/ 	.word	0x00000170


	//   ....[2]....
        /*044c*/ 	.word	0x000001e0


	//   ....[3]....
        /*0450*/ 	.word	0x00011af0


	//   ....[4]....
        /*0454*/ 	.word	0x00011b90


	//   ....[5]....
        /*0458*/ 	.word	0x00015ad0


	//   ....[6]....
        /*045c*/ 	.word	0x00015b40


	//----- nvinfo : EIATTR_COOP_GROUP_MASK_REGIDS
	.align		4
.L_237:
        /*0460*/ 	.byte	0x04, 0x29
        /*0462*/ 	.short	(.L_239 - .L_238)


	//   ....[0]....
.L_238:
        /*0464*/ 	.word	0xffffffff


	//   ....[1]....
        /*0468*/ 	.word	0xffffffff


	//   ....[2]....
        /*046c*/ 	.word	0xffffffff


	//   ....[3]....
        /*0470*/ 	.word	0xffffffff


	//   ....[4]....
        /*0474*/ 	.word	0xffffffff


	//   ....[5]....
        /*0478*/ 	.word	0xffffffff


	//   ....[6]....
        /*047c*/ 	.word	0xffffffff


	//   ....[7]....
        /*0480*/ 	.word	0xffffffff


	//   ....[8]....
        /*0484*/ 	.word	0xffffffff


	//   ....[9]....
        /*0488*/ 	.word	0xffffffff


	//   ....[10]....
        /*048c*/ 	.word	0xffffffff


	//   ....[11]....
        /*0490*/ 	.word	0xffffffff


	//   ....[12]....
        /*0494*/ 	.word	0xffffffff


	//   ....[13]....
        /*0498*/ 	.word	0xffffffff


	//   ....[14]....
        /*049c*/ 	.word	0xffffffff


	//   ....[15]....
        /*04a0*/ 	.word	0xffffffff


	//   ....[16]....
        /*04a4*/ 	.word	0xffffffff


	//   ....[17]....
        /*04a8*/ 	.word	0xffffffff


	//   ....[18]....
        /*04ac*/ 	.word	0xffffffff


	//   ....[19]....
        /*04b0*/ 	.word	0xffffffff


	//   ....[20]....
        /*04b4*/ 	.word	0xffffffff


	//   ....[21]....
        /*04b8*/ 	.word	0xffffffff


	//   ....[22]....
        /*04bc*/ 	.word	0xffffffff


	//   ....[23]....
        /*04c0*/ 	.word	0xffffffff


	//   ....[24]....
        /*04c4*/ 	.word	0xffffffff


	//   ....[25]....
        /*04c8*/ 	.word	0xffffffff


	//   ....[26]....
        /*04cc*/ 	.word	0xffffffff


	//   ....[27]....
        /*04d0*/ 	.word	0xffffffff


	//   ....[28]....
        /*04d4*/ 	.word	0xffffffff


	//   ....[29]....
        /*04d8*/ 	.word	0xffffffff


	//   ....[30]....
        /*04dc*/ 	.word	0xffffffff


	//   ....[31]....
        /*04e0*/ 	.word	0xffffffff


	//   ....[32]....
        /*04e4*/ 	.word	0xffffffff


	//   ....[33]....
        /*04e8*/ 	.word	0xffffffff


	//   ....[34]....
        /*04ec*/ 	.word	0xffffffff


	//   ....[35]....
        /*04f0*/ 	.word	0xffffffff


	//   ....[36]....
        /*04f4*/ 	.word	0xffffffff


	//   ....[37]....
        /*04f8*/ 	.word	0xffffffff


	//   ....[38]....
        /*04fc*/ 	.word	0xffffffff


	//   ....[39]....
        /*0500*/ 	.word	0xffffffff


	//   ....[40]....
        /*0504*/ 	.word	0xffffffff


	//   ....[41]....
        /*0508*/ 	.word	0xffffffff


	//   ....[42]....
        /*050c*/ 	.word	0xffffffff


	//   ....[43]....
        /*0510*/ 	.word	0xffffffff


	//   ....[44]....
        /*0514*/ 	.word	0xffffffff


	//   ....[45]....
        /*0518*/ 	.word	0xffffffff


	//   ....[46]....
        /*051c*/ 	.word	0xffffffff


	//   ....[47]....
        /*0520*/ 	.word	0xffffffff


	//   ....[48]....
        /*0524*/ 	.word	0xffffffff


	//   ....[49]....
        /*0528*/ 	.word	0xffffffff


	//   ....[50]....
        /*052c*/ 	.word	0xffffffff


	//   ....[51]....
        /*0530*/ 	.word	0xffffffff


	//   ....[52]....
        /*0534*/ 	.word	0xffffffff


	//   ....[53]....
        /*0538*/ 	.word	0xffffffff


	//   ....[54]....
        /*053c*/ 	.word	0xffffffff


	//   ....[55]....
        /*0540*/ 	.word	0xffffffff


	//   ....[56]....
        /*0544*/ 	.word	0xffffffff


	//   ....[57]....
        /*0548*/ 	.word	0xffffffff


	//   ....[58]....
        /*054c*/ 	.word	0xffffffff


	//   ....[59]....
        /*0550*/ 	.word	0xffffffff


	//   ....[60]....
        /*0554*/ 	.word	0xffffffff


	//   ....[61]....
        /*0558*/ 	.word	0xffffffff


	//   ....[62]....
        /*055c*/ 	.word	0xffffffff


	//   ....[63]....
        /*0560*/ 	.word	0xffffffff


	//   ....[64]....
        /*0564*/ 	.word	0xffffffff


	//   ....[65]....
        /*0568*/ 	.word	0xffffffff


	//   ....[66]....
        /*056c*/ 	.word	0xffffffff


	//   ....[67]....
        /*0570*/ 	.word	0xffffffff


	//   ....[68]....
        /*0574*/ 	.word	0xffffffff


	//   ....[69]....
        /*0578*/ 	.word	0xffffffff


	//   ....[70]....
        /*057c*/ 	.word	0xffffffff


	//   ....[71]....
        /*0580*/ 	.word	0xffffffff


	//   ....[72]....
        /*0584*/ 	.word	0xffffffff


	//   ....[73]....
        /*0588*/ 	.word	0xffffffff


	//   ....[74]....
        /*058c*/ 	.word	0xffffffff


	//   ....[75]....
        /*0590*/ 	.word	0xffffffff


	//   ....[76]....
        /*0594*/ 	.word	0xffffffff


	//   ....[77]....
        /*0598*/ 	.word	0xffffffff


	//   ....[78]....
        /*059c*/ 	.word	0xffffffff


	//   ....[79]....
        /*05a0*/ 	.word	0xffffffff


	//   ....[80]....
        /*05a4*/ 	.word	0xffffffff


	//   ....[81]....
        /*05a8*/ 	.word	0xffffffff


	//   ....[82]....
        /*05ac*/ 	.word	0xffffffff


	//   ....[83]....
        /*05b0*/ 	.word	0xffffffff


	//   ....[84]....
        /*05b4*/ 	.word	0xffffffff


	//   ....[85]....
        /*05b8*/ 	.word	0xffffffff


	//   ....[86]....
        /*05bc*/ 	.word	0xffffffff


	//   ....[87]....
        /*05c0*/ 	.word	0xffffffff


	//   ....[88]....
        /*05c4*/ 	.word	0xffffffff


	//   ....[89]....
        /*05c8*/ 	.word	0xffffffff


	//   ....[90]....
        /*05cc*/ 	.word	0xffffffff


	//   ....[91]....
        /*05d0*/ 	.word	0xffffffff


	//   ....[92]....
        /*05d4*/ 	.word	0xffffffff


	//   ....[93]....
        /*05d8*/ 	.word	0xffffffff


	//   ....[94]....
        /*05dc*/ 	.word	0xffffffff


	//   ....[95]....
        /*05e0*/ 	.word	0xffffffff


	//   ....[96]....
        /*05e4*/ 	.word	0xffffffff


	//   ....[97]....
        /*05e8*/ 	.word	0xffffffff


	//   ....[98]....
        /*05ec*/ 	.word	0xffffffff


	//   ....[99]....
        /*05f0*/ 	.word	0xffffffff


	//   ....[100]....
        /*05f4*/ 	.word	0xffffffff


	//   ....[101]....
        /*05f8*/ 	.word	0xffffffff


	//   ....[102]....
        /*05fc*/ 	.word	0xffffffff


	//   ....[103]....
        /*0600*/ 	.word	0xffffffff


	//   ....[104]....
        /*0604*/ 	.word	0xffffffff


	//   ....[105]....
        /*0608*/ 	.word	0x0500000f


	//   ....[106]....
        /*060c*/ 	.word	0x0500000f


	//   ....[107]....
        /*0610*/ 	.word	0x0500000f


	//   ....[108]....
        /*0614*/ 	.word	0x0500000f


	//   ....[109]....
        /*0618*/ 	.word	0x0500000f


	//   ....[110]....
        /*061c*/ 	.word	0x0500000f


	//   ....[111]....
        /*0620*/ 	.word	0x0500000f


	//   ....[112]....
        /*0624*/ 	.word	0x0500000f


	//   ....[113]....
        /*0628*/ 	.word	0x0500000f


	//   ....[114]....
        /*062c*/ 	.word	0x0500000f


	//   ....[115]....
        /*0630*/ 	.word	0x0500000f


	//   ....[116]....
        /*0634*/ 	.word	0x0500000f


	//   ....[117]....
        /*0638*/ 	.word	0x0500000f


	//   ....[118]....
        /*063c*/ 	.word	0x0500000f


	//   ....[119]....
        /*0640*/ 	.word	0x0500000f


	//   ....[120]....
        /*0644*/ 	.word	0x0500000f


	//   ....[121]....
        /*0648*/ 	.word	0x0500000f


	//   ....[122]....
        /*064c*/ 	.word	0x0500000f


	//   ....[123]....
        /*0650*/ 	.word	0x0500000f


	//   ....[124]....
        /*0654*/ 	.word	0x0500000f


	//   ....[125]....
        /*0658*/ 	.word	0x0500000f


	//   ....[126]....
        /*065c*/ 	.word	0x0500000f


	//   ....[127]....
        /*0660*/ 	.word	0x0500000f


	//   ....[128]....
        /*0664*/ 	.word	0x0500000f


	//   ....[129]....
        /*0668*/ 	.word	0x0500000f


	//   ....[130]....
        /*066c*/ 	.word	0x0500000f


	//   ....[131]....
        /*0670*/ 	.word	0x0500000f


	//   ....[132]....
        /*0674*/ 	.word	0x0500000f


	//   ....[133]....
        /*0678*/ 	.word	0x0500000f


	//   ....[134]....
        /*067c*/ 	.word	0x0500000f


	//   ....[135]....
        /*0680*/ 	.word	0x0500000f


	//   ....[136]....
        /*0684*/ 	.word	0x0500000f


	//   ....[137]....
        /*0688*/ 	.word	0x0500000f


	//   ....[138]....
        /*068c*/ 	.word	0x0500000f


	//   ....[139]....
        /*0690*/ 	.word	0x0500000f


	//----- nvinfo : EIATTR_COOP_GROUP_INSTR_OFFSETS
	.align		4
.L_239:
        /*0694*/ 	.byte	0x04, 0x28
        /*0696*/ 	.short	(.L_241 - .L_240)


	//   ....[0]....
.L_240:
        /*0698*/ 	.word	0x00000060


	//   ....[1]....
        /*069c*/ 	.word	0x00000140


	//   ....[2]....
        /*06a0*/ 	.word	0x00000190


	//   ....[3]....
        /*06a4*/ 	.word	0x000003c0


	//   ....[4]....
        /*06a8*/ 	.word	0x00000520


	//   ....[5]....
        /*06ac*/ 	.word	0x00000640


	//   ....[6]....
        /*06b0*/ 	.word	0x000007a0


	//   ....[7]....
        /*06b4*/ 	.word	0x00001aa0


	//   ....[8]....
        /*06b8*/ 	.word	0x00002330


	//   ....[9]....
        /*06bc*/ 	.word	0x00002ec0


	//   ....[10]....
        /*06c0*/ 	.word	0x00003510


	//   ....[11]....
        /*06c4*/ 	.word	0x00003630


	//   ....[12]....
        /*06c8*/ 	.word	0x00003bc0


	//   ....[13]....
        /*06cc*/ 	.word	0x00003cb0


	//   ....[14]....
        /*06d0*/ 	.word	0x00005950


	//   ....[15]....
        /*06d4*/ 	.word	0x00005b30


	//   ....[16]....
        /*06d8*/ 	.word	0x000068b0


	//   ....[17]....
        /*06dc*/ 	.word	0x000069d0


	//   ....[18]....
        /*06e0*/ 	.word	0x00006f80


	//   ....[19]....
        /*06e4*/ 	.word	0x00006fd0


	//   ....[20]....
        /*06e8*/ 	.word	0x00008b50


	//   ....[21]....
        /*06ec*/ 	.word	0x00008b70


	//   ....[22]....
        /*06f0*/ 	.word	0x00008eb0


	//   ....[23]....
        /*06f4*/ 	.word	0x00008f10


	//   ....[24]....
        /*06f8*/ 	.word	0x0000a9a0


	//   ....[25]....
        /*06fc*/ 	.word	0x0000abb0


	//   ....[26]....
        /*0700*/ 	.word	0x0000b920


	//   ....[27]....
        /*0704*/ 	.word	0x0000ba40


	//   ....[28]....
        /*0708*/ 	.word	0x0000c090


	//   ....[29]....
        /*070c*/ 	.word	0x0000c0f0


	//   ....[30]....
        /*0710*/ 	.word	0x0000d0c0


	//   ....[31]....
        /*0714*/ 	.word	0x0000d100


	//   ....[32]....
        /*0718*/ 	.word	0x0000d200


	//   ....[33]....
        /*071c*/ 	.word	0x0000d220


	//   ....[34]....
        /*0720*/ 	.word	0x0000e9e0


	//   ....[35]....
        /*0724*/ 	.word	0x0000ea20


	//   ....[36]....
        /*0728*/ 	.word	0x0000ea50


	//   ....[37]....
        /*072c*/ 	.word	0x0000ea80


	//   ....[38]....
        /*0730*/ 	.word	0x0000f180


	//   ....[39]....
        /*0734*/ 	.word	0x0000f1c0


	//   ....[40]....
        /*0738*/ 	.word	0x0000f2d0


	//   ....[41]....
        /*073c*/ 	.word	0x0000f2f0


	//   ....[42]....
        /*0740*/ 	.word	0x0000f400


	//   ....[43]....
        /*0744*/ 	.word	0x0000f420


	//   ....[44]....
        /*0748*/ 	.word	0x0000f540


	//   ....[45]....
        /*074c*/ 	.word	0x0000f560


	//   ....[46]....
        /*0750*/ 	.word	0x0000ff10


	//   ....[47]....
        /*0754*/ 	.word	0x0000ff30


	//   ....[48]....
        /*0758*/ 	.word	0x00010040


	//   ....[49]....
        /*075c*/ 	.word	0x00010060


	//   ....[50]....
        /*0760*/ 	.word	0x00010170


	//   ....[51]....
        /*0764*/ 	.word	0x00010190


	//   ....[52]....
        /*0768*/ 	.word	0x000102b0


	//   ....[53]....
        /*076c*/ 	.word	0x000102d0


	//   ....[54]....
        /*0770*/ 	.word	0x00010480


	//   ....[55]....
        /*0774*/ 	.word	0x00010670


	//   ....[56]....
        /*0778*/ 	.word	0x000106a0


	//   ....[57]....
        /*077c*/ 	.word	0x000106d0


	//   ....[58]....
        /*0780*/ 	.word	0x00010700


	//   ....[59]....
        /*0784*/ 	.word	0x00010730


	//   ....[60]....
        /*0788*/ 	.word	0x00010760


	//   ....[61]....
        /*078c*/ 	.word	0x000108e0


	//   ....[62]....
        /*0790*/ 	.word	0x00010910


	//   ....[63]....
        /*0794*/ 	.word	0x00010940


	//   ....[64]....
        /*0798*/ 	.word	0x00010970


	//   ....[65]....
        /*079c*/ 	.word	0x000109a0


	//   ....[66]....
        /*07a0*/ 	.word	0x000109d0


	//   ....[67]....
        /*07a4*/ 	.word	0x00010a80


	//   ....[68]....
        /*07a8*/ 	.word	0x00010ae0


	//   ....[69]....
        /*07ac*/ 	.word	0x00010b70


	//   ....[70]....
        /*07b0*/ 	.word	0x000120d0


	//   ....[71]....
        /*07b4*/ 	.word	0x00012d20


	//   ....[72]....
        /*07b8*/ 	.word	0x00012d70


	//   ....[73]....
        /*07bc*/ 	.word	0x00012d90


	//   ....[74]....
        /*07c0*/ 	.word	0x00012dd0


	//   ....[75]....
        /*07c4*/ 	.word	0x00012f00


	//   ....[76]....
        /*07c8*/ 	.word	0x00012f10


	//   ....[77]....
        /*07cc*/ 	.word	0x00012fb0


	//   ....[78]....
        /*07d0*/ 	.word	0x00012fc0


	//   ....[79]....
        /*07d4*/ 	.word	0x00013060


	//   ....[80]....
        /*07d8*/ 	.word	0x00013070


	//   ....[81]....
        /*07dc*/ 	.word	0x00013110


	//   ....[82]....
        /*07e0*/ 	.word	0x00013120


	//   ....[83]....
        /*07e4*/ 	.word	0x000131a0


	//   ....[84]....
        /*07e8*/ 	.word	0x000131d0


	//   ....[85]....
        /*07ec*/ 	.word	0x000131f0


	//   ....[86]....
        /*07f0*/ 	.word	0x00013200


	//   ....[87]....
        /*07f4*/ 	.word	0x000162e0


	//   ....[88]....
        /*07f8*/ 	.word	0x00016340


	//   ....[89]....
        /*07fc*/ 	.word	0x00016370


	//   ....[90]....
        /*0800*/ 	.word	0x00016380


	//   ....[91]....
        /*0804*/ 	.word	0x000163b0


	//   ....[92]....
        /*0808*/ 	.word	0x000163e0


	//   ....[93]....
        /*080c*/ 	.word	0x00016410


	//   ....[94]....
        /*0810*/ 	.word	0x00016440


	//   ....[95]....
        /*0814*/ 	.word	0x000165d0


	//   ....[96]....
        /*0818*/ 	.word	0x00016600


	//   ....[97]....
        /*081c*/ 	.word	0x00016630


	//   ....[98]....
        /*0820*/ 	.word	0x00016660


	//   ....[99]....
        /*0824*/ 	.word	0x00016690


	//   ....[100]....
        /*0828*/ 	.word	0x000166c0


	//   ....[101]....
        /*082c*/ 	.word	0x00016780


	//   ....[102]....
        /*0830*/ 	.word	0x000167a0


	//   ....[103]....
        /*0834*/ 	.word	0x00016810


	//   ....[104]....
        /*0838*/ 	.word	0x00016ef0


	//   ....[105]....
        /*083c*/ 	.word	0x000175a0


	//   ....[106]....
        /*0840*/ 	.word	0x00017770


	//   ....[107]....
        /*0844*/ 	.word	0x000177c0


	//   ....[108]....
        /*0848*/ 	.word	0x000178f0


	//   ....[109]....
        /*084c*/ 	.word	0x00017940


	//   ....[110]....
        /*0850*/ 	.word	0x00017a80


	//   ....[111]....
        /*0854*/ 	.word	0x00017af0


	//   ....[112]....
        /*0858*/ 	.word	0x00017c20


	//   ....[113]....
        /*085c*/ 	.word	0x00017c70


	//   ....[114]....
        /*0860*/ 	.word	0x00017da0


	//   ....[115]....
        /*0864*/ 	.word	0x00017df0


	//   ....[116]....
        /*0868*/ 	.word	0x00017f20


	//   ....[117]....
        /*086c*/ 	.word	0x00017f70


	//   ....[118]....
        /*0870*/ 	.word	0x00018080


	//   ....[119]....
        /*0874*/ 	.word	0x000180f0


	//   ....[120]....
        /*0878*/ 	.word	0x00018200


	//   ....[121]....
        /*087c*/ 	.word	0x00018250


	//   ....[122]....
        /*0880*/ 	.word	0x00018580


	//   ....[123]....
        /*0884*/ 	.word	0x00018620


	//   ....[124]....
        /*0888*/ 	.word	0x00018750


	//   ....[125]....
        /*088c*/ 	.word	0x000187c0


	//   ....[126]....
        /*0890*/ 	.word	0x00018840


	//   ....[127]....
        /*0894*/ 	.word	0x000188c0


	//   ....[128]....
        /*0898*/ 	.word	0x00018940


	//   ....[129]....
        /*089c*/ 	.word	0x000189d0


	//   ....[130]....
        /*08a0*/ 	.word	0x00018a70


	//   ....[131]....
        /*08a4*/ 	.word	0x00018b10


	//   ....[132]....
        /*08a8*/ 	.word	0x00018b80


	//   ....[133]....
        /*08ac*/ 	.word	0x00018bf0


	//   ....[134]....
        /*08b0*/ 	.word	0x00018c60


	//   ....[135]....
        /*08b4*/ 	.word	0x00018ce0


	//   ....[136]....
        /*08b8*/ 	.word	0x00018d60


	//   ....[137]....
        /*08bc*/ 	.word	0x00018e00


	//   ....[138]....
        /*08c0*/ 	.word	0x00018e90


	//   ....[139]....
        /*08c4*/ 	.word	0x00018fc0


	//----- nvinfo : EIATTR_REG_RECONFIG
	.align		4
.L_241:
        /*08c8*/ 	.byte	0x01, 0x54
	.zero		2


	//----- nvinfo : EIATTR_SYSCALL_OFFSETS
	.align		4
        /*08cc*/ 	.byte	0x04, 0x46
        /*08ce*/ 	.short	(.L_243 - .L_242)


	//   ....[0]....
.L_242:
        /*08d0*/ 	.word	0x00001c80


	//   ....[1]....
        /*08d4*/ 	.word	0x00011d00


	//   ....[2]....
        /*08d8*/ 	.word	0x00011e50


	//   ....[3]....
        /*08dc*/ 	.word	0x00011f40


	//   ....[4]....
        /*08e0*/ 	.word	0x00012880


	//----- nvinfo : EIATTR_MBARRIER_INSTR_OFFSETS
	.align		4
.L_243:
        /*08e4*/ 	.byte	0x04, 0x39
        /*08e6*/ 	.short	(.L_245 - .L_244)


	//   ....[0]....
.L_244:
        /*08e8*/ 	.word	0x00000270
        /*08ec*/ 	.word	0x000000ff
        /*08f0*/ 	.word	0x00030800
        /*08f4*/ 	.short	0x0100
        /*08f6*/ 	.byte	0x08
	.zero		1


	//   ....[1]....
        /*08f8*/ 	.word	0x00000280
        /*08fc*/ 	.word	0x000000ff
        /*0900*/ 	.word	0x00030820
        /*0904*/ 	.short	0x0100
        /*0906*/ 	.byte	0x08
	.zero		1


	//   ....[2]....
        /*0908*/ 	.word	0x00000370
        /*090c*/ 	.word	0x000000ff
        /*0910*/ 	.word	0x00030830
        /*0914*/ 	.short	0x0100
        /*0916*/ 	.byte	0x08
	.zero		1


	//   ....[3]....
        /*0918*/ 	.word	0x00000380
        /*091c*/ 	.word	0x000000ff
        /*0920*/ 	.word	0x00030840
        /*0924*/ 	.short	0x0100
        /*0926*/ 	.byte	0x08
	.zero		1


	//   ....[4]....
        /*0928*/ 	.word	0x00000390
        /*092c*/ 	.word	0x000000ff
        /*0930*/ 	.word	0x00030838
        /*0934*/ 	.short	0x0100
        /*0936*/ 	.byte	0x08
	.zero		1


	//   ....[5]....
        /*0938*/ 	.word	0x000003a0
        /*093c*/ 	.word	0x000000ff
        /*0940*/ 	.word	0x00030848
        /*0944*/ 	.short	0x0100
        /*0946*/ 	.byte	0x08
	.zero		1


	//   ....[6]....
        /*0948*/ 	.word	0x000004d0
        /*094c*/ 	.word	0x000000ff
        /*0950*/ 	.word	0x00030850
        /*0954*/ 	.short	0x0100
        /*0956*/ 	.byte	0x08
	.zero		1


	//   ....[7]....
        /*0958*/ 	.word	0x000004e0
        /*095c*/ 	.word	0x000000ff
        /*0960*/ 	.word	0x00030860
        /*0964*/ 	.short	0x0100
        /*0966*/ 	.byte	0x08
	.zero		1


	//   ....[8]....
        /*0968*/ 	.word	0x000004f0
        /*096c*/ 	.word	0x000000ff
        /*0970*/ 	.word	0x00030858
        /*0974*/ 	.short	0x0100
        /*0976*/ 	.byte	0x08
	.zero		1


	//   ....[9]....
        /*0978*/ 	.word	0x00000500
        /*097c*/ 	.word	0x000000ff
        /*0980*/ 	.word	0x00030868
        /*0984*/ 	.short	0x0100
        /*0986*/ 	.byte	0x08
	.zero		1


	//   ....[10]....
        /*0988*/ 	.word	0x000005f0
        /*098c*/ 	.word	0x000000ff
        /*0990*/ 	.word	0x00030870
        /*0994*/ 	.short	0x0100
        /*0996*/ 	.byte	0x06
	.zero		1


	//   ....[11]....
        /*0998*/ 	.word	0x00000600
        /*099c*/ 	.word	0x000000ff
        /*09a0*/ 	.word	0x00030880
        /*09a4*/ 	.short	0x0100
        /*09a6*/ 	.byte	0x06
	.zero		1


	//   ....[12]....
        /*09a8*/ 	.word	0x00000610
        /*09ac*/ 	.word	0x000000ff
        /*09b0*/ 	.word	0x00030878
        /*09b4*/ 	.short	0x0100
        /*09b6*/ 	.byte	0x06
	.zero		1


	//   ....[13]....
        /*09b8*/ 	.word	0x00000620
        /*09bc*/ 	.word	0x000000ff
        /*09c0*/ 	.word	0x00030888
        /*09c4*/ 	.short	0x0100
        /*09c6*/ 	.byte	0x06
	.zero		1


	//   ....[14]....
        /*09c8*/ 	.word	0x00000750
        /*09cc*/ 	.word	0x000000ff
        /*09d0*/ 	.word	0x00030890
        /*09d4*/ 	.short	0x0100
        /*09d6*/ 	.byte	0x08
	.zero		1


	//   ....[15]....
        /*09d8*/ 	.word	0x00000760
        /*09dc*/ 	.word	0x000000ff
        /*09e0*/ 	.word	0x000308a0
        /*09e4*/ 	.short	0x0100
        /*09e6*/ 	.byte	0x08
	.zero		1


	//   ....[16]....
        /*09e8*/ 	.word	0x00000770
        /*09ec*/ 	.word	0x000000ff
        /*09f0*/ 	.word	0x00030898
        /*09f4*/ 	.short	0x0100
        /*09f6*/ 	.byte	0x08
	.zero		1


	//   ....[17]....
        /*09f8*/ 	.word	0x00000780
        /*09fc*/ 	.word	0x000000ff
        /*0a00*/ 	.word	0x000308a8
        /*0a04*/ 	.short	0x0100
        /*0a06*/ 	.byte	0x08
	.zero		1


	//   ....[18]....
        /*0a08*/ 	.word	0x000008b0
        /*0a0c*/ 	.word	0x000000ff
        /*0a10*/ 	.word	0x000308b0
        /*0a14*/ 	.short	0x0100
        /*0a16*/ 	.byte	0x08
	.zero		1


	//   ....[19]....
        /*0a18*/ 	.word	0x000008c0
        /*0a1c*/ 	.word	0x000000ff
        /*0a20*/ 	.word	0x000308c0
        /*0a24*/ 	.short	0x0100
        /*0a26*/ 	.byte	0x08
	.zero		1


	//   ....[20]....
        /*0a28*/ 	.word	0x000008d0
        /*0a2c*/ 	.word	0x000000ff
        /*0a30*/ 	.word	0x000308b8
        /*0a34*/ 	.short	0x0100
        /*0a36*/ 	.byte	0x08
	.zero		1


	//   ....[21]....
        /*0a38*/ 	.word	0x000008e0
        /*0a3c*/ 	.word	0x000000ff
        /*0a40*/ 	.word	0x000308c8
        /*0a44*/ 	.short	0x0100
        /*0a46*/ 	.byte	0x08
	.zero		1


	//   ....[22]....
        /*0a48*/ 	.word	0x00001d20
        /*0a4c*/ 	.word	0x000000ff
        /*0a50*/ 	.word	0x00030800
        /*0a54*/ 	.short	0x010a
        /*0a56*/ 	.byte	0x25
	.zero		1


	//   ....[23]....
        /*0a58*/ 	.word	0x00001da0
        /*0a5c*/ 	.word	0x00000003
        /*0a60*/ 	.word	0x00030830
        /*0a64*/ 	.short	0x010a
        /*0a66*/ 	.byte	0x3f
	.zero		1


	//   ....[24]....
        /*0a68*/ 	.word	0x00001e40
        /*0a6c*/ 	.word	0x00000003
        /*0a70*/ 	.word	0x00030830
        /*0a74*/ 	.short	0x010a
        /*0a76*/ 	.byte	0x3f
	.zero		1


	//   ....[25]....
        /*0a78*/ 	.word	0x000025c0
        /*0a7c*/ 	.word	0x00000000
        /*0a80*/ 	.word	0x00000000
        /*0a84*/ 	.short	0x0101
        /*0a86*/ 	.byte	0x3f
	.zero		1


	//   ....[26]....
        /*0a88*/ 	.word	0x00004ab0
        /*0a8c*/ 	.word	0x000000ff
        /*0a90*/ 	.word	0x00030830
        /*0a94*/ 	.short	0x010a
        /*0a96*/ 	.byte	0x06
	.zero		1


	//   ....[27]....
        /*0a98*/ 	.word	0x00004af0
        /*0a9c*/ 	.word	0x000000ff
        /*0aa0*/ 	.word	0x00030830
        /*0aa4*/ 	.short	0x010a
        /*0aa6*/ 	.byte	0x06
	.zero		1


	//   ....[28]....
        /*0aa8*/ 	.word	0x00005570
        /*0aac*/ 	.word	0x000000ff
        /*0ab0*/ 	.word	0x00030850
        /*0ab4*/ 	.short	0x010a
        /*0ab6*/ 	.byte	0x05
	.zero		1


	//   ....[29]....
        /*0ab8*/ 	.word	0x000055b0
        /*0abc*/ 	.word	0x000000ff
        /*0ac0*/ 	.word	0x00030850
        /*0ac4*/ 	.short	0x010a
        /*0ac6*/ 	.byte	0x05
	.zero		1


	//   ....[30]....
        /*0ac8*/ 	.word	0x00005990
        /*0acc*/ 	.word	0x00000000
        /*0ad0*/ 	.word	0x00000000
        /*0ad4*/ 	.short	0x0101
        /*0ad6*/ 	.byte	0x3f
	.zero		1


	//   ....[31]....
        /*0ad8*/ 	.word	0x000074d0
        /*0adc*/ 	.word	0x00000086
        /*0ae0*/ 	.word	0x00000000
        /*0ae4*/ 	.short	0x0101
        /*0ae6*/ 	.byte	0x3f
	.zero		1


	//   ....[32]....
        /*0ae8*/ 	.word	0x00007d10
        /*0aec*/ 	.word	0x000000ff
        /*0af0*/ 	.word	0x00030830
        /*0af4*/ 	.short	0x010a
        /*0af6*/ 	.byte	0x05
	.zero		1


	//   ....[33]....
        /*0af8*/ 	.word	0x00007d50
        /*0afc*/ 	.word	0x000000ff
        /*0b00*/ 	.word	0x00030830
        /*0b04*/ 	.short	0x010a
        /*0b06*/ 	.byte	0x05
	.zero		1


	//   ....[34]....
        /*0b08*/ 	.word	0x000087d0
        /*0b0c*/ 	.word	0x000000ff
        /*0b10*/ 	.word	0x00030850
        /*0b14*/ 	.short	0x010a
        /*0b16*/ 	.byte	0x05
	.zero		1


	//   ....[35]....
        /*0b18*/ 	.word	0x00008810
        /*0b1c*/ 	.word	0x000000ff
        /*0b20*/ 	.word	0x00030850
        /*0b24*/ 	.short	0x010a
        /*0b26*/ 	.byte	0x05
	.zero		1


	//   ....[36]....
        /*0b28*/ 	.word	0x00009750
        /*0b2c*/ 	.word	0x0000007b
        /*0b30*/ 	.word	0x00000000
        /*0b34*/ 	.short	0x0101
        /*0b36*/ 	.byte	0x3f
	.zero		1


	//   ....[37]....
        /*0b38*/ 	.word	0x000097c0
        /*0b3c*/ 	.word	0x0000007b
        /*0b40*/ 	.word	0x00000000
        /*0b44*/ 	.short	0x0101
        /*0b46*/ 	.byte	0x3f
	.zero		1


	//   ....[38]....
        /*0b48*/ 	.word	0x00009b40
        /*0b4c*/ 	.word	0x000000ff
        /*0b50*/ 	.word	0x00030830
        /*0b54*/ 	.short	0x010a
        /*0b56*/ 	.byte	0x05
	.zero		1


	//   ....[39]....
        /*0b58*/ 	.word	0x00009b80
        /*0b5c*/ 	.word	0x000000ff
        /*0b60*/ 	.word	0x00030830
        /*0b64*/ 	.short	0x010a
        /*0b66*/ 	.byte	0x05
	.zero		1


	//   ....[40]....
        /*0b68*/ 	.word	0x0000a600
        /*0b6c*/ 	.word	0x000000ff
        /*0b70*/ 	.word	0x00030850
        /*0b74*/ 	.short	0x010a
        /*0b76*/ 	.byte	0x05
	.zero		1


	//   ....[41]....
        /*0b78*/ 	.word	0x0000a640
        /*0b7c*/ 	.word	0x000000ff
        /*0b80*/ 	.word	0x00030850
        /*0b84*/ 	.short	0x010a
        /*0b86*/ 	.byte	0x05
	.zero		1


	//   ....[42]....
        /*0b88*/ 	.word	0x0000aa10
        /*0b8c*/ 	.word	0x00000000
        /*0b90*/ 	.word	0x00000000
        /*0b94*/ 	.short	0x0101
        /*0b96*/ 	.byte	0x3f
	.zero		1


	//   ....[43]....
        /*0b98*/ 	.word	0x0000c480
        /*0b9c*/ 	.word	0x00000083
        /*0ba0*/ 	.word	0x00000000
        /*0ba4*/ 	.short	0x0101
        /*0ba6*/ 	.byte	0x3f
	.zero		1


	//   ....[44]....
        /*0ba8*/ 	.word	0x0000d030
        /*0bac*/ 	.word	0x000000ff
        /*0bb0*/ 	.word	0x00030850
        /*0bb4*/ 	.short	0x010a
        /*0bb6*/ 	.byte	0x05
	.zero		1


	//   ....[45]....
        /*0bb8*/ 	.word	0x0000d070
        /*0bbc*/ 	.word	0x000000ff
        /*0bc0*/ 	.word	0x00030850
        /*0bc4*/ 	.short	0x010a
        /*0bc6*/ 	.byte	0x05
	.zero		1


	//   ....[46]....
        /*0bc8*/ 	.word	0x0000d520
        /*0bcc*/ 	.word	0x00000004
        /*0bd0*/ 	.word	0x00000000
        /*0bd4*/ 	.short	0x0101
        /*0bd6*/ 	.byte	0x3f
	.zero		1


	//   ....[47]....
        /*0bd8*/ 	.word	0x0000f1b0
        /*0bdc*/ 	.word	0x00000026
        /*0be0*/ 	.word	0x00000000
        /*0be4*/ 	.short	0x0101
        /*0be6*/ 	.byte	0x3f
	.zero		1


	//   ....[48]....
        /*0be8*/ 	.word	0x00012370
        /*0bec*/ 	.word	0x00000000
        /*0bf0*/ 	.word	0x00030840
        /*0bf4*/ 	.short	0x010a
        /*0bf6*/ 	.byte	0x3f
	.zero		1


	//   ....[49]....
        /*0bf8*/ 	.word	0x000133a0
        /*0bfc*/ 	.word	0x0000000a
        /*0c00*/ 	.word	0x00030800
        /*0c04*/ 	.short	0x0107
        /*0c06*/ 	.byte	0x3f
	.zero		1


	//   ....[50]....
        /*0c08*/ 	.word	0x000134b0
        /*0c0c*/ 	.word	0x00000002
        /*0c10*/ 	.word	0x00030800
        /*0c14*/ 	.short	0x0101
        /*0c16*/ 	.byte	0x3f
	.zero		1


	//   ....[51]....
        /*0c18*/ 	.word	0x000134d0
        /*0c1c*/ 	.word	0x00000002
        /*0c20*/ 	.word	0x00030820
        /*0c24*/ 	.short	0x010a
        /*0c26*/ 	.byte	0x3f
	.zero		1


	//   ....[52]....
        /*0c28*/ 	.word	0x00013860
        /*0c2c*/ 	.word	0x00000003
        /*0c30*/ 	.word	0x00030840
        /*0c34*/ 	.short	0x010a
        /*0c36*/ 	.byte	0x3f
	.zero		1


	//   ....[53]....
        /*0c38*/ 	.word	0x00013d20
        /*0c3c*/ 	.word	0x00000003
        /*0c40*/ 	.word	0x00000060
        /*0c44*/ 	.short	0x010a
        /*0c46*/ 	.byte	0x3f
	.zero		1


	//   ....[54]....
        /*0c48*/ 	.word	0x00014520
        /*0c4c*/ 	.word	0x00000003
        /*0c50*/ 	.word	0x00030840
        /*0c54*/ 	.short	0x010a
        /*0c56*/ 	.byte	0x3f
	.zero		1


	//   ....[55]....
        /*0c58*/ 	.word	0x000149e0
        /*0c5c*/ 	.word	0x00000002
        /*0c60*/ 	.word	0x00000060
        /*0c64*/ 	.short	0x010a
        /*0c66*/ 	.byte	0x3f
	.zero		1


	//   ....[56]....
        /*0c68*/ 	.word	0x000150f0
        /*0c6c*/ 	.word	0x00000002
        /*0c70*/ 	.word	0x00030840
        /*0c74*/ 	.short	0x010a
        /*0c76*/ 	.byte	0x3f
	.zero		1


	//   ....[57]....
        /*0c78*/ 	.word	0x000155b0
        /*0c7c*/ 	.word	0x00000002
        /*0c80*/ 	.word	0x00000060
        /*0c84*/ 	.short	0x010a
        /*0c86*/ 	.byte	0x3f
	.zero		1


	//   ....[58]....
        /*0c88*/ 	.word	0x00015c50
        /*0c8c*/ 	.word	0x00000000
        /*0c90*/ 	.word	0x00030860
        /*0c94*/ 	.short	0x010a
        /*0c96*/ 	.byte	0x3f
	.zero		1


	//   ....[59]....
        /*0c98*/ 	.word	0x00016e70
        /*0c9c*/ 	.word	0x00000000
        /*0ca0*/ 	.word	0x00030820
        /*0ca4*/ 	.short	0x010a
        /*0ca6*/ 	.byte	0x3f
	.zero		1


	//   ....[60]....
        /*0ca8*/ 	.word	0x00017050
        /*0cac*/ 	.word	0x00000006
        /*0cb0*/ 	.word	0x00000000
        /*0cb4*/ 	.short	0x010a
        /*0cb6*/ 	.byte	0x3f
	.zero		1


	//   ....[61]....
        /*0cb8*/ 	.word	0x000170c0
        /*0cbc*/ 	.word	0x00000007
        /*0cc0*/ 	.word	0x00000000
        /*0cc4*/ 	.short	0x010a
        /*0cc6*/ 	.byte	0x3f
	.zero		1


	//   ....[62]....
        /*0cc8*/ 	.word	0x00017130
        /*0ccc*/ 	.word	0x00000004
        /*0cd0*/ 	.word	0x00000000
        /*0cd4*/ 	.short	0x010a
        /*0cd6*/ 	.byte	0x3f
	.zero		1


	//   ....[63]....
        /*0cd8*/ 	.word	0x00017160
        /*0cdc*/ 	.word	0x00000003
        /*0ce0*/ 	.word	0x00000000
        /*0ce4*/ 	.short	0x010a
        /*0ce6*/ 	.byte	0x3f
	.zero		1


	//   ....[64]....
        /*0ce8*/ 	.word	0x000171d0
        /*0cec*/ 	.word	0x00000003
        /*0cf0*/ 	.word	0x00030800
        /*0cf4*/ 	.short	0x010a
        /*0cf6*/ 	.byte	0x3f
	.zero		1


	//   ....[65]....
        /*0cf8*/ 	.word	0x00017220
        /*0cfc*/ 	.word	0x00000003
        /*0d00*/ 	.word	0x00030830
        /*0d04*/ 	.short	0x010a
        /*0d06*/ 	.byte	0x3f
	.zero		1


	//   ....[66]....
        /*0d08*/ 	.word	0x00017280
        /*0d0c*/ 	.word	0x0000000b
        /*0d10*/ 	.word	0x00030830
        /*0d14*/ 	.short	0x010a
        /*0d16*/ 	.byte	0x3f
	.zero		1


	//   ....[67]....
        /*0d18*/ 	.word	0x000172e0
        /*0d1c*/ 	.word	0x00000003
        /*0d20*/ 	.word	0x00030850
        /*0d24*/ 	.short	0x010a
        /*0d26*/ 	.byte	0x3f
	.zero		1


	//   ....[68]....
        /*0d28*/ 	.word	0x00017340
        /*0d2c*/ 	.word	0x00000005
        /*0d30*/ 	.word	0x00030830
        /*0d34*/ 	.short	0x010a
        /*0d36*/ 	.byte	0x3f
	.zero		1


	//   ....[69]....
        /*0d38*/ 	.word	0x000173a0
        /*0d3c*/ 	.word	0x00000003
        /*0d40*/ 	.word	0x00030850
        /*0d44*/ 	.short	0x010a
        /*0d46*/ 	.byte	0x3f
	.zero		1


	//   ....[70]....
        /*0d48*/ 	.word	0x00017400
        /*0d4c*/ 	.word	0x00000005
        /*0d50*/ 	.word	0x00030830
        /*0d54*/ 	.short	0x010a
        /*0d56*/ 	.byte	0x3f
	.zero		1


	//   ....[71]....
        /*0d58*/ 	.word	0x00017460
        /*0d5c*/ 	.word	0x00000003
        /*0d60*/ 	.word	0x00030850
        /*0d64*/ 	.short	0x010a
        /*0d66*/ 	.byte	0x3f
	.zero		1


	//   ....[72]....
        /*0d68*/ 	.word	0x000174c0
        /*0d6c*/ 	.word	0x00000003
        /*0d70*/ 	.word	0x00030850
        /*0d74*/ 	.short	0x010a
        /*0d76*/ 	.byte	0x3f
	.zero		1


	//   ....[73]....
        /*0d78*/ 	.word	0x00017660
        /*0d7c*/ 	.word	0x00000000
        /*0d80*/ 	.word	0x00030840
        /*0d84*/ 	.short	0x010a
        /*0d86*/ 	.byte	0x3f
	.zero		1


	//   ....[74]....
        /*0d88*/ 	.word	0x000182a0
        /*0d8c*/ 	.word	0x00000002
        /*0d90*/ 	.word	0x00030820
        /*0d94*/ 	.short	0x010a
        /*0d96*/ 	.byte	0x3f
	.zero		1


	//   ....[75]....
        /*0d98*/ 	.word	0x000182f0
        /*0d9c*/ 	.word	0x00000003
        /*0da0*/ 	.word	0x00030840
        /*0da4*/ 	.short	0x010a
        /*0da6*/ 	.byte	0x3f
	.zero		1


	//   ....[76]....
        /*0da8*/ 	.word	0x00018340
        /*0dac*/ 	.word	0x00000003
        /*0db0*/ 	.word	0x00000060
        /*0db4*/ 	.short	0x010a
        /*0db6*/ 	.byte	0x3f
	.zero		1


	//   ....[77]....
        /*0db8*/ 	.word	0x00018390
        /*0dbc*/ 	.word	0x00000003
        /*0dc0*/ 	.word	0x00030840
        /*0dc4*/ 	.short	0x010a
        /*0dc6*/ 	.byte	0x3f
	.zero		1


	//   ....[78]....
        /*0dc8*/ 	.word	0x000183e0
        /*0dcc*/ 	.word	0x00000002
        /*0dd0*/ 	.word	0x00000060
        /*0dd4*/ 	.short	0x010a
        /*0dd6*/ 	.byte	0x3f
	.zero		1


	//   ....[79]....
        /*0dd8*/ 	.word	0x00018430
        /*0ddc*/ 	.word	0x00000002
        /*0de0*/ 	.word	0x00030840
        /*0de4*/ 	.short	0x010a
        /*0de6*/ 	.byte	0x3f
	.zero		1


	//   ....[80]....
        /*0de8*/ 	.word	0x00018480
        /*0dec*/ 	.word	0x00000002
        /*0df0*/ 	.word	0x00000060
        /*0df4*/ 	.short	0x010a
        /*0df6*/ 	.byte	0x3f
	.zero		1


	//   ....[81]....
        /*0df8*/ 	.word	0x000184d0
        /*0dfc*/ 	.word	0x00000000
        /*0e00*/ 	.word	0x00030860
        /*0e04*/ 	.short	0x010a
        /*0e06*/ 	.byte	0x3f
	.zero		1


	//   ....[82]....
        /*0e08*/ 	.word	0x00018ee0
        /*0e0c*/ 	.word	0x00000000
        /*0e10*/ 	.word	0x00030820
        /*0e14*/ 	.short	0x010a
        /*0e16*/ 	.byte	0x3f
	.zero		1


	//   ....[83]....
        /*0e18*/ 	.word	0x00019080
        /*0e1c*/ 	.word	0x00000006
        /*0e20*/ 	.word	0x00000000
        /*0e24*/ 	.short	0x010a
        /*0e26*/ 	.byte	0x3f
	.zero		1


	//   ....[84]....
        /*0e28*/ 	.word	0x000190d0
        /*0e2c*/ 	.word	0x00000007
        /*0e30*/ 	.word	0x00000000
        /*0e34*/ 	.short	0x010a
        /*0e36*/ 	.byte	0x3f
	.zero		1


	//   ....[85]....
        /*0e38*/ 	.word	0x00019120
        /*0e3c*/ 	.word	0x00000004
        /*0e40*/ 	.word	0x00000000
        /*0e44*/ 	.short	0x010a
        /*0e46*/ 	.byte	0x3f
	.zero		1


	//----- nvinfo : EIATTR_NUM_MBARRIERS
	.align		4
.L_245:
        /*0e48*/ 	.byte	0x03, 0x38
        /*0e4a*/ 	.short	0x0016


	//----- nvinfo : EIATTR_EXIT_INSTR_OFFSETS
	.align		4
        /*0e4c*/ 	.byte	0x04, 0x1c
        /*0e4e*/ 	.short	(.L_247 - .L_246)


	//   ....[0]....
.L_246:
        /*0e50*/ 	.word	0x00000a50


	//   ....[1]....
        /*0e54*/ 	.word	0x00010420


	//   ....[2]....
        /*0e58*/ 	.word	0x000171b0


	//----- nvinfo : EIATTR_MAX_THREADS
	.align		4
.L_247:
        /*0e5c*/ 	.byte	0x04, 0x05
        /*0e5e*/ 	.short	(.L_249 - .L_248)
.L_248:
        /*0e60*/ 	.word	0x00000180
        /*0e64*/ 	.word	0x00000001
        /*0e68*/ 	.word	0x00000001


	//----- nvinfo : EIATTR_CRS_STACK_SIZE
	.align		4
.L_249:
        /*0e6c*/ 	.byte	0x04, 0x1e
        /*0e6e*/ 	.short	(.L_251 - .L_250)
.L_250:
        /*0e70*/ 	.word	0x00000000


	//----- nvinfo : EIATTR_CBANK_PARAM_SIZE
	.align		4
.L_251:
        /*0e74*/ 	.byte	0x03, 0x19
        /*0e76*/ 	.short	0x0af0


	//----- nvinfo : EIATTR_PARAM_CBANK
	.align		4
        /*0e78*/ 	.byte	0x04, 0x0a
        /*0e7a*/ 	.short	(.L_253 - .L_252)
	.align		4
.L_252:
        /*0e7c*/ 	.word	index@(.nv.constant0._ZN7cutlass13device_kernelIN5flash11enable_sm90INS1_16FlashAttnFwdSm90INS1_25CollectiveMainloopFwdSm90ILi2EN4cute5tupleIJNS5_1CILi1EEES8_S8_EEENS6_IJNS7_ILi128EEENS7_ILi96EEENS7_ILi192EEEEEELi192ENS_6half_tEfNS_4arch4Sm90ELb0ELb1ELb0ELb1ELb0ELb0ELb0ELb1ELb1ELb1ELb0ELb0EEENS1_21CollectiveEpilogueFwdINS6_IJSA_SC_SB_EEES9_SE_SG_Li256ELb1ELb1ELb0ELb0EEENS1_36VarlenDynamicPersistentTileSchedulerILi128ELi96ELi256ELi128ELb0ELb1ELb1ELb1ELb0ELb1EEEEEEEEEvNT_6ParamsE)
        /*0e80*/ 	.short	0x0210
        /*0e82*/ 	.short	0x0af0


	//----- nvinfo : EIATTR_SW_WAR
	.align		4
.L_253:
        /*0e84*/ 	.byte	0x04, 0x36
        /*0e86*/ 	.short	(.L_255 - .L_254)
.L_254:
        /*0e88*/ 	.word	0x00000008
.L_255:


//--------------------- .nv.info._ZN7cutlass13device_kernelIN5flash11enable_sm90INS1_16FlashAttnFwdSm90INS1_25CollectiveMainloopFwdSm90ILi2EN4cute5tupleIJNS5_1CILi1EEES8_S8_EEENS6_IJNS7_ILi128EEENS7_ILi96EEENS7_ILi192EEEEEELi192ENS_6half_tEfNS_4arch4Sm90ELb0ELb1ELb0ELb1ELb0ELb1ELb0ELb1ELb1ELb1ELb0ELb0EEENS1_21CollectiveEpilogueFwdINS6_IJSA_SC_SB_EEES9_SE_SG_Li256ELb1ELb1ELb0ELb0EEENS1_36VarlenDynamicPersistentTileSchedulerILi128ELi96ELi256ELi128ELb0ELb1ELb1ELb1ELb0ELb1EEEEEEEEEvNT_6ParamsE --------------------------
	.section	.nv.info._ZN7cutlass13device_kernelIN5flash11enable_sm90INS1_16FlashAttnFwdSm90INS1_25CollectiveMainloopFwdSm90ILi2EN4cute5tupleIJNS5_1CILi1EEES8_S8_EEENS6_IJNS7_ILi128EEENS7_ILi96EEENS7_ILi192EEEEEELi192ENS_6half_tEfNS_4arch4Sm90ELb0ELb1ELb0ELb1ELb0ELb1ELb0ELb1ELb1ELb1ELb0ELb0EEENS1_21CollectiveEpilogueFwdINS6_IJSA_SC_SB_EEES9_SE_SG_Li256ELb1ELb1ELb0ELb0EEENS1_36VarlenDynamicPersistentTileSchedulerILi128ELi96ELi256ELi128ELb0ELb1ELb1ELb1ELb0ELb1EEEEEEEEEvNT_6ParamsE,"",@"SHT_CUDA_INFO"
	.sectionflags	@""
	.align	4


	//----- nvinfo : EIATTR_CUDA_API_VERSION
	.align		4
        /*0000*/ 	.byte	0x04, 0x37
        /*0002*/ 	.short	(.L_257 - .L_256)
.L_256:
        /*0004*/ 	.word	0x00000082


	//----- nvinfo : EIATTR_KPARAM_INFO
	.align		4
.L_257:
        /*0008*/ 	.byte	0x04, 0x17
        /*000a*/ 	.short	(.L_259 - .L_258)
.L_258:
        /*000c*/ 	.word	0x00000000
        /*0010*/ 	.short	0x0000
        /*0012*/ 	.short	0x0070
        /*0014*/ 	.byte	0x00, 0xf0, 0x01, 0x2a


	//----- nvinfo : EIATTR_SPARSE_MMA_MASK
	.align		4
.L_259:
        /*0018*/ 	.byte	0x03, 0x50
        /*001a*/ 	.short	0x0000


	//----- nvinfo : EIATTR_MAXREG_COUNT
	.align		4
        /*001c*/ 	.byte	0x03, 0x1b
        /*001e*/ 	.short	0x00a8


	//----- nvinfo : EIATTR_NUM_BARRIERS
	.align		4
        /*0020*/ 	.byte	0x02, 0x4c
        /*0022*/ 	.byte	0x10
	.zero		1


	//----- nvinfo : EIATTR_EXTERNS
	.align		4
        /*0024*/ 	.byte	0x04, 0x0f
        /*0026*/ 	.short	(.L_261 - .L_260)


	//   ....[0]....
	.align		4
.L_260:
        /*0028*/ 	.word	index@(__assertfail)


	//----- nvinfo : EIATTR_ANNOTATIONS
	.align		4
.L_261:
        /*002c*/ 	.byte	0x04, 0x55
        /*002e*/ 	.short	(.L_263 - .L_262)


	//   ....[0]....
.L_262:
        /* <DEDUP_REMOVED lines=117> */


	//----- nvinfo : EIATTR_MERCURY_ISA_VERSION
	.align		4
.L_263:
        /*0770*/ 	.byte	0x03, 0x5f
        /*0772*/ 	.short	0x0101


	//----- nvinfo : EIATTR_UNUSED_LOAD_BYTE_OFFSET
	.align		4
        /*0774*/ 	.byte	0x04, 0x44
        /*0776*/ 	.short	(.L_265 - .L_264)


	//   ....[0]....
.L_264:
        /*0778*/ 	.word	0x00000ab0
        /*077c*/ 	.word	0x0000fff0


	//   ....[1]....
        /*0780*/ 	.word	0x0001ed90
        /*0784*/ 	.word	0x0000fff0


	//----- nvinfo : EIATTR_INT_WARP_WIDE_INSTR_OFFSETS
	.align		4
.L_265:
        /*0788*/ 	.byte	0x04, 0x31
        /*078a*/ 	.short	(.L_267 - .L_266)


	//   ....[0]....
.L_266:
        /*078c*/ 	.word	0x00000190


	//   ....[1]....
        /*0790*/ 	.word	0x000001d0


	//   ....[2]....
        /*0794*/ 	.word	0x00000240


	//   ....[3]....
        /*0798*/ 	.word	0x00024550


	//   ....[4]....
        /*079c*/ 	.word	0x000245e0


	//   ....[5]....
        /*07a0*/ 	.word	0x000284a0


	//   ....[6]....
        /*07a4*/ 	.word	0x00028500


	//----- nvinfo : EIATTR_COOP_GROUP_MASK_REGIDS
	.align		4
.L_267:
        /*07a8*/ 	.byte	0x04, 0x29
        /*07aa*/ 	.short	(.L_269 - .L_268)


	//   ....[0]....
.L_268:
        /*07ac*/ 	.word	0xffffffff


	//   ....[1]....
        /*07b0*/ 	.word	0xffffffff


	//   ....[2]....
        /*07b4*/ 	.word	0xffffffff


	//   ....[3]....
        /*07b8*/ 	.word	0xffffffff


	//   ....[4]....
        /*07bc*/ 	.word	0xffffffff


	//   ....[5]....
        /*07c0*/ 	.word	0xffffffff


	//   ....[6]....
        /*07c4*/ 	.word	0xffffffff


	//   ....[7]....
        /*07c8*/ 	.word	0xffffffff


	//   ....[8]....
        /*07cc*/ 	.word	0xffffffff


	//   ....[9]....
        /*07d0*/ 	.word	0xffffffff


	//   ....[10]....
        /*07d4*/ 	.word	0xffffffff


	//   ....[11]....
        /*07d8*/ 	.word	0xffffffff


	//   ....[12]....
        /*07dc*/ 	.word	0xffffffff


	//   ....[13]....
        /*07e0*/ 	.word	0xffffffff


	//   ....[14]....
        /*07e4*/ 	.word	0xffffffff


	//   ....[15]....
        /*07e8*/ 	.word	0xffffffff


	//   ....[16]....
        /*07ec*/ 	.word	0xffffffff


	//   ....[17]....
        /*07f0*/ 	.word	0xffffffff


	//   ....[18]....
        /*07f4*/ 	.word	0xffffffff


	//   ....[19]....
        /*07f8*/ 	.word	0xffffffff


	//   ....[20]....
        /*07fc*/ 	.word	0xffffffff


	//   ....[21]....
        /*0800*/ 	.word	0xffffffff


	//   ....[22]....
        /*0804*/ 	.word	0xffffffff


	//   ....[23]....
        /*0808*/ 	.word	0xffffffff


	//   ....[24]....
        /*080c*/ 	.word	0xffffffff


	//   ....[25]....
        /*0810*/ 	.word	0xffffffff


	//   ....[26]....
        /*0814*/ 	.word	0xffffffff


	//   ....[27]....
        /*0818*/ 	.word	0xffffffff


	//   ....[28]....
        /*081c*/ 	.word	0xffffffff


	//   ....[29]....
        /*0820*/ 	.word	0xffffffff


	//   ....[30]....
        /*0824*/ 	.word	0xffffffff


	//   ....[31]....
        /*0828*/ 	.word	0xffffffff


	//   ....[32]....
        /*082c*/ 	.word	0xffffffff


	//   ....[33]....
        /*0830*/ 	.word	0xffffffff


	//   ....[34]....
        /*0834*/ 	.word	0xffffffff


	//   ....[35]....
        /*0838*/ 	.word	0xffffffff


	//   ....[36]....
        /*083c*/ 	.word	0xffffffff


	//   ....[37]....
        /*0840*/ 	.word	0xffffffff


	//   ....[38]....
        /*0844*/ 	.word	0xffffffff


	//   ....[39]....
        /*0848*/ 	.word	0xffffffff


	//   ....[40]....
        /*084c*/ 	.word	0xffffffff


	//   ....[41]....
        /*0850*/ 	.word	0xffffffff


	//   ....[42]....
        /*0854*/ 	.word	0xffffffff


	//   ....[43]....
        /*0858*/ 	.word	0xffffffff


	//   ....[44]....
        /*085c*/ 	.word	0xffffffff


	//   ....[45]....
        /*0860*/ 	.word	0xffffffff


	//   ....[46]....
        /*0864*/ 	.word	0xffffffff


	//   ....[47]....
        /*0868*/ 	.word	0xffffffff


	//   ....[48]....
        /*086c*/ 	.word	0xffffffff


	//   ....[49]....
        /*0870*/ 	.word	0xffffffff


	//   ....[50]....
        /*0874*/ 	.word	0xffffffff


	//   ....[51]....
        /*0878*/ 	.word	0xffffffff


	//   ....[52]....
        /*087c*/ 	.word	0xffffffff


	//   ....[53]....
        /*0880*/ 	.word	0xffffffff


	//   ....[54]....
        /*0884*/ 	.word	0xffffffff


	//   ....[55]....
        /*0888*/ 	.word	0xffffffff


	//   ....[56]....
        /*088c*/ 	.word	0xffffffff


	//   ....[57]....
        /*0890*/ 	.word	0xffffffff


	//   ....[58]....
        /*0894*/ 	.word	0xffffffff


	//   ....[59]....
        /*0898*/ 	.word	0xffffffff


	//   ....[60]....
        /*089c*/ 	.word	0xffffffff


	//   ....[61]....
        /*08a0*/ 	.word	0xffffffff


	//   ....[62]....
        /*08a4*/ 	.word	0xffffffff


	//   ....[63]....
        /*08a8*/ 	.word	0xffffffff


	//   ....[64]....
        /*08ac*/ 	.word	0xffffffff


	//   ....[65]....
        /*08b0*/ 	.word	0xffffffff


	//   ....[66]....
        /*08b4*/ 	.word	0xffffffff


	//   ....[67]....
        /*08b8*/ 	.word	0xffffffff


	//   ....[68]....
        /*08bc*/ 	.word	0xffffffff


	//   ....[69]....
        /*08c0*/ 	.word	0xffffffff


	//   ....[70]....
        /*08c4*/ 	.word	0xffffffff


	//   ....[71]....
        /*08c8*/ 	.word	0xffffffff


	//   ....[72]....
        /*08cc*/ 	.word	0xffffffff


	//   ....[73]....
        /*08d0*/ 	.word	0xffffffff


	//   ....[74]....
        /*08d4*/ 	.word	0xffffffff


	//   ....[75]....
        /*08d8*/ 	.word	0xffffffff


	//   ....[76]....
        /*08dc*/ 	.word	0xffffffff


	//   ....[77]....
        /*08e0*/ 	.word	0xffffffff


	//   ....[78]....
        /*08e4*/ 	.word	0xffffffff


	//   ....[79]....
        /*08e8*/ 	.word	0xffffffff


	//   ....[80]....
        /*08ec*/ 	.word	0xffffffff


	//   ....[81]....
        /*08f0*/ 	.word	0xffffffff


	//   ....[82]....
        /*08f4*/ 	.word	0xffffffff


	//   ....[83]....
        /*08f8*/ 	.word	0xffffffff


	//   ....[84]....
        /*08fc*/ 	.word	0xffffffff


	//   ....[85]....
        /*0900*/ 	.word	0xffffffff


	//   ....[86]....
        /*0904*/ 	.word	0xffffffff


	//   ....[87]....
        /*0908*/ 	.word	0xffffffff


	//   ....[88]....
        /*090c*/ 	.word	0xffffffff


	//   ....[89]....
        /*0910*/ 	.word	0xffffffff


	//   ....[90]....
        /*0914*/ 	.word	0xffffffff


	//   ....[91]....
        /*0918*/ 	.word	0xffffffff


	//   ....[92]....
        /*091c*/ 	.word	0xffffffff


	//   ....[93]....
        /*0920*/ 	.word	0xffffffff


	//   ....[94]....
        /*0924*/ 	.word	0xffffffff


	//   ....[95]....
        /*0928*/ 	.word	0xffffffff


	//   ....[96]....
        /*092c*/ 	.word	0xffffffff


	//   ....[97]....
        /*0930*/ 	.word	0xffffffff


	//   ....[98]....
        /*0934*/ 	.word	0xffffffff


	//   ....[99]....
        /*0938*/ 	.word	0xffffffff


	//   ....[100]....
        /*093c*/ 	.word	0xffffffff


	//   ....[101]....
        /*0940*/ 	.word	0xffffffff


	//   ....[102]....
        /*0944*/ 	.word	0xffffffff


	//   ....[103]....
        /*0948*/ 	.word	0xffffffff


	//   ....[104]....
        /*094c*/ 	.word	0xffffffff


	//   ....[105]....
        /*0950*/ 	.word	0xffffffff


	//   ....[106]....
        /*0954*/ 	.word	0xffffffff


	//   ....[107]....
        /*0958*/ 	.word	0xffffffff


	//   ....[108]....
        /*095c*/ 	.word	0xffffffff


	//   ....[109]....
        /*0960*/ 	.word	0xffffffff


	//   ....[110]....
        /*0964*/ 	.word	0xffffffff


	//   ....[111]....
        /*0968*/ 	.word	0xffffffff


	//   ....[112]....
        /*096c*/ 	.word	0xffffffff


	//   ....[113]....
        /*0970*/ 	.word	0xffffffff


	//   ....[114]....
        /*0974*/ 	.word	0xffffffff


	//   ....[115]....
        /*0978*/ 	.word	0xffffffff


	//   ....[116]....
        /*097c*/ 	.word	0xffffffff


	//   ....[117]....
        /*0980*/ 	.word	0xffffffff


	//   ....[118]....
        /*0984*/ 	.word	0xffffffff


	//   ....[119]....
        /*0988*/ 	.word	0xffffffff


	//   ....[120]....
        /*098c*/ 	.word	0xffffffff


	//   ....[121]....
        /*0990*/ 	.word	0xffffffff


	//   ....[122]....
        /*0994*/ 	.word	0x0500000f


	//   ....[123]....
        /*0998*/ 	.word	0x0500000f


	//   ....[124]....
        /*099c*/ 	.word	0x0500000f


	//   ....[125]....
        /*09a0*/ 	.word	0x0500000f


	//   ....[126]....
        /*09a4*/ 	.word	0x0500000f


	//   ....[127]....
        /*09a8*/ 	.word	0x0500000f


	//   ....[128]....
        /*09ac*/ 	.word	0x0500000f


	//   ....[129]....
        /*09b0*/ 	.word	0x0500000f


	//   ....[130]....
        /*09b4*/ 	.word	0x0500000f


	//   ....[131]....
        /*09b8*/ 	.word	0x0500000f


	//   ....[132]....
        /*09bc*/ 	.word	0x0500000f


	//   ....[133]....
        /*09c0*/ 	.word	0x0500000f


	//   ....[134]....
        /*09c4*/ 	.word	0x0500000f


	//   ....[135]....
        /*09c8*/ 	.word	0x0500000f


	//   ....[136]....
        /*09cc*/ 	.word	0x0500000f


	//   ....[137]....
        /*09d0*/ 	.word	0x0500000f


	//   ....[138]....
        /*09d4*/ 	.word	0x0500000f


	//   ....[139]....
        /*09d8*/ 	.word	0x0500000f


	//   ....[140]....
        /*09dc*/ 	.word	0x0500000f


	//   ....[141]....
        /*09e0*/ 	.word	0x0500000f


	//   ....[142]....
        /*09e4*/ 	.word	0x0500000f


	//   ....[143]....
        /*09e8*/ 	.word	0x0500000f


	//   ....[144]....
        /*09ec*/ 	.word	0x0500000f


	//   ....[145]....
        /*09f0*/ 	.word	0x0500000f


	//   ....[146]....
        /*09f4*/ 	.word	0x0500000f


	//   ....[147]....
        /*09f8*/ 	.word	0x0500000f


	//   ....[148]....
        /*09fc*/ 	.word	0x0500000f


	//   ....[149]....
        /*0a00*/ 	.word	0x0500000f


	//   ....[150]....
        /*0a04*/ 	.word	0x0500000f


	//   ....[151]....
        /*0a08*/ 	.word	0x0500000f


	//   ....[152]....
        /*0a0c*/ 	.word	0x0500000f


	//   ....[153]....
        /*0a10*/ 	.word	0x0500000f


	//   ....[154]....
        /*0a14*/ 	.word	0x0500000f


	//   ....[155]....
        /*0a18*/ 	.word	0x0500000f


	//   ....[156]....
        /*0a1c*/ 	.word	0x0500000f


	//   ....[157]....
        /*0a20*/ 	.word	0x0500000f


	//   ....[158]....
        /*0a24*/ 	.word	0x0500000f


	//   ....[159]....
        /*0a28*/ 	.word	0x0500000f


	//   ....[160]....
        /*0a2c*/ 	.word	0x0500000f


	//   ....[161]....
        /*0a30*/ 	.word	0x0500000f


	//   ....[162]....
        /*0a34*/ 	.word	0x0500000f


	//   ....[163]....
        /*0a38*/ 	.word	0x0500000f


	//   ....[164]....
        /*0a3c*/ 	.word	0x0500000f


	//   ....[165]....
        /*0a40*/ 	.word	0x0500000f


	//   ....[166]....
        /*0a44*/ 	.word	0x0500000f


	//   ....[167]....
        /*0a48*/ 	.word	0x0500000f


	//   ....[168]....
        /*0a4c*/ 	.word	0x0500000f


	//   ....[169]....
        /*0a50*/ 	.word	0x0500000f


	//   ....[170]....
        /*0a54*/ 	.word	0x0500000f


	//   ....[171]....
        /*0a58*/ 	.word	0x0500000f


	//   ....[172]....
        /*0a5c*/ 	.word	0x0500000f


	//   ....[173]....
        /*0a60*/ 	.word	0x0500000f


	//----- nvinfo : EIATTR_COOP_GROUP_INSTR_OFFSETS
	.align		4
.L_269:
        /*0a64*/ 	.byte	0x04, 0x28
        /*0a66*/ 	.short	(.L_271 - .L_270)


	//   ....[0]....
.L_270:
        /*0a68*/ 	.word	0x00000060


	//   ....[1]....
        /*0a6c*/ 	.word	0x000001a0


	//   ....[2]....
        /*0a70*/ 	.word	0x000001f0


	//   ....[3]....
        /*0a74*/ 	.word	0x00000420


	//   ....[4]....
        /*0a78*/ 	.word	0x00000580


	//   ....[5]....
        /*0a7c*/ 	.word	0x000006a0


	//   ....[6]....
        /*0a80*/ 	.word	0x00000800


	//   ....[7]....
        /*0a84*/ 	.word	0x0000aee0


	//   ....[8]....
        /*0a88*/ 	.word	0x0000b5e0


	//   ....[9]....
        /*0a8c*/ 	.word	0x0000b5f0


	//   ....[10]....
        /*0a90*/ 	.word	0x0000b600


	//   ....[11]....
        /*0a94*/ 	.word	0x0000b610


	//   ....[12]....
        /*0a98*/ 	.word	0x0000bde0


	//   ....[13]....
        /*0a9c*/ 	.word	0x0000bdf0


	//   ....[14]....
        /*0aa0*/ 	.word	0x0000be00


	//   ....[15]....
        /*0aa4*/ 	.word	0x0000be10


	//   ....[16]....
        /*0aa8*/ 	.word	0x0000eb70


	//   ....[17]....
        /*0aac*/ 	.word	0x0000eb80


	//   ....[18]....
        /*0ab0*/ 	.word	0x0000eb90


	//   ....[19]....
        /*0ab4*/ 	.word	0x0000eba0


	//   ....[20]....
        /*0ab8*/ 	.word	0x0000f190


	//   ....[21]....
        /*0abc*/ 	.word	0x0000f1a0


	//   ....[22]....
        /*0ac0*/ 	.word	0x0000f1b0


	//   ....[23]....
        /*0ac4*/ 	.word	0x0000f1c0


	//   ....[24]....
        /*0ac8*/ 	.word	0x000128e0


	//   ....[25]....
        /*0acc*/ 	.word	0x00012bc0


	//   ....[26]....
        /*0ad0*/ 	.word	0x000138a0


	//   ....[27]....
        /*0ad4*/ 	.word	0x000139b0


	//   ....[28]....
        /*0ad8*/ 	.word	0x00013ed0


	//   ....[29]....
        /*0adc*/ 	.word	0x00013fa0


	//   ....[30]....
        /*0ae0*/ 	.word	0x00016020


	//   ....[31]....
        /*0ae4*/ 	.word	0x00016270


	//   ....[32]....
        /*0ae8*/ 	.word	0x00017120


	//   ....[33]....
        /*0aec*/ 	.word	0x00017240


	//   ....[34]....
        /*0af0*/ 	.word	0x00017800


	//   ....[35]....
        /*0af4*/ 	.word	0x00017860


	//   ....[36]....
        /*0af8*/ 	.word	0x00019730


	//   ....[37]....
        /*0afc*/ 	.word	0x00019750


	//   ....[38]....
        /*0b00*/ 	.word	0x00019c80


	//   ....[39]....
        /*0b04*/ 	.word	0x00019ca0


	//   ....[40]....
        /*0b08*/ 	.word	0x0001b970


	//   ....[41]....
        /*0b0c*/ 	.word	0x0001bbd0


	//   ....[42]....
        /*0b10*/ 	.word	0x0001ca80


	//   ....[43]....
        /*0b14*/ 	.word	0x0001cba0


	//   ....[44]....
        /*0b18*/ 	.word	0x0001d160


	//   ....[45]....
        /*0b1c*/ 	.word	0x0001d1b0


	//   ....[46]....
        /*0b20*/ 	.word	0x0001e2a0


	//   ....[47]....
        /*0b24*/ 	.word	0x0001e4f0


	//   ....[48]....
        /*0b28*/ 	.word	0x0001e560


	//   ....[49]....
        /*0b2c*/ 	.word	0x0001e580


	//   ....[50]....
        /*0b30*/ 	.word	0x0001fae0


	//   ....[51]....
        /*0b34*/ 	.word	0x0001fb20


	//   ....[52]....
        /*0b38*/ 	.word	0x0001fb50


	//   ....[53]....
        /*0b3c*/ 	.word	0x0001fb80


	//   ....[54]....
        /*0b40*/ 	.word	0x00020290


	//   ....[55]....
        /*0b44*/ 	.word	0x000202c0


	//   ....[56]....
        /*0b48*/ 	.word	0x000203d0


	//   ....[57]....
        /*0b4c*/ 	.word	0x000203f0


	//   ....[58]....
        /*0b50*/ 	.word	0x000204f0


	//   ....[59]....
        /*0b54*/ 	.word	0x00020510


	//   ....[60]....
        /*0b58*/ 	.word	0x00020620


	//   ....[61]....
        /*0b5c*/ 	.word	0x00020640


	//   ....[62]....
        /*0b60*/ 	.word	0x00020eb0


	//   ....[63]....
        /*0b64*/ 	.word	0x00020ee0


	//   ....[64]....
        /*0b68*/ 	.word	0x00020ff0


	//   ....[65]....
        /*0b6c*/ 	.word	0x00021010


	//   ....[66]....
        /*0b70*/ 	.word	0x00021110


	//   ....[67]....
        /*0b74*/ 	.word	0x00021130


	//   ....[68]....
        /*0b78*/ 	.word	0x00021240


	//   ....[69]....
        /*0b7c*/ 	.word	0x00021260


	//   ....[70]....
        /*0b80*/ 	.word	0x000213f0


	//   ....[71]....
        /*0b84*/ 	.word	0x000215c0


	//   ....[72]....
        /*0b88*/ 	.word	0x000215f0


	//   ....[73]....
        /*0b8c*/ 	.word	0x00021620


	//   ....[74]....
        /*0b90*/ 	.word	0x00021650


	//   ....[75]....
        /*0b94*/ 	.word	0x00021680


	//   ....[76]....
        /*0b98*/ 	.word	0x000216b0


	//   ....[77]....
        /*0b9c*/ 	.word	0x00021820


	//   ....[78]....
        /*0ba0*/ 	.word	0x00021850


	//   ....[79]....
        /*0ba4*/ 	.word	0x00021880


	//   ....[80]....
        /*0ba8*/ 	.word	0x000218b0


	//   ....[81]....
        /*0bac*/ 	.word	0x000218e0


	//   ....[82]....
        /*0bb0*/ 	.word	0x00021910


	//   ....[83]....
        /*0bb4*/ 	.word	0x000219b0


	//   ....[84]....
        /*0bb8*/ 	.word	0x00021a10


	//   ....[85]....
        /*0bbc*/ 	.word	0x00021aa0


	//   ....[86]....
        /*0bc0*/ 	.word	0x00022b90


	//   ....[87]....
        /*0bc4*/ 	.word	0x00024b10


	//   ....[88]....
        /*0bc8*/ 	.word	0x000257a0


	//   ....[89]....
        /*0bcc*/ 	.word	0x000257c0


	//   ....[90]....
        /*0bd0*/ 	.word	0x000257d0


	//   ....[91]....
        /*0bd4*/ 	.word	0x00025800


	//   ....[92]....
        /*0bd8*/ 	.word	0x00025920


	//   ....[93]....
        /*0bdc*/ 	.word	0x00025930


	//   ....[94]....
        /*0be0*/ 	.word	0x000259d0


	//   ....[95]....
        /*0be4*/ 	.word	0x000259e0


	//   ....[96]....
        /*0be8*/ 	.word	0x00025a80


	//   ....[97]....
        /*0bec*/ 	.word	0x00025a90


	//   ....[98]....
        /*0bf0*/ 	.word	0x00025b30


	//   ....[99]....
        /*0bf4*/ 	.word	0x00025b40


	//   ....[100]....
        /*0bf8*/ 	.word	0x00025bc0


	//   ....[101]....
        /*0bfc*/ 	.word	0x00025bf0


	//   ....[102]....
        /*0c00*/ 	.word	0x00025c40


	//   ....[103]....
        /*0c04*/ 	.word	0x00025c80


	//   ....[104]....
        /*0c08*/ 	.word	0x00028c90


	//   ....[105]....
        /*0c0c*/ 	.word	0x00028cf0


	//   ....[106]....
        /*0c10*/ 	.word	0x00028d20


	//   ....[107]....
        /*0c14*/ 	.word	0x00028d30


	//   ....[108]....
        /*0c18*/ 	.word	0x00028d60


	//   ....[109]....
        /*0c1c*/ 	.word	0x00028d90


	//   ....[110]....
        /*0c20*/ 	.word	0x00028dc0


	//   ....[111]....
        /*0c24*/ 	.word	0x00028df0


	//   ....[112]....
        /*0c28*/ 	.word	0x00028f70


	//   ....[113]....
        /*0c2c*/ 	.word	0x00028fa0


	//   ....[114]....
        /*0c30*/ 	.word	0x00028fd0


	//   ....[115]....
        /*0c34*/ 	.word	0x00029000


	//   ....[116]....
        /*0c38*/ 	.word	0x00029030


	//   ....[117]....
        /*0c3c*/ 	.word	0x00029060


	//   ....[118]....
        /*0c40*/ 	.word	0x00029120


	//   ....[119]....
        /*0c44*/ 	.word	0x00029140


	//   ....[120]....
        /*0c48*/ 	.word	0x000291b0


	//   ....[121]....
        /*0c4c*/ 	.word	0x00029880


	//   ....[122]....
        /*0c50*/ 	.word	0x00029ce0


	//   ....[123]....
        /*0c54*/ 	.word	0x00029d70


	//   ....[124]....
        /*0c58*/ 	.word	0x00029dc0


	//   ....[125]....
        /*0c5c*/ 	.word	0x00029e10


	//   ....[126]....
        /*0c60*/ 	.word	0x00029ea0


	//   ....[127]....
        /*0c64*/ 	.word	0x00029f30


	//   ....[128]....
        /*0c68*/ 	.word	0x00029f80


	//   ....[129]....
        /*0c6c*/ 	.word	0x00029fd0


	//   ....[130]....
        /*0c70*/ 	.word	0x0002a0c0


	//   ....[131]....
        /*0c74*/ 	.word	0x0002a150


	//   ....[132]....
        /*0c78*/ 	.word	0x0002a1b0


	//   ....[133]....
        /*0c7c*/ 	.word	0x0002a210


	//   ....[134]....
        /*0c80*/ 	.word	0x0002a2a0


	//   ....[135]....
        /*0c84*/ 	.word	0x0002a330


	//   ....[136]....
        /*0c88*/ 	.word	0x0002a390


	//   ....[137]....
        /*0c8c*/ 	.word	0x0002a3f0


	//   ....[138]....
        /*0c90*/ 	.word	0x0002a780


	//   ....[139]....
        /*0c94*/ 	.word	0x0002aa70


	//   ....[140]....
        /*0c98*/ 	.word	0x0002ac50


	//   ....[141]....
        /*0c9c*/ 	.word	0x0002aca0


	//   ....[142]....
        /*0ca0*/ 	.word	0x0002ad00


	//   ....[143]....
        /*0ca4*/ 	.word	0x0002ada0


	//   ....[144]....
        /*0ca8*/ 	.word	0x0002ae70


	//   ....[145]....
        /*0cac*/ 	.word	0x0002af90


	//   ....[146]....
        /*0cb0*/ 	.word	0x0002b010


	//   ....[147]....
        /*0cb4*/ 	.word	0x0002b120


	//   ....[148]....
        /*0cb8*/ 	.word	0x0002b180


	//   ....[149]....
        /*0cbc*/ 	.word	0x0002b290


	//   ....[150]....
        /*0cc0*/ 	.word	0x0002b2f0


	//   ....[151]....
        /*0cc4*/ 	.word	0x0002b400


	//   ....[152]....
        /*0cc8*/ 	.word	0x0002b460


	//   ....[153]....
        /*0ccc*/ 	.word	0x0002b550


	//   ....[154]....
        /*0cd0*/ 	.word	0x0002b5d0


	//   ....[155]....
        /*0cd4*/ 	.word	0x0002b6b0


	//   ....[156]....
        /*0cd8*/ 	.word	0x0002ba20


	//   ....[157]....
        /*0cdc*/ 	.word	0x0002bac0


	//   ....[158]....
        /*0ce0*/ 	.word	0x0002bbe0


	//   ....[159]....
        /*0ce4*/ 	.word	0x0002bc60


	//   ....[160]....
        /*0ce8*/ 	.word	0x0002bce0


	//   ....[161]....
        /*0cec*/ 	.word	0x0002bd60


	//   ....[162]....
        /*0cf0*/ 	.word	0x0002bde0


	//   ....[163]....
        /*0cf4*/ 	.word	0x0002be70


	//   ....[164]....
        /*0cf8*/ 	.word	0x0002bf10


	//   ....[165]....
        /*0cfc*/ 	.word	0x0002bfc0


	//   ....[166]....
        /*0d00*/ 	.word	0x0002c040


	//   ....[167]....
        /*0d04*/ 	.word	0x0002c0c0


	//   ....[168]....
        /*0d08*/ 	.word	0x0002c140


	//   ....[169]....
        /*0d0c*/ 	.word	0x0002c1d0


	//   ....[170]....
        /*0d10*/ 	.word	0x0002c250


	//   ....[171]....
        /*0d14*/ 	.word	0x0002c2f0


	//   ....[172]....
        /*0d18*/ 	.word	0x0002c380


	//   ....[173]....
        /*0d1c*/ 	.word	0x0002c4b0


	//----- nvinfo : EIATTR_REG_RECONFIG
	.align		4
.L_271:
        /*0d20*/ 	.byte	0x01, 0x54
	.zero		2


	//----- nvinfo : EIATTR_SYSCALL_OFFSETS
	.align		4
        /*0d24*/ 	.byte	0x04, 0x46
        /*0d26*/ 	.short	(.L_273 - .L_272)


	//   ....[0]....
.L_272:
        /*0d28*/ 	.word	0x00001e50


	//   ....[1]....
        /*0d2c*/ 	.word	0x00001fa0


	//   ....[2]....
        /*0d30*/ 	.word	0x0000b080


	//   ....[3]....
        /*0d34*/ 	.word	0x0000b3a0


	//   ....[4]....
        /*0d38*/ 	.word	0x00024750


	//   ....[5]....
        /*0d3c*/ 	.word	0x000248a0


	//   ....[6]....
        /*0d40*/ 	.word	0x00024990


	//   ....[7]....
        /*0d44*/ 	.word	0x000252b0


	//----- nvinfo : EIATTR_MBARRIER_INSTR_OFFSETS
	.align		4
.L_273:
        /*0d48*/ 	.byte	0x04, 0x39
        /*0d4a*/ 	.short	(.L_275 - .L_274)


	//   ....[0]....
.L_274:
        /*0d4c*/ 	.word	0x000002d0
        /*0d50*/ 	.word	0x000000ff
        /*0d54*/ 	.word	0x00030800
        /*0d58*/ 	.short	0x0100
        /*0d5a*/ 	.byte	0x08
	.zero		1


	//   ....[1]....
        /*0d5c*/ 	.word	0x000002e0
        /*0d60*/ 	.word	0x000000ff
        /*0d64*/ 	.word	0x00030820
        /*0d68*/ 	.short	0x0100
        /*0d6a*/ 	.byte	0x08
	.zero		1


	//   ....[2]....
        /*0d6c*/ 	.word	0x000003d0
        /*0d70*/ 	.word	0x000000ff
        /*0d74*/ 	.word	0x00030830
        /*0d78*/ 	.short	0x0100
        /*0d7a*/ 	.byte	0x08
	.zero		1


	//   ....[3]....
        /*0d7c*/ 	.word	0x000003e0
        /*0d80*/ 	.word	0x000000ff
        /*0d84*/ 	.word	0x00030840
        /*0d88*/ 	.short	0x0100
        /*0d8a*/ 	.byte	0x08
	.zero		1


	//   ....[4]....
        /*0d8c*/ 	.word	0x000003f0
        /*0d90*/ 	.word	0x000000ff
        /*0d94*/ 	.word	0x00030838
        /*0d98*/ 	.short	0x0100
        /*0d9a*/ 	.byte	0x08
	.zero		1


	//   ....[5]....
        /*0d9c*/ 	.word	0x00000400
        /*0da0*/ 	.word	0x000000ff
        /*0da4*/ 	.word	0x00030848
        /*0da8*/ 	.short	0x0100
        /*0daa*/ 	.byte	0x08
	.zero		1


	//   ....[6]....
        /*0dac*/ 	.word	0x00000530
        /*0db0*/ 	.word	0x000000ff
        /*0db4*/ 	.word	0x00030850
        /*0db8*/ 	.short	0x0100
        /*0dba*/ 	.byte	0x08
	.zero		1


	//   ....[7]....
        /*0dbc*/ 	.word	0x00000540
        /*0dc0*/ 	.word	0x000000ff
        /*0dc4*/ 	.word	0x00030860
        /*0dc8*/ 	.short	0x0100
        /*0dca*/ 	.byte	0x08
	.zero		1


	//   ....[8]....
        /*0dcc*/ 	.word	0x00000550
        /*0dd0*/ 	.word	0x000000ff
        /*0dd4*/ 	.word	0x00030858
        /*0dd8*/ 	.short	0x0100
        /*0dda*/ 	.byte	0x08
	.zero		1


	//   ....[9]....
        /*0ddc*/ 	.word	0x00000560
        /*0de0*/ 	.word	0x000000ff
        /*0de4*/ 	.word	0x00030868
        /*0de8*/ 	.short	0x0100
        /*0dea*/ 	.byte	0x08
	.zero		1


	//   ....[10]....
        /*0dec*/ 	.word	0x00000650
        /*0df0*/ 	.word	0x000000ff
        /*0df4*/ 	.word	0x00030870
        /*0df8*/ 	.short	0x0100
        /*0dfa*/ 	.byte	0x06
	.zero		1


	//   ....[11]....
        /*0dfc*/ 	.word	0x00000660
        /*0e00*/ 	.word	0x000000ff
        /*0e04*/ 	.word	0x00030880
        /*0e08*/ 	.short	0x0100
        /*0e0a*/ 	.byte	0x06
	.zero		1


	//   ....[12]....
        /*0e0c*/ 	.word	0x00000670
        /*0e10*/ 	.word	0x000000ff
        /*0e14*/ 	.word	0x00030878
        /*0e18*/ 	.short	0x0100
        /*0e1a*/ 	.byte	0x06
	.zero		1


	//   ....[13]....
        /*0e1c*/ 	.word	0x00000680
        /*0e20*/ 	.word	0x000000ff
        /*0e24*/ 	.word	0x00030888
        /*0e28*/ 	.short	0x0100
        /*0e2a*/ 	.byte	0x06
	.zero		1


	//   ....[14]....
        /*0e2c*/ 	.word	0x000007b0
        /*0e30*/ 	.word	0x000000ff
        /*0e34*/ 	.word	0x00030890
        /*0e38*/ 	.short	0x0100
        /*0e3a*/ 	.byte	0x08
	.zero		1


	//   ....[15]....
        /*0e3c*/ 	.word	0x000007c0
        /*0e40*/ 	.word	0x000000ff
        /*0e44*/ 	.word	0x000308a0
        /*0e48*/ 	.short	0x0100
        /*0e4a*/ 	.byte	0x08
	.zero		1


	//   ....[16]....
        /*0e4c*/ 	.word	0x000007d0
        /*0e50*/ 	.word	0x000000ff
        /*0e54*/ 	.word	0x00030898
        /*0e58*/ 	.short	0x0100
        /*0e5a*/ 	.byte	0x08
	.zero		1


	//   ....[17]....
        /*0e5c*/ 	.word	0x000007e0
        /*0e60*/ 	.word	0x000000ff
        /*0e64*/ 	.word	0x000308a8
        /*0e68*/ 	.short	0x0100
        /*0e6a*/ 	.byte	0x08
	.zero		1


	//   ....[18]....
        /*0e6c*/ 	.word	0x00000910
        /*0e70*/ 	.word	0x000000ff
        /*0e74*/ 	.word	0x000308b0
        /*0e78*/ 	.short	0x0100
        /*0e7a*/ 	.byte	0x08
	.zero		1


	//   ....[19]....
        /*0e7c*/ 	.word	0x00000920
        /*0e80*/ 	.word	0x000000ff
        /*0e84*/ 	.word	0x000308c0
        /*0e88*/ 	.short	0x0100
        /*0e8a*/ 	.byte	0x08
	.zero		1


	//   ....[20]....
        /*0e8c*/ 	.word	0x00000930
        /*0e90*/ 	.word	0x000000ff
        /*0e94*/ 	.word	0x000308b8
        /*0e98*/ 	.short	0x0100
        /*0e9a*/ 	.byte	0x08
	.zero		1


	//   ....[21]....
        /*0e9c*/ 	.word	0x00000940
        /*0ea0*/ 	.word	0x000000ff
        /*0ea4*/ 	.word	0x000308c8
        /*0ea8*/ 	.short	0x0100
        /*0eaa*/ 	.byte	0x08
	.zero		1


	//   ....[22]....
        /*0eac*/ 	.word	0x00003ab0
        /*0eb0*/ 	.word	0x0000005a
        /*0eb4*/ 	.word	0x00030890
        /*0eb8*/ 	.short	0x010a
        /*0eba*/ 	.byte	0x3f
	.zero		1


	//   ....[23]....
        /*0ebc*/ 	.word	0x00006c70
        /*0ec0*/ 	.word	0x0000005a
        /*0ec4*/ 	.word	0x00030890
        /*0ec8*/ 	.short	0x010a
        /*0eca*/ 	.byte	0x3f
	.zero		1


	//   ....[24]....
        /*0ecc*/ 	.word	0x00009d30
        /*0ed0*/ 	.word	0x0000005a
        /*0ed4*/ 	.word	0x00030890
        /*0ed8*/ 	.short	0x010a
        /*0eda*/ 	.byte	0x3f
	.zero		1


	//   ....[25]....
        /*0edc*/ 	.word	0x0000a100
        /*0ee0*/ 	.word	0x00000020
        /*0ee4*/ 	.word	0x00000000
        /*0ee8*/ 	.short	0x0101
        /*0eea*/ 	.byte	0x3f
	.zero		1


	//   ....[26]....
        /*0eec*/ 	.word	0x0000a140
        /*0ef0*/ 	.word	0x0000005a
        /*0ef4*/ 	.word	0x000308b0
        /*0ef8*/ 	.short	0x010a
        /*0efa*/ 	.byte	0x3f
	.zero		1


	//   ....[27]....
        /*0efc*/ 	.word	0x0000a670
        /*0f00*/ 	.word	0x0000005a
        /*0f04*/ 	.word	0x00000000
        /*0f08*/ 	.short	0x0101
        /*0f0a*/ 	.byte	0x3f
	.zero		1


	//   ....[28]....
        /*0f0c*/ 	.word	0x0000b100
        /*0f10*/ 	.word	0x00000010
        /*0f14*/ 	.word	0x00030800
        /*0f18*/ 	.short	0x010a
        /*0f1a*/ 	.byte	0x3f
	.zero		1


	//   ....[29]....
        /*0f1c*/ 	.word	0x0000b150
        /*0f20*/ 	.word	0x00000010
        /*0f24*/ 	.word	0x00030800
        /*0f28*/ 	.short	0x010a
        /*0f2a*/ 	.byte	0x3f
	.zero		1


	//   ....[30]....
        /*0f2c*/ 	.word	0x0000c4d0
        /*0f30*/ 	.word	0x00000010
        /*0f34*/ 	.word	0x00030800
        /*0f38*/ 	.short	0x010a
        /*0f3a*/ 	.byte	0x3f
	.zero		1


	//   ....[31]....
        /*0f3c*/ 	.word	0x0000f630
        /*0f40*/ 	.word	0x00000010
        /*0f44*/ 	.word	0x00030800
        /*0f48*/ 	.short	0x010a
        /*0f4a*/ 	.byte	0x3f
	.zero		1


	//   ....[32]....
        /*0f4c*/ 	.word	0x00011e60
        /*0f50*/ 	.word	0x00000005
        /*0f54*/ 	.word	0x00030830
        /*0f58*/ 	.short	0x010a
        /*0f5a*/ 	.byte	0x3f
	.zero		1


	//   ....[33]....
        /*0f5c*/ 	.word	0x00011ed0
        /*0f60*/ 	.word	0x00000005
        /*0f64*/ 	.word	0x00030830
        /*0f68*/ 	.short	0x010a
        /*0f6a*/ 	.byte	0x3f
	.zero		1


	//   ....[34]....
        /*0f6c*/ 	.word	0x00012990
        /*0f70*/ 	.word	0x00000000
        /*0f74*/ 	.word	0x00000000
        /*0f78*/ 	.short	0x0101
        /*0f7a*/ 	.byte	0x3f
	.zero		1


	//   ....[35]....
        /*0f7c*/ 	.word	0x00014e50
        /*0f80*/ 	.word	0x00000000
        /*0f84*/ 	.word	0x00030830
        /*0f88*/ 	.short	0x010a
        /*0f8a*/ 	.byte	0x3f
	.zero		1


	//   ....[36]....
        /*0f8c*/ 	.word	0x00014ed0
        /*0f90*/ 	.word	0x00000000
        /*0f94*/ 	.word	0x00030830
        /*0f98*/ 	.short	0x010a
        /*0f9a*/ 	.byte	0x3f
	.zero		1


	//   ....[37]....
        /*0f9c*/ 	.word	0x00015bf0
        /*0fa0*/ 	.word	0x00000015
        /*0fa4*/ 	.word	0x00030850
        /*0fa8*/ 	.short	0x010a
        /*0faa*/ 	.byte	0x3f
	.zero		1


	//   ....[38]....
        /*0fac*/ 	.word	0x00015c40
        /*0fb0*/ 	.word	0x00000015
        /*0fb4*/ 	.word	0x00030850
        /*0fb8*/ 	.short	0x010a
        /*0fba*/ 	.byte	0x3f
	.zero		1


	//   ....[39]....
        /*0fbc*/ 	.word	0x00016040
        /*0fc0*/ 	.word	0x00000000
        /*0fc4*/ 	.word	0x00000000
        /*0fc8*/ 	.short	0x0101
        /*0fca*/ 	.byte	0x3f
	.zero		1


	//   ....[40]....
        /*0fcc*/ 	.word	0x000172b0
        /*0fd0*/ 	.word	0x00000015
        /*0fd4*/ 	.word	0x00000000
        /*0fd8*/ 	.short	0x0101
        /*0fda*/ 	.byte	0x3f
	.zero		1


	//   ....[41]....
        /*0fdc*/ 	.word	0x00018600
        /*0fe0*/ 	.word	0x00000000
        /*0fe4*/ 	.word	0x00030830
        /*0fe8*/ 	.short	0x010a
        /*0fea*/ 	.byte	0x3f
	.zero		1


	//   ....[42]....
        /*0fec*/ 	.word	0x00018680
        /*0ff0*/ 	.word	0x00000000
        /*0ff4*/ 	.word	0x00030830
        /*0ff8*/ 	.short	0x010a
        /*0ffa*/ 	.byte	0x3f
	.zero		1


	//   ....[43]....
        /*0ffc*/ 	.word	0x000193c0
        /*1000*/ 	.word	0x0000000f
        /*1004*/ 	.word	0x00030850
        /*1008*/ 	.short	0x010a
        /*100a*/ 	.byte	0x3f
	.zero		1


	//   ....[44]....
        /*100c*/ 	.word	0x00019410
        /*1010*/ 	.word	0x0000000f
        /*1014*/ 	.word	0x00030850
        /*1018*/ 	.short	0x010a
        /*101a*/ 	.byte	0x3f
	.zero		1


	//   ....[45]....
        /*101c*/ 	.word	0x0001a1e0
        /*1020*/ 	.word	0x00000082
        /*1024*/ 	.word	0x00000000
        /*1028*/ 	.short	0x0101
        /*102a*/ 	.byte	0x3f
	.zero		1


	//   ....[46]....
        /*102c*/ 	.word	0x0001a230
        /*1030*/ 	.word	0x0000000f
        /*1034*/ 	.word	0x00000000
        /*1038*/ 	.short	0x0101
        /*103a*/ 	.byte	0x3f
	.zero		1


	//   ....[47]....
        /*103c*/ 	.word	0x0001a7d0
        /*1040*/ 	.word	0x00000003
        /*1044*/ 	.word	0x00030830
        /*1048*/ 	.short	0x010a
        /*104a*/ 	.byte	0x3f
	.zero		1


	//   ....[48]....
        /*104c*/ 	.word	0x0001a850
        /*1050*/ 	.word	0x00000003
        /*1054*/ 	.word	0x00030830
        /*1058*/ 	.short	0x010a
        /*105a*/ 	.byte	0x3f
	.zero		1


	//   ....[49]....
        /*105c*/ 	.word	0x0001b550
        /*1060*/ 	.word	0x0000000e
        /*1064*/ 	.word	0x00030850
        /*1068*/ 	.short	0x010a
        /*106a*/ 	.byte	0x3f
	.zero		1


	//   ....[50]....
        /*106c*/ 	.word	0x0001b5a0
        /*1070*/ 	.word	0x0000000e
        /*1074*/ 	.word	0x00030850
        /*1078*/ 	.short	0x010a
        /*107a*/ 	.byte	0x3f
	.zero		1


	//   ....[51]....
        /*107c*/ 	.word	0x0001ba20
        /*1080*/ 	.word	0x00000000
        /*1084*/ 	.word	0x00000000
        /*1088*/ 	.short	0x0101
        /*108a*/ 	.byte	0x3f
	.zero		1


	//   ....[52]....
        /*108c*/ 	.word	0x0001cc10
        /*1090*/ 	.word	0x0000000e
        /*1094*/ 	.word	0x00000000
        /*1098*/ 	.short	0x0101
        /*109a*/ 	.byte	0x3f
	.zero		1


	//   ....[53]....
        /*109c*/ 	.word	0x0001e1a0
        /*10a0*/ 	.word	0x0000000c
        /*10a4*/ 	.word	0x00030850
        /*10a8*/ 	.short	0x010a
        /*10aa*/ 	.byte	0x3f
	.zero		1


	//   ....[54]....
        /*10ac*/ 	.word	0x0001e240
        /*10b0*/ 	.word	0x0000000c
        /*10b4*/ 	.word	0x00030850
        /*10b8*/ 	.short	0x010a
        /*10ba*/ 	.byte	0x3f
	.zero		1


	//   ....[55]....
        /*10bc*/ 	.word	0x0001e720
        /*10c0*/ 	.word	0x00000008
        /*10c4*/ 	.word	0x00000000
        /*10c8*/ 	.short	0x0101
        /*10ca*/ 	.byte	0x3f
	.zero		1


	//   ....[56]....
        /*10cc*/ 	.word	0x000202b0
        /*10d0*/ 	.word	0x00000000
        /*10d4*/ 	.word	0x00000000
        /*10d8*/ 	.short	0x0101
        /*10da*/ 	.byte	0x3f
	.zero		1


	//   ....[57]....
        /*10dc*/ 	.word	0x00022c80
        /*10e0*/ 	.word	0x00000006
        /*10e4*/ 	.word	0x00030820
        /*10e8*/ 	.short	0x010a
        /*10ea*/ 	.byte	0x3f
	.zero		1


	//   ....[58]....
        /*10ec*/ 	.word	0x00022d60
        /*10f0*/ 	.word	0x00000007
        /*10f4*/ 	.word	0x000308a0
        /*10f8*/ 	.short	0x010a
        /*10fa*/ 	.byte	0x3f
	.zero		1


	//   ....[59]....
        /*10fc*/ 	.word	0x000231b0
        /*1100*/ 	.word	0x00000007
        /*1104*/ 	.word	0x000308c0
        /*1108*/ 	.short	0x010a
        /*110a*/ 	.byte	0x3f
	.zero		1


	//   ....[60]....
        /*110c*/ 	.word	0x00023750
        /*1110*/ 	.word	0x00000008
        /*1114*/ 	.word	0x000308a0
        /*1118*/ 	.short	0x010a
        /*111a*/ 	.byte	0x3f
	.zero		1


	//   ....[61]....
        /*111c*/ 	.word	0x00023b90
        /*1120*/ 	.word	0x00000008
        /*1124*/ 	.word	0x000308c0
        /*1128*/ 	.short	0x010a
        /*112a*/ 	.byte	0x3f
	.zero		1


	//   ....[62]....
        /*112c*/ 	.word	0x00024da0
        /*1130*/ 	.word	0x00000000
        /*1134*/ 	.word	0x00030840
        /*1138*/ 	.short	0x010a
        /*113a*/ 	.byte	0x3f
	.zero		1


	//   ....[63]....
        /*113c*/ 	.word	0x00025db0
        /*1140*/ 	.word	0x0000000a
        /*1144*/ 	.word	0x00030800
        /*1148*/ 	.short	0x0107
        /*114a*/ 	.byte	0x3f
	.zero		1


	//   ....[64]....
        /*114c*/ 	.word	0x00025ec0
        /*1150*/ 	.word	0x00000002
        /*1154*/ 	.word	0x00030800
        /*1158*/ 	.short	0x0101
        /*115a*/ 	.byte	0x3f
	.zero		1


	//   ....[65]....
        /*115c*/ 	.word	0x00025ee0
        /*1160*/ 	.word	0x00000002
        /*1164*/ 	.word	0x00030820
        /*1168*/ 	.short	0x010a
        /*116a*/ 	.byte	0x3f
	.zero		1


	//   ....[66]....
        /*116c*/ 	.word	0x00026260
        /*1170*/ 	.word	0x00000003
        /*1174*/ 	.word	0x00030840
        /*1178*/ 	.short	0x010a
        /*117a*/ 	.byte	0x3f
	.zero		1


	//   ....[67]....
        /*117c*/ 	.word	0x00026720
        /*1180*/ 	.word	0x00000003
        /*1184*/ 	.word	0x00000060
        /*1188*/ 	.short	0x010a
        /*118a*/ 	.byte	0x3f
	.zero		1


	//   ....[68]....
        /*118c*/ 	.word	0x00026f00
        /*1190*/ 	.word	0x00000003
        /*1194*/ 	.word	0x00030840
        /*1198*/ 	.short	0x010a
        /*119a*/ 	.byte	0x3f
	.zero		1


	//   ....[69]....
        /*119c*/ 	.word	0x000273c0
        /*11a0*/ 	.word	0x00000002
        /*11a4*/ 	.word	0x00000060
        /*11a8*/ 	.short	0x010a
        /*11aa*/ 	.byte	0x3f
	.zero		1


	//   ....[70]....
        /*11ac*/ 	.word	0x00027ac0
        /*11b0*/ 	.word	0x00000002
        /*11b4*/ 	.word	0x00030840
        /*11b8*/ 	.short	0x010a
        /*11ba*/ 	.byte	0x3f
	.zero		1


	//   ....[71]....
        /*11bc*/ 	.word	0x00027f80
        /*11c0*/ 	.word	0x00000002
        /*11c4*/ 	.word	0x00000060
        /*11c8*/ 	.short	0x010a
        /*11ca*/ 	.byte	0x3f
	.zero		1


	//   ....[72]....
        /*11cc*/ 	.word	0x00028610
        /*11d0*/ 	.word	0x00000000
        /*11d4*/ 	.word	0x00030860
        /*11d8*/ 	.short	0x010a
        /*11da*/ 	.byte	0x3f
	.zero		1


	//   ....[73]....
        /*11dc*/ 	.word	0x00029800
        /*11e0*/ 	.word	0x00000000
        /*11e4*/ 	.word	0x00030820
        /*11e8*/ 	.short	0x010a
        /*11ea*/ 	.byte	0x3f
	.zero		1


	//   ....[74]....
        /*11ec*/ 	.word	0x000299d0
        /*11f0*/ 	.word	0x00000006
        /*11f4*/ 	.word	0x00000000
        /*11f8*/ 	.short	0x010a
        /*11fa*/ 	.byte	0x3f
	.zero		1


	//   ....[75]....
        /*11fc*/ 	.word	0x00029a40
        /*1200*/ 	.word	0x00000007
        /*1204*/ 	.word	0x00000000
        /*1208*/ 	.short	0x010a
        /*120a*/ 	.byte	0x3f
	.zero		1


	//   ....[76]....
        /*120c*/ 	.word	0x00029ab0
        /*1210*/ 	.word	0x00000004
        /*1214*/ 	.word	0x00000000
        /*1218*/ 	.short	0x010a
        /*121a*/ 	.byte	0x3f
	.zero		1


	//   ....[77]....
        /*121c*/ 	.word	0x00029ae0
        /*1220*/ 	.word	0x00000003
        /*1224*/ 	.word	0x00000000
        /*1228*/ 	.short	0x010a
        /*122a*/ 	.byte	0x3f
	.zero		1


	//   ....[78]....
        /*122c*/ 	.word	0x00029b40
        /*1230*/ 	.word	0x0000005a
        /*1234*/ 	.word	0x00030890
        /*1238*/ 	.short	0x010a
        /*123a*/ 	.byte	0x3f
	.zero		1


	//   ....[79]....
        /*123c*/ 	.word	0x00029b90
        /*1240*/ 	.word	0x0000005a
        /*1244*/ 	.word	0x00030890
        /*1248*/ 	.short	0x010a
        /*124a*/ 	.byte	0x3f
	.zero		1


	//   ....[80]....
        /*124c*/ 	.word	0x00029be0
        /*1250*/ 	.word	0x0000005a
        /*1254*/ 	.word	0x00030890
        /*1258*/ 	.short	0x010a
        /*125a*/ 	.byte	0x3f
	.zero		1


	//   ....[81]....
        /*125c*/ 	.word	0x00029c30
        /*1260*/ 	.word	0x0000005a
        /*1264*/ 	.word	0x000308b0
        /*1268*/ 	.short	0x010a
        /*126a*/ 	.byte	0x3f
	.zero		1


	//   ....[82]....
        /*126c*/ 	.word	0x0002a010
        /*1270*/ 	.word	0x00000010
        /*1274*/ 	.word	0x00030800
        /*1278*/ 	.short	0x010a
        /*127a*/ 	.byte	0x3f
	.zero		1


	//   ....[83]....
        /*127c*/ 	.word	0x0002a420
        /*1280*/ 	.word	0x00000010
        /*1284*/ 	.word	0x00030800
        /*1288*/ 	.short	0x010a
        /*128a*/ 	.byte	0x3f
	.zero		1


	//   ....[84]....
        /*128c*/ 	.word	0x0002a470
        /*1290*/ 	.word	0x00000005
        /*1294*/ 	.word	0x00030830
        /*1298*/ 	.short	0x010a
        /*129a*/ 	.byte	0x3f
	.zero		1


	//   ....[85]....
        /*129c*/ 	.word	0x0002a4c0
        /*12a0*/ 	.word	0x00000000
        /*12a4*/ 	.word	0x00030830
        /*12a8*/ 	.short	0x010a
        /*12aa*/ 	.byte	0x3f
	.zero		1


	//   ....[86]....
        /*12ac*/ 	.word	0x0002a510
        /*12b0*/ 	.word	0x00000015
        /*12b4*/ 	.word	0x00030850
        /*12b8*/ 	.short	0x010a
        /*12ba*/ 	.byte	0x3f
	.zero		1


	//   ....[87]....
        /*12bc*/ 	.word	0x0002a560
        /*12c0*/ 	.word	0x00000000
        /*12c4*/ 	.word	0x00030830
        /*12c8*/ 	.short	0x010a
        /*12ca*/ 	.byte	0x3f
	.zero		1


	//   ....[88]....
        /*12cc*/ 	.word	0x0002a5b0
        /*12d0*/ 	.word	0x0000000f
        /*12d4*/ 	.word	0x00030850
        /*12d8*/ 	.short	0x010a
        /*12da*/ 	.byte	0x3f
	.zero		1


	//   ....[89]....
        /*12dc*/ 	.word	0x0002a600
        /*12e0*/ 	.word	0x00000003
        /*12e4*/ 	.word	0x00030830
        /*12e8*/ 	.short	0x010a
        /*12ea*/ 	.byte	0x3f
	.zero		1


	//   ....[90]....
        /*12ec*/ 	.word	0x0002a650
        /*12f0*/ 	.word	0x0000000e
        /*12f4*/ 	.word	0x00030850
        /*12f8*/ 	.short	0x010a
        /*12fa*/ 	.byte	0x3f
	.zero		1


	//   ....[91]....
        /*12fc*/ 	.word	0x0002a6a0
        /*1300*/ 	.word	0x0000000c
        /*1304*/ 	.word	0x00030850
        /*1308*/ 	.short	0x010a
        /*130a*/ 	.byte	0x3f
	.zero		1


	//   ....[92]....
        /*130c*/ 	.word	0x0002a850
        /*1310*/ 	.word	0x00000005
        /*1314*/ 	.word	0x00030820
        /*1318*/ 	.short	0x010a
        /*131a*/ 	.byte	0x3f
	.zero		1


	//   ....[93]....
        /*131c*/ 	.word	0x0002a8a0
        /*1320*/ 	.word	0x00000007
        /*1324*/ 	.word	0x000308a0
        /*1328*/ 	.short	0x010a
        /*132a*/ 	.byte	0x3f
	.zero		1


	//   ....[94]....
        /*132c*/ 	.word	0x0002a8f0
        /*1330*/ 	.word	0x00000007
        /*1334*/ 	.word	0x000308c0
        /*1338*/ 	.short	0x010a
        /*133a*/ 	.byte	0x3f
	.zero		1


	//   ....[95]....
        /*133c*/ 	.word	0x0002a940
        /*1340*/ 	.word	0x00000008
        /*1344*/ 	.word	0x000308a0
        /*1348*/ 	.short	0x010a
        /*134a*/ 	.byte	0x3f
	.zero		1


	//   ....[96]....
        /*134c*/ 	.word	0x0002a990
        /*1350*/ 	.word	0x00000008
        /*1354*/ 	.word	0x000308c0
        /*1358*/ 	.short	0x010a
        /*135a*/ 	.byte	0x3f
	.zero		1


	//   ....[97]....
        /*135c*/ 	.word	0x0002ab30
        /*1360*/ 	.word	0x00000000
        /*1364*/ 	.word	0x00030840
        /*1368*/ 	.short	0x010a
        /*136a*/ 	.byte	0x3f
	.zero		1


	//   ....[98]....
        /*136c*/ 	.word	0x0002b740
        /*1370*/ 	.word	0x00000002
        /*1374*/ 	.word	0x00030820
        /*1378*/ 	.short	0x010a
        /*137a*/ 	.byte	0x3f
	.zero		1


	//   ....[99]....
        /*137c*/ 	.word	0x0002b790
        /*1380*/ 	.word	0x00000003
        /*1384*/ 	.word	0x00030840
        /*1388*/ 	.short	0x010a
        /*138a*/ 	.byte	0x3f
	.zero		1


	//   ....[100]....
        /*138c*/ 	.word	0x0002b7e0
        /*1390*/ 	.word	0x00000003
        /*1394*/ 	.word	0x00000060
        /*1398*/ 	.short	0x010a
        /*139a*/ 	.byte	0x3f
	.zero		1


	//   ....[101]....
        /*139c*/ 	.word	0x0002b830
        /*13a0*/ 	.word	0x00000003
        /*13a4*/ 	.word	0x00030840
        /*13a8*/ 	.short	0x010a
        /*13aa*/ 	.byte	0x3f
	.zero		1


	//   ....[102]....
        /*13ac*/ 	.word	0x0002b880
        /*13b0*/ 	.word	0x00000002
        /*13b4*/ 	.word	0x00000060
        /*13b8*/ 	.short	0x010a
        /*13ba*/ 	.byte	0x3f
	.zero		1


	//   ....[103]....
        /*13bc*/ 	.word	0x0002b8d0
        /*13c0*/ 	.word	0x00000002
        /*13c4*/ 	.word	0x00030840
        /*13c8*/ 	.short	0x010a
        /*13ca*/ 	.byte	0x3f
	.zero		1


	//   ....[104]....
        /*13cc*/ 	.word	0x0002b920
        /*13d0*/ 	.word	0x00000002
        /*13d4*/ 	.word	0x00000060
        /*13d8*/ 	.short	0x010a
        /*13da*/ 	.byte	0x3f
	.zero		1


	//   ....[105]....
        /*13dc*/ 	.word	0x0002b970
        /*13e0*/ 	.word	0x00000000
        /*13e4*/ 	.word	0x00030860
        /*13e8*/ 	.short	0x010a
        /*13ea*/ 	.byte	0x3f
	.zero		1


	//   ....[106]....
        /*13ec*/ 	.word	0x0002c3d0
        /*13f0*/ 	.word	0x00000000
        /*13f4*/ 	.word	0x00030820
        /*13f8*/ 	.short	0x010a
        /*13fa*/ 	.byte	0x3f
	.zero		1


	//   ....[107]....
        /*13fc*/ 	.word	0x0002c570
        /*1400*/ 	.word	0x00000006
        /*1404*/ 	.word	0x00000000
        /*1408*/ 	.short	0x010a
        /*140a*/ 	.byte	0x3f
	.zero		1


	//   ....[108]....
        /*140c*/ 	.word	0x0002c5c0
        /*1410*/ 	.word	0x00000007
        /*1414*/ 	.word	0x00000000
        /*1418*/ 	.short	0x010a
        /*141a*/ 	.byte	0x3f
	.zero		1


	//   ....[109]....
        /*141c*/ 	.word	0x0002c610
        /*1420*/ 	.word	0x00000004
        /*1424*/ 	.word	0x00000000
        /*1428*/ 	.short	0x010a
        /*142a*/ 	.byte	0x3f
	.zero		1


	//----- nvinfo : EIATTR_NUM_MBARRIERS
	.align		4
.L_275:
        /*142c*/ 	.byte	0x03, 0x38
        /*142e*/ 	.short	0x0016


	//----- nvinfo : EIATTR_EXIT_INSTR_OFFSETS
	.align		4
        /*1430*/ 	.byte	0x04, 0x1c
        /*1432*/ 	.short	(.L_277 - .L_276)


	//   ....[0]....
.L_276:
        /*1434*/ 	.word	0x00029b30


	//----- nvinfo : EIATTR_MAX_THREADS
	.align		4
.L_277:
        /*1438*/ 	.byte	0x04, 0x05
        /*143a*/ 	.short	(.L_279 - .L_278)
.L_278:
        /*143c*/ 	.word	0x00000180
        /*1440*/ 	.word	0x00000001
        /*1444*/ 	.word	0x00000001


	//----- nvinfo : EIATTR_CRS_STACK_SIZE
	.align		4
.L_279:
        /*1448*/ 	.byte	0x04, 0x1e
        /*144a*/ 	.short	(.L_281 - .L_280)
.L_280:
        /*144c*/ 	.word	0x00000000


	//----- nvinfo : EIATTR_CBANK_PARAM_SIZE
	.align		4
.L_281:
        /*1450*/ 	.byte	0x03, 0x19
        /*1452*/ 	.short	0x0af0


	//----- nvinfo : EIATTR_PARAM_CBANK
	.align		4
        /*1454*/ 	.byte	0x04, 0x0a
        /*1456*/ 	.short	(.L_283 - .L_282)
	.align		4
.L_282:
        /*1458*/ 	.word	index@(.nv.constant0._ZN7cutlass13device_kernelIN5flash11enable_sm90INS1_16FlashAttnFwdSm90INS1_25CollectiveMainloopFwdSm90ILi2EN4cute5tupleIJNS5_1CILi1EEES8_S8_EEENS6_IJNS7_ILi128EEENS7_ILi96EEENS7_ILi192EEEEEELi192ENS_6half_tEfNS_4arch4Sm90ELb0ELb1ELb0ELb1ELb0ELb1ELb0ELb1ELb1ELb1ELb0ELb0EEENS1_21CollectiveEpilogueFwdINS6_IJSA_SC_SB_EEES9_SE_SG_Li256ELb1ELb1ELb0ELb0EEENS1_36VarlenDynamicPersistentTileSchedulerILi128ELi96ELi256ELi128ELb0ELb1ELb1ELb1ELb0ELb1EEEEEEEEEvNT_6ParamsE)
        /*145c*/ 	.short	0x0210
        /*145e*/ 	.short	0x0af0


	//----- nvinfo : EIATTR_SW_WAR
	.align		4
.L_283:
        /*1460*/ 	.byte	0x04, 0x36
        /*1462*/ 	.short	(.L_285 - .L_284)
.L_284:
        /*1464*/ 	.word	0x00000008
.L_285:


//--------------------- .nv.info._ZN7cutlass13device_kernelIN5flash11enable_sm90INS1_16FlashAttnFwdSm90INS1_25CollectiveMainloopFwdSm90ILi2EN4cute5tupleIJNS5_1CILi1EEES8_S8_EEENS6_IJNS7_ILi128EEENS7_ILi112EEENS7_ILi192EEEEEELi192ENS_6half_tEfNS_4arch4Sm90ELb1ELb0ELb0ELb0ELb0ELb0ELb0ELb1ELb1ELb1ELb0ELb0EEENS1_21CollectiveEpilogueFwdINS6_IJSA_SC_SB_EEES9_SE_SG_Li256ELb0ELb1ELb0ELb0EEENS1_30DynamicPersistentTileSchedulerILi256ELi128ELb0ELb1ELb1EEEEEEEEEvNT_6ParamsE --------------------------
	.section	.nv.info._ZN7cutlass13device_kernelIN5flash11enable_sm90INS1_16FlashAttnFwdSm90INS1_25CollectiveMainloopFwdSm90ILi2EN4cute5tupleIJNS5_1CILi1EEES8_S8_EEENS6_IJNS7_ILi128EEENS7_ILi112EEENS7_ILi192EEEEEELi192ENS_6half_tEfNS_4arch4Sm90ELb1ELb0ELb0ELb0ELb0ELb0ELb0ELb1ELb1ELb1ELb0ELb0EEENS1_21CollectiveEpilogueFwdINS6_IJSA_SC_SB_EEES9_SE_SG_Li256ELb0ELb1ELb0ELb0EEENS1_30DynamicPersistentTileSchedulerILi256ELi128ELb0ELb1ELb1EEEEEEEEEvNT_6ParamsE,"",@"SHT_CUDA_INFO"
	.sectionflags	@""
	.align	4


	//----- nvinfo : EIATTR_CUDA_API_VERSION
	.align		4
        /*0000*/ 	.byte	0x04, 0x37
        /*0002*/ 	.short	(.L_287 - .L_286)
.L_286:
        /*0004*/ 	.word	0x00000082


	//----- nvinfo : EIATTR_KPARAM_INFO
	.align		4
.L_287:
        /*0008*/ 	.byte	0x04, 0x17
        /*000a*/ 	.short	(.L_289 - .L_288)
.L_288:
        /*000c*/ 	.word	0x00000000
        /*0010*/ 	.short	0x0000
        /*0012*/ 	.short	0x0070
        /*0014*/ 	.byte	0x00, 0xf0, 0x01, 0x2a


	//----- nvinfo : EIATTR_SPARSE_MMA_MASK
	.align		4
.L_289:
        /*0018*/ 	.byte	0x03, 0x50
        /*001a*/ 	.short	0x0000


	//----- nvinfo : EIATTR_MAXREG_COUNT
	.align		4
        /*001c*/ 	.byte	0x03, 0x1b
        /*001e*/ 	.short	0x00a8


	//----- nvinfo : EIATTR_NUM_BARRIERS
	.align		4
        /*0020*/ 	.byte	0x02, 0x4c
        /*0022*/ 	.byte	0x09
	.zero		1


	//----- nvinfo : EIATTR_EXTERNS
	.align		4
        /*0024*/ 	.byte	0x04, 0x0f
        /*0026*/ 	.short	(.L_291 - .L_290)


	//   ....[0]....
	.align		4
.L_290:
        /*0028*/ 	.word	index@(__assertfail)


	//----- nvinfo : EIATTR_ANNOTATIONS
	.align		4
.L_291:
        /*002c*/ 	.byte	0x04, 0x55
        /*002e*/ 	.short	(.L_293 - .L_292)


	//   ....[0]....
.L_292:
        /* <DEDUP_REMOVED lines=31> */


	//----- nvinfo : EIATTR_MERCURY_ISA_VERSION
	.align		4
.L_293:
        /*0210*/ 	.byte	0x03, 0x5f
        /*0212*/ 	.short	0x0101


	//----- nvinfo : EIATTR_INT_WARP_WIDE_INSTR_OFFSETS
	.align		4
        /*0214*/ 	.byte	0x04, 0x31
        /*0216*/ 	.short	(.L_295 - .L_294)


	//   ....[0]....
.L_294:
        /*0218*/ 	.word	0x00000120


	//   ....[1]....
        /*021c*/ 	.word	0x00000160


	//   ....[2]....
        /*0220*/ 	.word	0x00000220


	//   ....[3]....
        /*0224*/ 	.word	0x00011040


	//   ....[4]....
        /*0228*/ 	.word	0x000110e0


	//   ....[5]....
        /*022c*/ 	.word	0x00014ac0


	//   ....[6]....
        /*0230*/ 	.word	0x00014b60


	//----- nvinfo : EIATTR_COOP_GROUP_MASK_REGIDS
	.align		4
.L_295:
        /*0234*/ 	.byte	0x04, 0x29
        /*0236*/ 	.short	(.L_297 - .L_296)


	//   ....[0]....
.L_296:
        /*0238*/ 	.word	0xffffffff


	//   ....[1]....
        /*023c*/ 	.word	0xffffffff


	//   ....[2]....
        /*0240*/ 	.word	0xffffffff


	//   ....[3]....
        /*0244*/ 	.word	0xffffffff


	//   ....[4]....
        /*0248*/ 	.word	0xffffffff


	//   ....[5]....
        /*024c*/ 	.word	0xffffffff


	//   ....[6]....
        /*0250*/ 	.word	0xffffffff


	//   ....[7]....
        /*0254*/ 	.word	0xffffffff


	//   ....[8]....
        /*0258*/ 	.word	0xffffffff


	//   ....[9]....
        /*025c*/ 	.word	0xffffffff


	//   ....[10]....
        /*0260*/ 	.word	0xffffffff


	//   ....[11]....
        /*0264*/ 	.word	0xffffffff


	//   ....[12]....
        /*0268*/ 	.word	0xffffffff


	//   ....[13]....
        /*026c*/ 	.word	0xffffffff


	//   ....[14]....
        /*0270*/ 	.word	0xffffffff


	//   ....[15]....
        /*0274*/ 	.word	0xffffffff


	//   ....[16]....
        /*0278*/ 	.word	0xffffffff


	//   ....[17]....
        /*027c*/ 	.word	0xffffffff


	//   ....[18]....
        /*0280*/ 	.word	0xffffffff


	//   ....[19]....
        /*0284*/ 	.word	0xffffffff


	//   ....[20]....
        /*0288*/ 	.word	0xffffffff


	//   ....[21]....
        /*028c*/ 	.word	0xffffffff


	//   ....[22]....
        /*0290*/ 	.word	0xffffffff


	//   ....[23]....
        /*0294*/ 	.word	0xffffffff


	//   ....[24]....
        /*0298*/ 	.word	0xffffffff


	//   ....[25]....
        /*029c*/ 	.word	0xffffffff


	//   ....[26]....
        /*02a0*/ 	.word	0xffffffff


	//   ....[27]....
        /*02a4*/ 	.word	0xffffffff


	//   ....[28]....
        /*02a8*/ 	.word	0xffffffff


	//   ....[29]....
        /*02ac*/ 	.word	0xffffffff


	//   ....[30]....
        /*02b0*/ 	.word	0xffffffff


	//   ....[31]....
        /*02b4*/ 	.word	0xffffffff


	//   ....[32]....
        /*02b8*/ 	.word	0xffffffff


	//   ....[33]....
        /*02bc*/ 	.word	0xffffffff


	//   ....[34]....
        /*02c0*/ 	.word	0xffffffff


	//   ....[35]....
        /*02c4*/ 	.word	0xffffffff


	//   ....[36]....
        /*02c8*/ 	.word	0xffffffff


	//   ....[37]....
        /*02cc*/ 	.word	0xffffffff


	//   ....[38]....
        /*02d0*/ 	.word	0xffffffff


	//   ....[39]....
        /*02d4*/ 	.word	0xffffffff


	//   ....[40]....
        /*02d8*/ 	.word	0xffffffff


	//   ....[41]....
        /*02dc*/ 	.word	0xffffffff


	//   ....[42]....
        /*02e0*/ 	.word	0xffffffff


	//   ....[43]....
        /*02e4*/ 	.word	0xffffffff


	//   ....[44]....
        /*02e8*/ 	.word	0xffffffff


	//   ....[45]....
        /*02ec*/ 	.word	0xffffffff


	//   ....[46]....
        /*02f0*/ 	.word	0xffffffff


	//   ....[47]....
        /*02f4*/ 	.word	0xffffffff


	//   ....[48]....
        /*02f8*/ 	.word	0xffffffff


	//   ....[49]....
        /*02fc*/ 	.word	0xffffffff


	//   ....[50]....
        /*0300*/ 	.word	0xffffffff


	//   ....[51]....
        /*0304*/ 	.word	0xffffffff


	//   ....[52]....
        /*0308*/ 	.word	0xffffffff


	//   ....[53]....
        /*030c*/ 	.word	0xffffffff


	//   ....[54]....
        /*0310*/ 	.word	0xffffffff


	//   ....[55]....
        /*0314*/ 	.word	0xffffffff


	//   ....[56]....
        /*0318*/ 	.word	0xffffffff


	//   ....[57]....
        /*031c*/ 	.word	0xffffffff


	//   ....[58]....
        /*0320*/ 	.word	0xffffffff


	//   ....[59]....
        /*0324*/ 	.word	0xffffffff


	//   ....[60]....
        /*0328*/ 	.word	0xffffffff


	//   ....[61]....
        /*032c*/ 	.word	0xffffffff


	//   ....[62]....
        /*0330*/ 	.word	0xffffffff


	//   ....[63]....
        /*0334*/ 	.word	0xffffffff


	//   ....[64]....
        /*0338*/ 	.word	0xffffffff


	//   ....[65]....
        /*033c*/ 	.word	0xffffffff


	//   ....[66]....
        /*0340*/ 	.word	0xffffffff


	//   ....[67]....
        /*0344*/ 	.word	0xffffffff


	//   ....[68]....
        /*0348*/ 	.word	0x0500000f


	//   ....[69]....
        /*034c*/ 	.word	0x0500000f


	//   ....[70]....
        /*0350*/ 	.word	0x0500000f


	//   ....[71]....
        /*0354*/ 	.word	0x0500000f


	//   ....[72]....
        /*0358*/ 	.word	0x0500000f


	//   ....[73]....
        /*035c*/ 	.word	0x0500000f


	//   ....[74]....
        /*0360*/ 	.word	0x0500000f


	//   ....[75]....
        /*0364*/ 	.word	0x0500000f


	//   ....[76]....
        /*0368*/ 	.word	0x0500000f


	//   ....[77]....
        /*036c*/ 	.word	0x0500000f


	//   ....[78]....
        /*0370*/ 	.word	0x0500000f


	//   ....[79]....
        /*0374*/ 	.word	0x0500000f


	//   ....[80]....
        /*0378*/ 	.word	0x0500000f


	//   ....[81]....
        /*037c*/ 	.word	0x0500000f


	//   ....[82]....
        /*0380*/ 	.word	0x0500000f


	//   ....[83]....
        /*0384*/ 	.word	0x0500000f


	//   ....[84]....
        /*0388*/ 	.word	0x0500000f


	//   ....[85]....
        /*038c*/ 	.word	0x0500000f


	//   ....[86]....
        /*0390*/ 	.word	0x0500000f


	//----- nvinfo : EIATTR_COOP_GROUP_INSTR_OFFSETS
	.align		4
.L_297:
        /*0394*/ 	.byte	0x04, 0x28
        /*0396*/ 	.short	(.L_299 - .L_298)


	//   ....[0]....
.L_298:
        /*0398*/ 	.word	0x00000060


	//   ....[1]....
        /*039c*/ 	.word	0x00000130


	//   ....[2]....
        /*03a0*/ 	.word	0x00000230


	//   ....[3]....
        /*03a4*/ 	.word	0x000003a0


	//   ....[4]....
        /*03a8*/ 	.word	0x00000500


	//   ....[5]....
        /*03ac*/ 	.word	0x00000620


	//   ....[6]....
        /*03b0*/ 	.word	0x00000780


	//   ....[7]....
        /*03b4*/ 	.word	0x00001570


	//   ....[8]....
        /*03b8*/ 	.word	0x00001d10


	//   ....[9]....
        /*03bc*/ 	.word	0x00001e00


	//   ....[10]....
        /*03c0*/ 	.word	0x00003e30


	//   ....[11]....
        /*03c4*/ 	.word	0x00003f00


	//   ....[12]....
        /*03c8*/ 	.word	0x00004770


	//   ....[13]....
        /*03cc*/ 	.word	0x00004810


	//   ....[14]....
        /*03d0*/ 	.word	0x00007ca0


	//   ....[15]....
        /*03d4*/ 	.word	0x00008370


	//   ....[16]....
        /*03d8*/ 	.word	0x000083d0


	//   ....[17]....
        /*03dc*/ 	.word	0x00008440


	//   ....[18]....
        /*03e0*/ 	.word	0x00008d00


	//   ....[19]....
        /*03e4*/ 	.word	0x00008d30


	//   ....[20]....
        /*03e8*/ 	.word	0x0000c1d0


	//   ....[21]....
        /*03ec*/ 	.word	0x0000c200


	//   ....[22]....
        /*03f0*/ 	.word	0x0000c650


	//   ....[23]....
        /*03f4*/ 	.word	0x0000c6c0


	//   ....[24]....
        /*03f8*/ 	.word	0x0000dab0


	//   ....[25]....
        /*03fc*/ 	.word	0x0000daf0


	//   ....[26]....
        /*0400*/ 	.word	0x0000dbd0


	//   ....[27]....
        /*0404*/ 	.word	0x0000dbf0


	//   ....[28]....
        /*0408*/ 	.word	0x0000f0d0


	//   ....[29]....
        /*040c*/ 	.word	0x0000f140


	//   ....[30]....
        /*0410*/ 	.word	0x0000f1b0


	//   ....[31]....
        /*0414*/ 	.word	0x0000f1e0


	//   ....[32]....
        /*0418*/ 	.word	0x0000f8a0


	//   ....[33]....
        /*041c*/ 	.word	0x0000f8c0


	//   ....[34]....
        /*0420*/ 	.word	0x0000f9e0


	//   ....[35]....
        /*0424*/ 	.word	0x0000fa00


	//   ....[36]....
        /*0428*/ 	.word	0x0000fb10


	//   ....[37]....
        /*042c*/ 	.word	0x0000fb30


	//   ....[38]....
        /*0430*/ 	.word	0x0000fc50


	//   ....[39]....
        /*0434*/ 	.word	0x0000fc70


	//   ....[40]....
        /*0438*/ 	.word	0x00010310


	//   ....[41]....
        /*043c*/ 	.word	0x00010340


	//   ....[42]....
        /*0440*/ 	.word	0x00010460


	//   ....[43]....
        /*0444*/ 	.word	0x00010480


	//   ....[44]....
        /*0448*/ 	.word	0x00010590


	//   ....[45]....
        /*044c*/ 	.word	0x000105b0


	//   ....[46]....
        /*0450*/ 	.word	0x000106d0


	//   ....[47]....
        /*0454*/ 	.word	0x000106f0


	//   ....[48]....
        /*0458*/ 	.word	0x00010890


	//   ....[49]....
        /*045c*/ 	.word	0x00011630


	//   ....[50]....
        /*0460*/ 	.word	0x00012060


	//   ....[51]....
        /*0464*/ 	.word	0x000120a0


	//   ....[52]....
        /*0468*/ 	.word	0x00012170


	//   ....[53]....
        /*046c*/ 	.word	0x00012180


	//   ....[54]....
        /*0470*/ 	.word	0x00012210


	//   ....[55]....
        /*0474*/ 	.word	0x00012220


	//   ....[56]....
        /*0478*/ 	.word	0x000122b0


	//   ....[57]....
        /*047c*/ 	.word	0x000122c0


	//   ....[58]....
        /*0480*/ 	.word	0x00012350


	//   ....[59]....
        /*0484*/ 	.word	0x00012360


	//   ....[60]....
        /*0488*/ 	.word	0x000123f0


	//   ....[61]....
        /*048c*/ 	.word	0x00012400


	//   ....[62]....
        /*0490*/ 	.word	0x00012490


	//   ....[63]....
        /*0494*/ 	.word	0x000124a0


	//   ....[64]....
        /*0498*/ 	.word	0x000124b0


	//   ....[65]....
        /*049c*/ 	.word	0x000124c0


	//   ....[66]....
        /*04a0*/ 	.word	0x000151b0


	//   ....[67]....
        /*04a4*/ 	.word	0x000153a0


	//   ....[68]....
        /*04a8*/ 	.word	0x00015910


	//   ....[69]....
        /*04ac*/ 	.word	0x00015a90


	//   ....[70]....
        /*04b0*/ 	.word	0x00015af0


	//   ....[71]....
        /*04b4*/ 	.word	0x00015c30


	//   ....[72]....
        /*04b8*/ 	.word	0x00015c80


	//   ....[73]....
        /*04bc*/ 	.word	0x00015da0


	//   ....[74]....
        /*04c0*/ 	.word	0x00015df0


	//   ....[75]....
        /*04c4*/ 	.word	0x00015f10


	//   ....[76]....
        /*04c8*/ 	.word	0x00015f60


	//   ....[77]....
        /*04cc*/ 	.word	0x00016080


	//   ....[78]....
        /*04d0*/ 	.word	0x000160d0


	//   ....[79]....
        /*04d4*/ 	.word	0x000161f0


	//   ....[80]....
        /*04d8*/ 	.word	0x00016240


	//   ....[81]....
        /*04dc*/ 	.word	0x00016360


	//   ....[82]....
        /*04e0*/ 	.word	0x000163b0


	//   ....[83]....
        /*04e4*/ 	.word	0x000164b0


	//   ....[84]....
        /*04e8*/ 	.word	0x00016500


	//   ....[85]....
        /*04ec*/ 	.word	0x00016820


	//   ....[86]....
        /*04f0*/ 	.word	0x00016940


	//----- nvinfo : EIATTR_REG_RECONFIG
	.align		4
.L_299:
        /*04f4*/ 	.byte	0x01, 0x54
	.zero		2


	//----- nvinfo : EIATTR_SYSCALL_OFFSETS
	.align		4
        /*04f8*/ 	.byte	0x04, 0x46
        /*04fa*/ 	.short	(.L_301 - .L_300)


	//   ....[0]....
.L_300:
        /*04fc*/ 	.word	0x00001750


	//   ....[1]....
        /*0500*/ 	.word	0x00011250


	//   ....[2]....
        /*0504*/ 	.word	0x000113a0


	//   ....[3]....
        /*0508*/ 	.word	0x00011490


	//   ....[4]....
        /*050c*/ 	.word	0x00011c60


	//----- nvinfo : EIATTR_MBARRIER_INSTR_OFFSETS
	.align		4
.L_301:
        /*0510*/ 	.byte	0x04, 0x39
        /*0512*/ 	.short	(.L_303 - .L_302)


	//   ....[0]....
.L_302:
        /*0514*/ 	.word	0x00000250
        /*0518*/ 	.word	0x000000ff
        /*051c*/ 	.word	0x00036800
        /*0520*/ 	.short	0x0100
        /*0522*/ 	.byte	0x08
	.zero		1


	//   ....[1]....
        /*0524*/ 	.word	0x00000260
        /*0528*/ 	.word	0x000000ff
        /*052c*/ 	.word	0x00036820
        /*0530*/ 	.short	0x0100
        /*0532*/ 	.byte	0x08
	.zero		1


	//   ....[2]....
        /*0534*/ 	.word	0x00000350
        /*0538*/ 	.word	0x000000ff
        /*053c*/ 	.word	0x00036830
        /*0540*/ 	.short	0x0100
        /*0542*/ 	.byte	0x08
	.zero		1


	//   ....[3]....
        /*0544*/ 	.word	0x00000360
        /*0548*/ 	.word	0x000000ff
        /*054c*/ 	.word	0x00036840
        /*0550*/ 	.short	0x0100
        /*0552*/ 	.byte	0x08
	.zero		1


	//   ....[4]....
        /*0554*/ 	.word	0x00000370
        /*0558*/ 	.word	0x000000ff
        /*055c*/ 	.word	0x00036838
        /*0560*/ 	.short	0x0100
        /*0562*/ 	.byte	0x08
	.zero		1


	//   ....[5]....
        /*0564*/ 	.word	0x00000380
        /*0568*/ 	.word	0x000000ff
        /*056c*/ 	.word	0x00036848
        /*0570*/ 	.short	0x0100
        /*0572*/ 	.byte	0x08
	.zero		1


	//   ....[6]....
        /*0574*/ 	.word	0x000004b0
        /*0578*/ 	.word	0x000000ff
        /*057c*/ 	.word	0x00036850
        /*0580*/ 	.short	0x0100
        /*0582*/ 	.byte	0x08
	.zero		1


	//   ....[7]....
        /*0584*/ 	.word	0x000004c0
        /*0588*/ 	.word	0x000000ff
        /*058c*/ 	.word	0x00036860
        /*0590*/ 	.short	0x0100
        /*0592*/ 	.byte	0x08
	.zero		1


	//   ....[8]....
        /*0594*/ 	.word	0x000004d0
        /*0598*/ 	.word	0x000000ff
        /*059c*/ 	.word	0x00036858
        /*05a0*/ 	.short	0x0100
        /*05a2*/ 	.byte	0x08
	.zero		1


	//   ....[9]....
        /*05a4*/ 	.word	0x000004e0
        /*05a8*/ 	.word	0x000000ff
        /*05ac*/ 	.word	0x00036868
        /*05b0*/ 	.short	0x0100
        /*05b2*/ 	.byte	0x08
	.zero		1


	//   ....[10]....
        /*05b4*/ 	.word	0x000005d0
        /*05b8*/ 	.word	0x000000ff
        /*05bc*/ 	.word	0x00036870
        /*05c0*/ 	.short	0x0100
        /*05c2*/ 	.byte	0x06
	.zero		1


	//   ....[11]....
        /*05c4*/ 	.word	0x000005e0
        /*05c8*/ 	.word	0x000000ff
        /*05cc*/ 	.word	0x00036880
        /*05d0*/ 	.short	0x0100
        /*05d2*/ 	.byte	0x06
	.zero		1


	//   ....[12]....
        /*05d4*/ 	.word	0x000005f0
        /*05d8*/ 	.word	0x000000ff
        /*05dc*/ 	.word	0x00036878
        /*05e0*/ 	.short	0x0100
        /*05e2*/ 	.byte	0x06
	.zero		1


	//   ....[13]....
        /*05e4*/ 	.word	0x00000600
        /*05e8*/ 	.word	0x000000ff
        /*05ec*/ 	.word	0x00036888
        /*05f0*/ 	.short	0x0100
        /*05f2*/ 	.byte	0x06
	.zero		1


	//   ....[14]....
        /*05f4*/ 	.word	0x00000730
        /*05f8*/ 	.word	0x000000ff
        /*05fc*/ 	.word	0x00036890
        /*0600*/ 	.short	0x0100
        /*0602*/ 	.byte	0x08
	.zero		1


	//   ....[15]....
        /*0604*/ 	.word	0x00000740
        /*0608*/ 	.word	0x000000ff
        /*060c*/ 	.word	0x000368a0
        /*0610*/ 	.short	0x0100
        /*0612*/ 	.byte	0x08
	.zero		1


	//   ....[16]....
        /*0614*/ 	.word	0x00000750
        /*0618*/ 	.word	0x000000ff
        /*061c*/ 	.word	0x00036898
        /*0620*/ 	.short	0x0100
        /*0622*/ 	.byte	0x08
	.zero		1


	//   ....[17]....
        /*0624*/ 	.word	0x00000760
        /*0628*/ 	.word	0x000000ff
        /*062c*/ 	.word	0x000368a8
        /*0630*/ 	.short	0x0100
        /*0632*/ 	.byte	0x08
	.zero		1


	//   ....[18]....
        /*0634*/ 	.word	0x00000890
        /*0638*/ 	.word	0x000000ff
        /*063c*/ 	.word	0x000368b0
        /*0640*/ 	.short	0x0100
        /*0642*/ 	.byte	0x08
	.zero		1


	//   ....[19]....
        /*0644*/ 	.word	0x000008a0
        /*0648*/ 	.word	0x000000ff
        /*064c*/ 	.word	0x000368c0
        /*0650*/ 	.short	0x0100
        /*0652*/ 	.byte	0x08
	.zero		1


	//   ....[20]....
        /*0654*/ 	.word	0x000008b0
        /*0658*/ 	.word	0x000000ff
        /*065c*/ 	.word	0x000368b8
        /*0660*/ 	.short	0x0100
        /*0662*/ 	.byte	0x08
	.zero		1


	//   ....[21]....
        /*0664*/ 	.word	0x000008c0
        /*0668*/ 	.word	0x000000ff
        /*066c*/ 	.word	0x000368c8
        /*0670*/ 	.short	0x0100
        /*0672*/ 	.byte	0x08
	.zero		1


	//   ....[22]....
        /*0674*/ 	.word	0x000017b0
        /*0678*/ 	.word	0x000000ff
        /*067c*/ 	.word	0x00036800
        /*0680*/ 	.short	0x010a
        /*0682*/ 	.byte	0x25
	.zero		1


	//   ....[23]....
        /*0684*/ 	.word	0x00001830
        /*0688*/ 	.word	0x00000002
        /*068c*/ 	.word	0x00036830
        /*0690*/ 	.short	0x010a
        /*0692*/ 	.byte	0x3f
	.zero		1


	//   ....[24]....
        /*0694*/ 	.word	0x00001890
        /*0698*/ 	.word	0x00000002
        /*069c*/ 	.word	0x00036830
        /*06a0*/ 	.short	0x010a
        /*06a2*/ 	.byte	0x3f
	.zero		1


	//   ....[25]....
        /*06a4*/ 	.word	0x00003d60
        /*06a8*/ 	.word	0x00000002
        /*06ac*/ 	.word	0x00000000
        /*06b0*/ 	.short	0x0101
        /*06b2*/ 	.byte	0x3f
	.zero		1


	//   ....[26]....
        /*06b4*/ 	.word	0x00005560
        /*06b8*/ 	.word	0x000000ff
        /*06bc*/ 	.word	0x00036830
        /*06c0*/ 	.short	0x010a
        /*06c2*/ 	.byte	0x06
	.zero		1


	//   ....[27]....
        /*06c4*/ 	.word	0x000055a0
        /*06c8*/ 	.word	0x000000ff
        /*06cc*/ 	.word	0x00036830
        /*06d0*/ 	.short	0x010a
        /*06d2*/ 	.byte	0x06
	.zero		1


	//   ....[28]....
        /*06d4*/ 	.word	0x00007ae0
        /*06d8*/ 	.word	0x000000ff
        /*06dc*/ 	.word	0x00036850
        /*06e0*/ 	.short	0x010a
        /*06e2*/ 	.byte	0x0b
	.zero		1


	//   ....[29]....
        /*06e4*/ 	.word	0x00007b20
        /*06e8*/ 	.word	0x000000ff
        /*06ec*/ 	.word	0x00036850
        /*06f0*/ 	.short	0x010a
        /*06f2*/ 	.byte	0x0b
	.zero		1


	//   ....[30]....
        /*06f4*/ 	.word	0x00009320
        /*06f8*/ 	.word	0x00000008
        /*06fc*/ 	.word	0x00000000
        /*0700*/ 	.short	0x0101
        /*0702*/ 	.byte	0x3f
	.zero		1


	//   ....[31]....
        /*0704*/ 	.word	0x00009390
        /*0708*/ 	.word	0x00000008
        /*070c*/ 	.word	0x00000000
        /*0710*/ 	.short	0x0101
        /*0712*/ 	.byte	0x3f
	.zero		1


	//   ....[32]....
        /*0714*/ 	.word	0x00009930
        /*0718*/ 	.word	0x000000ff
        /*071c*/ 	.word	0x00036830
        /*0720*/ 	.short	0x010a
        /*0722*/ 	.byte	0x04
	.zero		1


	//   ....[33]....
        /*0724*/ 	.word	0x00009970
        /*0728*/ 	.word	0x000000ff
        /*072c*/ 	.word	0x00036830
        /*0730*/ 	.short	0x010a
        /*0732*/ 	.byte	0x04
	.zero		1


	//   ....[34]....
        /*0734*/ 	.word	0x0000beb0
        /*0738*/ 	.word	0x000000ff
        /*073c*/ 	.word	0x00036850
        /*0740*/ 	.short	0x010a
        /*0742*/ 	.byte	0x0a
	.zero		1


	//   ....[35]....
        /*0744*/ 	.word	0x0000bef0
        /*0748*/ 	.word	0x000000ff
        /*074c*/ 	.word	0x00036850
        /*0750*/ 	.short	0x010a
        /*0752*/ 	.byte	0x0a
	.zero		1


	//   ....[36]....
        /*0754*/ 	.word	0x0000ce30
        /*0758*/ 	.word	0x0000008c
        /*075c*/ 	.word	0x00000000
        /*0760*/ 	.short	0x0101
        /*0762*/ 	.byte	0x3f
	.zero		1


	//   ....[37]....
        /*0764*/ 	.word	0x0000ce90
        /*0768*/ 	.word	0x0000008c
        /*076c*/ 	.word	0x00000000
        /*0770*/ 	.short	0x0101
        /*0772*/ 	.byte	0x3f
	.zero		1


	//   ....[38]....
        /*0774*/ 	.word	0x0000da20
        /*0778*/ 	.word	0x000000ff
        /*077c*/ 	.word	0x00036850
        /*0780*/ 	.short	0x010a
        /*0782*/ 	.byte	0x05
	.zero		1


	//   ....[39]....
        /*0784*/ 	.word	0x0000da60
        /*0788*/ 	.word	0x000000ff
        /*078c*/ 	.word	0x00036850
        /*0790*/ 	.short	0x010a
        /*0792*/ 	.byte	0x05
	.zero		1


	//   ....[40]....
        /*0794*/ 	.word	0x0000df60
        /*0798*/ 	.word	0x0000007a
        /*079c*/ 	.word	0x00000000
        /*07a0*/ 	.short	0x0101
        /*07a2*/ 	.byte	0x3f
	.zero		1


	//   ....[41]....
        /*07a4*/ 	.word	0x0000f890
        /*07a8*/ 	.word	0x0000005a
        /*07ac*/ 	.word	0x00000000
        /*07b0*/ 	.short	0x0101
        /*07b2*/ 	.byte	0x3f
	.zero		1


	//   ....[42]....
        /*07b4*/ 	.word	0x00011840
        /*07b8*/ 	.word	0x00000002
        /*07bc*/ 	.word	0x00036840
        /*07c0*/ 	.short	0x010a
        /*07c2*/ 	.byte	0x3f
	.zero		1


	//   ....[43]....
        /*07c4*/ 	.word	0x00012610
        /*07c8*/ 	.word	0x00000011
        /*07cc*/ 	.word	0x00036800
        /*07d0*/ 	.short	0x0107
        /*07d2*/ 	.byte	0x3f
	.zero		1


	//   ....[44]....
        /*07d4*/ 	.word	0x00012720
        /*07d8*/ 	.word	0x00000011
        /*07dc*/ 	.word	0x00036800
        /*07e0*/ 	.short	0x0101
        /*07e2*/ 	.byte	0x3f
	.zero		1


	//   ....[45]....
        /*07e4*/ 	.word	0x00012740
        /*07e8*/ 	.word	0x00000011
        /*07ec*/ 	.word	0x00036820
        /*07f0*/ 	.short	0x010a
        /*07f2*/ 	.byte	0x3f
	.zero		1


	//   ....[46]....
        /*07f4*/ 	.word	0x00012a60
        /*07f8*/ 	.word	0x00000002
        /*07fc*/ 	.word	0x00036840
        /*0800*/ 	.short	0x010a
        /*0802*/ 	.byte	0x3f
	.zero		1


	//   ....[47]....
        /*0804*/ 	.word	0x00012ed0
        /*0808*/ 	.word	0x00000003
        /*080c*/ 	.word	0x00000060
        /*0810*/ 	.short	0x010a
        /*0812*/ 	.byte	0x3f
	.zero		1


	//   ....[48]....
        /*0814*/ 	.word	0x00013620
        /*0818*/ 	.word	0x00000003
        /*081c*/ 	.word	0x00036840
        /*0820*/ 	.short	0x010a
        /*0822*/ 	.byte	0x3f
	.zero		1


	//   ....[49]....
        /*0824*/ 	.word	0x00013ab0
        /*0828*/ 	.word	0x00000002
        /*082c*/ 	.word	0x00000060
        /*0830*/ 	.short	0x010a
        /*0832*/ 	.byte	0x3f
	.zero		1


	//   ....[50]....
        /*0834*/ 	.word	0x00014150
        /*0838*/ 	.word	0x00000002
        /*083c*/ 	.word	0x00036840
        /*0840*/ 	.short	0x010a
        /*0842*/ 	.byte	0x3f
	.zero		1


	//   ....[51]....
        /*0844*/ 	.word	0x000145e0
        /*0848*/ 	.word	0x00000002
        /*084c*/ 	.word	0x00000060
        /*0850*/ 	.short	0x010a
        /*0852*/ 	.byte	0x3f
	.zero		1


	//   ....[52]....
        /*0854*/ 	.word	0x00014c30
        /*0858*/ 	.word	0x00000002
        /*085c*/ 	.word	0x00036860
        /*0860*/ 	.short	0x010a
        /*0862*/ 	.byte	0x3f
	.zero		1


	//   ....[53]....
        /*0864*/ 	.word	0x00015320
        /*0868*/ 	.word	0x00000000
        /*086c*/ 	.word	0x00036820
        /*0870*/ 	.short	0x010a
        /*0872*/ 	.byte	0x3f
	.zero		1


	//   ....[54]....
        /*0874*/ 	.word	0x000154f0
        /*0878*/ 	.word	0x00000006
        /*087c*/ 	.word	0x00000000
        /*0880*/ 	.short	0x010a
        /*0882*/ 	.byte	0x3f
	.zero		1


	//   ....[55]....
        /*0884*/ 	.word	0x00015540
        /*0888*/ 	.word	0x00000003
        /*088c*/ 	.word	0x00000000
        /*0890*/ 	.short	0x010a
        /*0892*/ 	.byte	0x3f
	.zero		1


	//   ....[56]....
        /*0894*/ 	.word	0x000155a0
        /*0898*/ 	.word	0x00000012
        /*089c*/ 	.word	0x00000000
        /*08a0*/ 	.short	0x010a
        /*08a2*/ 	.byte	0x3f
	.zero		1


	//   ....[57]....
        /*08a4*/ 	.word	0x000155d0
        /*08a8*/ 	.word	0x00000003
        /*08ac*/ 	.word	0x00000000
        /*08b0*/ 	.short	0x010a
        /*08b2*/ 	.byte	0x3f
	.zero		1


	//   ....[58]....
        /*08b4*/ 	.word	0x00015640
        /*08b8*/ 	.word	0x00000003
        /*08bc*/ 	.word	0x00036800
        /*08c0*/ 	.short	0x010a
        /*08c2*/ 	.byte	0x3f
	.zero		1


	//   ....[59]....
        /*08c4*/ 	.word	0x00015690
        /*08c8*/ 	.word	0x00000002
        /*08cc*/ 	.word	0x00036830
        /*08d0*/ 	.short	0x010a
        /*08d2*/ 	.byte	0x3f
	.zero		1


	//   ....[60]....
        /*08d4*/ 	.word	0x000156f0
        /*08d8*/ 	.word	0x00000005
        /*08dc*/ 	.word	0x00036830
        /*08e0*/ 	.short	0x010a
        /*08e2*/ 	.byte	0x3f
	.zero		1


	//   ....[61]....
        /*08e4*/ 	.word	0x00015750
        /*08e8*/ 	.word	0x00000003
        /*08ec*/ 	.word	0x00036850
        /*08f0*/ 	.short	0x010a
        /*08f2*/ 	.byte	0x3f
	.zero		1


	//   ....[62]....
        /*08f4*/ 	.word	0x000157b0
        /*08f8*/ 	.word	0x00000005
        /*08fc*/ 	.word	0x00036830
        /*0900*/ 	.short	0x010a
        /*0902*/ 	.byte	0x3f
	.zero		1


	//   ....[63]....
        /*0904*/ 	.word	0x00015810
        /*0908*/ 	.word	0x00000003
        /*090c*/ 	.word	0x00036850
        /*0910*/ 	.short	0x010a
        /*0912*/ 	.byte	0x3f
	.zero		1


	//   ....[64]....
        /*0914*/ 	.word	0x00015870
        /*0918*/ 	.word	0x00000003
        /*091c*/ 	.word	0x00036850
        /*0920*/ 	.short	0x010a
        /*0922*/ 	.byte	0x3f
	.zero		1


	//   ....[65]....
        /*0924*/ 	.word	0x000159c0
        /*0928*/ 	.word	0x00000002
        /*092c*/ 	.word	0x00036840
        /*0930*/ 	.short	0x010a
        /*0932*/ 	.byte	0x3f
	.zero		1


	//   ....[66]....
        /*0934*/ 	.word	0x00016540
        /*0938*/ 	.word	0x00000011
        /*093c*/ 	.word	0x00036820
        /*0940*/ 	.short	0x010a
        /*0942*/ 	.byte	0x3f
	.zero		1


	//   ....[67]....
        /*0944*/ 	.word	0x00016590
        /*0948*/ 	.word	0x00000002
        /*094c*/ 	.word	0x00036840
        /*0950*/ 	.short	0x010a
        /*0952*/ 	.byte	0x3f
	.zero		1


	//   ....[68]....
        /*0954*/ 	.word	0x000165e0
        /*0958*/ 	.word	0x00000003
        /*095c*/ 	.word	0x00000060
        /*0960*/ 	.short	0x010a
        /*0962*/ 	.byte	0x3f
	.zero		1


	//   ....[69]....
        /*0964*/ 	.word	0x00016630
        /*0968*/ 	.word	0x00000003
        /*096c*/ 	.word	0x00036840
        /*0970*/ 	.short	0x010a
        /*0972*/ 	.byte	0x3f
	.zero		1


	//   ....[70]....
        /*0974*/ 	.word	0x00016680
        /*0978*/ 	.word	0x00000002
        /*097c*/ 	.word	0x00000060
        /*0980*/ 	.short	0x010a
        /*0982*/ 	.byte	0x3f
	.zero		1


	//   ....[71]....
        /*0984*/ 	.word	0x000166d0
        /*0988*/ 	.word	0x00000002
        /*098c*/ 	.word	0x00036840
        /*0990*/ 	.short	0x010a
        /*0992*/ 	.byte	0x3f
	.zero		1


	//   ....[72]....
        /*0994*/ 	.word	0x00016720
        /*0998*/ 	.word	0x00000002
        /*099c*/ 	.word	0x00000060
        /*09a0*/ 	.short	0x010a
        /*09a2*/ 	.byte	0x3f
	.zero		1


	//   ....[73]....
        /*09a4*/ 	.word	0x00016770
        /*09a8*/ 	.word	0x00000002
        /*09ac*/ 	.word	0x00036860
        /*09b0*/ 	.short	0x010a
        /*09b2*/ 	.byte	0x3f
	.zero		1


	//   ....[74]....
        /*09b4*/ 	.word	0x00016860
        /*09b8*/ 	.word	0x00000000
        /*09bc*/ 	.word	0x00036820
        /*09c0*/ 	.short	0x010a
        /*09c2*/ 	.byte	0x3f
	.zero		1


	//   ....[75]....
        /*09c4*/ 	.word	0x00016a00
        /*09c8*/ 	.word	0x00000006
        /*09cc*/ 	.word	0x00000000
        /*09d0*/ 	.short	0x010a
        /*09d2*/ 	.byte	0x3f
	.zero		1


	//   ....[76]....
        /*09d4*/ 	.word	0x00016a50
        /*09d8*/ 	.word	0x00000003
        /*09dc*/ 	.word	0x00000000
        /*09e0*/ 	.short	0x010a
        /*09e2*/ 	.byte	0x3f
	.zero		1


	//   ....[77]....
        /*09e4*/ 	.word	0x00016aa0
        /*09e8*/ 	.word	0x00000012
        /*09ec*/ 	.word	0x00000000
        /*09f0*/ 	.short	0x010a
        /*09f2*/ 	.byte	0x3f
	.zero		1


	//----- nvinfo : EIATTR_NUM_MBARRIERS
	.align		4
.L_303:
        /*09f4*/ 	.byte	0x03, 0x38
        /*09f6*/ 	.short	0x0016


	//----- nvinfo : EIATTR_EXIT_INSTR_OFFSETS
	.align		4
        /*09f8*/ 	.byte	0x04, 0x1c
        /*09fa*/ 	.short	(.L_305 - .L_304)


	//   ....[0]....
.L_304:
        /*09fc*/ 	.word	0x000009e0


	//   ....[1]....
        /*0a00*/ 	.word	0x00010830


	//   ....[2]....
        /*0a04*/ 	.word	0x00015620


	//----- nvinfo : EIATTR_MAX_THREADS
	.align		4
.L_305:
        /*0a08*/ 	.byte	0x04, 0x05
        /*0a0a*/ 	.short	(.L_307 - .L_306)
.L_306:
        /*0a0c*/ 	.word	0x00000180
        /*0a10*/ 	.word	0x00000001
        /*0a14*/ 	.word	0x00000001


	//----- nvinfo : EIATTR_CRS_STACK_SIZE
	.align		4
.L_307:
        /*0a18*/ 	.byte	0x04, 0x1e
        /*0a1a*/ 	.short	(.L_309 - .L_308)
.L_308:
        /*0a1c*/ 	.word	0x00000000


	//----- nvinfo : EIATTR_CBANK_PARAM_SIZE
	.align		4
.L_309:
        /*0a20*/ 	.byte	0x03, 0x19
        /*0a22*/ 	.short	0x0af0


	//----- nvinfo : EIATTR_PARAM_CBANK
	.align		4
        /*0a24*/ 	.byte	0x04, 0x0a
        /*0a26*/ 	.short	(.L_311 - .L_310)
	.align		4
.L_310:
        /*0a28*/ 	.word	index@(.nv.constant0._ZN7cutlass13device_kernelIN5flash11enable_sm90INS1_16FlashAttnFwdSm90INS1_25CollectiveMainloopFwdSm90ILi2EN4cute5tupleIJNS5_1CILi1EEES8_S8_EEENS6_IJNS7_ILi128EEENS7_ILi112EEENS7_ILi192EEEEEELi192ENS_6half_tEfNS_4arch4Sm90ELb1ELb0ELb0ELb0ELb0ELb0ELb0ELb1ELb1ELb1ELb0ELb0EEENS1_21CollectiveEpilogueFwdINS6_IJSA_SC_SB_EEES9_SE_SG_Li256ELb0ELb1ELb0ELb0EEENS1_30DynamicPersistentTileSchedulerILi256ELi128ELb0ELb1ELb1EEEEEEEEEvNT_6ParamsE)
        /*0a2c*/ 	.short	0x0210
        /*0a2e*/ 	.short	0x0af0


	//----- nvinfo : EIATTR_SW_WAR
	.align		4
.L_311:
        /*0a30*/ 	.byte	0x04, 0x36
        /*0a32*/ 	.short	(.L_313 - .L_312)
.L_312:
        /*0a34*/ 	.word	0x00000008
.L_313:


//--------------------- .nv.info._ZN7cutlass13device_kernelIN5flash11enable_sm90INS1_16FlashAttnFwdSm90INS1_25CollectiveMainloopFwdSm90ILi2EN4cute5tupleIJNS5_1CILi1EEES8_S8_EEENS6_IJNS7_ILi128EEENS7_ILi112EEENS7_ILi192EEEEEELi192ENS_6half_tEfNS_4arch4Sm90ELb1ELb0ELb0ELb1ELb0ELb0ELb0ELb1ELb1ELb1ELb0ELb0EEENS1_21CollectiveEpilogueFwdINS6_IJSA_SC_SB_EEES9_SE_SG_Li256ELb1ELb1ELb0ELb0EEENS1_36VarlenDynamicPersistentTileSchedulerILi128ELi112ELi256ELi128ELb0ELb1ELb1ELb1ELb1ELb1EEEEEEEEEvNT_6ParamsE --------------------------
	.section	.nv.info._ZN7cutlass13device_kernelIN5flash11enable_sm90INS1_16FlashAttnFwdSm90INS1_25CollectiveMainloopFwdSm90ILi2EN4cute5tupleIJNS5_1CILi1EEES8_S8_EEENS6_IJNS7_ILi128EEENS7_ILi112EEENS7_ILi192EEEEEELi192ENS_6half_tEfNS_4arch4Sm90ELb1ELb0ELb0ELb1ELb0ELb0ELb0ELb1ELb1ELb1ELb0ELb0EEENS1_21CollectiveEpilogueFwdINS6_IJSA_SC_SB_EEES9_SE_SG_Li256ELb1ELb1ELb0ELb0EEENS1_36VarlenDynamicPersistentTileSchedulerILi128ELi112ELi256ELi128ELb0ELb1ELb1ELb1ELb1ELb1EEEEEEEEEvNT_6ParamsE,"",@"SHT_CUDA_INFO"
	.sectionflags	@""
	.align	4


	//----- nvinfo : EIATTR_CUDA_API_VERSION
	.align		4
        /*0000*/ 	.byte	0x04, 0x37
        /*0002*/ 	.short	(.L_315 - .L_314)
.L_314:
        /*0004*/ 	.word	0x00000082


	//----- nvinfo : EIATTR_KPARAM_INFO
	.align		4
.L_315:
        /*0008*/ 	.byte	0x04, 0x17
        /*000a*/ 	.short	(.L_317 - .L_316)
.L_316:
        /*000c*/ 	.word	0x00000000
        /*0010*/ 	.short	0x0000
        /*0012*/ 	.short	0x0070
        /*0014*/ 	.byte	0x00, 0xf0, 0x01, 0x2a


	//----- nvinfo : EIATTR_SPARSE_MMA_MASK
	.align		4
.L_317:
        /*0018*/ 	.byte	0x03, 0x50
        /*001a*/ 	.short	0x0000


	//----- nvinfo : EIATTR_MAXREG_COUNT
	.align		4
        /*001c*/ 	.byte	0x03, 0x1b
        /*001e*/ 	.short	0x00a8


	//----- nvinfo : EIATTR_NUM_BARRIERS
	.align		4
        /*0020*/ 	.byte	0x02, 0x4c
        /*0022*/ 	.byte	0x09
	.zero		1


	//----- nvinfo : EIATTR_EXTERNS
	.align		4
        /*0024*/ 	.byte	0x04, 0x0f
        /*0026*/ 	.short	(.L_319 - .L_318)


	//   ....[0]....
	.align		4
.L_318:
        /*0028*/ 	.word	index@(__assertfail)


	//----- nvinfo : EIATTR_ANNOTATIONS
	.align		4
.L_319:
        /*002c*/ 	.byte	0x04, 0x55
        /*002e*/ 	.short	(.L_321 - .L_320)


	//   ....[0]....
.L_320:
        /* <DEDUP_REMOVED lines=77> */


	//----- nvinfo : EIATTR_MERCURY_ISA_VERSION
	.align		4
.L_321:
        /*04e8*/ 	.byte	0x03, 0x5f
        /*04ea*/ 	.short	0x0101


	//----- nvinfo : EIATTR_UNUSED_LOAD_BYTE_OFFSET
	.align		4
        /*04ec*/ 	.byte	0x04, 0x44
        /*04ee*/ 	.short	(.L_323 - .L_322)


	//   ....[0]....
.L_322:
        /*04f0*/ 	.word	0x00000a10
        /*04f4*/ 	.word	0x0000fff0


	//   ....[1]....
        /*04f8*/ 	.word	0x0000ec10
        /*04fc*/ 	.word	0x0000fff0


	//----- nvinfo : EIATTR_INT_WARP_WIDE_INSTR_OFFSETS
	.align		4
.L_323:
        /*0500*/ 	.byte	0x04, 0x31
        /*0502*/ 	.short	(.L_325 - .L_324)


	//   ....[0]....
.L_324:
        /*0504*/ 	.word	0x00000130


	//   ....[1]....
        /*0508*/ 	.word	0x00000170


	//   ....[2]....
        /*050c*/ 	.word	0x000001e0


	//   ....[3]....
        /*0510*/ 	.word	0x00012920


	//   ....[4]....
        /*0514*/ 	.word	0x000129c0


	//   ....[5]....
        /*0518*/ 	.word	0x00016970


	//   ....[6]....
        /*051c*/ 	.word	0x000169e0


	//----- nvinfo : EIATTR_COOP_GROUP_MASK_REGIDS
	.align		4
.L_325:
        /*0520*/ 	.byte	0x04, 0x29
        /*0522*/ 	.short	(.L_327 - .L_326)


	//   ....[0]....
.L_326:
        /*0524*/ 	.word	0xffffffff


	//   ....[1]....
        /*0528*/ 	.word	0xffffffff


	//   ....[2]....
        /*052c*/ 	.word	0xffffffff


	//   ....[3]....
        /*0530*/ 	.word	0xffffffff


	//   ....[4]....
        /*0534*/ 	.word	0xffffffff


	//   ....[5]....
        /*0538*/ 	.word	0xffffffff


	//   ....[6]....
        /*053c*/ 	.word	0xffffffff


	//   ....[7]....
        /*0540*/ 	.word	0xffffffff


	//   ....[8]....
        /*0544*/ 	.word	0xffffffff


	//   ....[9]....
        /*0548*/ 	.word	0xffffffff


	//   ....[10]....
        /*054c*/ 	.word	0xffffffff


	//   ....[11]....
        /*0550*/ 	.word	0xffffffff


	//   ....[12]....
        /*0554*/ 	.word	0xffffffff


	//   ....[13]....
        /*0558*/ 	.word	0xffffffff


	//   ....[14]....
        /*055c*/ 	.word	0xffffffff


	//   ....[15]....
        /*0560*/ 	.word	0xffffffff


	//   ....[16]....
        /*0564*/ 	.word	0xffffffff


	//   ....[17]....
        /*0568*/ 	.word	0xffffffff


	//   ....[18]....
        /*056c*/ 	.word	0xffffffff


	//   ....[19]....
        /*0570*/ 	.word	0xffffffff


	//   ....[20]....
        /*0574*/ 	.word	0xffffffff


	//   ....[21]....
        /*0578*/ 	.word	0xffffffff


	//   ....[22]....
        /*057c*/ 	.word	0xffffffff


	//   ....[23]....
        /*0580*/ 	.word	0xffffffff


	//   ....[24]....
        /*0584*/ 	.word	0xffffffff


	//   ....[25]....
        /*0588*/ 	.word	0xffffffff


	//   ....[26]....
        /*058c*/ 	.word	0xffffffff


	//   ....[27]....
        /*0590*/ 	.word	0xffffffff


	//   ....[28]....
        /*0594*/ 	.word	0xffffffff


	//   ....[29]....
        /*0598*/ 	.word	0xffffffff


	//   ....[30]....
        /*059c*/ 	.word	0xffffffff


	//   ....[31]....
        /*05a0*/ 	.word	0xffffffff


	//   ....[32]....
        /*05a4*/ 	.word	0xffffffff


	//   ....[33]....
        /*05a8*/ 	.word	0xffffffff


	//   ....[34]....
        /*05ac*/ 	.word	0xffffffff


	//   ....[35]....
        /*05b0*/ 	.word	0xffffffff


	//   ....[36]....
        /*05b4*/ 	.word	0xffffffff


	//   ....[37]....
        /*05b8*/ 	.word	0xffffffff


	//   ....[38]....
        /*05bc*/ 	.word	0xffffffff


	//   ....[39]....
        /*05c0*/ 	.word	0xffffffff


	//   ....[40]....
        /*05c4*/ 	.word	0xffffffff


	//   ....[41]....
        /*05c8*/ 	.word	0xffffffff


	//   ....[42]....
        /*05cc*/ 	.word	0xffffffff


	//   ....[43]....
        /*05d0*/ 	.word	0xffffffff


	//   ....[44]....
        /*05d4*/ 	.word	0xffffffff


	//   ....[45]....
        /*05d8*/ 	.word	0xffffffff


	//   ....[46]....
        /*05dc*/ 	.word	0xffffffff


	//   ....[47]....
        /*05e0*/ 	.word	0xffffffff


	//   ....[48]....
        /*05e4*/ 	.word	0xffffffff


	//   ....[49]....
        /*05e8*/ 	.word	0xffffffff


	//   ....[50]....
        /*05ec*/ 	.word	0xffffffff


	//   ....[51]....
        /*05f0*/ 	.word	0xffffffff


	//   ....[52]....
        /*05f4*/ 	.word	0xffffffff


	//   ....[53]....
        /*05f8*/ 	.word	0xffffffff


	//   ....[54]....
        /*05fc*/ 	.word	0xffffffff


	//   ....[55]....
        /*0600*/ 	.word	0xffffffff


	//   ....[56]....
        /*0604*/ 	.word	0xffffffff


	//   ....[57]....
        /*0608*/ 	.word	0xffffffff


	//   ....[58]....
        /*060c*/ 	.word	0xffffffff


	//   ....[59]....
        /*0610*/ 	.word	0xffffffff


	//   ....[60]....
        /*0614*/ 	.word	0xffffffff


	//   ....[61]....
        /*0618*/ 	.word	0xffffffff


	//   ....[62]....
        /*061c*/ 	.word	0xffffffff


	//   ....[63]....
        /*0620*/ 	.word	0xffffffff


	//   ....[64]....
        /*0624*/ 	.word	0xffffffff


	//   ....[65]....
        /*0628*/ 	.word	0xffffffff


	//   ....[66]....
        /*062c*/ 	.word	0xffffffff


	//   ....[67]....
        /*0630*/ 	.word	0xffffffff


	//   ....[68]....
        /*0634*/ 	.word	0xffffffff


	//   ....[69]....
        /*0638*/ 	.word	0xffffffff


	//   ....[70]....
        /*063c*/ 	.word	0xffffffff


	//   ....[71]....
        /*0640*/ 	.word	0xffffffff


	//   ....[72]....
        /*0644*/ 	.word	0xffffffff


	//   ....[73]....
        /*0648*/ 	.word	0xffffffff


	//   ....[74]....
        /*064c*/ 	.word	0xffffffff


	//   ....[75]....
        /*0650*/ 	.word	0xffffffff


	//   ....[76]....
        /*0654*/ 	.word	0xffffffff


	//   ....[77]....
        /*0658*/ 	.word	0xffffffff


	//   ....[78]....
        /*065c*/ 	.word	0xffffffff


	//   ....[79]....
        /*0660*/ 	.word	0xffffffff


	//   ....[80]....
        /*0664*/ 	.word	0xffffffff


	//   ....[81]....
        /*0668*/ 	.word	0xffffffff


	//   ....[82]....
        /*066c*/ 	.word	0xffffffff


	//   ....[83]....
        /*0670*/ 	.word	0xffffffff


	//   ....[84]....
        /*0674*/ 	.word	0xffffffff


	//   ....[85]....
        /*0678*/ 	.word	0xffffffff


	//   ....[86]....
        /*067c*/ 	.word	0xffffffff


	//   ....[87]....
        /*0680*/ 	.word	0xffffffff


	//   ....[88]....
        /*0684*/ 	.word	0xffffffff


	//   ....[89]....
        /*0688*/ 	.word	0xffffffff


	//   ....[90]....
        /*068c*/ 	.word	0xffffffff


	//   ....[91]....
        /*0690*/ 	.word	0xffffffff


	//   ....[92]....
        /*0694*/ 	.word	0xffffffff


	//   ....[93]....
        /*0698*/ 	.word	0xffffffff


	//   ....[94]....
        /*069c*/ 	.word	0xffffffff


	//   ....[95]....
        /*06a0*/ 	.word	0xffffffff


	//   ....[96]....
        /*06a4*/ 	.word	0xffffffff


	//   ....[97]....
        /*06a8*/ 	.word	0xffffffff


	//   ....[98]....
        /*06ac*/ 	.word	0xffffffff


	//   ....[99]....
        /*06b0*/ 	.word	0x0500000f


	//   ....[100]....
        /*06b4*/ 	.word	0x0500000f


	//   ....[101]....
        /*06b8*/ 	.word	0x0500000f


	//   ....[102]....
        /*06bc*/ 	.word	0x0500000f


	//   ....[103]....
        /*06c0*/ 	.word	0x0500000f


	//   ....[104]....
        /*06c4*/ 	.word	0x0500000f


	//   ....[105]....
        /*06c8*/ 	.word	0x0500000f


	//   ....[106]....
        /*06cc*/ 	.word	0x0500000f


	//   ....[107]....
        /*06d0*/ 	.word	0x0500000f


	//   ....[108]....
        /*06d4*/ 	.word	0x0500000f


	//   ....[109]....
        /*06d8*/ 	.word	0x0500000f


	//   ....[110]....
        /*06dc*/ 	.word	0x0500000f


	//   ....[111]....
        /*06e0*/ 	.word	0x0500000f


	//   ....[112]....
        /*06e4*/ 	.word	0x0500000f


	//   ....[113]....
        /*06e8*/ 	.word	0x0500000f


	//   ....[114]....
        /*06ec*/ 	.word	0x0500000f


	//   ....[115]....
        /*06f0*/ 	.word	0x0500000f


	//   ....[116]....
        /*06f4*/ 	.word	0x0500000f


	//   ....[117]....
        /*06f8*/ 	.word	0x0500000f


	//   ....[118]....
        /*06fc*/ 	.word	0x0500000f


	//   ....[119]....
        /*0700*/ 	.word	0x0500000f


	//   ....[120]....
        /*0704*/ 	.word	0x0500000f


	//   ....[121]....
        /*0708*/ 	.word	0x0500000f


	//   ....[122]....
        /*070c*/ 	.word	0x0500000f


	//   ....[123]....
        /*0710*/ 	.word	0x0500000f


	//   ....[124]....
        /*0714*/ 	.word	0x0500000f


	//   ....[125]....
        /*0718*/ 	.word	0x0500000f


	//   ....[126]....
        /*071c*/ 	.word	0x0500000f


	//   ....[127]....
        /*0720*/ 	.word	0x0500000f


	//   ....[128]....
        /*0724*/ 	.word	0x0500000f


	//   ....[129]....
        /*0728*/ 	.word	0x0500000f


	//   ....[130]....
        /*072c*/ 	.word	0x0500000f


	//   ....[131]....
        /*0730*/ 	.word	0x0500000f


	//   ....[132]....
        /*0734*/ 	.word	0x0500000f


	//   ....[133]....
        /*0738*/ 	.word	0x0500000f


	//----- nvinfo : EIATTR_COOP_GROUP_INSTR_OFFSETS
	.align		4
.L_327:
        /*073c*/ 	.byte	0x04, 0x28
        /*073e*/ 	.short	(.L_329 - .L_328)


	//   ....[0]....
.L_328:
        /*0740*/ 	.word	0x00000060


	//   ....[1]....
        /*0744*/ 	.word	0x00000140


	//   ....[2]....
        /*0748*/ 	.word	0x00000190


	//   ....[3]....
        /*074c*/ 	.word	0x000003c0


	//   ....[4]....
        /*0750*/ 	.word	0x00000520


	//   ....[5]....
        /*0754*/ 	.word	0x00000640


	//   ....[6]....
        /*0758*/ 	.word	0x000007a0


	//   ....[7]....
        /*075c*/ 	.word	0x00001890


	//   ....[8]....
        /*0760*/ 	.word	0x00003b30


	//   ....[9]....
        /*0764*/ 	.word	0x00004350


	//   ....[10]....
        /*0768*/ 	.word	0x00004370


	//   ....[11]....
        /*076c*/ 	.word	0x00004380


	//   ....[12]....
        /*0770*/ 	.word	0x00004db0


	//   ....[13]....
        /*0774*/ 	.word	0x00004e70


	//   ....[14]....
        /*0778*/ 	.word	0x00008340


	//   ....[15]....
        /*077c*/ 	.word	0x00008370


	//   ....[16]....
        /*0780*/ 	.word	0x00008bb0


	//   ....[17]....
        /*0784*/ 	.word	0x00008bd0


	//   ....[18]....
        /*0788*/ 	.word	0x000092e0


	//   ....[19]....
        /*078c*/ 	.word	0x00009380


	//   ....[20]....
        /*0790*/ 	.word	0x0000c860


	//   ....[21]....
        /*0794*/ 	.word	0x0000c890


	//   ....[22]....
        /*0798*/ 	.word	0x0000cd10


	//   ....[23]....
        /*079c*/ 	.word	0x0000cd80


	//   ....[24]....
        /*07a0*/ 	.word	0x0000e110


	//   ....[25]....
        /*07a4*/ 	.word	0x0000e150


	//   ....[26]....
        /*07a8*/ 	.word	0x0000e240


	//   ....[27]....
        /*07ac*/ 	.word	0x0000e260


	//   ....[28]....
        /*07b0*/ 	.word	0x0000fa70


	//   ....[29]....
        /*07b4*/ 	.word	0x0000faa0


	//   ....[30]....
        /*07b8*/ 	.word	0x0000fad0


	//   ....[31]....
        /*07bc*/ 	.word	0x0000fb00


	//   ....[32]....
        /*07c0*/ 	.word	0x00010240


	//   ....[33]....
        /*07c4*/ 	.word	0x00010280


	//   ....[34]....
        /*07c8*/ 	.word	0x00010390


	//   ....[35]....
        /*07cc*/ 	.word	0x000103b0


	//   ....[36]....
        /*07d0*/ 	.word	0x000104c0


	//   ....[37]....
        /*07d4*/ 	.word	0x000104e0


	//   ....[38]....
        /*07d8*/ 	.word	0x00010600


	//   ....[39]....
        /*07dc*/ 	.word	0x00010620


	//   ....[40]....
        /*07e0*/ 	.word	0x00010ff0


	//   ....[41]....
        /*07e4*/ 	.word	0x00011010


	//   ....[42]....
        /*07e8*/ 	.word	0x00011120


	//   ....[43]....
        /*07ec*/ 	.word	0x00011140


	//   ....[44]....
        /*07f0*/ 	.word	0x00011250


	//   ....[45]....
        /*07f4*/ 	.word	0x00011270


	//   ....[46]....
        /*07f8*/ 	.word	0x00011390


	//   ....[47]....
        /*07fc*/ 	.word	0x000113b0


	//   ....[48]....
        /*0800*/ 	.word	0x00011540


	//   ....[49]....
        /*0804*/ 	.word	0x00011720


	//   ....[50]....
        /*0808*/ 	.word	0x00011750


	//   ....[51]....
        /*080c*/ 	.word	0x00011780


	//   ....[52]....
        /*0810*/ 	.word	0x000117b0


	//   ....[53]....
        /*0814*/ 	.word	0x000117e0


	//   ....[54]....
        /*0818*/ 	.word	0x00011810


	//   ....[55]....
        /*081c*/ 	.word	0x00011990


	//   ....[56]....
        /*0820*/ 	.word	0x000119c0


	//   ....[57]....
        /*0824*/ 	.word	0x000119f0


	//   ....[58]....
        /*0828*/ 	.word	0x00011a20


	//   ....[59]....
        /*082c*/ 	.word	0x00011a50


	//   ....[60]....
        /*0830*/ 	.word	0x00011a80


	//   ....[61]....
        /*0834*/ 	.word	0x00011b30


	//   ....[62]....
        /*0838*/ 	.word	0x00011b90


	//   ....[63]....
        /*083c*/ 	.word	0x00011c20


	//   ....[64]....
        /*0840*/ 	.word	0x00012f40


	//   ....[65]....
        /*0844*/ 	.word	0x00013bf0


	//   ....[66]....
        /*0848*/ 	.word	0x00013c00


	//   ....[67]....
        /*084c*/ 	.word	0x00013c10


	//   ....[68]....
        /*0850*/ 	.word	0x00013c60


	//   ....[69]....
        /*0854*/ 	.word	0x00013d30


	//   ....[70]....
        /*0858*/ 	.word	0x00013d70


	//   ....[71]....
        /*085c*/ 	.word	0x00013e20


	//   ....[72]....
        /*0860*/ 	.word	0x00013e40


	//   ....[73]....
        /*0864*/ 	.word	0x00013ee0


	//   ....[74]....
        /*0868*/ 	.word	0x00013f00


	//   ....[75]....
        /*086c*/ 	.word	0x00013fa0


	//   ....[76]....
        /*0870*/ 	.word	0x00013fc0


	//   ....[77]....
        /*0874*/ 	.word	0x00014060


	//   ....[78]....
        /*0878*/ 	.word	0x00014080


	//   ....[79]....
        /*087c*/ 	.word	0x00014090


	//   ....[80]....
        /*0880*/ 	.word	0x000140a0


	//   ....[81]....
        /*0884*/ 	.word	0x000171b0


	//   ....[82]....
        /*0888*/ 	.word	0x00017210


	//   ....[83]....
        /*088c*/ 	.word	0x00017240


	//   ....[84]....
        /*0890*/ 	.word	0x00017250


	//   ....[85]....
        /*0894*/ 	.word	0x00017280


	//   ....[86]....
        /*0898*/ 	.word	0x000172b0


	//   ....[87]....
        /*089c*/ 	.word	0x000172e0


	//   ....[88]....
        /*08a0*/ 	.word	0x00017310


	//   ....[89]....
        /*08a4*/ 	.word	0x000174a0


	//   ....[90]....
        /*08a8*/ 	.word	0x000174d0


	//   ....[91]....
        /*08ac*/ 	.word	0x00017500


	//   ....[92]....
        /*08b0*/ 	.word	0x00017530


	//   ....[93]....
        /*08b4*/ 	.word	0x00017560


	//   ....[94]....
        /*08b8*/ 	.word	0x00017590


	//   ....[95]....
        /*08bc*/ 	.word	0x00017650


	//   ....[96]....
        /*08c0*/ 	.word	0x00017670


	//   ....[97]....
        /*08c4*/ 	.word	0x000176e0


	//   ....[98]....
        /*08c8*/ 	.word	0x00017dc0


	//   ....[99]....
        /*08cc*/ 	.word	0x000183b0


	//   ....[100]....
        /*08d0*/ 	.word	0x00018570


	//   ....[101]....
        /*08d4*/ 	.word	0x000185c0


	//   ....[102]....
        /*08d8*/ 	.word	0x000186e0


	//   ....[103]....
        /*08dc*/ 	.word	0x00018750


	//   ....[104]....
        /*08e0*/ 	.word	0x00018860


	//   ....[105]....
        /*08e4*/ 	.word	0x000188d0


	//   ....[106]....
        /*08e8*/ 	.word	0x000189f0


	//   ....[107]....
        /*08ec*/ 	.word	0x00018a60


	//   ....[108]....
        /*08f0*/ 	.word	0x00018b80


	//   ....[109]....
        /*08f4*/ 	.word	0x00018bf0


	//   ....[110]....
        /*08f8*/ 	.word	0x00018d10


	//   ....[111]....
        /*08fc*/ 	.word	0x00018d80


	//   ....[112]....
        /*0900*/ 	.word	0x00018eb0


	//   ....[113]....
        /*0904*/ 	.word	0x00018f00


	//   ....[114]....
        /*0908*/ 	.word	0x00019020


	//   ....[115]....
        /*090c*/ 	.word	0x00019070


	//   ....[116]....
        /*0910*/ 	.word	0x000193a0


	//   ....[117]....
        /*0914*/ 	.word	0x00019440


	//   ....[118]....
        /*0918*/ 	.word	0x00019570


	//   ....[119]....
        /*091c*/ 	.word	0x000195e0


	//   ....[120]....
        /*0920*/ 	.word	0x00019660


	//   ....[121]....
        /*0924*/ 	.word	0x000196e0


	//   ....[122]....
        /*0928*/ 	.word	0x00019760


	//   ....[123]....
        /*092c*/ 	.word	0x000197f0


	//   ....[124]....
        /*0930*/ 	.word	0x00019890


	//   ....[125]....
        /*0934*/ 	.word	0x00019930


	//   ....[126]....
        /*0938*/ 	.word	0x000199a0


	//   ....[127]....
        /*093c*/ 	.word	0x00019a10


	//   ....[128]....
        /*0940*/ 	.word	0x00019a80


	//   ....[129]....
        /*0944*/ 	.word	0x00019b00


	//   ....[130]....
        /*0948*/ 	.word	0x00019b80


	//   ....[131]....
        /*094c*/ 	.word	0x00019c20


	//   ....[132]....
        /*0950*/ 	.word	0x00019cb0


	//   ....[133]....
        /*0954*/ 	.word	0x00019de0


	//----- nvinfo : EIATTR_REG_RECONFIG
	.align		4
.L_329:
        /*0958*/ 	.byte	0x01, 0x54
	.zero		2


	//----- nvinfo : EIATTR_SYSCALL_OFFSETS
	.align		4
        /*095c*/ 	.byte	0x04, 0x46
        /*095e*/ 	.short	(.L_331 - .L_330)


	//   ....[0]....
.L_330:
        /*0960*/ 	.word	0x00001a70


	//   ....[1]....
        /*0964*/ 	.word	0x00012b30


	//   ....[2]....
        /*0968*/ 	.word	0x00012c90


	//   ....[3]....
        /*096c*/ 	.word	0x00012d90


	//   ....[4]....
        /*0970*/ 	.word	0x00013790


	//----- nvinfo : EIATTR_MBARRIER_INSTR_OFFSETS
	.align		4
.L_331:
        /*0974*/ 	.byte	0x04, 0x39
        /*0976*/ 	.short	(.L_333 - .L_332)


	//   ....[0]....
.L_332:
        /*0978*/ 	.word	0x00000270
        /*097c*/ 	.word	0x000000ff
        /*0980*/ 	.word	0x00036800
        /*0984*/ 	.short	0x0100
        /*0986*/ 	.byte	0x08
	.zero		1


	//   ....[1]....
        /*0988*/ 	.word	0x00000280
        /*098c*/ 	.word	0x000000ff
        /*0990*/ 	.word	0x00036820
        /*0994*/ 	.short	0x0100
        /*0996*/ 	.byte	0x08
	.zero		1


	//   ....[2]....
        /*0998*/ 	.word	0x00000370
        /*099c*/ 	.word	0x000000ff
        /*09a0*/ 	.word	0x00036830
        /*09a4*/ 	.short	0x0100
        /*09a6*/ 	.byte	0x08
	.zero		1


	//   ....[3]....
        /*09a8*/ 	.word	0x00000380
        /*09ac*/ 	.word	0x000000ff
        /*09b0*/ 	.word	0x00036840
        /*09b4*/ 	.short	0x0100
        /*09b6*/ 	.byte	0x08
	.zero		1


	//   ....[4]....
        /*09b8*/ 	.word	0x00000390
        /*09bc*/ 	.word	0x000000ff
        /*09c0*/ 	.word	0x00036838
        /*09c4*/ 	.short	0x0100
        /*09c6*/ 	.byte	0x08
	.zero		1


	//   ....[5]....
        /*09c8*/ 	.word	0x000003a0
        /*09cc*/ 	.word	0x000000ff
        /*09d0*/ 	.word	0x00036848
        /*09d4*/ 	.short	0x0100
        /*09d6*/ 	.byte	0x08
	.zero		1


	//   ....[6]....
        /*09d8*/ 	.word	0x000004d0
        /*09dc*/ 	.word	0x000000ff
        /*09e0*/ 	.word	0x00036850
        /*09e4*/ 	.short	0x0100
        /*09e6*/ 	.byte	0x08
	.zero		1


	//   ....[7]....
        /*09e8*/ 	.word	0x000004e0
        /*09ec*/ 	.word	0x000000ff
        /*09f0*/ 	.word	0x00036860
        /*09f4*/ 	.short	0x0100
        /*09f6*/ 	.byte	0x08
	.zero		1


	//   ....[8]....
        /*09f8*/ 	.word	0x000004f0
        /*09fc*/ 	.word	0x000000ff
        /*0a00*/ 	.word	0x00036858
        /*0a04*/ 	.short	0x0100
        /*0a06*/ 	.byte	0x08
	.zero		1


	//   ....[9]....
        /*0a08*/ 	.word	0x00000500
        /*0a0c*/ 	.word	0x000000ff
        /*0a10*/ 	.word	0x00036868
        /*0a14*/ 	.short	0x0100
        /*0a16*/ 	.byte	0x08
	.zero		1


	//   ....[10]....
        /*0a18*/ 	.word	0x000005f0
        /*0a1c*/ 	.word	0x000000ff
        /*0a20*/ 	.word	0x00036870
        /*0a24*/ 	.short	0x0100
        /*0a26*/ 	.byte	0x06
	.zero		1


	//   ....[11]....
        /*0a28*/ 	.word	0x00000600
        /*0a2c*/ 	.word	0x000000ff
        /*0a30*/ 	.word	0x00036880
        /*0a34*/ 	.short	0x0100
        /*0a36*/ 	.byte	0x06
	.zero		1


	//   ....[12]....
        /*0a38*/ 	.word	0x00000610
        /*0a3c*/ 	.word	0x000000ff
        /*0a40*/ 	.word	0x00036878
        /*0a44*/ 	.short	0x0100
        /*0a46*/ 	.byte	0x06
	.zero		1


	//   ....[13]....
        /*0a48*/ 	.word	0x00000620
        /*0a4c*/ 	.word	0x000000ff
        /*0a50*/ 	.word	0x00036888
        /*0a54*/ 	.short	0x0100
        /*0a56*/ 	.byte	0x06
	.zero		1


	//   ....[14]....
        /*0a58*/ 	.word	0x00000750
        /*0a5c*/ 	.word	0x000000ff
        /*0a60*/ 	.word	0x00036890
        /*0a64*/ 	.short	0x0100
        /*0a66*/ 	.byte	0x08
	.zero		1


	//   ....[15]....
        /*0a68*/ 	.word	0x00000760
        /*0a6c*/ 	.word	0x000000ff
        /*0a70*/ 	.word	0x000368a0
        /*0a74*/ 	.short	0x0100
        /*0a76*/ 	.byte	0x08
	.zero		1


	//   ....[16]....
        /*0a78*/ 	.word	0x00000770
        /*0a7c*/ 	.word	0x000000ff
        /*0a80*/ 	.word	0x00036898
        /*0a84*/ 	.short	0x0100
        /*0a86*/ 	.byte	0x08
	.zero		1


	//   ....[17]....
        /*0a88*/ 	.word	0x00000780
        /*0a8c*/ 	.word	0x000000ff
        /*0a90*/ 	.word	0x000368a8
        /*0a94*/ 	.short	0x0100
        /*0a96*/ 	.byte	0x08
	.zero		1


	//   ....[18]....
        /*0a98*/ 	.word	0x000008b0
        /*0a9c*/ 	.word	0x000000ff
        /*0aa0*/ 	.word	0x000368b0
        /*0aa4*/ 	.short	0x0100
        /*0aa6*/ 	.byte	0x08
	.zero		1


	//   ....[19]....
        /*0aa8*/ 	.word	0x000008c0
        /*0aac*/ 	.word	0x000000ff
        /*0ab0*/ 	.word	0x000368c0
        /*0ab4*/ 	.short	0x0100
        /*0ab6*/ 	.byte	0x08
	.zero		1


	//   ....[20]....
        /*0ab8*/ 	.word	0x000008d0
        /*0abc*/ 	.word	0x000000ff
        /*0ac0*/ 	.word	0x000368b8
        /*0ac4*/ 	.short	0x0100
        /*0ac6*/ 	.byte	0x08
	.zero		1


	//   ....[21]....
        /*0ac8*/ 	.word	0x000008e0
        /*0acc*/ 	.word	0x000000ff
        /*0ad0*/ 	.word	0x000368c8
        /*0ad4*/ 	.short	0x0100
        /*0ad6*/ 	.byte	0x08
	.zero		1


	//   ....[22]....
        /*0ad8*/ 	.word	0x00001b10
        /*0adc*/ 	.word	0x000000ff
        /*0ae0*/ 	.word	0x00036800
        /*0ae4*/ 	.short	0x010a
        /*0ae6*/ 	.byte	0x3c
	.zero		1


	//   ....[23]....
        /*0ae8*/ 	.word	0x00001b90
        /*0aec*/ 	.word	0x00000002
        /*0af0*/ 	.word	0x00036830
        /*0af4*/ 	.short	0x010a
        /*0af6*/ 	.byte	0x3f
	.zero		1


	//   ....[24]....
        /*0af8*/ 	.word	0x00001bf0
        /*0afc*/ 	.word	0x00000002
        /*0b00*/ 	.word	0x00036830
        /*0b04*/ 	.short	0x010a
        /*0b06*/ 	.byte	0x3f
	.zero		1


	//   ....[25]....
        /*0b08*/ 	.word	0x000042b0
        /*0b0c*/ 	.word	0x00000002
        /*0b10*/ 	.word	0x00000000
        /*0b14*/ 	.short	0x0101
        /*0b16*/ 	.byte	0x3f
	.zero		1


	//   ....[26]....
        /*0b18*/ 	.word	0x00005ab0
        /*0b1c*/ 	.word	0x000000ff
        /*0b20*/ 	.word	0x00036830
        /*0b24*/ 	.short	0x010a
        /*0b26*/ 	.byte	0x27
	.zero		1


	//   ....[27]....
        /*0b28*/ 	.word	0x00005af0
        /*0b2c*/ 	.word	0x000000ff
        /*0b30*/ 	.word	0x00036830
        /*0b34*/ 	.short	0x010a
        /*0b36*/ 	.byte	0x27
	.zero		1


	//   ....[28]....
        /*0b38*/ 	.word	0x000080f0
        /*0b3c*/ 	.word	0x000000ff
        /*0b40*/ 	.word	0x00036850
        /*0b44*/ 	.short	0x010a
        /*0b46*/ 	.byte	0x0a
	.zero		1


	//   ....[29]....
        /*0b48*/ 	.word	0x00008130
        /*0b4c*/ 	.word	0x000000ff
        /*0b50*/ 	.word	0x00036850
        /*0b54*/ 	.short	0x010a
        /*0b56*/ 	.byte	0x0a
	.zero		1


	//   ....[30]....
        /*0b58*/ 	.word	0x00009980
        /*0b5c*/ 	.word	0x0000000a
        /*0b60*/ 	.word	0x00000000
        /*0b64*/ 	.short	0x0101
        /*0b66*/ 	.byte	0x3f
	.zero		1


	//   ....[31]....
        /*0b68*/ 	.word	0x000099d0
        /*0b6c*/ 	.word	0x00000094
        /*0b70*/ 	.word	0x00000000
        /*0b74*/ 	.short	0x0101
        /*0b76*/ 	.byte	0x3f
	.zero		1


	//   ....[32]....
        /*0b78*/ 	.word	0x00009f30
        /*0b7c*/ 	.word	0x000000ff
        /*0b80*/ 	.word	0x00036830
        /*0b84*/ 	.short	0x010a
        /*0b86*/ 	.byte	0x06
	.zero		1


	//   ....[33]....
        /*0b88*/ 	.word	0x00009f70
        /*0b8c*/ 	.word	0x000000ff
        /*0b90*/ 	.word	0x00036830
        /*0b94*/ 	.short	0x010a
        /*0b96*/ 	.byte	0x06
	.zero		1


	//   ....[34]....
        /*0b98*/ 	.word	0x0000c560
        /*0b9c*/ 	.word	0x000000ff
        /*0ba0*/ 	.word	0x00036850
        /*0ba4*/ 	.short	0x010a
        /*0ba6*/ 	.byte	0x0b
	.zero		1


	//   ....[35]....
        /*0ba8*/ 	.word	0x0000c5a0
        /*0bac*/ 	.word	0x000000ff
        /*0bb0*/ 	.word	0x00036850
        /*0bb4*/ 	.short	0x010a
        /*0bb6*/ 	.byte	0x0b
	.zero		1


	//   ....[36]....
        /*0bb8*/ 	.word	0x0000d470
        /*0bbc*/ 	.word	0x00000085
        /*0bc0*/ 	.word	0x00000000
        /*0bc4*/ 	.short	0x0101
        /*0bc6*/ 	.byte	0x3f
	.zero		1


	//   ....[37]....
        /*0bc8*/ 	.word	0x0000d520
        /*0bcc*/ 	.word	0x00000085
        /*0bd0*/ 	.word	0x00000000
        /*0bd4*/ 	.short	0x0101
        /*0bd6*/ 	.byte	0x3f
	.zero		1


	//   ....[38]....
        /*0bd8*/ 	.word	0x0000e080
        /*0bdc*/ 	.word	0x000000ff
        /*0be0*/ 	.word	0x00036850
        /*0be4*/ 	.short	0x010a
        /*0be6*/ 	.byte	0x05
	.zero		1


	//   ....[39]....
        /*0be8*/ 	.word	0x0000e0c0
        /*0bec*/ 	.word	0x000000ff
        /*0bf0*/ 	.word	0x00036850
        /*0bf4*/ 	.short	0x010a
        /*0bf6*/ 	.byte	0x05
	.zero		1


	//   ....[40]....
        /*0bf8*/ 	.word	0x0000e5b0
        /*0bfc*/ 	.word	0x00000004
        /*0c00*/ 	.word	0x00000000
        /*0c04*/ 	.short	0x0101
        /*0c06*/ 	.byte	0x3f
	.zero		1


	//   ....[41]....
        /*0c08*/ 	.word	0x00010270
        /*0c0c*/ 	.word	0x00000011
        /*0c10*/ 	.word	0x00000000
        /*0c14*/ 	.short	0x0101
        /*0c16*/ 	.byte	0x3f
	.zero		1


	//   ....[42]....
        /*0c18*/ 	.word	0x000131e0
        /*0c1c*/ 	.word	0x00000000
        /*0c20*/ 	.word	0x00036840
        /*0c24*/ 	.short	0x010a
        /*0c26*/ 	.byte	0x3f
	.zero		1


	//   ....[43]....
        /*0c28*/ 	.word	0x00014230
        /*0c2c*/ 	.word	0x00000009
        /*0c30*/ 	.word	0x00036800
        /*0c34*/ 	.short	0x0107
        /*0c36*/ 	.byte	0x3f
	.zero		1


	//   ....[44]....
        /*0c38*/ 	.word	0x00014340
        /*0c3c*/ 	.word	0x00000002
        /*0c40*/ 	.word	0x00036800
        /*0c44*/ 	.short	0x0101
        /*0c46*/ 	.byte	0x3f
	.zero		1


	//   ....[45]....
        /*0c48*/ 	.word	0x00014360
        /*0c4c*/ 	.word	0x00000002
        /*0c50*/ 	.word	0x00036820
        /*0c54*/ 	.short	0x010a
        /*0c56*/ 	.byte	0x3f
	.zero		1


	//   ....[46]....
        /*0c58*/ 	.word	0x000146d0
        /*0c5c*/ 	.word	0x00000002
        /*0c60*/ 	.word	0x00036840
        /*0c64*/ 	.short	0x010a
        /*0c66*/ 	.byte	0x3f
	.zero		1


	//   ....[47]....
        /*0c68*/ 	.word	0x00014b90
        /*0c6c*/ 	.word	0x00000002
        /*0c70*/ 	.word	0x00000060
        /*0c74*/ 	.short	0x010a
        /*0c76*/ 	.byte	0x3f
	.zero		1


	//   ....[48]....
        /*0c78*/ 	.word	0x00015380
        /*0c7c*/ 	.word	0x00000003
        /*0c80*/ 	.word	0x00036840
        /*0c84*/ 	.short	0x010a
        /*0c86*/ 	.byte	0x3f
	.zero		1


	//   ....[49]....
        /*0c88*/ 	.word	0x00015840
        /*0c8c*/ 	.word	0x00000002
        /*0c90*/ 	.word	0x00000060
        /*0c94*/ 	.short	0x010a
        /*0c96*/ 	.byte	0x3f
	.zero		1


	//   ....[50]....
        /*0c98*/ 	.word	0x00015f70
        /*0c9c*/ 	.word	0x00000002
        /*0ca0*/ 	.word	0x00036840
        /*0ca4*/ 	.short	0x010a
        /*0ca6*/ 	.byte	0x3f
	.zero		1


	//   ....[51]....
        /*0ca8*/ 	.word	0x00016430
        /*0cac*/ 	.word	0x00000002
        /*0cb0*/ 	.word	0x00000060
        /*0cb4*/ 	.short	0x010a
        /*0cb6*/ 	.byte	0x3f
	.zero		1


	//   ....[52]....
        /*0cb8*/ 	.word	0x00016af0
        /*0cbc*/ 	.word	0x00000000
        /*0cc0*/ 	.word	0x00036860
        /*0cc4*/ 	.short	0x010a
        /*0cc6*/ 	.byte	0x3f
	.zero		1


	//   ....[53]....
        /*0cc8*/ 	.word	0x00017d40
        /*0ccc*/ 	.word	0x00000000
        /*0cd0*/ 	.word	0x00036820
        /*0cd4*/ 	.short	0x010a
        /*0cd6*/ 	.byte	0x3f
	.zero		1


	//   ....[54]....
        /*0cd8*/ 	.word	0x00017f20
        /*0cdc*/ 	.word	0x00000006
        /*0ce0*/ 	.word	0x00000000
        /*0ce4*/ 	.short	0x010a
        /*0ce6*/ 	.byte	0x3f
	.zero		1


	//   ....[55]....
        /*0ce8*/ 	.word	0x00017f90
        /*0cec*/ 	.word	0x00000007
        /*0cf0*/ 	.word	0x00000000
        /*0cf4*/ 	.short	0x010a
        /*0cf6*/ 	.byte	0x3f
	.zero		1


	//   ....[56]....
        /*0cf8*/ 	.word	0x00018000
        /*0cfc*/ 	.word	0x00000004
        /*0d00*/ 	.word	0x00000000
        /*0d04*/ 	.short	0x010a
        /*0d06*/ 	.byte	0x3f
	.zero		1


	//   ....[57]....
        /*0d08*/ 	.word	0x00018030
        /*0d0c*/ 	.word	0x00000003
        /*0d10*/ 	.word	0x00000000
        /*0d14*/ 	.short	0x010a
        /*0d16*/ 	.byte	0x3f
	.zero		1


	//   ....[58]....
        /*0d18*/ 	.word	0x000180a0
        /*0d1c*/ 	.word	0x00000003
        /*0d20*/ 	.word	0x00036800
        /*0d24*/ 	.short	0x010a
        /*0d26*/ 	.byte	0x3f
	.zero		1


	//   ....[59]....
        /*0d28*/ 	.word	0x000180f0
        /*0d2c*/ 	.word	0x00000002
        /*0d30*/ 	.word	0x00036830
        /*0d34*/ 	.short	0x010a
        /*0d36*/ 	.byte	0x3f
	.zero		1


	//   ....[60]....
        /*0d38*/ 	.word	0x00018150
        /*0d3c*/ 	.word	0x00000005
        /*0d40*/ 	.word	0x00036830
        /*0d44*/ 	.short	0x010a
        /*0d46*/ 	.byte	0x3f
	.zero		1


	//   ....[61]....
        /*0d48*/ 	.word	0x000181b0
        /*0d4c*/ 	.word	0x00000003
        /*0d50*/ 	.word	0x00036850
        /*0d54*/ 	.short	0x010a
        /*0d56*/ 	.byte	0x3f
	.zero		1


	//   ....[62]....
        /*0d58*/ 	.word	0x00018210
        /*0d5c*/ 	.word	0x00000005
        /*0d60*/ 	.word	0x00036830
        /*0d64*/ 	.short	0x010a
        /*0d66*/ 	.byte	0x3f
	.zero		1


	//   ....[63]....
        /*0d68*/ 	.word	0x00018270
        /*0d6c*/ 	.word	0x00000003
        /*0d70*/ 	.word	0x00036850
        /*0d74*/ 	.short	0x010a
        /*0d76*/ 	.byte	0x3f
	.zero		1


	//   ....[64]....
        /*0d78*/ 	.word	0x000182d0
        /*0d7c*/ 	.word	0x00000003
        /*0d80*/ 	.word	0x00036850
        /*0d84*/ 	.short	0x010a
        /*0d86*/ 	.byte	0x3f
	.zero		1


	//   ....[65]....
        /*0d88*/ 	.word	0x00018470
        /*0d8c*/ 	.word	0x00000000
        /*0d90*/ 	.word	0x00036840
        /*0d94*/ 	.short	0x010a
        /*0d96*/ 	.byte	0x3f
	.zero		1


	//   ....[66]....
        /*0d98*/ 	.word	0x000190c0
        /*0d9c*/ 	.word	0x00000002
        /*0da0*/ 	.word	0x00036820
        /*0da4*/ 	.short	0x010a
        /*0da6*/ 	.byte	0x3f
	.zero		1


	//   ....[67]....
        /*0da8*/ 	.word	0x00019110
        /*0dac*/ 	.word	0x00000002
        /*0db0*/ 	.word	0x00036840
        /*0db4*/ 	.short	0x010a
        /*0db6*/ 	.byte	0x3f
	.zero		1


	//   ....[68]....
        /*0db8*/ 	.word	0x00019160
        /*0dbc*/ 	.word	0x00000002
        /*0dc0*/ 	.word	0x00000060
        /*0dc4*/ 	.short	0x010a
        /*0dc6*/ 	.byte	0x3f
	.zero		1


	//   ....[69]....
        /*0dc8*/ 	.word	0x000191b0
        /*0dcc*/ 	.word	0x00000003
        /*0dd0*/ 	.word	0x00036840
        /*0dd4*/ 	.short	0x010a
        /*0dd6*/ 	.byte	0x3f
	.zero		1


	//   ....[70]....
        /*0dd8*/ 	.word	0x00019200
        /*0ddc*/ 	.word	0x00000002
        /*0de0*/ 	.word	0x00000060
        /*0de4*/ 	.short	0x010a
        /*0de6*/ 	.byte	0x3f
	.zero		1


	//   ....[71]....
        /*0de8*/ 	.word	0x00019250
        /*0dec*/ 	.word	0x00000002
        /*0df0*/ 	.word	0x00036840
        /*0df4*/ 	.short	0x010a
        /*0df6*/ 	.byte	0x3f
	.zero		1


	//   ....[72]....
        /*0df8*/ 	.word	0x000192a0
        /*0dfc*/ 	.word	0x00000002
        /*0e00*/ 	.word	0x00000060
        /*0e04*/ 	.short	0x010a
        /*0e06*/ 	.byte	0x3f
	.zero		1


	//   ....[73]....
        /*0e08*/ 	.word	0x000192f0
        /*0e0c*/ 	.word	0x00000000
        /*0e10*/ 	.word	0x00036860
        /*0e14*/ 	.short	0x010a
        /*0e16*/ 	.byte	0x3f
	.zero		1


	//   ....[74]....
        /*0e18*/ 	.word	0x00019d00
        /*0e1c*/ 	.word	0x00000000
        /*0e20*/ 	.word	0x00036820
        /*0e24*/ 	.short	0x010a
        /*0e26*/ 	.byte	0x3f
	.zero		1


	//   ....[75]....
        /*0e28*/ 	.word	0x00019ea0
        /*0e2c*/ 	.word	0x00000006
        /*0e30*/ 	.word	0x00000000
        /*0e34*/ 	.short	0x010a
        /*0e36*/ 	.byte	0x3f
	.zero		1


	//   ....[76]....
        /*0e38*/ 	.word	0x00019ef0
        /*0e3c*/ 	.word	0x00000007
        /*0e40*/ 	.word	0x00000000
        /*0e44*/ 	.short	0x010a
        /*0e46*/ 	.byte	0x3f
	.zero		1


	//   ....[77]....
        /*0e48*/ 	.word	0x00019f40
        /*0e4c*/ 	.word	0x00000004
        /*0e50*/ 	.word	0x00000000
        /*0e54*/ 	.short	0x010a
        /*0e56*/ 	.byte	0x3f
	.zero		1


	//----- nvinfo : EIATTR_NUM_MBARRIERS
	.align		4
.L_333:
        /*0e58*/ 	.byte	0x03, 0x38
        /*0e5a*/ 	.short	0x0016


	//----- nvinfo : EIATTR_EXIT_INSTR_OFFSETS
	.align		4
        /*0e5c*/ 	.byte	0x04, 0x1c
        /*0e5e*/ 	.short	(.L_335 - .L_334)


	//   ....[0]....
.L_334:
        /*0e60*/ 	.word	0x00000a50


	//   ....[1]....
        /*0e64*/ 	.word	0x000114f0


	//   ....[2]....
        /*0e68*/ 	.word	0x00018080


	//----- nvinfo : EIATTR_MAX_THREADS
	.align		4
.L_335:
        /*0e6c*/ 	.byte	0x04, 0x05
        /*0e6e*/ 	.short	(.L_337 - .L_336)
.L_336:
        /*0e70*/ 	.word	0x00000180
        /*0e74*/ 	.word	0x00000001
        /*0e78*/ 	.word	0x00000001


	//----- nvinfo : EIATTR_CRS_STACK_SIZE
	.align		4
.L_337:
        /*0e7c*/ 	.byte	0x04, 0x1e
        /*0e7e*/ 	.short	(.L_339 - .L_338)
.L_338:
        /*0e80*/ 	.word	0x00000000


	//----- nvinfo : EIATTR_CBANK_PARAM_SIZE
	.align		4
.L_339:
        /*0e84*/ 	.byte	0x03, 0x19
        /*0e86*/ 	.short	0x0af0


	//----- nvinfo : EIATTR_PARAM_CBANK
	.align		4
        /*0e88*/ 	.byte	0x04, 0x0a
        /*0e8a*/ 	.short	(.L_341 - .L_340)
	.align		4
.L_340:
        /*0e8c*/ 	.word	index@(.nv.constant0._ZN7cutlass13device_kernelIN5flash11enable_sm90INS1_16FlashAttnFwdSm90INS1_25CollectiveMainloopFwdSm90ILi2EN4cute5tupleIJNS5_1CILi1EEES8_S8_EEENS6_IJNS7_ILi128EEENS7_ILi112EEENS7_ILi192EEEEEELi192ENS_6half_tEfNS_4arch4Sm90ELb1ELb0ELb0ELb1ELb0ELb0ELb0ELb1ELb1ELb1ELb0ELb0EEENS1_21CollectiveEpilogueFwdINS6_IJSA_SC_SB_EEES9_SE_SG_Li256ELb1ELb1ELb0ELb0EEENS1_36VarlenDynamicPersistentTileSchedulerILi128ELi112ELi256ELi128ELb0ELb1ELb1ELb1ELb1ELb1EEEEEEEEEvNT_6ParamsE)
        /*0e90*/ 	.short	0x0210
        /*0e92*/ 	.short	0x0af0


	//----- nvinfo : EIATTR_SW_WAR
	.align		4
.L_341:
        /*0e94*/ 	.byte	0x04, 0x36
        /*0e96*/ 	.short	(.L_343 - .L_342)
.L_342:
        /*0e98*/ 	.word	0x00000008
.L_343:


//--------------------- .nv.info._ZN7cutlass13device_kernelIN5flash11enable_sm90INS1_16FlashAttnFwdSm90INS1_25CollectiveMainloopFwdSm90ILi2EN4cute5tupleIJNS5_1CILi1EEES8_S8_EEENS6_IJNS7_ILi128EEENS7_ILi112EEENS7_ILi192EEEEEELi192ENS_6half_tEfNS_4arch4Sm90ELb1ELb0ELb0ELb1ELb0ELb1ELb0ELb1ELb1ELb1ELb0ELb0EEENS1_21CollectiveEpilogueFwdINS6_IJSA_SC_SB_EEES9_SE_SG_Li256ELb1ELb1ELb0ELb0EEENS1_36VarlenDynamicPersistentTileSchedulerILi128ELi112ELi256ELi128ELb0ELb1ELb1ELb1ELb1ELb1EEEEEEEEEvNT_6ParamsE --------------------------
	.section	.nv.info._ZN7cutlass13device_kernelIN5flash11enable_sm90INS1_16FlashAttnFwdSm90INS1_25CollectiveMainloopFwdSm90ILi2EN4cute5tupleIJNS5_1CILi1EEES8_S8_EEENS6_IJNS7_ILi128EEENS7_ILi112EEENS7_ILi192EEEEEELi192ENS_6half_tEfNS_4arch4Sm90ELb1ELb0ELb0ELb1ELb0ELb1ELb0ELb1ELb1ELb1ELb0ELb0EEENS1_21CollectiveEpilogueFwdINS6_IJSA_SC_SB_EEES9_SE_SG_Li256ELb1ELb1ELb0ELb0EEENS1_36VarlenDynamicPersistentTileSchedulerILi128ELi112ELi256ELi128ELb0ELb1ELb1ELb1ELb1ELb1EEEEEEEEEvNT_6ParamsE,"",@"SHT_CUDA_INFO"
	.sectionflags	@""
	.align	4


	//----- nvinfo : EIATTR_CUDA_API_VERSION
	.align		4
        /*0000*/ 	.byte	0x04, 0x37
        /*0002*/ 	.short	(.L_345 - .L_344)
.L_344:
        /*0004*/ 	.word	0x00000082


	//----- nvinfo : EIATTR_KPARAM_INFO
	.align		4
.L_345:
        /*0008*/ 	.byte	0x04, 0x17
        /*000a*/ 	.short	(.L_347 - .L_346)
.L_346:
        /*000c*/ 	.word	0x00000000
        /*0010*/ 	.short	0x0000
        /*0012*/ 	.short	0x0070
        /*0014*/ 	.byte	0x00, 0xf0, 0x01, 0x2a


	//----- nvinfo : EIATTR_SPARSE_MMA_MASK
	.align		4
.L_347:
        /*0018*/ 	.byte	0x03, 0x50
        /*001a*/ 	.short	0x0000


	//----- nvinfo : EIATTR_MAXREG_COUNT
	.align		4
        /*001c*/ 	.byte	0x03, 0x1b
        /*001e*/ 	.short	0x00a8


	//----- nvinfo : EIATTR_NUM_BARRIERS
	.align		4
        /*0020*/ 	.byte	0x02, 0x4c
        /*0022*/ 	.byte	0x10
	.zero		1


	//----- nvinfo : EIATTR_EXTERNS
	.align		4
        /*0024*/ 	.byte	0x04, 0x0f
        /*0026*/ 	.short	(.L_349 - .L_348)


	//   ....[0]....
	.align		4
.L_348:
        /*0028*/ 	.word	index@(__assertfail)


	//----- nvinfo : EIATTR_ANNOTATIONS
	.align		4
.L_349:
        /*002c*/ 	.byte	0x04, 0x55
        /*002e*/ 	.short	(.L_351 - .L_350)


	//   ....[0]....
.L_350:
        /* <DEDUP_REMOVED lines=134> */


	//----- nvinfo : EIATTR_MERCURY_ISA_VERSION
	.align		4
.L_351:
        /*0878*/ 	.byte	0x03, 0x5f
        /*087a*/ 	.short	0x0101


	//----- nvinfo : EIATTR_UNUSED_LOAD_BYTE_OFFSET
	.align		4
        /*087c*/ 	.byte	0x04, 0x44
        /*087e*/ 	.short	(.L_353 - .L_352)


	//   ....[0]....
.L_352:
        /*0880*/ 	.word	0x00000ab0
        /*0884*/ 	.word	0x0000fff0


	//   ....[1]....
        /*0888*/ 	.word	0x00022440
        /*088c*/ 	.word	0x0000fff0


	//----- nvinfo : EIATTR_INT_WARP_WIDE_INSTR_OFFSETS
	.align		4
.L_353:
        /*0890*/ 	.byte	0x04, 0x31
        /*0892*/ 	.short	(.L_355 - .L_354)


	//   ....[0]....
.L_354:
        /*0894*/ 	.word	0x00000190


	//   ....[1]....
        /*0898*/ 	.word	0x000001d0


	//   ....[2]....
        /*089c*/ 	.word	0x00000240


	//   ....[3]....
        /*08a0*/ 	.word	0x00027710


	//   ....[4]....
        /*08a4*/ 	.word	0x000277a0


	//   ....[5]....
        /*08a8*/ 	.word	0x0002b720


	//   ....[6]....
        /*08ac*/ 	.word	0x0002b780


	//----- nvinfo : EIATTR_COOP_GROUP_MASK_REGIDS
	.align		4
.L_355:
        /*08b0*/ 	.byte	0x04, 0x29
        /*08b2*/ 	.short	(.L_357 - .L_356)


	//   ....[0]....
.L_356:
        /*08b4*/ 	.word	0xffffffff


	//   ....[1]....
        /*08b8*/ 	.word	0xffffffff


	//   ....[2]....
        /*08bc*/ 	.word	0xffffffff


	//   ....[3]....
        /*08c0*/ 	.word	0xffffffff


	//   ....[4]....
        /*08c4*/ 	.word	0xffffffff


	//   ....[5]....
        /*08c8*/ 	.word	0xffffffff


	//   ....[6]....
        /*08cc*/ 	.word	0xffffffff


	//   ....[7]....
        /*08d0*/ 	.word	0xffffffff


	//   ....[8]....
        /*08d4*/ 	.word	0xffffffff


	//   ....[9]....
        /*08d8*/ 	.word	0xffffffff


	//   ....[10]....
        /*08dc*/ 	.word	0xffffffff


	//   ....[11]....
        /*08e0*/ 	.word	0xffffffff


	//   ....[12]....
        /*08e4*/ 	.word	0xffffffff


	//   ....[13]....
        /*08e8*/ 	.word	0xffffffff


	//   ....[14]....
        /*08ec*/ 	.word	0xffffffff


	//   ....[15]....
        /*08f0*/ 	.word	0xffffffff


	//   ....[16]....
        /*08f4*/ 	.word	0xffffffff


	//   ....[17]....
        /*08f8*/ 	.word	0xffffffff


	//   ....[18]....
        /*08fc*/ 	.word	0xffffffff


	//   ....[19]....
        /*0900*/ 	.word	0xffffffff


	//   ....[20]....
        /*0904*/ 	.word	0xffffffff


	//   ....[21]....
        /*0908*/ 	.word	0xffffffff


	//   ....[22]....
        /*090c*/ 	.word	0xffffffff


	//   ....[23]....
        /*0910*/ 	.word	0xffffffff


	//   ....[24]....
        /*0914*/ 	.word	0xffffffff


	//   ....[25]....
        /*0918*/ 	.word	0xffffffff


	//   ....[26]....
        /*091c*/ 	.word	0xffffffff


	//   ....[27]....
        /*0920*/ 	.word	0xffffffff


	//   ....[28]....
        /*0924*/ 	.word	0xffffffff


	//   ....[29]....
        /*0928*/ 	.word	0xffffffff


	//   ....[30]....
        /*092c*/ 	.word	0xffffffff


	//   ....[31]....
        /*0930*/ 	.word	0xffffffff


	//   ....[32]....
        /*0934*/ 	.word	0xffffffff


	//   ....[33]....
        /*0938*/ 	.word	0xffffffff


	//   ....[34]....
        /*093c*/ 	.word	0xffffffff


	//   ....[35]....
        /*0940*/ 	.word	0xffffffff


	//   ....[36]....
        /*0944*/ 	.word	0xffffffff


	//   ....[37]....
        /*0948*/ 	.word	0xffffffff


	//   ....[38]....
        /*094c*/ 	.word	0xffffffff


	//   ....[39]....
        /*0950*/ 	.word	0xffffffff


	//   ....[40]....
        /*0954*/ 	.word	0xffffffff


	//   ....[41]....
        /*0958*/ 	.word	0xffffffff


	//   ....[42]....
        /*095c*/ 	.word	0xffffffff


	//   ....[43]....
        /*0960*/ 	.word	0xffffffff


	//   ....[44]....
        /*0964*/ 	.word	0xffffffff


	//   ....[45]....
        /*0968*/ 	.word	0xffffffff


	//   ....[46]....
        /*096c*/ 	.word	0xffffffff


	//   ....[47]....
        /*0970*/ 	.word	0xffffffff


	//   ....[48]....
        /*0974*/ 	.word	0xffffffff


	//   ....[49]....
        /*0978*/ 	.word	0xffffffff


	//   ....[50]....
        /*097c*/ 	.word	0xffffffff


	//   ....[51]....
        /*0980*/ 	.word	0xffffffff


	//   ....[52]....
        /*0984*/ 	.word	0xffffffff


	//   ....[53]....
        /*0988*/ 	.word	0xffffffff


	//   ....[54]....
        /*098c*/ 	.word	0xffffffff


	//   ....[55]....
        /*0990*/ 	.word	0xffffffff


	//   ....[56]....
        /*0994*/ 	.word	0xffffffff


	//   ....[57]....
        /*0998*/ 	.word	0xffffffff


	//   ....[58]....
        /*099c*/ 	.word	0xffffffff


	//   ....[59]....
        /*09a0*/ 	.word	0xffffffff


	//   ....[60]....
        /*09a4*/ 	.word	0xffffffff


	//   ....[61]....
        /*09a8*/ 	.word	0xffffffff


	//   ....[62]....
        /*09ac*/ 	.word	0xffffffff


	//   ....[63]....
        /*09b0*/ 	.word	0xffffffff


	//   ....[64]....
        /*09b4*/ 	.word	0xffffffff


	//   ....[65]....
        /*09b8*/ 	.word	0xffffffff


	//   ....[66]....
        /*09bc*/ 	.word	0xffffffff


	//   ....[67]....
        /*09c0*/ 	.word	0xffffffff


	//   ....[68]....
        /*09c4*/ 	.word	0xffffffff


	//   ....[69]....
        /*09c8*/ 	.word	0xffffffff


	//   ....[70]....
        /*09cc*/ 	.word	0xffffffff


	//   ....[71]....
        /*09d0*/ 	.word	0xffffffff


	//   ....[72]....
        /*09d4*/ 	.word	0xffffffff


	//   ....[73]....
        /*09d8*/ 	.word	0xffffffff


	//   ....[74]....
        /*09dc*/ 	.word	0xffffffff


	//   ....[75]....
        /*09e0*/ 	.word	0xffffffff


	//   ....[76]....
        /*09e4*/ 	.word	0xffffffff


	//   ....[77]....
        /*09e8*/ 	.word	0xffffffff


	//   ....[78]....
        /*09ec*/ 	.word	0xffffffff


	//   ....[79]....
        /*09f0*/ 	.word	0xffffffff


	//   ....[80]....
        /*09f4*/ 	.word	0xffffffff


	//   ....[81]....
        /*09f8*/ 	.word	0xffffffff


	//   ....[82]....
        /*09fc*/ 	.word	0xffffffff


	//   ....[83]....
        /*0a00*/ 	.word	0xffffffff


	//   ....[84]....
        /*0a04*/ 	.word	0xffffffff


	//   ....[85]....
        /*0a08*/ 	.word	0xffffffff


	//   ....[86]....
        /*0a0c*/ 	.word	0xffffffff


	//   ....[87]....
        /*0a10*/ 	.word	0xffffffff


	//   ....[88]....
        /*0a14*/ 	.word	0xffffffff


	//   ....[89]....
        /*0a18*/ 	.word	0xffffffff


	//   ....[90]....
        /*0a1c*/ 	.word	0xffffffff


	//   ....[91]....
        /*0a20*/ 	.word	0xffffffff


	//   ....[92]....
        /*0a24*/ 	.word	0xffffffff


	//   ....[93]....
        /*0a28*/ 	.word	0xffffffff


	//   ....[94]....
        /*0a2c*/ 	.word	0xffffffff


	//   ....[95]....
        /*0a30*/ 	.word	0xffffffff


	//   ....[96]....
        /*0a34*/ 	.word	0xffffffff


	//   ....[97]....
        /*0a38*/ 	.word	0xffffffff


	//   ....[98]....
        /*0a3c*/ 	.word	0xffffffff


	//   ....[99]....
        /*0a40*/ 	.word	0xffffffff


	//   ....[100]....
        /*0a44*/ 	.word	0xffffffff


	//   ....[101]....
        /*0a48*/ 	.word	0xffffffff


	//   ....[102]....
        /*0a4c*/ 	.word	0xffffffff


	//   ....[103]....
        /*0a50*/ 	.word	0xffffffff


	//   ....[104]....
        /*0a54*/ 	.word	0xffffffff


	//   ....[105]....
        /*0a58*/ 	.word	0xffffffff


	//   ....[106]....
        /*0a5c*/ 	.word	0xffffffff


	//   ....[107]....
        /*0a60*/ 	.word	0xffffffff


	//   ....[108]....
        /*0a64*/ 	.word	0xffffffff


	//   ....[109]....
        /*0a68*/ 	.word	0xffffffff


	//   ....[110]....
        /*0a6c*/ 	.word	0xffffffff


	//   ....[111]....
        /*0a70*/ 	.word	0xffffffff


	//   ....[112]....
        /*0a74*/ 	.word	0xffffffff


	//   ....[113]....
        /*0a78*/ 	.word	0xffffffff


	//   ....[114]....
        /*0a7c*/ 	.word	0xffffffff


	//   ....[115]....
        /*0a80*/ 	.word	0xffffffff


	//   ....[116]....
        /*0a84*/ 	.word	0x0500000f


	//   ....[117]....
        /*0a88*/ 	.word	0x0500000f


	//   ....[118]....
        /*0a8c*/ 	.word	0x0500000f


	//   ....[119]....
        /*0a90*/ 	.word	0x0500000f


	//   ....[120]....
        /*0a94*/ 	.word	0x0500000f


	//   ....[121]....
        /*0a98*/ 	.word	0x0500000f


	//   ....[122]....
        /*0a9c*/ 	.word	0x0500000f


	//   ....[123]....
        /*0aa0*/ 	.word	0x0500000f


	//   ....[124]....
        /*0aa4*/ 	.word	0x0500000f


	//   ....[125]....
        /*0aa8*/ 	.word	0x0500000f


	//   ....[126]....
        /*0aac*/ 	.word	0x0500000f


	//   ....[127]....
        /*0ab0*/ 	.word	0x0500000f


	//   ....[128]....
        /*0ab4*/ 	.word	0x0500000f


	//   ....[129]....
        /*0ab8*/ 	.word	0x0500000f


	//   ....[130]....
        /*0abc*/ 	.word	0x0500000f


	//   ....[131]....
        /*0ac0*/ 	.word	0x0500000f


	//   ....[132]....
        /*0ac4*/ 	.word	0x0500000f


	//   ....[133]....
        /*0ac8*/ 	.word	0x0500000f


	//   ....[134]....
        /*0acc*/ 	.word	0x0500000f


	//   ....[135]....
        /*0ad0*/ 	.word	0x0500000f


	//   ....[136]....
        /*0ad4*/ 	.word	0x0500000f


	//   ....[137]....
        /*0ad8*/ 	.word	0x0500000f


	//   ....[138]....
        /*0adc*/ 	.word	0x0500000f


	//   ....[139]....
        /*0ae0*/ 	.word	0x0500000f


	//   ....[140]....
        /*0ae4*/ 	.word	0x0500000f


	//   ....[141]....
        /*0ae8*/ 	.word	0x0500000f


	//   ....[142]....
        /*0aec*/ 	.word	0x0500000f


	//   ....[143]....
        /*0af0*/ 	.word	0x0500000f


	//   ....[144]....
        /*0af4*/ 	.word	0x0500000f


	//   ....[145]....
        /*0af8*/ 	.word	0x0500000f


	//   ....[146]....
        /*0afc*/ 	.word	0x0500000f


	//   ....[147]....
        /*0b00*/ 	.word	0x0500000f


	//   ....[148]....
        /*0b04*/ 	.word	0x0500000f


	//   ....[149]....
        /*0b08*/ 	.word	0x0500000f


	//   ....[150]....
        /*0b0c*/ 	.word	0x0500000f


	//   ....[151]....
        /*0b10*/ 	.word	0x0500000f


	//   ....[152]....
        /*0b14*/ 	.word	0x0500000f


	//   ....[153]....
        /*0b18*/ 	.word	0x0500000f


	//   ....[154]....
        /*0b1c*/ 	.word	0x0500000f


	//   ....[155]....
        /*0b20*/ 	.word	0x0500000f


	//   ....[156]....
        /*0b24*/ 	.word	0x0500000f


	//   ....[157]....
        /*0b28*/ 	.word	0x0500000f


	//   ....[158]....
        /*0b2c*/ 	.word	0x0500000f


	//   ....[159]....
        /*0b30*/ 	.word	0x0500000f


	//   ....[160]....
        /*0b34*/ 	.word	0x0500000f


	//   ....[161]....
        /*0b38*/ 	.word	0x0500000f


	//   ....[162]....
        /*0b3c*/ 	.word	0x0500000f


	//   ....[163]....
        /*0b40*/ 	.word	0x0500000f


	//   ....[164]....
        /*0b44*/ 	.word	0x0500000f


	//   ....[165]....
        /*0b48*/ 	.word	0x0500000f


	//   ....[166]....
        /*0b4c*/ 	.word	0x0500000f


	//   ....[167]....
        /*0b50*/ 	.word	0x0500000f


	//----- nvinfo : EIATTR_COOP_GROUP_INSTR_OFFSETS
	.align		4
.L_357:
        /*0b54*/ 	.byte	0x04, 0x28
        /*0b56*/ 	.short	(.L_359 - .L_358)


	//   ....[0]....
.L_358:
        /*0b58*/ 	.word	0x00000060


	//   ....[1]....
        /*0b5c*/ 	.word	0x000001a0


	//   ....[2]....
        /*0b60*/ 	.word	0x000001f0


	//   ....[3]....
        /*0b64*/ 	.word	0x00000420


	//   ....[4]....
        /*0b68*/ 	.word	0x00000580


	//   ....[5]....
        /*0b6c*/ 	.word	0x000006a0


	//   ....[6]....
        /*0b70*/ 	.word	0x00000800


	//   ....[7]....
        /*0b74*/ 	.word	0x0000aca0


	//   ....[8]....
        /*0b78*/ 	.word	0x0000b400


	//   ....[9]....
        /*0b7c*/ 	.word	0x0000b410


	//   ....[10]....
        /*0b80*/ 	.word	0x0000b420


	//   ....[11]....
        /*0b84*/ 	.word	0x0000b430


	//   ....[12]....
        /*0b88*/ 	.word	0x0000bc70


	//   ....[13]....
        /*0b8c*/ 	.word	0x0000bc80


	//   ....[14]....
        /*0b90*/ 	.word	0x0000bc90


	//   ....[15]....
        /*0b94*/ 	.word	0x0000bca0


	//   ....[16]....
        /*0b98*/ 	.word	0x0000eac0


	//   ....[17]....
        /*0b9c*/ 	.word	0x0000ead0


	//   ....[18]....
        /*0ba0*/ 	.word	0x0000eae0


	//   ....[19]....
        /*0ba4*/ 	.word	0x0000eaf0


	//   ....[20]....
        /*0ba8*/ 	.word	0x0000f100


	//   ....[21]....
        /*0bac*/ 	.word	0x0000f110


	//   ....[22]....
        /*0bb0*/ 	.word	0x0000f120


	//   ....[23]....
        /*0bb4*/ 	.word	0x0000f130


	//   ....[24]....
        /*0bb8*/ 	.word	0x000150d0


	//   ....[25]....
        /*0bbc*/ 	.word	0x00015810


	//   ....[26]....
        /*0bc0*/ 	.word	0x00015870


	//   ....[27]....
        /*0bc4*/ 	.word	0x00015910


	//   ....[28]....
        /*0bc8*/ 	.word	0x00016130


	//   ....[29]....
        /*0bcc*/ 	.word	0x000161a0


	//   ....[30]....
        /*0bd0*/ 	.word	0x0001a9a0


	//   ....[31]....
        /*0bd4*/ 	.word	0x0001af20


	//   ....[32]....
        /*0bd8*/ 	.word	0x0001af50


	//   ....[33]....
        /*0bdc*/ 	.word	0x0001b340


	//   ....[34]....
        /*0be0*/ 	.word	0x0001b740


	//   ....[35]....
        /*0be4*/ 	.word	0x0001b7a0


	//   ....[36]....
        /*0be8*/ 	.word	0x0001ffa0


	//   ....[37]....
        /*0bec*/ 	.word	0x0001ffc0


	//   ....[38]....
        /*0bf0*/ 	.word	0x000205e0


	//   ....[39]....
        /*0bf4*/ 	.word	0x000206b0


	//   ....[40]....
        /*0bf8*/ 	.word	0x00021be0


	//   ....[41]....
        /*0bfc*/ 	.word	0x00021bf0


	//   ....[42]....
        /*0c00*/ 	.word	0x00021c40


	//   ....[43]....
        /*0c04*/ 	.word	0x00021c50


	//   ....[44]....
        /*0c08*/ 	.word	0x000232c0


	//   ....[45]....
        /*0c0c*/ 	.word	0x00023300


	//   ....[46]....
        /*0c10*/ 	.word	0x00023350


	//   ....[47]....
        /*0c14*/ 	.word	0x00023380


	//   ....[48]....
        /*0c18*/ 	.word	0x000239e0


	//   ....[49]....
        /*0c1c*/ 	.word	0x00023a20


	//   ....[50]....
        /*0c20*/ 	.word	0x00023b20


	//   ....[51]....
        /*0c24*/ 	.word	0x00023b40


	//   ....[52]....
        /*0c28*/ 	.word	0x00023c40


	//   ....[53]....
        /*0c2c*/ 	.word	0x00023c60


	//   ....[54]....
        /*0c30*/ 	.word	0x00023d70


	//   ....[55]....
        /*0c34*/ 	.word	0x00023d90


	//   ....[56]....
        /*0c38*/ 	.word	0x00024670


	//   ....[57]....
        /*0c3c*/ 	.word	0x00024680


	//   ....[58]....
        /*0c40*/ 	.word	0x00024780


	//   ....[59]....
        /*0c44*/ 	.word	0x000247a0


	//   ....[60]....
        /*0c48*/ 	.word	0x000248a0


	//   ....[61]....
        /*0c4c*/ 	.word	0x000248c0


	//   ....[62]....
        /*0c50*/ 	.word	0x000249d0


	//   ....[63]....
        /*0c54*/ 	.word	0x000249f0


	//   ....[64]....
        /*0c58*/ 	.word	0x00024b80


	//   ....[65]....
        /*0c5c*/ 	.word	0x00024d50


	//   ....[66]....
        /*0c60*/ 	.word	0x00024d80


	//   ....[67]....
        /*0c64*/ 	.word	0x00024db0


	//   ....[68]....
        /*0c68*/ 	.word	0x00024de0


	//   ....[69]....
        /*0c6c*/ 	.word	0x00024e10


	//   ....[70]....
        /*0c70*/ 	.word	0x00024e40


	//   ....[71]....
        /*0c74*/ 	.word	0x00024fb0


	//   ....[72]....
        /*0c78*/ 	.word	0x00024fe0


	//   ....[73]....
        /*0c7c*/ 	.word	0x00025010


	//   ....[74]....
        /*0c80*/ 	.word	0x00025040


	//   ....[75]....
        /*0c84*/ 	.word	0x00025070


	//   ....[76]....
        /*0c88*/ 	.word	0x000250a0


	//   ....[77]....
        /*0c8c*/ 	.word	0x00025140


	//   ....[78]....
        /*0c90*/ 	.word	0x000251a0


	//   ....[79]....
        /*0c94*/ 	.word	0x00025230


	//   ....[80]....
        /*0c98*/ 	.word	0x000260b0


	//   ....[81]....
        /*0c9c*/ 	.word	0x00027d10


	//   ....[82]....
        /*0ca0*/ 	.word	0x000289e0


	//   ....[83]....
        /*0ca4*/ 	.word	0x00028a00


	//   ....[84]....
        /*0ca8*/ 	.word	0x00028a20


	//   ....[85]....
        /*0cac*/ 	.word	0x00028a40


	//   ....[86]....
        /*0cb0*/ 	.word	0x00028b20


	//   ....[87]....
        /*0cb4*/ 	.word	0x00028b80


	//   ....[88]....
        /*0cb8*/ 	.word	0x00028bb0


	//   ....[89]....
        /*0cbc*/ 	.word	0x00028c30


	//   ....[90]....
        /*0cc0*/ 	.word	0x00028c60


	//   ....[91]....
        /*0cc4*/ 	.word	0x00028cf0


	//   ....[92]....
        /*0cc8*/ 	.word	0x00028d20


	//   ....[93]....
        /*0ccc*/ 	.word	0x00028db0


	//   ....[94]....
        /*0cd0*/ 	.word	0x00028de0


	//   ....[95]....
        /*0cd4*/ 	.word	0x00028e70


	//   ....[96]....
        /*0cd8*/ 	.word	0x00028e80


	//   ....[97]....
        /*0cdc*/ 	.word	0x00028f10


	//   ....[98]....
        /*0ce0*/ 	.word	0x0002bf40


	//   ....[99]....
        /*0ce4*/ 	.word	0x0002bfa0


	//   ....[100]....
        /*0ce8*/ 	.word	0x0002bfd0


	//   ....[101]....
        /*0cec*/ 	.word	0x0002bfe0


	//   ....[102]....
        /*0cf0*/ 	.word	0x0002c010


	//   ....[103]....
        /*0cf4*/ 	.word	0x0002c040


	//   ....[104]....
        /*0cf8*/ 	.word	0x0002c070


	//   ....[105]....
        /*0cfc*/ 	.word	0x0002c0a0


	//   ....[106]....
        /*0d00*/ 	.word	0x0002c220


	//   ....[107]....
        /*0d04*/ 	.word	0x0002c250


	//   ....[108]....
        /*0d08*/ 	.word	0x0002c280


	//   ....[109]....
        /*0d0c*/ 	.word	0x0002c2b0


	//   ....[110]....
        /*0d10*/ 	.word	0x0002c2e0


	//   ....[111]....
        /*0d14*/ 	.word	0x0002c310


	//   ....[112]....
        /*0d18*/ 	.word	0x0002c3d0


	//   ....[113]....
        /*0d1c*/ 	.word	0x0002c3f0


	//   ....[114]....
        /*0d20*/ 	.word	0x0002c460


	//   ....[115]....
        /*0d24*/ 	.word	0x0002cb30


	//   ....[116]....
        /*0d28*/ 	.word	0x0002cf90


	//   ....[117]....
        /*0d2c*/ 	.word	0x0002d020


	//   ....[118]....
        /*0d30*/ 	.word	0x0002d070


	//   ....[119]....
        /*0d34*/ 	.word	0x0002d0c0


	//   ....[120]....
        /*0d38*/ 	.word	0x0002d150


	//   ....[121]....
        /*0d3c*/ 	.word	0x0002d1e0


	//   ....[122]....
        /*0d40*/ 	.word	0x0002d230


	//   ....[123]....
        /*0d44*/ 	.word	0x0002d280


	//   ....[124]....
        /*0d48*/ 	.word	0x0002d370


	//   ....[125]....
        /*0d4c*/ 	.word	0x0002d400


	//   ....[126]....
        /*0d50*/ 	.word	0x0002d460


	//   ....[127]....
        /*0d54*/ 	.word	0x0002d4c0


	//   ....[128]....
        /*0d58*/ 	.word	0x0002d550


	//   ....[129]....
        /*0d5c*/ 	.word	0x0002d5e0


	//   ....[130]....
        /*0d60*/ 	.word	0x0002d640


	//   ....[131]....
        /*0d64*/ 	.word	0x0002d6a0


	//   ....[132]....
        /*0d68*/ 	.word	0x0002d990


	//   ....[133]....
        /*0d6c*/ 	.word	0x0002dc80


	//   ....[134]....
        /*0d70*/ 	.word	0x0002ddf0


	//   ....[135]....
        /*0d74*/ 	.word	0x0002de40


	//   ....[136]....
        /*0d78*/ 	.word	0x0002dea0


	//   ....[137]....
        /*0d7c*/ 	.word	0x0002df50


	//   ....[138]....
        /*0d80*/ 	.word	0x0002dfe0


	//   ....[139]....
        /*0d84*/ 	.word	0x0002e110


	//   ....[140]....
        /*0d88*/ 	.word	0x0002e1f0


	//   ....[141]....
        /*0d8c*/ 	.word	0x0002e280


	//   ....[142]....
        /*0d90*/ 	.word	0x0002e360


	//   ....[143]....
        /*0d94*/ 	.word	0x0002e3e0


	//   ....[144]....
        /*0d98*/ 	.word	0x0002e4e0


	//   ....[145]....
        /*0d9c*/ 	.word	0x0002e570


	//   ....[146]....
        /*0da0*/ 	.word	0x0002e660


	//   ....[147]....
        /*0da4*/ 	.word	0x0002e6f0


	//   ....[148]....
        /*0da8*/ 	.word	0x0002e7d0


	//   ....[149]....
        /*0dac*/ 	.word	0x0002e8e0


	//   ....[150]....
        /*0db0*/ 	.word	0x0002ec10


	//   ....[151]....
        /*0db4*/ 	.word	0x0002ecb0


	//   ....[152]....
        /*0db8*/ 	.word	0x0002edd0


	//   ....[153]....
        /*0dbc*/ 	.word	0x0002ee50


	//   ....[154]....
        /*0dc0*/ 	.word	0x0002eed0


	//   ....[155]....
        /*0dc4*/ 	.word	0x0002ef50


	//   ....[156]....
        /*0dc8*/ 	.word	0x0002efd0


	//   ....[157]....
        /*0dcc*/ 	.word	0x0002f060


	//   ....[158]....
        /*0dd0*/ 	.word	0x0002f100


	//   ....[159]....
        /*0dd4*/ 	.word	0x0002f1b0


	//   ....[160]....
        /*0dd8*/ 	.word	0x0002f230


	//   ....[161]....
        /*0ddc*/ 	.word	0x0002f2b0


	//   ....[162]....
        /*0de0*/ 	.word	0x0002f330


	//   ....[163]....
        /*0de4*/ 	.word	0x0002f3c0


	//   ....[164]....
        /*0de8*/ 	.word	0x0002f440


	//   ....[165]....
        /*0dec*/ 	.word	0x0002f4e0


	//   ....[166]....
        /*0df0*/ 	.word	0x0002f570


	//   ....[167]....
        /*0df4*/ 	.word	0x0002f6a0


	//----- nvinfo : EIATTR_REG_RECONFIG
	.align		4
.L_359:
        /*0df8*/ 	.byte	0x01, 0x54
	.zero		2


	//----- nvinfo : EIATTR_SYSCALL_OFFSETS
	.align		4
        /*0dfc*/ 	.byte	0x04, 0x46
        /*0dfe*/ 	.short	(.L_361 - .L_360)


	//   ....[0]....
.L_360:
        /*0e00*/ 	.word	0x00001c20


	//   ....[1]....
        /*0e04*/ 	.word	0x00001d70


	//   ....[2]....
        /*0e08*/ 	.word	0x0000ae40


	//   ....[3]....
        /*0e0c*/ 	.word	0x0000b160


	//   ....[4]....
        /*0e10*/ 	.word	0x00027910


	//   ....[5]....
        /*0e14*/ 	.word	0x00027a70


	//   ....[6]....
        /*0e18*/ 	.word	0x00027b70


	//   ....[7]....
        /*0e1c*/ 	.word	0x00028590


	//----- nvinfo : EIATTR_MBARRIER_INSTR_OFFSETS
	.align		4
.L_361:
        /*0e20*/ 	.byte	0x04, 0x39
        /*0e22*/ 	.short	(.L_363 - .L_362)


	//   ....[0]....
.L_362:
        /*0e24*/ 	.word	0x000002d0
        /*0e28*/ 	.word	0x000000ff
        /*0e2c*/ 	.word	0x00036800
        /*0e30*/ 	.short	0x0100
        /*0e32*/ 	.byte	0x08
	.zero		1


	//   ....[1]....
        /*0e34*/ 	.word	0x000002e0
        /*0e38*/ 	.word	0x000000ff
        /*0e3c*/ 	.word	0x00036820
        /*0e40*/ 	.short	0x0100
        /*0e42*/ 	.byte	0x08
	.zero		1


	//   ....[2]....
        /*0e44*/ 	.word	0x000003d0
        /*0e48*/ 	.word	0x000000ff
        /*0e4c*/ 	.word	0x00036830
        /*0e50*/ 	.short	0x0100
        /*0e52*/ 	.byte	0x08
	.zero		1


	//   ....[3]....
        /*0e54*/ 	.word	0x000003e0
        /*0e58*/ 	.word	0x000000ff
        /*0e5c*/ 	.word	0x00036840
        /*0e60*/ 	.short	0x0100
        /*0e62*/ 	.byte	0x08
	.zero		1


	//   ....[4]....
        /*0e64*/ 	.word	0x000003f0
        /*0e68*/ 	.word	0x000000ff
        /*0e6c*/ 	.word	0x00036838
        /*0e70*/ 	.short	0x0100
        /*0e72*/ 	.byte	0x08
	.zero		1


	//   ....[5]....
        /*0e74*/ 	.word	0x00000400
        /*0e78*/ 	.word	0x000000ff
        /*0e7c*/ 	.word	0x00036848
        /*0e80*/ 	.short	0x0100
        /*0e82*/ 	.byte	0x08
	.zero		1


	//   ....[6]....
        /*0e84*/ 	.word	0x00000530
        /*0e88*/ 	.word	0x000000ff
        /*0e8c*/ 	.word	0x00036850
        /*0e90*/ 	.short	0x0100
        /*0e92*/ 	.byte	0x08
	.zero		1


	//   ....[7]....
        /*0e94*/ 	.word	0x00000540
        /*0e98*/ 	.word	0x000000ff
        /*0e9c*/ 	.word	0x00036860
        /*0ea0*/ 	.short	0x0100
        /*0ea2*/ 	.byte	0x08
	.zero		1


	//   ....[8]....
        /*0ea4*/ 	.word	0x00000550
        /*0ea8*/ 	.word	0x000000ff
        /*0eac*/ 	.word	0x00036858
        /*0eb0*/ 	.short	0x0100
        /*0eb2*/ 	.byte	0x08
	.zero		1


	//   ....[9]....
        /*0eb4*/ 	.word	0x00000560
        /*0eb8*/ 	.word	0x000000ff
        /*0ebc*/ 	.word	0x00036868
        /*0ec0*/ 	.short	0x0100
        /*0ec2*/ 	.byte	0x08
	.zero		1


	//   ....[10]....
        /*0ec4*/ 	.word	0x00000650
        /*0ec8*/ 	.word	0x000000ff
        /*0ecc*/ 	.word	0x00036870
        /*0ed0*/ 	.short	0x0100
        /*0ed2*/ 	.byte	0x06
	.zero		1


	//   ....[11]....
        /*0ed4*/ 	.word	0x00000660
        /*0ed8*/ 	.word	0x000000ff
        /*0edc*/ 	.word	0x00036880
        /*0ee0*/ 	.short	0x0100
        /*0ee2*/ 	.byte	0x06
	.zero		1


	//   ....[12]....
        /*0ee4*/ 	.word	0x00000670
        /*0ee8*/ 	.word	0x000000ff
        /*0eec*/ 	.word	0x00036878
        /*0ef0*/ 	.short	0x0100
        /*0ef2*/ 	.byte	0x06
	.zero		1


	//   ....[13]....
        /*0ef4*/ 	.word	0x00000680
        /*0ef8*/ 	.word	0x000000ff
        /*0efc*/ 	.word	0x00036888
        /*0f00*/ 	.short	0x0100
        /*0f02*/ 	.byte	0x06
	.zero		1


	//   ....[14]....
        /*0f04*/ 	.word	0x000007b0
        /*0f08*/ 	.word	0x000000ff
        /*0f0c*/ 	.word	0x00036890
        /*0f10*/ 	.short	0x0100
        /*0f12*/ 	.byte	0x08
	.zero		1


	//   ....[15]....
        /*0f14*/ 	.word	0x000007c0
        /*0f18*/ 	.word	0x000000ff
        /*0f1c*/ 	.word	0x000368a0
        /*0f20*/ 	.short	0x0100
        /*0f22*/ 	.byte	0x08
	.zero		1


	//   ....[16]....
        /*0f24*/ 	.word	0x000007d0
        /*0f28*/ 	.word	0x000000ff
        /*0f2c*/ 	.word	0x00036898
        /*0f30*/ 	.short	0x0100
        /*0f32*/ 	.byte	0x08
	.zero		1


	//   ....[17]....
        /*0f34*/ 	.word	0x000007e0
        /*0f38*/ 	.word	0x000000ff
        /*0f3c*/ 	.word	0x000368a8
        /*0f40*/ 	.short	0x0100
        /*0f42*/ 	.byte	0x08
	.zero		1


	//   ....[18]....
        /*0f44*/ 	.word	0x00000910
        /*0f48*/ 	.word	0x000000ff
        /*0f4c*/ 	.word	0x000368b0
        /*0f50*/ 	.short	0x0100
        /*0f52*/ 	.byte	0x08
	.zero		1


	//   ....[19]....
        /*0f54*/ 	.word	0x00000920
        /*0f58*/ 	.word	0x000000ff
        /*0f5c*/ 	.word	0x000368c0
        /*0f60*/ 	.short	0x0100
        /*0f62*/ 	.byte	0x08
	.zero		1


	//   ....[20]....
        /*0f64*/ 	.word	0x00000930
        /*0f68*/ 	.word	0x000000ff
        /*0f6c*/ 	.word	0x000368b8
        /*0f70*/ 	.short	0x0100
        /*0f72*/ 	.byte	0x08
	.zero		1


	//   ....[21]....
        /*0f74*/ 	.word	0x00000940
        /*0f78*/ 	.word	0x000000ff
        /*0f7c*/ 	.word	0x000368c8
        /*0f80*/ 	.short	0x0100
        /*0f82*/ 	.byte	0x08
	.zero		1


	//   ....[22]....
        /*0f84*/ 	.word	0x000038b0
        /*0f88*/ 	.word	0x00000060
        /*0f8c*/ 	.word	0x00036890
        /*0f90*/ 	.short	0x010a
        /*0f92*/ 	.byte	0x3f
	.zero		1


	//   ....[23]....
        /*0f94*/ 	.word	0x00006bf0
        /*0f98*/ 	.word	0x00000060
        /*0f9c*/ 	.word	0x00036890
        /*0fa0*/ 	.short	0x010a
        /*0fa2*/ 	.byte	0x3f
	.zero		1


	//   ....[24]....
        /*0fa4*/ 	.word	0x00009cb0
        /*0fa8*/ 	.word	0x00000060
        /*0fac*/ 	.word	0x00036890
        /*0fb0*/ 	.short	0x010a
        /*0fb2*/ 	.byte	0x3f
	.zero		1


	//   ....[25]....
        /*0fb4*/ 	.word	0x0000a080
        /*0fb8*/ 	.word	0x00000028
        /*0fbc*/ 	.word	0x00000000
        /*0fc0*/ 	.short	0x0101
        /*0fc2*/ 	.byte	0x3f
	.zero		1


	//   ....[26]....
        /*0fc4*/ 	.word	0x0000a0c0
        /*0fc8*/ 	.word	0x00000060
        /*0fcc*/ 	.word	0x000368b0
        /*0fd0*/ 	.short	0x010a
        /*0fd2*/ 	.byte	0x3f
	.zero		1


	//   ....[27]....
        /*0fd4*/ 	.word	0x0000a730
        /*0fd8*/ 	.word	0x00000060
        /*0fdc*/ 	.word	0x00000000
        /*0fe0*/ 	.short	0x0101
        /*0fe2*/ 	.byte	0x3f
	.zero		1


	//   ....[28]....
        /*0fe4*/ 	.word	0x0000aec0
        /*0fe8*/ 	.word	0x00000010
        /*0fec*/ 	.word	0x00036800
        /*0ff0*/ 	.short	0x010a
        /*0ff2*/ 	.byte	0x3f
	.zero		1


	//   ....[29]....
        /*0ff4*/ 	.word	0x0000af10
        /*0ff8*/ 	.word	0x00000010
        /*0ffc*/ 	.word	0x00036800
        /*1000*/ 	.short	0x010a
        /*1002*/ 	.byte	0x3f
	.zero		1


	//   ....[30]....
        /*1004*/ 	.word	0x0000c390
        /*1008*/ 	.word	0x00000010
        /*100c*/ 	.word	0x00036800
        /*1010*/ 	.short	0x010a
        /*1012*/ 	.byte	0x3f
	.zero		1


	//   ....[31]....
        /*1014*/ 	.word	0x0000f5e0
        /*1018*/ 	.word	0x00000010
        /*101c*/ 	.word	0x00036800
        /*1020*/ 	.short	0x010a
        /*1022*/ 	.byte	0x3f
	.zero		1


	//   ....[32]....
        /*1024*/ 	.word	0x00011f30
        /*1028*/ 	.word	0x00000003
        /*102c*/ 	.word	0x00036830
        /*1030*/ 	.short	0x010a
        /*1032*/ 	.byte	0x3f
	.zero		1


	//   ....[33]....
        /*1034*/ 	.word	0x00011fa0
        /*1038*/ 	.word	0x00000003
        /*103c*/ 	.word	0x00036830
        /*1040*/ 	.short	0x010a
        /*1042*/ 	.byte	0x3f
	.zero		1


	//   ....[34]....
        /*1044*/ 	.word	0x00016400
        /*1048*/ 	.word	0x00000006
        /*104c*/ 	.word	0x00000000
        /*1050*/ 	.short	0x0101
        /*1052*/ 	.byte	0x3f
	.zero		1


	//   ....[35]....
        /*1054*/ 	.word	0x00016f20
        /*1058*/ 	.word	0x0000000d
        /*105c*/ 	.word	0x00036830
        /*1060*/ 	.short	0x010a
        /*1062*/ 	.byte	0x3f
	.zero		1


	//   ....[36]....
        /*1064*/ 	.word	0x00016fa0
        /*1068*/ 	.word	0x0000000d
        /*106c*/ 	.word	0x00036830
        /*1070*/ 	.short	0x010a
        /*1072*/ 	.byte	0x3f
	.zero		1


	//   ....[37]....
        /*1074*/ 	.word	0x0001a610
        /*1078*/ 	.word	0x0000000b
        /*107c*/ 	.word	0x00036850
        /*1080*/ 	.short	0x010a
        /*1082*/ 	.byte	0x3f
	.zero		1


	//   ....[38]....
        /*1084*/ 	.word	0x0001a660
        /*1088*/ 	.word	0x0000000b
        /*108c*/ 	.word	0x00036850
        /*1090*/ 	.short	0x010a
        /*1092*/ 	.byte	0x3f
	.zero		1


	//   ....[39]....
        /*1094*/ 	.word	0x0001be10
        /*1098*/ 	.word	0x0000000d
        /*109c*/ 	.word	0x00000000
        /*10a0*/ 	.short	0x0101
        /*10a2*/ 	.byte	0x3f
	.zero		1


	//   ....[40]....
        /*10a4*/ 	.word	0x0001be40
        /*10a8*/ 	.word	0x0000000b
        /*10ac*/ 	.word	0x00000000
        /*10b0*/ 	.short	0x0101
        /*10b2*/ 	.byte	0x3f
	.zero		1


	//   ....[41]....
        /*10b4*/ 	.word	0x0001c500
        /*10b8*/ 	.word	0x00000004
        /*10bc*/ 	.word	0x00036830
        /*10c0*/ 	.short	0x010a
        /*10c2*/ 	.byte	0x3f
	.zero		1


	//   ....[42]....
        /*10c4*/ 	.word	0x0001c580
        /*10c8*/ 	.word	0x00000004
        /*10cc*/ 	.word	0x00036830
        /*10d0*/ 	.short	0x010a
        /*10d2*/ 	.byte	0x3f
	.zero		1


	//   ....[43]....
        /*10d4*/ 	.word	0x0001fbf0
        /*10d8*/ 	.word	0x0000000b
        /*10dc*/ 	.word	0x00036850
        /*10e0*/ 	.short	0x010a
        /*10e2*/ 	.byte	0x3f
	.zero		1


	//   ....[44]....
        /*10e4*/ 	.word	0x0001fc40
        /*10e8*/ 	.word	0x0000000b
        /*10ec*/ 	.word	0x00036850
        /*10f0*/ 	.short	0x010a
        /*10f2*/ 	.byte	0x3f
	.zero		1


	//   ....[45]....
        /*10f4*/ 	.word	0x00020bf0
        /*10f8*/ 	.word	0x0000007c
        /*10fc*/ 	.word	0x00000000
        /*1100*/ 	.short	0x0101
        /*1102*/ 	.byte	0x3f
	.zero		1


	//   ....[46]....
        /*1104*/ 	.word	0x00020c50
        /*1108*/ 	.word	0x0000000b
        /*110c*/ 	.word	0x00000000
        /*1110*/ 	.short	0x0101
        /*1112*/ 	.byte	0x3f
	.zero		1


	//   ....[47]....
        /*1114*/ 	.word	0x000217e0
        /*1118*/ 	.word	0x00000008
        /*111c*/ 	.word	0x00036850
        /*1120*/ 	.short	0x010a
        /*1122*/ 	.byte	0x3f
	.zero		1


	//   ....[48]....
        /*1124*/ 	.word	0x00021880
        /*1128*/ 	.word	0x00000008
        /*112c*/ 	.word	0x00036850
        /*1130*/ 	.short	0x010a
        /*1132*/ 	.byte	0x3f
	.zero		1


	//   ....[49]....
        /*1134*/ 	.word	0x00021dd0
        /*1138*/ 	.word	0x0000000c
        /*113c*/ 	.word	0x00000000
        /*1140*/ 	.short	0x0101
        /*1142*/ 	.byte	0x3f
	.zero		1


	//   ....[50]....
        /*1144*/ 	.word	0x000239f0
        /*1148*/ 	.word	0x00000000
        /*114c*/ 	.word	0x00000000
        /*1150*/ 	.short	0x0101
        /*1152*/ 	.byte	0x3f
	.zero		1


	//   ....[51]....
        /*1154*/ 	.word	0x000261a0
        /*1158*/ 	.word	0x00000005
        /*115c*/ 	.word	0x00036820
        /*1160*/ 	.short	0x010a
        /*1162*/ 	.byte	0x3f
	.zero		1


	//   ....[52]....
        /*1164*/ 	.word	0x00026280
        /*1168*/ 	.word	0x00000006
        /*116c*/ 	.word	0x000368a0
        /*1170*/ 	.short	0x010a
        /*1172*/ 	.byte	0x3f
	.zero		1


	//   ....[53]....
        /*1174*/ 	.word	0x000266d0
        /*1178*/ 	.word	0x00000006
        /*117c*/ 	.word	0x000368c0
        /*1180*/ 	.short	0x010a
        /*1182*/ 	.byte	0x3f
	.zero		1


	//   ....[54]....
        /*1184*/ 	.word	0x00026c70
        /*1188*/ 	.word	0x00000007
        /*118c*/ 	.word	0x000368a0
        /*1190*/ 	.short	0x010a
        /*1192*/ 	.byte	0x3f
	.zero		1


	//   ....[55]....
        /*1194*/ 	.word	0x000270b0
        /*1198*/ 	.word	0x00000007
        /*119c*/ 	.word	0x000368c0
        /*11a0*/ 	.short	0x010a
        /*11a2*/ 	.byte	0x3f
	.zero		1


	//   ....[56]....
        /*11a4*/ 	.word	0x00027fc0
        /*11a8*/ 	.word	0x00000000
        /*11ac*/ 	.word	0x00036840
        /*11b0*/ 	.short	0x010a
        /*11b2*/ 	.byte	0x3f
	.zero		1


	//   ....[57]....
        /*11b4*/ 	.word	0x00029010
        /*11b8*/ 	.word	0x00000009
        /*11bc*/ 	.word	0x00036800
        /*11c0*/ 	.short	0x0107
        /*11c2*/ 	.byte	0x3f
	.zero		1


	//   ....[58]....
        /*11c4*/ 	.word	0x00029120
        /*11c8*/ 	.word	0x00000002
        /*11cc*/ 	.word	0x00036800
        /*11d0*/ 	.short	0x0101
        /*11d2*/ 	.byte	0x3f
	.zero		1


	//   ....[59]....
        /*11d4*/ 	.word	0x00029140
        /*11d8*/ 	.word	0x00000002
        /*11dc*/ 	.word	0x00036820
        /*11e0*/ 	.short	0x010a
        /*11e2*/ 	.byte	0x3f
	.zero		1


	//   ....[60]....
        /*11e4*/ 	.word	0x000294a0
        /*11e8*/ 	.word	0x00000003
        /*11ec*/ 	.word	0x00036840
        /*11f0*/ 	.short	0x010a
        /*11f2*/ 	.byte	0x3f
	.zero		1


	//   ....[61]....
        /*11f4*/ 	.word	0x00029960
        /*11f8*/ 	.word	0x00000003
        /*11fc*/ 	.word	0x00000060
        /*1200*/ 	.short	0x010a
        /*1202*/ 	.byte	0x3f
	.zero		1


	//   ....[62]....
        /*1204*/ 	.word	0x0002a140
        /*1208*/ 	.word	0x00000003
        /*120c*/ 	.word	0x00036840
        /*1210*/ 	.short	0x010a
        /*1212*/ 	.byte	0x3f
	.zero		1


	//   ....[63]....
        /*1214*/ 	.word	0x0002a600
        /*1218*/ 	.word	0x00000002
        /*121c*/ 	.word	0x00000060
        /*1220*/ 	.short	0x010a
        /*1222*/ 	.byte	0x3f
	.zero		1


	//   ....[64]....
        /*1224*/ 	.word	0x0002ad20
        /*1228*/ 	.word	0x00000002
        /*122c*/ 	.word	0x00036840
        /*1230*/ 	.short	0x010a
        /*1232*/ 	.byte	0x3f
	.zero		1


	//   ....[65]....
        /*1234*/ 	.word	0x0002b1e0
        /*1238*/ 	.word	0x00000002
        /*123c*/ 	.word	0x00000060
        /*1240*/ 	.short	0x010a
        /*1242*/ 	.byte	0x3f
	.zero		1


	//   ....[66]....
        /*1244*/ 	.word	0x0002b890
        /*1248*/ 	.word	0x00000000
        /*124c*/ 	.word	0x00036860
        /*1250*/ 	.short	0x010a
        /*1252*/ 	.byte	0x3f
	.zero		1


	//   ....[67]....
        /*1254*/ 	.word	0x0002cab0
        /*1258*/ 	.word	0x00000000
        /*125c*/ 	.word	0x00036820
        /*1260*/ 	.short	0x010a
        /*1262*/ 	.byte	0x3f
	.zero		1


	//   ....[68]....
        /*1264*/ 	.word	0x0002cc80
        /*1268*/ 	.word	0x00000006
        /*126c*/ 	.word	0x00000000
        /*1270*/ 	.short	0x010a
        /*1272*/ 	.byte	0x3f
	.zero		1


	//   ....[69]....
        /*1274*/ 	.word	0x0002ccf0
        /*1278*/ 	.word	0x00000007
        /*127c*/ 	.word	0x00000000
        /*1280*/ 	.short	0x010a
        /*1282*/ 	.byte	0x3f
	.zero		1


	//   ....[70]....
        /*1284*/ 	.word	0x0002cd60
        /*1288*/ 	.word	0x00000004
        /*128c*/ 	.word	0x00000000
        /*1290*/ 	.short	0x010a
        /*1292*/ 	.byte	0x3f
	.zero		1


	//   ....[71]....
        /*1294*/ 	.word	0x0002cd90
        /*1298*/ 	.word	0x00000003
        /*129c*/ 	.word	0x00000000
        /*12a0*/ 	.short	0x010a
        /*12a2*/ 	.byte	0x3f
	.zero		1


	//   ....[72]....
        /*12a4*/ 	.word	0x0002cdf0
        /*12a8*/ 	.word	0x00000060
        /*12ac*/ 	.word	0x00036890
        /*12b0*/ 	.short	0x010a
        /*12b2*/ 	.byte	0x3f
	.zero		1


	//   ....[73]....
        /*12b4*/ 	.word	0x0002ce40
        /*12b8*/ 	.word	0x00000060
        /*12bc*/ 	.word	0x00036890
        /*12c0*/ 	.short	0x010a
        /*12c2*/ 	.byte	0x3f
	.zero		1


	//   ....[74]....
        /*12c4*/ 	.word	0x0002ce90
        /*12c8*/ 	.word	0x00000060
        /*12cc*/ 	.word	0x00036890
        /*12d0*/ 	.short	0x010a
        /*12d2*/ 	.byte	0x3f
	.zero		1


	//   ....[75]....
        /*12d4*/ 	.word	0x0002cee0
        /*12d8*/ 	.word	0x00000060
        /*12dc*/ 	.word	0x000368b0
        /*12e0*/ 	.short	0x010a
        /*12e2*/ 	.byte	0x3f
	.zero		1


	//   ....[76]....
        /*12e4*/ 	.word	0x0002d2c0
        /*12e8*/ 	.word	0x00000010
        /*12ec*/ 	.word	0x00036800
        /*12f0*/ 	.short	0x010a
        /*12f2*/ 	.byte	0x3f
	.zero		1


	//   ....[77]....
        /*12f4*/ 	.word	0x0002d6d0
        /*12f8*/ 	.word	0x00000010
        /*12fc*/ 	.word	0x00036800
        /*1300*/ 	.short	0x010a
        /*1302*/ 	.byte	0x3f
	.zero		1


	//   ....[78]....
        /*1304*/ 	.word	0x0002d720
        /*1308*/ 	.word	0x00000003
        /*130c*/ 	.word	0x00036830
        /*1310*/ 	.short	0x010a
        /*1312*/ 	.byte	0x3f
	.zero		1


	//   ....[79]....
        /*1314*/ 	.word	0x0002d770
        /*1318*/ 	.word	0x0000000d
        /*131c*/ 	.word	0x00036830
        /*1320*/ 	.short	0x010a
        /*1322*/ 	.byte	0x3f
	.zero		1


	//   ....[80]....
        /*1324*/ 	.word	0x0002d7c0
        /*1328*/ 	.word	0x0000000b
        /*132c*/ 	.word	0x00036850
        /*1330*/ 	.short	0x010a
        /*1332*/ 	.byte	0x3f
	.zero		1


	//   ....[81]....
        /*1334*/ 	.word	0x0002d810
        /*1338*/ 	.word	0x00000004
        /*133c*/ 	.word	0x00036830
        /*1340*/ 	.short	0x010a
        /*1342*/ 	.byte	0x3f
	.zero		1


	//   ....[82]....
        /*1344*/ 	.word	0x0002d860
        /*1348*/ 	.word	0x0000000b
        /*134c*/ 	.word	0x00036850
        /*1350*/ 	.short	0x010a
        /*1352*/ 	.byte	0x3f
	.zero		1


	//   ....[83]....
        /*1354*/ 	.word	0x0002d8b0
        /*1358*/ 	.word	0x00000008
        /*135c*/ 	.word	0x00036850
        /*1360*/ 	.short	0x010a
        /*1362*/ 	.byte	0x3f
	.zero		1


	//   ....[84]....
        /*1364*/ 	.word	0x0002da60
        /*1368*/ 	.word	0x00000004
        /*136c*/ 	.word	0x00036820
        /*1370*/ 	.short	0x010a
        /*1372*/ 	.byte	0x3f
	.zero		1


	//   ....[85]....
        /*1374*/ 	.word	0x0002dab0
        /*1378*/ 	.word	0x00000006
        /*137c*/ 	.word	0x000368a0
        /*1380*/ 	.short	0x010a
        /*1382*/ 	.byte	0x3f
	.zero		1


	//   ....[86]....
        /*1384*/ 	.word	0x0002db00
        /*1388*/ 	.word	0x00000006
        /*138c*/ 	.word	0x000368c0
        /*1390*/ 	.short	0x010a
        /*1392*/ 	.byte	0x3f
	.zero		1


	//   ....[87]....
        /*1394*/ 	.word	0x0002db50
        /*1398*/ 	.word	0x00000007
        /*139c*/ 	.word	0x000368a0
        /*13a0*/ 	.short	0x010a
        /*13a2*/ 	.byte	0x3f
	.zero		1


	//   ....[88]....
        /*13a4*/ 	.word	0x0002dba0
        /*13a8*/ 	.word	0x00000007
        /*13ac*/ 	.word	0x000368c0
        /*13b0*/ 	.short	0x010a
        /*13b2*/ 	.byte	0x3f
	.zero		1


	//   ....[89]....
        /*13b4*/ 	.word	0x0002dd40
        /*13b8*/ 	.word	0x00000000
        /*13bc*/ 	.word	0x00036840
        /*13c0*/ 	.short	0x010a
        /*13c2*/ 	.byte	0x3f
	.zero		1


	//   ....[90]....
        /*13c4*/ 	.word	0x0002e930
        /*13c8*/ 	.word	0x00000002
        /*13cc*/ 	.word	0x00036820
        /*13d0*/ 	.short	0x010a
        /*13d2*/ 	.byte	0x3f
	.zero		1


	//   ....[91]....
        /*13d4*/ 	.word	0x0002e980
        /*13d8*/ 	.word	0x00000003
        /*13dc*/ 	.word	0x00036840
        /*13e0*/ 	.short	0x010a
        /*13e2*/ 	.byte	0x3f
	.zero		1


	//   ....[92]....
        /*13e4*/ 	.word	0x0002e9d0
        /*13e8*/ 	.word	0x00000003
        /*13ec*/ 	.word	0x00000060
        /*13f0*/ 	.short	0x010a
        /*13f2*/ 	.byte	0x3f
	.zero		1


	//   ....[93]....
        /*13f4*/ 	.word	0x0002ea20
        /*13f8*/ 	.word	0x00000003
        /*13fc*/ 	.word	0x00036840
        /*1400*/ 	.short	0x010a
        /*1402*/ 	.byte	0x3f
	.zero		1


	//   ....[94]....
        /*1404*/ 	.word	0x0002ea70
        /*1408*/ 	.word	0x00000002
        /*140c*/ 	.word	0x00000060
        /*1410*/ 	.short	0x010a
        /*1412*/ 	.byte	0x3f
	.zero		1


	//   ....[95]....
        /*1414*/ 	.word	0x0002eac0
        /*1418*/ 	.word	0x00000002
        /*141c*/ 	.word	0x00036840
        /*1420*/ 	.short	0x010a
        /*1422*/ 	.byte	0x3f
	.zero		1


	//   ....[96]....
        /*1424*/ 	.word	0x0002eb10
        /*1428*/ 	.word	0x00000002
        /*142c*/ 	.word	0x00000060
        /*1430*/ 	.short	0x010a
        /*1432*/ 	.byte	0x3f
	.zero		1


	//   ....[97]....
        /*1434*/ 	.word	0x0002eb60
        /*1438*/ 	.word	0x00000000
        /*143c*/ 	.word	0x00036860
        /*1440*/ 	.short	0x010a
        /*1442*/ 	.byte	0x3f
	.zero		1


	//   ....[98]....
        /*1444*/ 	.word	0x0002f5c0
        /*1448*/ 	.word	0x00000000
        /*144c*/ 	.word	0x00036820
        /*1450*/ 	.short	0x010a
        /*1452*/ 	.byte	0x3f
	.zero		1


	//   ....[99]....
        /*1454*/ 	.word	0x0002f760
        /*1458*/ 	.word	0x00000006
        /*145c*/ 	.word	0x00000000
        /*1460*/ 	.short	0x010a
        /*1462*/ 	.byte	0x3f
	.zero		1


	//   ....[100]....
        /*1464*/ 	.word	0x0002f7b0
        /*1468*/ 	.word	0x00000007
        /*146c*/ 	.word	0x00000000
        /*1470*/ 	.short	0x010a
        /*1472*/ 	.byte	0x3f
	.zero		1


	//   ....[101]....
        /*1474*/ 	.word	0x0002f800
        /*1478*/ 	.word	0x00000004
        /*147c*/ 	.word	0x00000000
        /*1480*/ 	.short	0x010a
        /*1482*/ 	.byte	0x3f
	.zero		1


	//----- nvinfo : EIATTR_NUM_MBARRIERS
	.align		4
.L_363:
        /*1484*/ 	.byte	0x03, 0x38
        /*1486*/ 	.short	0x0016


	//----- nvinfo : EIATTR_EXIT_INSTR_OFFSETS
	.align		4
        /*1488*/ 	.byte	0x04, 0x1c
        /*148a*/ 	.short	(.L_365 - .L_364)


	//   ....[0]....
.L_364:
        /*148c*/ 	.word	0x0002cde0


	//----- nvinfo : EIATTR_MAX_THREADS
	.align		4
.L_365:
        /*1490*/ 	.byte	0x04, 0x05
        /*1492*/ 	.short	(.L_367 - .L_366)
.L_366:
        /*1494*/ 	.word	0x00000180
        /*1498*/ 	.word	0x00000001
        /*149c*/ 	.word	0x00000001


	//----- nvinfo : EIATTR_CRS_STACK_SIZE
	.align		4
.L_367:
        /*14a0*/ 	.byte	0x04, 0x1e
        /*14a2*/ 	.short	(.L_369 - .L_368)
.L_368:
        /*14a4*/ 	.word	0x00000000


	//----- nvinfo : EIATTR_CBANK_PARAM_SIZE
	.align		4
.L_369:
        /*14a8*/ 	.byte	0x03, 0x19
        /*14aa*/ 	.short	0x0af0


	//----- nvinfo : EIATTR_PARAM_CBANK
	.align		4
        /*14ac*/ 	.byte	0x04, 0x0a
        /*14ae*/ 	.short	(.L_371 - .L_370)
	.align		4
.L_370:
        /*14b0*/ 	.word	index@(.nv.constant0._ZN7cutlass13device_kernelIN5flash11enable_sm90INS1_16FlashAttnFwdSm90INS1_25CollectiveMainloopFwdSm90ILi2EN4cute5tupleIJNS5_1CILi1EEES8_S8_EEENS6_IJNS7_ILi128EEENS7_ILi112EEENS7_ILi192EEEEEELi192ENS_6half_tEfNS_4arch4Sm90ELb1ELb0ELb0ELb1ELb0ELb1ELb0ELb1ELb1ELb1ELb0ELb0EEENS1_21CollectiveEpilogueFwdINS6_IJSA_SC_SB_EEES9_SE_SG_Li256ELb1ELb1ELb0ELb0EEENS1_36VarlenDynamicPersistentTileSchedulerILi128ELi112ELi256ELi128ELb0ELb1ELb1ELb1ELb1ELb1EEEEEEEEEvNT_6ParamsE)
        /*14b4*/ 	.short	0x0210
        /*14b6*/ 	.short	0x0af0


	//----- nvinfo : EIATTR_SW_WAR
	.align		4
.L_371:
        /*14b8*/ 	.byte	0x04, 0x36
        /*14ba*/ 	.short	(.L_373 - .L_372)
.L_372:
        /*14bc*/ 	.word	0x00000008
.L_373:


//--------------------- .nv.callgraph             --------------------------
	.section	.nv.callgraph,"",@"SHT_CUDA_CALLGRAPH"
	.align	4
	.sectionentsize	8
	.align		4
        /*0000*/ 	.word	0x00000000
	.align		4
        /*0004*/ 	.word	0xffffffff
	.align		4
        /*0008*/ 	.word	index@(_ZN7cutlass13device_kernelIN5flash11enable_sm90INS1_16FlashAttnFwdSm90INS1_25CollectiveMainloopFwdSm90ILi2EN4cute5tupleIJNS5_1CILi1EEES8_S8_EEENS6_IJNS7_ILi128EEENS7_ILi112EEENS7_ILi192EEEEEELi192ENS_6half_tEfNS_4arch4Sm90ELb0ELb0ELb0ELb0ELb0ELb0ELb0ELb1ELb1ELb1ELb0ELb0EEENS1_21CollectiveEpilogueFwdINS6_IJSA_SC_SB_EEES9_SE_SG_Li256ELb0ELb1ELb0ELb0EEENS1_29StaticPersistentTileSchedulerILb0EEEEEEEEEvNT_6ParamsE)
	.align		4
        /*000c*/ 	.word	index@(__assertfail)
	.align		4
        /*0010*/ 	.word	index@(_ZN7cutlass13device_kernelIN5flash11enable_sm90INS1_16FlashAttnFwdSm90INS1_25CollectiveMainloopFwdSm90ILi2EN4cute5tupleIJNS5_1CILi2EEENS7_ILi1EEES9_EEENS6_IJNS7_ILi128EEENS7_ILi112EEENS7_ILi192EEEEEELi192ENS_6half_tEfNS_4arch4Sm90ELb0ELb0ELb0ELb0ELb0ELb0ELb0ELb1ELb1ELb1ELb0ELb0EEENS1_21CollectiveEpilogueFwdINS6_IJSB_SD_SC_EEESA_SF_SH_Li256ELb0ELb1ELb0ELb0EEENS1_29StaticPersistentTileSchedulerILb0EEEEEEEEEvNT_6ParamsE)
	.align		4
        /*0014*/ 	.word	index@(__assertfail)
	.align		4
        /*0018*/ 	.word	index@(_ZN7cutlass13device_kernelIN5flash11enable_sm90INS1_16FlashAttnFwdSm90INS1_25CollectiveMainloopFwdSm90ILi2EN4cute5tupleIJNS5_1CILi1EEES8_S8_EEENS6_IJNS7_ILi128EEENS7_ILi112EEENS7_ILi192EEEEEELi192ENS_6half_tEfNS_4arch4Sm90ELb0ELb0ELb0ELb1ELb0ELb0ELb0ELb1ELb1ELb1ELb0ELb0EEENS1_21CollectiveEpilogueFwdINS6_IJSA_SC_SB_EEES9_SE_SG_Li256ELb1ELb1ELb0ELb0EEENS1_36VarlenDynamicPersistentTileSchedulerILi128ELi112ELi256ELi128ELb0ELb1ELb1ELb0ELb1ELb1EEEEEEEEEvNT_6ParamsE)
	.align		4
        /*001c*/ 	.word	index@(__assertfail)
	.align		4
        /*0020*/ 	.word	index@(_ZN7cutlass13device_kernelIN5flash11enable_sm90INS1_16FlashAttnFwdSm90INS1_25CollectiveMainloopFwdSm90ILi2EN4cute5tupleIJNS5_1CILi1EEES8_S8_EEENS6_IJNS7_ILi128EEENS7_ILi112EEENS7_ILi192EEEEEELi192ENS_6half_tEfNS_4arch4Sm90ELb0ELb0ELb0ELb1ELb0ELb1ELb0ELb1ELb1ELb1ELb0ELb0EEENS1_21CollectiveEpilogueFwdINS6_IJSA_SC_SB_EEES9_SE_SG_Li256ELb1ELb1ELb0ELb0EEENS1_36VarlenDynamicPersistentTileSchedulerILi128ELi112ELi256ELi128ELb0ELb1ELb1ELb0ELb1ELb1EEEEEEEEEvNT_6ParamsE)
	.align		4
        /*0024*/ 	.word	index@(__assertfail)
	.align		4
        /*0028*/ 	.word	index@(_ZN7cutlass13device_kernelIN5flash11enable_sm90INS1_16FlashAttnFwdSm90INS1_25CollectiveMainloopFwdSm90ILi2EN4cute5tupleIJNS5_1CILi1EEES8_S8_EEENS6_IJNS7_ILi128EEENS7_ILi96EEENS7_ILi192EEEEEELi192ENS_6half_tEfNS_4arch4Sm90ELb0ELb1ELb0ELb0ELb0ELb0ELb0ELb1ELb1ELb1ELb0ELb0EEENS1_21CollectiveEpilogueFwdINS6_IJSA_SC_SB_EEES9_SE_SG_Li256ELb0ELb1ELb0ELb0EEENS1_30DynamicPersistentTileSchedulerILi256ELi128ELb0ELb1ELb1EEEEEEEEEvNT_6ParamsE)
	.align		4
        /*002c*/ 	.word	index@(__assertfail)
	.align		4
        /*0030*/ 	.word	index@(_ZN7cutlass13device_kernelIN5flash11enable_sm90INS1_16FlashAttnFwdSm90INS1_25CollectiveMainloopFwdSm90ILi2EN4cute5tupleIJNS5_1CILi1EEES8_S8_EEENS6_IJNS7_ILi128EEENS7_ILi96EEENS7_ILi192EEEEEELi192ENS_6half_tEfNS_4arch4Sm90ELb0ELb1ELb0ELb1ELb0ELb0ELb0ELb1ELb1ELb1ELb0ELb0EEENS1_21CollectiveEpilogueFwdINS6_IJSA_SC_SB_EEES9_SE_SG_Li256ELb1ELb1ELb0ELb0EEENS1_36VarlenDynamicPersistentTileSchedulerILi128ELi96ELi256ELi128ELb0ELb1ELb1ELb1ELb0ELb1EEEEEEEEEvNT_6ParamsE)
	.align		4
        /*0034*/ 	.word	index@(__assertfail)
	.align		4
        /*0038*/ 	.word	index@(_ZN7cutlass13device_kernelIN5flash11enable_sm90INS1_16FlashAttnFwdSm90INS1_25CollectiveMainloopFwdSm90ILi2EN4cute5tupleIJNS5_1CILi1EEES8_S8_EEENS6_IJNS7_ILi128EEENS7_ILi96EEENS7_ILi192EEEEEELi192ENS_6half_tEfNS_4arch4Sm90ELb0ELb1ELb0ELb1ELb0ELb1ELb0ELb1ELb1ELb1ELb0ELb0EEENS1_21CollectiveEpilogueFwdINS6_IJSA_SC_SB_EEES9_SE_SG_Li256ELb1ELb1ELb0ELb0EEENS1_36VarlenDynamicPersistentTileSchedulerILi128ELi96ELi256ELi128ELb0ELb1ELb1ELb1ELb0ELb1EEEEEEEEEvNT_6ParamsE)
	.align		4
        /*003c*/ 	.word	index@(__assertfail)
	.align		4
        /*0040*/ 	.word	index@(_ZN7cutlass13device_kernelIN5flash11enable_sm90INS1_16FlashAttnFwdSm90INS1_25CollectiveMainloopFwdSm90ILi2EN4cute5tupleIJNS5_1CILi1EEES8_S8_EEENS6_IJNS7_ILi128EEENS7_ILi112EEENS7_ILi192EEEEEELi192ENS_6half_tEfNS_4arch4Sm90ELb1ELb0ELb0ELb0ELb0ELb0ELb0ELb1ELb1ELb1ELb0ELb0EEENS1_21CollectiveEpilogueFwdINS6_IJSA_SC_SB_EEES9_SE_SG_Li256ELb0ELb1ELb0ELb0EEENS1_30DynamicPersistentTileSchedulerILi256ELi128ELb0ELb1ELb1EEEEEEEEEvNT_6ParamsE)
	.align		4
        /*0044*/ 	.word	index@(__assertfail)
	.align		4
        /*0048*/ 	.word	index@(_ZN7cutlass13device_kernelIN5flash11enable_sm90INS1_16FlashAttnFwdSm90INS1_25CollectiveMainloopFwdSm90ILi2EN4cute5tupleIJNS5_1CILi1EEES8_S8_EEENS6_IJNS7_ILi128EEENS7_ILi112EEENS7_ILi192EEEEEELi192ENS_6half_tEfNS_4arch4Sm90ELb1ELb0ELb0ELb1ELb0ELb0ELb0ELb1ELb1ELb1ELb0ELb0EEENS1_21CollectiveEpilogueFwdINS6_IJSA_SC_SB_EEES9_SE_SG_Li256ELb1ELb1ELb0ELb0EEENS1_36VarlenDynamicPersistentTileSchedulerILi128ELi112ELi256ELi128ELb0ELb1ELb1ELb1ELb1ELb1EEEEEEEEEvNT_6ParamsE)
	.align		4
        /*004c*/ 	.word	index@(__assertfail)
	.align		4
        /*0050*/ 	.word	index@(_ZN7cutlass13device_kernelIN5flash11enable_sm90INS1_16FlashAttnFwdSm90INS1_25CollectiveMainloopFwdSm90ILi2EN4cute5tupleIJNS5_1CILi1EEES8_S8_EEENS6_IJNS7_ILi128EEENS7_ILi112EEENS7_ILi192EEEEEELi192ENS_6half_tEfNS_4arch4Sm90ELb1ELb0ELb0ELb1ELb0ELb1ELb0ELb1ELb1ELb1ELb0ELb0EEENS1_21CollectiveEpilogueFwdINS6_IJSA_SC_SB_EEES9_SE_SG_Li256ELb1ELb1ELb0ELb0EEENS1_36VarlenDynamicPersistentTileSchedulerILi128ELi112ELi256ELi128ELb0ELb1ELb1ELb1ELb1ELb1EEEEEEEEEvNT_6ParamsE)
	.align		4
        /*0054*/ 	.word	index@(__assertfail)
	.align		4
        /*0058*/ 	.word	0x00000000
	.align		4
        /*005c*/ 	.word	0xfffffffe
	.align		4
        /*0060*/ 	.word	0x00000000
	.align		4
        /*0064*/ 	.word	0xfffffffd
	.align		4
        /*0068*/ 	.word	0x00000000
	.align		4
        /*006c*/ 	.word	0xfffffffc


//--------------------- .nv.constant4             --------------------------
	.section	.nv.constant4,"a",@progbits
	.align	8
	.align		8
.nv.constant4:
        /*0000*/ 	.dword	__assertfail
	.align		8
        /*0008*/ 	.dword	__unnamed_1
	.align		8
        /*0010*/ 	.dword	__unnamed_2
	.align		8
        /*0018*/ 	.dword	__unnamed_3
	.align		8
        /*0020*/ 	.dword	__unnamed_4
	.align		8
        /*0028*/ 	.dword	__unnamed_5
	.align		8
        /*0030*/ 	.dword	__unnamed_6
	.align		8
        /*0038*/ 	.dword	__unnamed_7
	.align		8
        /*0040*/ 	.dword	__unnamed_8
	.align		8
        /*0048*/ 	.dword	__unnamed_9
	.align		8
        /*0050*/ 	.dword	_ZN74_INTERNAL_9aeea976_38_flash_fwd_hdim192_fp16_packgqa_sm90_cu_61719c98_41854cuda3std3__45__cpo5beginE
	.align		8
        /*0058*/ 	.dword	_ZN74_INTERNAL_9aeea976_38_flash_fwd_hdim192_fp16_packgqa_sm90_cu_61719c98_41854cuda3std3__45__cpo3endE
	.align		8
        /*0060*/ 	.dword	_ZN74_INTERNAL_9aeea976_38_flash_fwd_hdim192_fp16_packgqa_sm90_cu_61719c98_41854cuda3std3__45__cpo6cbeginE
	.align		8
        /*0068*/ 	.dword	_ZN74_INTERNAL_9aeea976_38_flash_fwd_hdim192_fp16_packgqa_sm90_cu_61719c98_41854cuda3std3__45__cpo4cendE
	.align		8
        /*0070*/ 	.dword	_ZN74_INTERNAL_9aeea976_38_flash_fwd_hdim192_fp16_packgqa_sm90_cu_61719c98_41854cuda3std3__476_GLOBAL__N__9aeea976_38_flash_fwd_hdim192_fp16_packgqa_sm90_cu_61719c98_41856ignoreE
	.align		8
        /*0078*/ 	.dword	_ZN74_INTERNAL_9aeea976_38_flash_fwd_hdim192_fp16_packgqa_sm90_cu_61719c98_41854cuda3std3__419piecewise_constructE
	.align		8
        /*0080*/ 	.dword	_ZN74_INTERNAL_9aeea976_38_flash_fwd_hdim192_fp16_packgqa_sm90_cu_61719c98_41854cuda3std3__48in_placeE
	.align		8
        /*0088*/ 	.dword	_ZN74_INTERNAL_9aeea976_38_flash_fwd_hdim192_fp16_packgqa_sm90_cu_61719c98_41854cuda3std6ranges3__45__cpo4swapE
	.align		8
        /*0090*/ 	.dword	_ZN74_INTERNAL_9aeea976_38_flash_fwd_hdim192_fp16_packgqa_sm90_cu_61719c98_41854cuda3std6ranges3__45__cpo9iter_moveE
	.align		8
        /*0098*/ 	.dword	_ZN74_INTERNAL_9aeea976_38_flash_fwd_hdim192_fp16_packgqa_sm90_cu_61719c98_41854cute7productE
	.align		8
        /*00a0*/ 	.dword	_ZN74_INTERNAL_9aeea976_38_flash_fwd_hdim192_fp16_packgqa_sm90_cu_61719c98_41854cute1_E
	.align		8
        /*00a8*/ 	.dword	$str$23
	.align		8
        /*00b0*/ 	.dword	$str$24


//--------------------- .text._ZN7cutlass13device_kernelIN5flash11enable_sm90INS1_16FlashAttnFwdSm90INS1_25CollectiveMainloopFwdSm90ILi2EN4cute5tupleIJNS5_1CILi1EEES8_S8_EEENS6_IJNS7_ILi128EEENS7_ILi112EEENS7_ILi192EEEEEELi192ENS_6half_tEfNS_4arch4Sm90ELb0ELb0ELb0ELb0ELb0ELb0ELb0ELb1ELb1ELb1ELb0ELb0EEENS1_21CollectiveEpilogueFwdINS6_IJSA_SC_SB_EEES9_SE_SG_Li256ELb0ELb1ELb0ELb0EEENS1_29StaticPersistentTileSchedulerILb0EEEEEEEEEvNT_6ParamsE --------------------------
	.section	.text._ZN7cutlass13device_kernelIN5flash11enable_sm90INS1_16FlashAttnFwdSm90INS1_25CollectiveMainloopFwdSm90ILi2EN4cute5tupleIJNS5_1CILi1EEES8_S8_EEENS6_IJNS7_ILi128EEENS7_ILi112EEENS7_ILi192EEEEEELi192ENS_6half_tEfNS_4arch4Sm90ELb0ELb0ELb0ELb0ELb0ELb0ELb0ELb1ELb1ELb1ELb0ELb0EEENS1_21CollectiveEpilogueFwdINS6_IJSA_SC_SB_EEES9_SE_SG_Li256ELb0ELb1ELb0ELb0EEENS1_29StaticPersistentTileSchedulerILb0EEEEEEEEEvNT_6ParamsE,"ax",@progbits
	.align	128
.text._ZN7cutlass13device_kernelIN5flash11enable_sm90INS1_16FlashAttnFwdSm90INS1_25CollectiveMainloopFwdSm90ILi2EN4cute5tupleIJNS5_1CILi1EEES8_S8_EEENS6_IJNS7_ILi128EEENS7_ILi112EEENS7_ILi192EEEEEELi192ENS_6half_tEfNS_4arch4Sm90ELb0ELb0ELb0ELb0ELb0ELb0ELb0ELb1ELb1ELb1ELb0ELb0EEENS1_21CollectiveEpilogueFwdINS6_IJSA_SC_SB_EEES9_SE_SG_Li256ELb0ELb1ELb0ELb0EEENS1_29StaticPersistentTileSchedulerILb0EEEEEEEEEvNT_6ParamsE:
        .type           _ZN7cutlass13device_kernelIN5flash11enable_sm90INS1_16FlashAttnFwdSm90INS1_25CollectiveMainloopFwdSm90ILi2EN4cute5tupleIJNS5_1CILi1EEES8_S8_EEENS6_IJNS7_ILi128EEENS7_ILi112EEENS7_ILi192EEEEEELi192ENS_6half_tEfNS_4arch4Sm90ELb0ELb0ELb0ELb0ELb0ELb0ELb0ELb1ELb1ELb1ELb0ELb0EEENS1_21CollectiveEpilogueFwdINS6_IJSA_SC_SB_EEES9_SE_SG_Li256ELb0ELb1ELb0ELb0EEENS1_29StaticPersistentTileSchedulerILb0EEEEEEEEEvNT_6ParamsE,@function
        .size           _ZN7cutlass13device_kernelIN5flash11enable_sm90INS1_16FlashAttnFwdSm90INS1_25CollectiveMainloopFwdSm90ILi2EN4cute5tupleIJNS5_1CILi1EEES8_S8_EEENS6_IJNS7_ILi128EEENS7_ILi112EEENS7_ILi192EEEEEELi192ENS_6half_tEfNS_4arch4Sm90ELb0ELb0ELb0ELb0ELb0ELb0ELb0ELb1ELb1ELb1ELb0ELb0EEENS1_21CollectiveEpilogueFwdINS6_IJSA_SC_SB_EEES9_SE_SG_Li256ELb0ELb1ELb0ELb0EEENS1_29StaticPersistentTileSchedulerILb0EEEEEEEEEvNT_6ParamsE,(.L_x_3239 - _ZN7cutlass13device_kernelIN5flash11enable_sm90INS1_16FlashAttnFwdSm90INS1_25CollectiveMainloopFwdSm90ILi2EN4cute5tupleIJNS5_1CILi1EEES8_S8_EEENS6_IJNS7_ILi128EEENS7_ILi112EEENS7_ILi192EEEEEELi192ENS_6half_tEfNS_4arch4Sm90ELb0ELb0ELb0ELb0ELb0ELb0ELb0ELb1ELb1ELb1ELb0ELb0EEENS1_21CollectiveEpilogueFwdINS6_IJSA_SC_SB_EEES9_SE_SG_Li256ELb0ELb1ELb0ELb0EEENS1_29StaticPersistentTileSchedulerILb0EEEEEEEEEvNT_6ParamsE)
        .other          _ZN7cutlass13device_kernelIN5flash11enable_sm90INS1_16FlashAttnFwdSm90INS1_25CollectiveMainloopFwdSm90ILi2EN4cute5tupleIJNS5_1CILi1EEES8_S8_EEENS6_IJNS7_ILi128EEENS7_ILi112EEENS7_ILi192EEEEEELi192ENS_6half_tEfNS_4arch4Sm90ELb0ELb0ELb0ELb0ELb0ELb0ELb0ELb1ELb1ELb1ELb0ELb0EEENS1_21CollectiveEpilogueFwdINS6_IJSA_SC_SB_EEES9_SE_SG_Li256ELb0ELb1ELb0ELb0EEENS1_29StaticPersistentTileSchedulerILb0EEEEEEEEEvNT_6ParamsE,@"STO_CUDA_ENTRY STV_DEFAULT"
_ZN7cutlass13device_kernelIN5flash11enable_sm90INS1_16FlashAttnFwdSm90INS1_25CollectiveMainloopFwdSm90ILi2EN4cute5tupleIJNS5_1CILi1EEES8_S8_EEENS6_IJNS7_ILi128EEENS7_ILi112EEENS7_ILi192EEEEEELi192ENS_6half_tEfNS_4arch4Sm90ELb0ELb0ELb0ELb0ELb0ELb0ELb0ELb1ELb1ELb1ELb0ELb0EEENS1_21CollectiveEpilogueFwdINS6_IJSA_SC_SB_EEES9_SE_SG_Li256ELb0ELb1ELb0ELb0EEENS1_29StaticPersistentTileSchedulerILb0EEEEEEEEEvNT_6ParamsE:
[----:B------:R-:W0:Y:S02]  /*0000*/  LDC R1, c[0x0][0x28] ;  /* 0x00000a00ff017b82 */ /* 0x000e240000000800 */
[----:B0-----:R-:W-:Y:S01]  /*0010*/  VIADD R1, R1, 0xffffffc8 ;  /* 0xffffffc801017836 */ /* 0x001fe20000000000 */
[----:B------:R-:W0:Y:S01]  /*0020*/  S2R R0, SR_TID.X ;  /* 0x0000000000007919 */ /* 0x000e220000002100 */
[----:B------:R-:W-:Y:S01]  /*0030*/  ELECT P0, URZ, PT ;  /* 0x00000000003f782f */ /* 0x000fe20003800000 */
[----:B------:R-:W-:Y:S01]  /*0040*/  BSSY B0, `(.L_x_0) ;  /* 0x000000d000007945 */ /* 0x000fe20003800000 */
[----:B0-----:R-:W-:-:S05]  /*0050*/  SHF.R.U32.HI R2, RZ, 0x5, R0 ;  /* 0x00000005ff027819 */ /* 0x001fca0000011600 */
[----:B------:R-:W0:Y:S02]  /*0060*/  SHFL.IDX PT, R3, R2, RZ, 0x1f ;  /* 0x00001fff02037589 */ /* 0x000e2400000e0000 */
[----:B0-----:R-:W-:-:S13]  /*0070*/  ISETP.EQ.AND P0, PT, R3, RZ, P0 ;  /* 0x000000ff0300720c */ /* 0x001fda0000702270 */
[----:B------:R-:W-:Y:S05]  /*0080*/  @!P0 BRA `(.L_x_1) ;  /* 0x0000000000208947 */ /* 0x000fea0003800000 */
[----:B------:R-:W-:Y:S02]  /*0090*/  ULDC.64 UR4, c[0x0][0x198] ;  /* 0x0000660000047ab9 */ /* 0x000fe40000000a00 */
[----:B------:R-:W-:Y:S02]  /*00a0*/  UIADD3 UR6, UP0, UR4, 0x370, URZ ;  /* 0x0000037004067890 */ /* 0x000fe4000ff1e03f */
[----:B------:R-:W-:Y:S02]  /*00b0*/  UIADD3 UR4, UP1, UR4, 0x470, URZ ;  /* 0x0000047004047890 */ /* 0x000fe4000ff3e03f */
[----:B------:R-:W-:Y:S02]  /*00c0*/  UIADD3.X UR7, URZ, UR5, URZ, UP0, !UPT ;  /* 0x000000053f077290 */ /* 0x000fe400087fe43f */
[----:B------:R-:W-:-:S07]  /*00d0*/  UIADD3.X UR5, URZ, UR5, URZ, UP1, !UPT ;  /* 0x000000053f057290 */ /* 0x000fce0008ffe43f */
[----:B------:R0:W-:Y:S02]  /*00e0*/  UTMACCTL.PF [UR6] ;  /* 0x00000000060079b9 */ /* 0x0001e40008040000 */
[----:B------:R0:W-:Y:S02]  /*00f0*/  UTMACCTL.PF [UR4] ;  /* 0x00000000040079b9 */ /* 0x0001e40008040000 */
[----:B0-----:R-:W-:Y:S01]  /*0100*/  NOP ;  /* 0x0000000000007918 */ /* 0x001fe20000000000 */
.L_x_1:
[----:B------:R-:W-:Y:S05]  /*0110*/  BSYNC B0 ;  /* 0x0000000000007941 */ /* 0x000fea0003800000 */
.L_x_0:
[----:B------:R-:W-:Y:S01]  /*0120*/  VOTEU.ANY UP0, P0 ;  /* 0x00000000003f7886 */ /* 0x000fe20000000100 */
[----:B------:R-:W0:Y:S01]  /*0130*/  SHFL.IDX PT, R3, R2, RZ, 0x1f ;  /* 0x00001fff02037589 */ /* 0x000e2200000e0000 */
[----:B------:R-:W-:Y:S01]  /*0140*/  UMOV UR4, 0x80 ;  /* 0x0000008000047882 */ /* 0x000fe20000000000 */
[----:B------:R-:W-:Y:S01]  /*0150*/  UMOV UR7, 0x100 ;  /* 0x0000010000077882 */ /* 0x000fe20000000000 */
[----:B------:R-:W-:Y:S01]  /*0160*/  VOTEU.ANY UP1, P0 ;  /* 0x00000000003f7886 */ /* 0x000fe20000020100 */
[----:B------:R-:W1:Y:S01]  /*0170*/  @UP0 S2UR UR8, SR_CgaCtaId ;  /* 0x00000000000809c3 */ /* 0x000e620000008800 */
[----:B------:R-:W-:Y:S01]  /*0180*/  @UP0 UMOV UR6, 0x400 ;  /* 0x0000040000060882 */ /* 0x000fe20000000000 */
[----:B------:R-:W-:-:S04]  /*0190*/  @UP0 UIADD3 UR4, -UR4, 0x100000, URZ ;  /* 0x0010000004040890 */ /* 0x000fc8000fffe13f */
[----:B------:R-:W-:Y:S02]  /*01a0*/  @UP0 USHF.L.U32 UR5, UR4, 0xb, URZ ;  /* 0x0000000b04050899 */ /* 0x000fe4000800063f */
[----:B------:R-:W-:Y:S01]  /*01b0*/  @UP0 USHF.L.U32 UR4, UR4, 0x1, URZ ;  /* 0x0000000104040899 */ /* 0x000fe2000800063f */
[----:B0-----:R-:W-:Y:S02]  /*01c0*/  ISETP.NE.AND P1, PT, R3, RZ, PT ;  /* 0x000000ff0300720c */ /* 0x001fe40003f25270 */
[----:B------:R-:W-:Y:S01]  /*01d0*/  SHF.R.U32.HI R3, RZ, 0x7, R0 ;  /* 0x00000007ff037819 */ /* 0x000fe20000011600 */
[----:B-1----:R-:W-:Y:S02]  /*01e0*/  @UP0 ULEA UR8, UR8, UR6, 0x18 ;  /* 0x0000000608080291 */ /* 0x002fe4000f8ec03f */
[----:B------:R-:W-:-:S04]  /*01f0*/  @UP0 UIADD3 UR6, -UR7, 0x100000, URZ ;  /* 0x0010000007060890 */ /* 0x000fc8000fffe13f */
[----:B------:R-:W-:Y:S02]  /*0200*/  @UP0 USHF.L.U32 UR7, UR6, 0xb, URZ ;  /* 0x0000000b06070899 */ /* 0x000fe4000800063f */
[----:B------:R-:W-:Y:S01]  /*0210*/  @UP0 USHF.L.U32 UR6, UR6, 0x1, URZ ;  /* 0x0000000106060899 */ /* 0x000fe2000800063f */
[----:B------:R-:W-:Y:S01]  /*0220*/  VOTEU.ANY UP0, P0 ;  /* 0x00000000003f7886 */ /* 0x000fe20000000100 */
[----:B------:R-:W0:Y:S04]  /*0230*/  SHFL.IDX PT, R3, R3, RZ, 0x1f ;  /* 0x00001fff03037589 */ /* 0x000e2800000e0000 */
[----:B------:R-:W1:Y:S02]  /*0240*/  FENCE.VIEW.ASYNC.S ;  /* 0x00000000000073c6 */ /* 0x000e640000000000 */
[----:B-1----:R1:W2:Y:S04]  /*0250*/  @UP0 SYNCS.EXCH.64 URZ, [UR8+0x36800], UR4 ;  /* 0x03680004083f05b2 */ /* 0x0022a80008000100 */
[----:B------:R1:W3:Y:S01]  /*0260*/  @UP1 SYNCS.EXCH.64 URZ, [UR8+0x36820], UR6 ;  /* 0x03682006083f15b2 */ /* 0x0002e20008000100 */
[----:B------:R-:W-:Y:S05]  /*0270*/  @P1 BRA `(.L_x_2) ;  /* 0x0000000000481947 */ /* 0x000fea0003800000 */
[----:B-1----:R-:W1:Y:S01]  /*0280*/  S2UR UR5, SR_CgaCtaId ;  /* 0x00000000000579c3 */ /* 0x002e620000008800 */
[----:B------:R-:W-:Y:S01]  /*0290*/  UMOV UR4, 0x400 ;  /* 0x0000040000047882 */ /* 0x000fe20000000000 */
[----:B------:R-:W-:Y:S01]  /*02a0*/  UMOV UR6, 0x1 ;  /* 0x0000000100067882 */ /* 0x000fe20000000000 */
[----:B------:R-:W-:Y:S01]  /*02b0*/  UMOV UR7, 0x2 ;  /* 0x0000000200077882 */ /* 0x000fe20000000000 */
[----:B------:R-:W-:Y:S01]  /*02c0*/  ELECT P0, URZ, PT ;  /* 0x00000000003f782f */ /* 0x000fe20003800000 */
[----:B-1----:R-:W-:Y:S02]  /*02d0*/  ULEA UR8, UR5, UR4, 0x18 ;  /* 0x0000000405087291 */ /* 0x002fe4000f8ec03f */
[----:B------:R-:W-:-:S04]  /*02e0*/  UIADD3 UR4, -UR6, 0x100000, URZ ;  /* 0x0010000006047890 */ /* 0x000fc8000fffe13f */
[----:B------:R-:W-:Y:S02]  /*02f0*/  USHF.L.U32 UR5, UR4, 0xb, URZ ;  /* 0x0000000b04057899 */ /* 0x000fe4000800063f */
[----:B------:R-:W-:Y:S02]  /*0300*/  USHF.L.U32 UR4, UR4, 0x1, URZ ;  /* 0x0000000104047899 */ /* 0x000fe4000800063f */
[----:B------:R-:W-:-:S04]  /*0310*/  UIADD3 UR6, -UR7, 0x100000, URZ ;  /* 0x0010000007067890 */ /* 0x000fc8000fffe13f */
[----:B------:R-:W-:Y:S02]  /*0320*/  USHF.L.U32 UR7, UR6, 0xb, URZ ;  /* 0x0000000b06077899 */ /* 0x000fe4000800063f */
[----:B------:R-:W-:Y:S01]  /*0330*/  USHF.L.U32 UR6, UR6, 0x1, URZ ;  /* 0x0000000106067899 */ /* 0x000fe2000800063f */
[----:B------:R-:W1:Y:S03]  /*0340*/  FENCE.VIEW.ASYNC.S ;  /* 0x00000000000073c6 */ /* 0x000e660000000000 */
[----:B-1----:R4:W1:Y:S08]  /*0350*/  SYNCS.EXCH.64 URZ, [UR8+0x36830], UR4 ;  /* 0x03683004083f75b2 */ /* 0x0028700008000100 */
[----:B------:R4:W0:Y:S01]  /*0360*/  SYNCS.EXCH.64 URZ, [UR8+0x36840], UR6 ;  /* 0x03684006083f75b2 */ /* 0x0008220008000100 */
[----:B------:R4:W0:Y:S01]  /*0370*/  SYNCS.EXCH.64 URZ, [UR8+0x36838], UR4 ;  /* 0x03683804083f75b2 */ /* 0x0008220008000100 */
[----:B------:R4:W0:Y:S02]  /*0380*/  SYNCS.EXCH.64 URZ, [UR8+0x36848], UR6 ;  /* 0x03684806083f75b2 */ /* 0x0008240008000100 */
[----:B----4-:R-:W-:Y:S01]  /*0390*/  NOP ;  /* 0x0000000000007918 */ /* 0x010fe20000000000 */
.L_x_2:
[----:B------:R-:W4:Y:S01]  /*03a0*/  SHFL.IDX PT, R4, R2, RZ, 0x1f ;  /* 0x00001fff02047589 */ /* 0x000f2200000e0000 */
[----:B------:R-:W-:Y:S01]  /*03b0*/  NOP ;  /* 0x0000000000007918 */ /* 0x000fe20000000000 */
[----:B----4-:R-:W-:-:S13]  /*03c0*/  ISETP.NE.AND P0, PT, R4, RZ, PT ;  /* 0x000000ff0400720c */ /* 0x010fda0003f05270 */
        /* <DEDUP_REMOVED lines=19> */
.L_x_3:
[----:B------:R-:W4:Y:S01]  /*0500*/  SHFL.IDX PT, R4, R2, RZ, 0x1f ;  /* 0x00001fff02047589 */ /* 0x000f2200000e0000 */
[----:B------:R-:W-:Y:S01]  /*0510*/  NOP ;  /* 0x0000000000007918 */ /* 0x000fe20000000000 */
[----:B----4-:R-:W-:-:S13]  /*0520*/  ISETP.NE.AND P0, PT, R4, RZ, PT ;  /* 0x000000ff0400720c */ /* 0x010fda0003f05270 */
[----:B------:R-:W-:Y:S05]  /*0530*/  @P0 BRA `(.L_x_4) ;  /* 0x0000000000380947 */ /* 0x000fea0003800000 */
[----:B-1----:R-:W1:Y:S01]  /*0540*/  S2UR UR5, SR_CgaCtaId ;  /* 0x00000000000579c3 */ /* 0x002e620000008800 */
[----:B------:R-:W-:Y:S01]  /*0550*/  UMOV UR4, 0x400 ;  /* 0x0000040000047882 */ /* 0x000fe20000000000 */
[----:B------:R-:W-:Y:S01]  /*0560*/  UMOV UR7, 0x1 ;  /* 0x0000000100077882 */ /* 0x000fe20000000000 */
[----:B------:R-:W-:Y:S01]  /*0570*/  ELECT P0, URZ, PT ;  /* 0x00000000003f782f */ /* 0x000fe20003800000 */
[----:B-1----:R-:W-:Y:S02]  /*0580*/  ULEA UR6, UR5, UR4, 0x18 ;  /* 0x0000000405067291 */ /* 0x002fe4000f8ec03f */
[----:B------:R-:W-:-:S04]  /*0590*/  UIADD3 UR4, -UR7, 0x100000, URZ ;  /* 0x0010000007047890 */ /* 0x000fc8000fffe13f */
[----:B------:R-:W-:Y:S02]  /*05a0*/  USHF.L.U32 UR5, UR4, 0xb, URZ ;  /* 0x0000000b04057899 */ /* 0x000fe4000800063f */
[----:B------:R-:W-:Y:S01]  /*05b0*/  USHF.L.U32 UR4, UR4, 0x1, URZ ;  /* 0x0000000104047899 */ /* 0x000fe2000800063f */
[----:B------:R-:W1:Y:S11]  /*05c0*/  FENCE.VIEW.ASYNC.S ;  /* 0x00000000000073c6 */ /* 0x000e760000000000 */
[----:B-1----:R4:W1:Y:S01]  /*05d0*/  SYNCS.EXCH.64 URZ, [UR6+0x36870], UR4 ;  /* 0x03687004063f75b2 */ /* 0x0028620008000100 */
[----:B------:R4:W0:Y:S01]  /*05e0*/  SYNCS.EXCH.64 URZ, [UR6+0x36880], UR4 ;  /* 0x03688004063f75b2 */ /* 0x0008220008000100 */
[----:B------:R4:W0:Y:S01]  /*05f0*/  SYNCS.EXCH.64 URZ, [UR6+0x36878], UR4 ;  /* 0x03687804063f75b2 */ /* 0x0008220008000100 */
[----:B------:R4:W0:Y:S02]  /*0600*/  SYNCS.EXCH.64 URZ, [UR6+0x36888], UR4 ;  /* 0x03688804063f75b2 */ /* 0x0008240008000100 */
[----:B----4-:R-:W-:Y:S01]  /*0610*/  NOP ;  /* 0x0000000000007918 */ /* 0x010fe20000000000 */
.L_x_4:
        /* <DEDUP_REMOVED lines=22> */
.L_x_5:
        /* <DEDUP_REMOVED lines=22> */
.L_x_6:
[----:B0-----:R-:W-:Y:S01]  /*08e0*/  ISETP.NE.AND P0, PT, R3, RZ, PT ;  /* 0x000000ff0300720c */ /* 0x001fe20003f05270 */
[----:B------:R-:W-:Y:S01]  /*08f0*/  IMAD.MOV.U32 R3, RZ, RZ, 0x1 ;  /* 0x00000001ff037424 */ /* 0x000fe200078e00ff */
[----:B------:R-:W-:-:S04]  /*0900*/  NOP ;  /* 0x0000000000007918 */ /* 0x000fc80000000000 */
[----:B------:R-:W-:-:S05]  /*0910*/  SEL R3, R3, 0x2, !P0 ;  /* 0x0000000203037807 */ /* 0x000fca0004000000 */
[----:B------:R0:W-:Y:S01]  /*0920*/  STL [R1+0x30], R3 ;  /* 0x0000300301007387 */ /* 0x0001e20000100800 */
[----:B-123--:R-:W-:Y:S06]  /*0930*/  BAR.SYNC.DEFER_BLOCKING 0x0 ;  /* 0x0000000000007b1d */ /* 0x00efec0000010000 */
[----:B------:R-:W-:Y:S05]  /*0940*/  @!P0 BRA `(.L_x_7) ;  /* 0x000000b000688947 */ /* 0x000fea0003800000 */
.L_x_8:
[----:B------:R-:W-:-:S08]  /*0950*/  NOP ;  /* 0x0000000000007918 */ /* 0x000fd00000000000 */
[----:B------:R-:W1:Y:S02]  /*0960*/  USETMAXREG.TRY_ALLOC.CTAPOOL UP0, 0xf0 ;  /* 0x000000f0000079c8 */ /* 0x000e640008000600 */
[----:B-1----:R-:W-:-:S13]  /*0970*/  PLOP3.LUT P0, PT, PT, PT, UP0, 0x80, 0x0 ;  /* 0x000000000000781c */ /* 0x002fda0003f0f008 */
[----:B------:R-:W-:Y:S05]  /*0980*/  @!P0 BRA `(.L_x_8) ;  /* 0xfffffffc00f08947 */ /* 0x000fea000383ffff */
[----:B------:R-:W1:Y:S08]  /*0990*/  S2UR UR4, SR_CTAID.X ;  /* 0x00000000000479c3 */ /* 0x000e700000002500 */
[----:B------:R-:W-:Y:S08]  /*09a0*/  BAR.ARV 0x8, 0x180 ;  /* 0x0206000000007b1d */ /* 0x000ff00000002000 */
[----:B------:R-:W1:Y:S02]  /*09b0*/  LDC R2, c[0x0][0xc34] ;  /* 0x00030d00ff027b82 */ /* 0x000e640000000800 */
[----:B-1----:R-:W-:-:S13]  /*09c0*/  ISETP.LE.AND P0, PT, R2, UR4, PT ;  /* 0x0000000402007c0c */ /* 0x002fda000bf03270 */
[----:B------:R-:W-:Y:S05]  /*09d0*/  @P0 EXIT ;  /* 0x000000000000094d */ /* 0x000fea0003800000 */
[----:B------:R-:W2:Y:S01]  /*09e0*/  LDL.LU R10, [R1+0x30] ;  /* 0x00003000010a7983 */ /* 0x000ea20000300800 */
[----:B------:R-:W-:Y:S01]  /*09f0*/  VIADD R0, R0, 0xffffff80 ;  /* 0xffffff8000007836 */ /* 0x000fe20000000000 */
[----:B------:R-:W-:Y:S01]  /*0a00*/  UMOV UR61, URZ ;  /* 0x0000003f003d7c82 */ /* 0x000fe20008000000 */
[----:B------:R-:W-:Y:S01]  /*0a10*/  IMAD.MOV.U32 R214, RZ, RZ, -0x2 ;  /* 0xfffffffeffd67424 */ /* 0x000fe200078e00ff */
[----:B------:R-:W-:Y:S01]  /*0a20*/  UMOV UR36, URZ ;  /* 0x0000003f00247c82 */ /* 0x000fe20008000000 */
[----:B------:R-:W-:Y:S01]  /*0a30*/  IMAD.U32 R23, RZ, RZ, UR4 ;  /* 0x00000004ff177e24 */ /* 0x000fe2000f8e00ff */
[----:B0-----:R-:W-:Y:S01]  /*0a40*/  SHF.R.S32.HI R3, RZ, 0x1f, R0 ;  /* 0x0000001fff037819 */ /* 0x001fe20000011400 */
[----:B------:R-:W-:-:S03]  /*0a50*/  IMAD.MOV.U32 R204, RZ, RZ, RZ ;  /* 0x000000ffffcc7224 */ /* 0x000fc600078e00ff */
[CC--:B------:R-:W-:Y:S02]  /*0a60*/  LEA.HI R5, R3.reuse, R0.reuse, RZ, 0x7 ;  /* 0x0000000003057211 */ /* 0x0c0fe400078f38ff */
[-C--:B------:R-:W-:Y:S02]  /*0a70*/  LEA.HI R2, R3, R0.reuse, RZ, 0x5 ;  /* 0x0000000003027211 */ /* 0x080fe400078f28ff */
[----:B------:R-:W-:Y:S02]  /*0a80*/  LOP3.LUT R7, R5, 0xffffff80, RZ, 0xc0, !PT ;  /* 0xffffff8005077812 */ /* 0x000fe400078ec0ff */
[CC--:B------:R-:W-:Y:S01]  /*0a90*/  LEA.HI R8, R3.reuse, R0.reuse, RZ, 0x2 ;  /* 0x0000000003087211 */ /* 0x0c0fe200078f10ff */
[----:B------:R-:W-:Y:S01]  /*0aa0*/  IMAD.SHL.U32 R6, R2, 0x20, RZ ;  /* 0x0000002002067824 */ /* 0x000fe200078e00ff */
[----:B------:R-:W-:Y:S01]  /*0ab0*/  LEA.HI R4, R3, R0, RZ, 0x4 ;  /* 0x0000000003047211 */ /* 0x000fe200078f20ff */
[----:B------:R-:W-:Y:S01]  /*0ac0*/  IMAD.IADD R206, R0, 0x1, -R7 ;  /* 0x0000000100ce7824 */ /* 0x000fe200078e0a07 */
[----:B------:R-:W-:-:S02]  /*0ad0*/  LOP3.LUT R13, R8, 0xfffffffc, RZ, 0xc0, !PT ;  /* 0xfffffffc080d7812 */ /* 0x000fc400078ec0ff */
[----:B------:R-:W-:Y:S02]  /*0ae0*/  LEA.HI R205, R3, R0, RZ, 0x3 ;  /* 0x0000000003cd7211 */ /* 0x000fe400078f18ff */
[----:B------:R-:W-:Y:S01]  /*0af0*/  SHF.R.S32.HI R7, RZ, 0x1f, R206 ;  /* 0x0000001fff077819 */ /* 0x000fe200000114ce */
[----:B------:R-:W-:Y:S01]  /*0b00*/  IMAD.IADD R13, R0, 0x1, -R13 ;  /* 0x00000001000d7824 */ /* 0x000fe200078e0a0d */
[----:B------:R-:W-:Y:S02]  /*0b10*/  SHF.R.S32.HI R210, RZ, 0x7, R5 ;  /* 0x00000007ffd27819 */ /* 0x000fe40000011405 */
[----:B------:R-:W-:Y:S02]  /*0b20*/  LEA.HI R2, R7, R206, RZ, 0x2 ;  /* 0x000000ce07027211 */ /* 0x000fe400078f10ff */
[----:B------:R-:W-:Y:S02]  /*0b30*/  LOP3.LUT R3, R4, 0x3fffff0, RZ, 0xc0, !PT ;  /* 0x03fffff004037812 */ /* 0x000fe400078ec0ff */
[----:B------:R-:W-:-:S02]  /*0b40*/  SHF.R.S32.HI R8, RZ, 0x2, R2 ;  /* 0x00000002ff087819 */ /* 0x000fc40000011402 */
[----:B------:R-:W-:Y:S01]  /*0b50*/  SHF.R.S32.HI R11, RZ, 0x1f, R2 ;  /* 0x0000001fff0b7819 */ /* 0x000fe20000011402 */
[C---:B------:R-:W-:Y:S01]  /*0b60*/  IMAD.IADD R3, R0.reuse, 0x1, -R3 ;  /* 0x0000000100037824 */ /* 0x040fe200078e0a03 */
[----:B------:R-:W-:Y:S02]  /*0b70*/  LOP3.LUT R15, R205, 0xfffffff8, RZ, 0xc0, !PT ;  /* 0xfffffff8cd0f7812 */ /* 0x000fe400078ec0ff */
[----:B------:R-:W-:Y:S02]  /*0b80*/  LEA.HI R11, R11, R8, RZ, 0x3 ;  /* 0x000000080b0b7211 */ /* 0x000fe400078f18ff */
[----:B------:R-:W-:Y:S01]  /*0b90*/  SHF.R.S32.HI R9, RZ, 0x4, R4 ;  /* 0x00000004ff097819 */ /* 0x000fe20000011404 */
[----:B------:R-:W-:Y:S01]  /*0ba0*/  IMAD.IADD R22, R0, 0x1, -R15 ;  /* 0x0000000100167824 */ /* 0x000fe200078e0a0f */
[----:B------:R-:W-:Y:S02]  /*0bb0*/  LOP3.LUT R11, R11, 0xfffffff8, RZ, 0xc0, !PT ;  /* 0xfffffff80b0b7812 */ /* 0x000fe400078ec0ff */
[----:B------:R-:W-:Y:S01]  /*0bc0*/  LEA.HI R5, R5, R210, RZ, 0x1 ;  /* 0x000000d205057211 */ /* 0x000fe200078f08ff */
[----:B------:R-:W-:Y:S01]  /*0bd0*/  IMAD.SHL.U32 R17, R22, 0x8, RZ ;  /* 0x0000000816117824 */ /* 0x000fe200078e00ff */
[----:B------:R-:W-:Y:S01]  /*0be0*/  LEA.HI R7, R7, R206, RZ, 0x5 ;  /* 0x000000ce07077211 */ /* 0x000fe200078f28ff */
[----:B------:R-:W-:Y:S01]  /*0bf0*/  IMAD.IADD R8, R8, 0x1, -R11 ;  /* 0x0000000108087824 */ /* 0x000fe200078e0a0b */
[----:B------:R-:W-:Y:S01]  /*0c00*/  LOP3.LUT R6, R6, 0xfffffc00, RZ, 0xc0, !PT ;  /* 0xfffffc0006067812 */ /* 0x000fe200078ec0ff */
[C---:B------:R-:W-:Y:S01]  /*0c10*/  VIADD R19, R17.reuse, 0x40 ;  /* 0x0000004011137836 */ /* 0x040fe20000000000 */
[----:B------:R-:W-:Y:S01]  /*0c20*/  LEA.HI R4, R4, R9, RZ, 0x1 ;  /* 0x0000000904047211 */ /* 0x000fe200078f08ff */
[----:B------:R-:W-:Y:S01]  /*0c30*/  VIADD R18, R17, 0x80 ;  /* 0x0000008011127836 */ /* 0x000fe20000000000 */
[----:B------:R-:W-:Y:S01]  /*0c40*/  LEA.HI R0, R13, R13, RZ, 0x1 ;  /* 0x0000000d0d007211 */ /* 0x000fe200078f08ff */
[----:B------:R-:W-:Y:S01]  /*0c50*/  IMAD R213, R3, 0x40, R6 ;  /* 0x0000004003d57824 */ /* 0x000fe200078e0206 */
[----:B------:R-:W-:-:S02]  /*0c60*/  LOP3.LUT R5, R5, 0x3fffffe, RZ, 0xc0, !PT ;  /* 0x03fffffe05057812 */ /* 0x000fc400078ec0ff */
[----:B------:R-:W-:Y:S02]  /*0c70*/  SHF.R.S32.HI R7, RZ, 0x5, R7 ;  /* 0x00000005ff077819 */ /* 0x000fe40000011407 */
[----:B------:R-:W-:Y:S01]  /*0c80*/  LOP3.LUT R4, R4, 0x1ffffffe, RZ, 0xc0, !PT ;  /* 0x1ffffffe04047812 */ /* 0x000fe200078ec0ff */
[----:B------:R-:W-:Y:S01]  /*0c90*/  IMAD.IADD R5, R210, 0x1, -R5 ;  /* 0x00000001d2057824 */ /* 0x000fe200078e0a05 */
[----:B------:R-:W-:Y:S01]  /*0ca0*/  LOP3.LUT R3, R2, 0x7ffffffc, RZ, 0xc0, !PT ;  /* 0x7ffffffc02037812 */ /* 0x000fe200078ec0ff */
[----:B------:R-:W-:Y:S01]  /*0cb0*/  IMAD R8, R7, 0x10, R8 ;  /* 0x0000001007087824 */ /* 0x000fe200078e0208 */
[----:B------:R-:W-:Y:S01]  /*0cc0*/  LOP3.LUT R0, R0, 0x1ffffffe, RZ, 0xc0, !PT ;  /* 0x1ffffffe00007812 */ /* 0x000fe200078ec0ff */
[----:B------:R-:W-:Y:S01]  /*0cd0*/  IMAD.IADD R4, R9, 0x1, -R4 ;  /* 0x0000000109047824 */ /* 0x000fe200078e0a04 */
[----:B------:R-:W-:Y:S01]  /*0ce0*/  SHF.R.S32.HI R205, RZ, 0x3, R205 ;  /* 0x00000003ffcd7819 */ /* 0x000fe200000114cd */
[----:B------:R-:W-:Y:S01]  /*0cf0*/  IMAD.IADD R3, R206, 0x1, -R3 ;  /* 0x00000001ce037824 */ /* 0x000fe200078e0a03 */
[----:B------:R-:W-:Y:S01]  /*0d00*/  SHF.R.S32.HI R216, RZ, 0x1f, R19 ;  /* 0x0000001fffd87819 */ /* 0x000fe20000011413 */
[----:B------:R-:W-:Y:S01]  /*0d10*/  IMAD.IADD R0, R13, 0x1, -R0 ;  /* 0x000000010d007824 */ /* 0x000fe200078e0a00 */
[----:B------:R-:W-:Y:S01]  /*0d20*/  SHF.R.S32.HI R215, RZ, 0x1f, R18 ;  /* 0x0000001fffd77819 */ /* 0x000fe20000011412 */
[----:B------:R-:W-:-:S02]  /*0d30*/  IMAD R211, R5, 0x40, R8 ;  /* 0x0000004005d37824 */ /* 0x000fc400078e0208 */
[----:B------:R-:W-:Y:S02]  /*0d40*/  IMAD R213, R4, 0x8, R213 ;  /* 0x0000000804d57824 */ /* 0x000fe400078e02d5 */
[----:B------:R-:W-:Y:S02]  /*0d50*/  IMAD R214, R3, R214, 0x70 ;  /* 0x0000007003d67424 */ /* 0x000fe400078e02d6 */
[----:B------:R-:W-:Y:S01]  /*0d60*/  IMAD R212, R0, 0x8, R211 ;  /* 0x0000000800d47824 */ /* 0x000fe200078e02d3 */
[----:B--2---:R-:W-:-:S07]  /*0d70*/  LOP3.LUT R16, R10, 0x1, RZ, 0xfc, !PT ;  /* 0x000000010a107812 */ /* 0x004fce00078efcff */
.L_x_37:
[----:B0-----:R-:W0:Y:S01]  /*0d80*/  SHFL.IDX PT, R0, R210, RZ, 0x1f ;  /* 0x00001fffd2007589 */ /* 0x001e2200000e0000 */
[----:B-1----:R-:W1:Y:S01]  /*0d90*/  S2UR UR4, SR_CgaCtaId ;  /* 0x00000000000479c3 */ /* 0x002e620000008800 */
[----:B------:R-:W-:Y:S01]  /*0da0*/  ULDC UR5, c[0x0][0xc38] ;  /* 0x00030e0000057ab9 */ /* 0x000fe20000000800 */
[----:B------:R-:W-:Y:S01]  /*0db0*/  R2UR UR13, R23 ;  /* 0x00000000170d72ca */ /* 0x000fe200000e0000 */
[----:B------:R-:W-:Y:S01]  /*0dc0*/  UISETP.NE.AND UP1, UPT, UR5, 0x1, UPT ;  /* 0x000000010500788c */ /* 0x000fe2000bf25270 */
[----:B------:R-:W-:Y:S01]  /*0dd0*/  IMAD.MOV.U32 R2, RZ, RZ, RZ ;  /* 0x000000ffff027224 */ /* 0x000fe200078e00ff */
[----:B------:R-:W-:Y:S01]  /*0de0*/  ULDC.64 UR8, c[0x0][0x418] ;  /* 0x0001060000087ab9 */ /* 0x000fe20000000a00 */
[----:B------:R-:W-:Y:S01]  /*0df0*/  UMOV UR37, 0x400 ;  /* 0x0000040000257882 */ /* 0x000fe20000000000 */
[----:B------:R-:W-:Y:S01]  /*0e00*/  UISETP.NE.U32.AND UP0, UPT, UR8, URZ, UPT ;  /* 0x0000003f0800728c */ /* 0x000fe2000bf05070 */
[----:B------:R-:W2:Y:S01]  /*0e10*/  LDC R81, c[0x0][0x2f0] ;  /* 0x0000bc00ff517b82 */ /* 0x000ea20000000800 */
[----:B------:R-:W-:Y:S01]  /*0e20*/  ULDC UR5, c[0x0][0xc44] ;  /* 0x0003110000057ab9 */ /* 0x000fe20000000800 */
[----:B------:R-:W-:Y:S01]  /*0e30*/  ULDC UR6, c[0x0][0x424] ;  /* 0x0001090000067ab9 */ /* 0x000fe20000000800 */
[----:B------:R-:W-:-:S02]  /*0e40*/  UISETP.NE.AND.EX UP0, UPT, UR9, URZ, UPT, UP0 ;  /* 0x0000003f0900728c */ /* 0x000fc4000bf05300 */
[----:B------:R-:W-:Y:S02]  /*0e50*/  UISETP.NE.AND UP2, UPT, UR5, 0x1, UPT ;  /* 0x000000010500788c */ /* 0x000fe4000bf45270 */
[----:B------:R-:W-:Y:S01]  /*0e60*/  USEL UR6, UR6, 0x1, UP0 ;  /* 0x0000000106067887 */ /* 0x000fe20008000000 */
[----:B------:R-:W-:Y:S01]  /*0e70*/  @UP1 ULDC UR12, c[0x0][0xc40] ;  /* 0x00031000000c1ab9 */ /* 0x000fe20000000800 */
[----:B------:R-:W-:Y:S01]  /*0e80*/  UMOV UR14, UR13 ;  /* 0x0000000d000e7c82 */ /* 0x000fe20008000000 */
[----:B0-----:R-:W-:Y:S01]  /*0e90*/  R2UR UR7, R0 ;  /* 0x00000000000772ca */ /* 0x001fe200000e0000 */
[----:B-1----:R-:W-:-:S05]  /*0ea0*/  ULEA UR37, UR4, UR37, 0x18 ;  /* 0x0000002504257291 */ /* 0x002fca000f8ec03f */
[----:B------:R-:W-:Y:S01]  /*0eb0*/  @UP2 ULDC.64 UR10, c[0x0][0xc48] ;  /* 0x00031200000a2ab9 */ /* 0x000fe20000000a00 */
[----:B------:R-:W-:Y:S01]  /*0ec0*/  @UP1 ULDC UR4, c[0x0][0xc3c] ;  /* 0x00030f0000041ab9 */ /* 0x000fe20000000800 */
[----:B------:R-:W-:Y:S02]  /*0ed0*/  UIADD3 UR9, UR37, 0x15400, URZ ;  /* 0x0001540025097890 */ /* 0x000fe4000fffe03f */
[----:B------:R-:W-:Y:S02]  /*0ee0*/  UIMAD.WIDE.U32 UR4, UR13, UR4, URZ ;  /* 0x000000040d0472a5 */ /* 0x000fe4000f8e003f */
[----:B------:R-:W-:Y:S01]  /*0ef0*/  ULOP3.LUT UP0, URZ, UR9, 0x9f, URZ, 0xc0, !UPT ;  /* 0x0000009f093f7892 */ /* 0x000fe2000f80c03f */
[----:B--2---:R-:W-:Y:S01]  /*0f00*/  IMAD R81, R81, UR6, RZ ;  /* 0x0000000651517c24 */ /* 0x004fe2000f8e02ff */
[----:B------:R-:W-:Y:S02]  /*0f10*/  @UP1 USHF.R.U32.HI UR14, URZ, UR12, UR5 ;  /* 0x0000000c3f0e1299 */ /* 0x000fe40008011605 */
[----:B------:R-:W-:Y:S01]  /*0f20*/  ULEA.HI UR8, UR7, UR7, URZ, 0x1 ;  /* 0x0000000707087291 */ /* 0x000fe2000f8f083f */
[----:B------:R-:W-:Y:S01]  /*0f30*/  VIADD R3, R81, 0x6f ;  /* 0x0000006f51037836 */ /* 0x000fe20000000000 */
[----:B------:R-:W-:Y:S01]  /*0f40*/  PLOP3.LUT P0, PT, PT, PT, UP0, 0x80, 0x0 ;  /* 0x000000000000781c */ /* 0x000fe20003f0f008 */
[----:B------:R-:W-:-:S02]  /*0f50*/  UIMAD.WIDE.U32 UR4, UR14, UR10, URZ ;  /* 0x0000000a0e0472a5 */ /* 0x000fc4000f8e003f */
[----:B------:R-:W-:Y:S01]  /*0f60*/  IMAD.U32 R209, RZ, RZ, UR14 ;  /* 0x0000000effd17e24 */ /* 0x000fe2000f8e00ff */
[----:B------:R-:W-:Y:S01]  /*0f70*/  ULOP3.LUT UR8, UR8, 0x1e, URZ, 0xc0, !UPT ;  /* 0x0000001e08087892 */ /* 0x000fe2000f8ec03f */
[----:B------:R-:W-:Y:S01]  /*0f80*/  IMAD.HI R2, R3, -0x6db6db6d, R2 ;  /* 0x9249249303027827 */ /* 0x000fe200078e0202 */
[----:B------:R-:W-:Y:S01]  /*0f90*/  UMOV UR6, UR14 ;  /* 0x0000000e00067c82 */ /* 0x000fe20008000000 */
[----:B------:R-:W-:Y:S02]  /*0fa0*/  @UP2 USHF.R.U32.HI UR6, URZ, UR11, UR5 ;  /* 0x0000000b3f062299 */ /* 0x000fe40008011605 */
[----:B------:R-:W-:Y:S01]  /*0fb0*/  UIADD3 UR8, UR7, -UR8, URZ ;  /* 0x8000000807087290 */ /* 0x000fe2000fffe03f */
[----:B------:R-:W-:Y:S01]  /*0fc0*/  SHF.R.U32.HI R3, RZ, 0x1f, R2 ;  /* 0x0000001fff037819 */ /* 0x000fe20000011602 */
[----:B------:R-:W-:Y:S02]  /*0fd0*/  UMOV UR4, UR13 ;  /* 0x0000000d00047c82 */ /* 0x000fe40008000000 */
[----:B------:R-:W-:Y:S01]  /*0fe0*/  ULEA UR8, UR8, UR9, 0xd ;  /* 0x0000000908087291 */ /* 0x000fe2000f8e683f */
[----:B------:R-:W-:Y:S01]  /*0ff0*/  IMAD.U32 R208, RZ, RZ, UR6 ;  /* 0x00000006ffd07e24 */ /* 0x000fe2000f8e00ff */
[----:B------:R-:W-:Y:S01]  /*1000*/  LEA.HI.SX32 R120, R2, R3, 0x1a ;  /* 0x0000000302787211 */ /* 0x000fe200078fd2ff */
[----:B------:R-:W-:Y:S01]  /*1010*/  IMAD.U32 R207, RZ, RZ, UR4 ;  /* 0x00000004ffcf7e24 */ /* 0x000fe2000f8e00ff */
[----:B------:R-:W-:-:S04]  /*1020*/  USHF.R.U32.HI UR8, URZ, 0x4, UR8 ;  /* 0x000000043f087899 */ /* 0x000fc80008011608 */
[----:B------:R-:W-:Y:S01]  /*1030*/  ULOP3.LUT UR38, UR8, 0x3fff, URZ, 0xc0, !UPT ;  /* 0x00003fff08267892 */ /* 0x000fe2000f8ec03f */
[----:B---3-5:R-:W-:Y:S11]  /*1040*/  @!P0 BRA `(.L_x_9) ;  /* 0x0000000000408947 */ /* 0x028ff60003800000 */
[----:B------:R-:W-:Y:S01]  /*1050*/  MOV R0, 0x0 ;  /* 0x0000000000007802 */ /* 0x000fe20000000f00 */
[----:B------:R-:W-:Y:S01]  /*1060*/  ULDC.64 UR4, c[0x4][0xa8] ;  /* 0x01002a0000047ab9 */ /* 0x000fe20000000a00 */
[----:B------:R-:W-:Y:S01]  /*1070*/  ULDC.64 UR6, c[0x4][0x28] ;  /* 0x01000a0000067ab9 */ /* 0x000fe20000000a00 */
[----:B------:R-:W-:Y:S01]  /*1080*/  IMAD.U32 R4, RZ, RZ, UR4 ;  /* 0x00000004ff047e24 */ /* 0x000fe2000f8e00ff */
[----:B------:R0:W1:Y:S01]  /*1090*/  LDC.64 R2, c[0x4][R0] ;  /* 0x0100000000027b82 */ /* 0x0000620000000a00 */
[----:B------:R-:W-:Y:S01]  /*10a0*/  IMAD.U32 R5, RZ, RZ, UR5 ;  /* 0x00000005ff057e24 */ /* 0x000fe2000f8e00ff */
[----:B------:R-:W-:Y:S01]  /*10b0*/  ULDC.64 UR4, c[0x4][0xb0] ;  /* 0x01002c0000047ab9 */ /* 0x000fe20000000a00 */
[----:B------:R-:W-:Y:S01]  /*10c0*/  IMAD.U32 R10, RZ, RZ, UR6 ;  /* 0x00000006ff0a7e24 */ /* 0x000fe2000f8e00ff */
[----:B------:R-:W-:Y:S01]  /*10d0*/  MOV R6, UR4 ;  /* 0x0000000400067c02 */ /* 0x000fe20008000f00 */
[----:B------:R-:W-:Y:S02]  /*10e0*/  IMAD.U32 R7, RZ, RZ, UR5 ;  /* 0x00000005ff077e24 */ /* 0x000fe4000f8e00ff */
[----:B------:R-:W-:-:S02]  /*10f0*/  IMAD.U32 R11, RZ, RZ, UR7 ;  /* 0x00000007ff0b7e24 */ /* 0x000fc4000f8e00ff */
[----:B------:R-:W-:Y:S02]  /*1100*/  IMAD.MOV.U32 R8, RZ, RZ, 0x70 ;  /* 0x00000070ff087424 */ /* 0x000fe400078e00ff */
[----:B------:R-:W-:Y:S02]  /*1110*/  IMAD.MOV.U32 R12, RZ, RZ, 0x1 ;  /* 0x00000001ff0c7424 */ /* 0x000fe400078e00ff */
[----:B0-----:R-:W-:-:S07]  /*1120*/  IMAD.MOV.U32 R13, RZ, RZ, RZ ;  /* 0x000000ffff0d7224 */ /* 0x001fce00078e00ff */
[----:B------:R-:W-:-:S07]  /*1130*/  LEPC R20, `(.L_x_9) ;  /* 0x000000001014794e */ /* 0x000fce0000000000 */
[----:B-1----:R-:W-:Y:S05]  /*1140*/  CALL.ABS.NOINC R2 ;  /* 0x0000000002007343 */ /* 0x002fea0003c00000 */
.L_x_9:
[----:B------:R-:W-:Y:S02]  /*1150*/  LOP3.LUT R0, R204, 0x1, RZ, 0xc0, !PT ;  /* 0x00000001cc007812 */ /* 0x000fe400078ec0ff */
[----:B------:R-:W-:Y:S02]  /*1160*/  ISETP.NE.AND P0, PT, R16, 0x3, PT ;  /* 0x000000031000780c */ /* 0x000fe40003f05270 */
[----:B------:R-:W-:-:S04]  /*1170*/  SHF.L.U32 R0, R0, 0x1f, RZ ;  /* 0x0000001f00007819 */ /* 0x000fc800000006ff */
[----:B------:R-:W0:Y:S02]  /*1180*/  SYNCS.PHASECHK.TRANS64.TRYWAIT P1, [UR37+0x36800], R0 ;  /* 0x03680000ff0075a7 */ /* 0x000e240008020165 */
[----:B0-----:R-:W-:Y:S05]  /*1190*/  @!P1 BRA `(.L_x_10) ;  /* 0x000000f000289947 */ /* 0x001fea0003800000 */
.L_x_131:
[----:B------:R-:W-:Y:S05]  /*11a0*/  @!P0 BRA `(.L_x_11) ;  /* 0x0000000000048947 */ /* 0x000fea0003800000 */
[----:B------:R-:W-:Y:S01]  /*11b0*/  BPT.TRAP 0x1 ;  /* 0x000000040000795c */ /* 0x000fe20000300000 */
.L_x_11:
[----:B------:R-:W-:Y:S02]  /*11c0*/  IMAD.U32 R2, RZ, RZ, UR36 ;  /* 0x00000024ff027e24 */ /* 0x000fe4000f8e00ff */
[----:B0-----:R-:W-:-:S03]  /*11d0*/  IMAD.U32 R3, RZ, RZ, UR61 ;  /* 0x0000003dff037e24 */ /* 0x001fc6000f8e00ff */
[----:B------:R-:W-:Y:S02]  /*11e0*/  LEA R2, R2, UR37, 0x3 ;  /* 0x0000002502027c11 */ /* 0x000fe4000f8e18ff */
[----:B------:R-:W-:-:S04]  /*11f0*/  SHF.L.U32 R3, R3, 0x1f, RZ ;  /* 0x0000001f03037819 */ /* 0x000fc800000006ff */
[----:B------:R0:W1:Y:S01]  /*1200*/  SYNCS.PHASECHK.TRANS64.TRYWAIT P2, [R2+URZ+0x36830], R3 ;  /* 0x03683003020075a7 */ /* 0x000062000804017f */
[----:B------:R-:W-:Y:S05]  /*1210*/  @!P0 BRA `(.L_x_12) ;  /* 0x0000000000048947 */ /* 0x000fea0003800000 */
[----:B------:R-:W-:Y:S01]  /*1220*/  BPT.TRAP 0x1 ;  /* 0x000000040000795c */ /* 0x000fe20000300000 */
.L_x_12:
[----:B------:R-:W2:Y:S01]  /*1230*/  S2R R0, SR_TID.X ;  /* 0x0000000000007919 */ /* 0x000ea20000002100 */
[----:B------:R-:W-:Y:S01]  /*1240*/  IMAD.MOV.U32 R119, RZ, RZ, RZ ;  /* 0x000000ffff777224 */ /* 0x000fe200078e00ff */
[----:B--2---:R-:W-:-:S04]  /*1250*/  LOP3.LUT R0, R0, 0x7f, RZ, 0xc0, !PT ;  /* 0x0000007f00007812 */ /* 0x004fc800078ec0ff */
[----:B------:R-:W-:Y:S01]  /*1260*/  ISETP.NE.AND P1, PT, R0, RZ, PT ;  /* 0x000000ff0000720c */ /* 0x000fe20003f25270 */
[----:B-1----:R-:W-:-:S12]  /*1270*/  @P2 BRA `(.L_x_13) ;  /* 0x0000000000082947 */ /* 0x002fd80003800000 */
[----:B------:R-:W1:Y:S02]  /*1280*/  SYNCS.PHASECHK.TRANS64.TRYWAIT P2, [R2+URZ+0x36830], R3 ;  /* 0x03683003020075a7 */ /* 0x000e64000804017f */
[----:B-1----:R-:W-:Y:S05]  /*1290*/  @!P2 BRA `(.L_x_14) ;  /* 0x000000f00000a947 */ /* 0x002fea0003800000 */
.L_x_13:
[----:B------:R-:W-:Y:S05]  /*12a0*/  WARPSYNC.ALL ;  /* 0x0000000000007948 */ /* 0x000fea0003800000 */
[----:B------:R-:W-:Y:S01]  /*12b0*/  UIADD3 UR37, UR37, 0x21400, URZ ;  /* 0x0002140025257890 */ /* 0x000fe2000fffe03f */
[----:B------:R-:W-:Y:S01]  /*12c0*/  WARPGROUP.ARRIVE ;  /* 0x00000000000079c5 */ /* 0x000fe20000000000 */
[----:B------:R-:W-:Y:S01]  /*12d0*/  ULOP3.LUT UR4, UR38, 0x10000, URZ, 0xfc, !UPT ;  /* 0x0001000026047892 */ /* 0x000fe2000f8efc3f */
[----:B------:R-:W-:Y:S01]  /*12e0*/  MOV R0, UR36 ;  /* 0x0000002400007c02 */ /* 0x000fe20008000f00 */
[----:B------:R-:W-:Y:S01]  /*12f0*/  USHF.R.U32.HI UR37, URZ, 0x4, UR37 ;  /* 0x000000043f257899 */ /* 0x000fe20008011625 */
[----:B01----:R-:W-:Y:S01]  /*1300*/  IMAD.IADD R3, R214, 0x1, R81 ;  /* 0x00000001d6037824 */ /* 0x003fe200078e0251 */
[----:B------:R-:W-:Y:S01]  /*1310*/  UMOV UR7, 0x40000040 ;  /* 0x4000004000077882 */ /* 0x000fe20000000000 */
[----:B------:R-:W-:Y:S01]  /*1320*/  UMOV UR11, 0x40000040 ;  /* 0x40000040000b7882 */ /* 0x000fe20000000000 */
[----:B------:R-:W-:Y:S01]  /*1330*/  ULOP3.LUT UR37, UR37, 0x3fff, URZ, 0xc0, !UPT ;  /* 0x00003fff25257892 */ /* 0x000fe2000f8ec03f */
[----:B------:R-:W-:Y:S01]  /*1340*/  IMAD R3, R120, -0x70, R3 ;  /* 0xffffff9078037824 */ /* 0x000fe200078e0203 */
[----:B------:R-:W-:Y:S01]  /*1350*/  UMOV UR8, UR4 ;  /* 0x0000000400087c82 */ /* 0x000fe20008000000 */
[----:B------:R-:W-:Y:S01]  /*1360*/  UMOV UR12, UR4 ;  /* 0x00000004000c7c82 */ /* 0x000fe20008000000 */
[----:B------:R-:W-:Y:S01]  /*1370*/  ULOP3.LUT UR5, UR37, 0x10000, URZ, 0xfc, !UPT ;  /* 0x0001000025057892 */ /* 0x000fe2000f8efc3f */
[----:B------:R-:W-:Y:S01]  /*1380*/  P2R R80, PR, RZ, 0x2 ;  /* 0x00000002ff507803 */ /* 0x000fe20000000000 */
[----:B------:R-:W-:Y:S01]  /*1390*/  UMOV UR15, 0x40000040 ;  /* 0x40000040000f7882 */ /* 0x000fe20000000000 */
[----:B------:R-:W-:Y:S01]  /*13a0*/  UMOV UR16, UR4 ;  /* 0x0000000400107c82 */ /* 0x000fe20008000000 */
[----:B------:R-:W-:Y:S01]  /*13b0*/  UIMAD UR6, UR36, 0xa80, UR5 ;  /* 0x00000a80240678a4 */ /* 0x000fe2000f8e0205 */
[C---:B------:R-:W-:Y:S01]  /*13c0*/  ISETP.GT.AND P2, PT, R3.reuse, RZ, PT ;  /* 0x000000ff0300720c */ /* 0x040fe20003f44270 */
[----:B------:R-:W-:Y:S01]  /*13d0*/  IMAD.U32 R7, RZ, RZ, UR5 ;  /* 0x00000005ff077e24 */ /* 0x000fe2000f8e00ff */
[----:B------:R-:W-:Y:S01]  /*13e0*/  UMOV UR5, 0x40000040 ;  /* 0x4000004000057882 */ /* 0x000fe20000000000 */
[----:B------:R-:W-:Y:S01]  /*13f0*/  UIADD3 UR10, UR6, 0x80, URZ ;  /* 0x00000080060a7890 */ /* 0x000fe2000fffe03f */
[C---:B------:R-:W-:Y:S01]  /*1400*/  ISETP.GT.AND P3, PT, R3.reuse, 0x1, PT ;  /* 0x000000010300780c */ /* 0x040fe20003f64270 */
[----:B------:R-:W-:Y:S01]  /*1410*/  UMOV UR9, UR5 ;  /* 0x0000000500097c82 */ /* 0x000fe20008000000 */
[----:B------:R-:W-:Y:S01]  /*1420*/  UIADD3 UR14, UR6, 0x180, URZ ;  /* 0x00000180060e7890 */ /* 0x000fe2000fffe03f */
[C---:B------:R-:W-:Y:S01]  /*1430*/  ISETP.GT.AND P4, PT, R3.reuse, 0x8, PT ;  /* 0x000000080300780c */ /* 0x040fe20003f84270 */
[----:B------:R-:W-:Y:S01]  /*1440*/  HGMMA.64x16x16.F32 R72, gdesc[UR4], RZ, !UPT, gsb0 ;  /* 0x00200000044879f0 */ /* 0x000fe2000c0008ff */
[----:B------:R-:W-:Y:S01]  /*1450*/  UMOV UR13, UR5 ;  /* 0x00000005000d7c82 */ /* 0x000fe20008000000 */
[----:B------:R-:W-:Y:S01]  /*1460*/  UIADD3 UR18, UR6, 0x200, URZ ;  /* 0x0000020006127890 */ /* 0x000fe2000fffe03f */
[C---:B------:R-:W-:Y:S01]  /*1470*/  ISETP.GT.AND P5, PT, R3.reuse, 0x9, PT ;  /* 0x000000090300780c */ /* 0x040fe20003fa4270 */
[----:B------:R-:W-:Y:S01]  /*1480*/  UMOV UR17, UR5 ;  /* 0x0000000500117c82 */ /* 0x000fe20008000000 */
[----:B------:R-:W-:Y:S01]  /*1490*/  UMOV UR19, 0x40000040 ;  /* 0x4000004000137882 */ /* 0x000fe20000000000 */
[----:B------:R-:W-:Y:S01]  /*14a0*/  UIADD3 UR22, UR6, 0x280, URZ ;  /* 0x0000028006167890 */ /* 0x000fe2000fffe03f */
[C---:B------:R-:W-:Y:S01]  /*14b0*/  ISETP.GT.AND P6, PT, R3.reuse, 0x21, PT ;  /* 0x000000210300780c */ /* 0x040fe20003fc4270 */
[----:B------:R-:W-:Y:S01]  /*14c0*/  UMOV UR20, UR4 ;  /* 0x0000000400147c82 */ /* 0x000fe20008000000 */
[----:B------:R-:W-:Y:S01]  /*14d0*/  UMOV UR21, UR5 ;  /* 0x0000000500157c82 */ /* 0x000fe20008000000 */
[----:B------:R-:W-:Y:S01]  /*14e0*/  UMOV UR23, 0x40000040 ;  /* 0x4000004000177882 */ /* 0x000fe20000000000 */
[----:B------:R-:W-:Y:S01]  /*14f0*/  UIADD3 UR7, UR4, 0x2, URZ ;  /* 0x0000000204077890 */ /* 0x000fe2000fffe03f */
[C---:B------:R-:W-:Y:S01]  /*1500*/  ISETP.GT.AND P1, PT, R3.reuse, 0x49, PT ;  /* 0x000000490300780c */ /* 0x040fe20003f24270 */
[----:B------:R-:W-:Y:S01]  /*1510*/  UIADD3 UR26, UR6, 0x284, URZ ;  /* 0x00000284061a7890 */ /* 0x000fe2000fffe03f */
[----:B------:R-:W-:Y:S01]  /*1520*/  P2R R82, PR, RZ, 0x1 ;  /* 0x00000001ff527803 */ /* 0x000fe20000000000 */
[----:B------:R-:W-:Y:S01]  /*1530*/  UMOV UR27, 0x40000040 ;  /* 0x40000040001b7882 */ /* 0x000fe20000000000 */
[----:B------:R-:W-:Y:S01]  /*1540*/  UIADD3 UR30, UR6, 0x286, URZ ;  /* 0x00000286061e7890 */ /* 0x000fe2000fffe03f */
[----:B------:R-:W-:Y:S01]  /*1550*/  ISETP.GT.AND P0, PT, R3, 0x50, PT ;  /* 0x000000500300780c */ /* 0x000fe20003f04270 */
[----:B------:R-:W-:Y:S01]  /*1560*/  UMOV UR31, 0x40000040 ;  /* 0x40000040001f7882 */ /* 0x000fe20000000000 */
[----:B------:R-:W-:Y:S01]  /*1570*/  UIADD3 UR34, UR6, 0x600, URZ ;  /* 0x0000060006227890 */ /* 0x000fe2000fffe03f */
[--C-:B------:R-:W-:Y:S01]  /*1580*/  IMAD.MOV.U32 R118, RZ, RZ, R119.reuse ;  /* 0x000000ffff767224 */ /* 0x100fe200078e0077 */
        /* <DEDUP_REMOVED lines=16> */
[----:B------:R-:W-:Y:S01]  /*1690*/  UMOV UR39, 0x40000040 ;  /* 0x4000004000277882 */ /* 0x000fe20000000000 */
[--C-:B------:R-:W-:Y:S01]  /*16a0*/  IMAD.MOV.U32 R106, RZ, RZ, R119.reuse ;  /* 0x000000ffff6a7224 */ /* 0x100fe200078e0077 */
[----:B------:R-:W-:Y:S01]  /*16b0*/  MOV R104, R119 ;  /* 0x0000007700687202 */ /* 0x000fe20000000f00 */
[----:B------:R-:W-:-:S02]  /*16c0*/  IMAD.MOV.U32 R102, RZ, RZ, R119 ;  /* 0x000000ffff667224 */ /* 0x000fc400078e0077 */
[--C-:B------:R-:W-:Y:S02]  /*16d0*/  IMAD.MOV.U32 R100, RZ, RZ, R119.reuse ;  /* 0x000000ffff647224 */ /* 0x100fe400078e0077 */
[--C-:B------:R-:W-:Y:S02]  /*16e0*/  IMAD.MOV.U32 R98, RZ, RZ, R119.reuse ;  /* 0x000000ffff627224 */ /* 0x100fe400078e0077 */
[--C-:B------:R-:W-:Y:S02]  /*16f0*/  IMAD.MOV.U32 R96, RZ, RZ, R119.reuse ;  /* 0x000000ffff607224 */ /* 0x100fe400078e0077 */
[--C-:B------:R-:W-:Y:S02]  /*1700*/  IMAD.MOV.U32 R94, RZ, RZ, R119.reuse ;  /* 0x000000ffff5e7224 */ /* 0x100fe400078e0077 */
[--C-:B------:R-:W-:Y:S01]  /*1710*/  IMAD.MOV.U32 R92, RZ, RZ, R119.reuse ;  /* 0x000000ffff5c7224 */ /* 0x100fe200078e0077 */
[----:B------:R-:W-:Y:S02]  /*1720*/  WARPGROUP.DEPBAR.LE gsb0, 0x0 ;  /* 0x00008000000079c5 */ /* 0x000fe40000010000 */
[----:B------:R-:W-:Y:S01]  /*1730*/  WARPGROUP.ARRIVE ;  /* 0x00000000000079c5 */ /* 0x000fe20000000000 */
[----:B------:R-:W-:-:S02]  /*1740*/  IMAD.MOV.U32 R90, RZ, RZ, R119 ;  /* 0x000000ffff5a7224 */ /* 0x000fc400078e0077 */
[--C-:B------:R-:W-:Y:S02]  /*1750*/  IMAD.MOV.U32 R88, RZ, RZ, R119.reuse ;  /* 0x000000ffff587224 */ /* 0x100fe400078e0077 */
[--C-:B------:R-:W-:Y:S01]  /*1760*/  IMAD.MOV.U32 R86, RZ, RZ, R119.reuse ;  /* 0x000000ffff567224 */ /* 0x100fe200078e0077 */
[----:B------:R-:W-:Y:S01]  /*1770*/  HGMMA.64x16x16.F32 R64, gdesc[UR8], RZ, !UPT, gsb0 ;  /* 0x00200000084079f0 */ /* 0x000fe2000c0008ff */
[----:B------:R-:W-:Y:S01]  /*1780*/  UIADD3 UR10, UR6, 0x100, URZ ;  /* 0x00000100060a7890 */ /* 0x000fe2000fffe03f */
[----:B------:R-:W-:Y:S01]  /*1790*/  IMAD.MOV.U32 R84, RZ, RZ, R119 ;  /* 0x000000ffff547224 */ /* 0x000fe200078e0077 */
[----:B------:R-:W-:Y:S01]  /*17a0*/  UMOV UR8, UR4 ;  /* 0x0000000400087c82 */ /* 0x000fe20008000000 */
[----:B------:R-:W-:Y:S01]  /*17b0*/  UMOV UR9, UR5 ;  /* 0x0000000500097c82 */ /* 0x000fe20008000000 */
[----:B------:R-:W-:Y:S01]  /*17c0*/  UMOV UR11, 0x40000040 ;  /* 0x40000040000b7882 */ /* 0x000fe20000000000 */
[----:B------:R-:W-:Y:S02]  /*17d0*/  WARPGROUP.DEPBAR.LE gsb0, 0x0 ;  /* 0x00008000000079c5 */ /* 0x000fe40000010000 */
[----:B------:R-:W-:-:S06]  /*17e0*/  WARPGROUP.ARRIVE ;  /* 0x00000000000079c5 */ /* 0x000fcc0000000000 */
[----:B------:R-:W-:Y:S01]  /*17f0*/  HGMMA.64x16x16.F32 R56, gdesc[UR8], RZ, !UPT, gsb0 ;  /* 0x00200000083879f0 */ /* 0x000fe2000c0008ff */
[----:B------:R-:W-:Y:S01]  /*1800*/  UIADD3 UR10, UR6, 0x300, URZ ;  /* 0x00000300060a7890 */ /* 0x000fe2000fffe03f */
[----:B------:R-:W-:Y:S01]  /*1810*/  UMOV UR8, UR4 ;  /* 0x0000000400087c82 */ /* 0x000fe20008000000 */
[----:B------:R-:W-:Y:S01]  /*1820*/  UMOV UR9, UR5 ;  /* 0x0000000500097c82 */ /* 0x000fe20008000000 */
[----:B------:R-:W-:Y:S01]  /*1830*/  UMOV UR11, 0x40000040 ;  /* 0x40000040000b7882 */ /* 0x000fe20000000000 */
[----:B------:R-:W-:Y:S02]  /*1840*/  WARPGROUP.DEPBAR.LE gsb0, 0x0 ;  /* 0x00008000000079c5 */ /* 0x000fe40000010000 */
[----:B------:R-:W-:-:S06]  /*1850*/  WARPGROUP.ARRIVE ;  /* 0x00000000000079c5 */ /* 0x000fcc0000000000 */
[----:B------:R-:W-:Y:S01]  /*1860*/  HGMMA.64x16x16.F32 R48, gdesc[UR12], RZ, !UPT, gsb0 ;  /* 0x002000000c3079f0 */ /* 0x000fe2000c0008ff */
[----:B------:R-:W-:Y:S02]  /*1870*/  UIADD3 UR12, UR6, 0x2, URZ ;  /* 0x00000002060c7890 */ /* 0x000fe4000fffe03f */
[----:B------:R-:W-:Y:S01]  /*1880*/  UIADD3 UR14, UR6, 0x182, URZ ;  /* 0x00000182060e7890 */ /* 0x000fe2000fffe03f */
[----:B------:R-:W-:Y:S01]  /*1890*/  UMOV UR15, 0x40000040 ;  /* 0x40000040000f7882 */ /* 0x000fe20000000000 */
[----:B------:R-:W-:Y:S02]  /*18a0*/  WARPGROUP.DEPBAR.LE gsb0, 0x0 ;  /* 0x00008000000079c5 */ /* 0x000fe40000010000 */
[----:B------:R-:W-:-:S06]  /*18b0*/  WARPGROUP.ARRIVE ;  /* 0x00000000000079c5 */ /* 0x000fcc0000000000 */
[----:B------:R-:W-:Y:S01]  /*18c0*/  HGMMA.64x16x16.F32 R40, gdesc[UR16], RZ, !UPT, gsb0 ;  /* 0x00200000102879f0 */ /* 0x000fe2000c0008ff */
        /* <DEDUP_REMOVED lines=10> */
[----:B------:R-:W-:Y:S01]  /*1970*/  UMOV UR8, UR7 ;  /* 0x0000000700087c82 */ /* 0x000fe20008000000 */
[----:B------:R-:W-:Y:S01]  /*1980*/  UMOV UR9, 0x40000040 ;  /* 0x4000004000097882 */ /* 0x000fe20000000000 */
[----:B------:R-:W-:Y:S01]  /*1990*/  UMOV UR10, UR12 ;  /* 0x0000000c000a7c82 */ /* 0x000fe20008000000 */
[----:B------:R-:W-:Y:S01]  /*19a0*/  UMOV UR11, 0x40000040 ;  /* 0x40000040000b7882 */ /* 0x000fe20000000000 */
[----:B------:R-:W-:Y:S01]  /*19b0*/  UMOV UR12, UR8 ;  /* 0x00000008000c7c82 */ /* 0x000fe20008000000 */
[----:B------:R-:W-:Y:S01]  /*19c0*/  UMOV UR13, UR9 ;  /* 0x00000009000d7c82 */ /* 0x000fe20008000000 */
[----:B------:R-:W-:Y:S01]  /*19d0*/  UMOV UR16, UR8 ;  /* 0x0000000800107c82 */ /* 0x000fe20008000000 */
[----:B------:R-:W-:Y:S01]  /*19e0*/  UMOV UR17, UR9 ;  /* 0x0000000900117c82 */ /* 0x000fe20008000000 */
[----:B------:R-:W-:Y:S01]  /*19f0*/  UMOV UR20, UR8 ;  /* 0x0000000800147c82 */ /* 0x000fe20008000000 */
[----:B------:R-:W-:Y:S01]  /*1a00*/  UMOV UR21, UR9 ;  /* 0x0000000900157c82 */ /* 0x000fe20008000000 */
[----:B------:R-:W-:Y:S01]  /*1a10*/  UIADD3 UR7, UR4, 0x4, URZ ;  /* 0x0000000404077890 */ /* 0x000fe2000fffe03f */
[----:B------:R-:W-:-:S02]  /*1a20*/  WARPGROUP.DEPBAR.LE gsb0, 0x0 ;  /* 0x00008000000079c5 */ /* 0x000fc40000010000 */
[----:B------:R-:W-:-:S06]  /*1a30*/  WARPGROUP.ARRIVE ;  /* 0x00000000000079c5 */ /* 0x000fcc0000000000 */
[----:B------:R-:W-:Y:S01]  /*1a40*/  HGMMA.64x16x16.F32 R72, gdesc[UR8], R72, gsb0 ;  /* 0x00200000084879f0 */ /* 0x000fe20008000848 */
[----:B------:R-:W-:Y:S01]  /*1a50*/  UIADD3 UR10, UR6, 0x82, URZ ;  /* 0x00000082060a7890 */ /* 0x000fe2000fffe03f */
[----:B------:R-:W-:Y:S01]  /*1a60*/  UMOV UR11, 0x40000040 ;  /* 0x40000040000b7882 */ /* 0x000fe20000000000 */
[----:B------:R-:W-:Y:S02]  /*1a70*/  WARPGROUP.DEPBAR.LE gsb0, 0x0 ;  /* 0x00008000000079c5 */ /* 0x000fe40000010000 */
        /* <DEDUP_REMOVED lines=13> */
[----:B------:R-:W-:Y:S01]  /*1b50*/  UMOV UR12, UR7 ;  /* 0x00000007000c7c82 */ /* 0x000fe20008000000 */
[----:B------:R-:W-:Y:S01]  /*1b60*/  UMOV UR13, 0x40000040 ;  /* 0x40000040000d7882 */ /* 0x000fe20000000000 */
[----:B------:R-:W-:Y:S01]  /*1b70*/  UMOV UR15, 0x40000040 ;  /* 0x40000040000f7882 */ /* 0x000fe20000000000 */
[----:B------:R-:W-:Y:S01]  /*1b80*/  UMOV UR24, UR12 ;  /* 0x0000000c00187c82 */ /* 0x000fe20008000000 */
[----:B------:R-:W-:Y:S01]  /*1b90*/  UMOV UR25, UR13 ;  /* 0x0000000d00197c82 */ /* 0x000fe20008000000 */
[----:B------:R-:W-:Y:S01]  /*1ba0*/  UIADD3 UR7, UR4, 0x6, URZ ;  /* 0x0000000604077890 */ /* 0x000fe2000fffe03f */
[----:B------:R-:W-:Y:S02]  /*1bb0*/  WARPGROUP.DEPBAR.LE gsb0, 0x0 ;  /* 0x00008000000079c5 */ /* 0x000fe40000010000 */
[----:B------:R-:W-:-:S06]  /*1bc0*/  WARPGROUP.ARRIVE ;  /* 0x00000000000079c5 */ /* 0x000fcc0000000000 */
[----:B------:R-:W-:Y:S01]  /*1bd0*/  HGMMA.64x16x16.F32 R40, gdesc[UR16], R40, gsb0 ;  /* 0x00200000102879f0 */ /* 0x000fe20008000828 */
[----:B------:R-:W-:Y:S01]  /*1be0*/  UIADD3 UR18, UR6, 0x184, URZ ;  /* 0x0000018406127890 */ /* 0x000fe2000fffe03f */
[----:B------:R-:W-:Y:S01]  /*1bf0*/  UMOV UR16, UR12 ;  /* 0x0000000c00107c82 */ /* 0x000fe20008000000 */
[----:B------:R-:W-:Y:S01]  /*1c00*/  UMOV UR17, UR13 ;  /* 0x0000000d00117c82 */ /* 0x000fe20008000000 */
[----:B------:R-:W-:Y:S01]  /*1c10*/  UMOV UR19, 0x40000040 ;  /* 0x4000004000137882 */ /* 0x000fe20000000000 */
        /* <DEDUP_REMOVED lines=10> */
[----:B------:R-:W-:-:S07]  /*1cc0*/  UIADD3 UR10, UR6, 0x804, URZ ;  /* 0x00000804060a7890 */ /* 0x000fce000fffe03f */
[----:B------:R-:W-:Y:S01]  /*1cd0*/  UMOV UR38, UR10 ;  /* 0x0000000a00267c82 */ /* 0x000fe20008000000 */
        /* <DEDUP_REMOVED lines=41> */
[----:B------:R-:W-:Y:S03]  /*1f70*/  HGMMA.64x16x16.F32 R24, gdesc[UR12], R24, gsb0 ;  /* 0x002000000c1879f0 */ /* 0x000fe60008000818 */
        /* <DEDUP_REMOVED lines=307> */
[----:B------:R-:W-:Y:S02]  /*32b0*/  R2UR UR36, R0 ;  /* 0x00000000002472ca */ /* 0x000fe400000e0000 */
        /* <DEDUP_REMOVED lines=12> */
[----:B------:R-:W-:Y:S01]  /*3380*/  UIADD3 UR7, UR6, 0x986, URZ ;  /* 0x0000098606077890 */ /* 0x000fe2000fffe03f */
[----:B------:R-:W-:Y:S02]  /*3390*/  WARPGROUP.DEPBAR.LE gsb0, 0x0 ;  /* 0x00008000000079c5 */ /* 0x000fe40000010000 */
[----:B------:R-:W-:-:S06]  /*33a0*/  WARPGROUP.ARRIVE ;  /* 0x00000000000079c5 */ /* 0x000fcc0000000000 */
[----:B------:R-:W-:Y:S03]  /*33b0*/  HGMMA.64x16x16.F32 R32, gdesc[UR56], R32, gsb0 ;  /* 0x00200000382079f0 */ /* 0x000fe60008000820 */
        /* <DEDUP_REMOVED lines=9> */
[----:B------:R-:W-:Y:S01]  /*3450*/  WARPGROUP.ARRIVE ;  /* 0x00000000000079c5 */ /* 0x000fe20000000000 */
[----:B------:R-:W-:Y:S01]  /*3460*/  FSEL R83, R72, -INF , P2 ;  /* 0xff80000048537808 */ /* 0x000fe20001000000 */
[--C-:B------:R-:W-:Y:S01]  /*3470*/  IMAD.MOV.U32 R72, RZ, RZ, R119.reuse ;  /* 0x000000ffff487224 */ /* 0x100fe200078e0077 */
[----:B------:R-:W-:Y:S02]  /*3480*/  FSEL R73, R73, -INF , P3 ;  /* 0xff80000049497808 */ /* 0x000fe40001800000 */
[----:B------:R-:W-:Y:S01]  /*3490*/  FSEL R85, R76, -INF , P4 ;  /* 0xff8000004c557808 */ /* 0x000fe20002000000 */
[----:B------:R-:W-:Y:S01]  /*34a0*/  HGMMA.64x16x16.F32 R64, gdesc[UR52], R64, gsb0 ;  /* 0x00200000344079f0 */ /* 0x000fe20008000840 */
[----:B------:R-:W-:Y:S01]  /*34b0*/  UIADD3 UR54, UR6, 0x806, URZ ;  /* 0x0000080606367890 */ /* 0x000fe2000fffe03f */
[----:B------:R-:W-:Y:S01]  /*34c0*/  FMNMX.FTZ R0, R83, R73, !PT ;  /* 0x0000004953007209 */ /* 0x000fe20007810000 */
[----:B------:R-:W-:Y:S01]  /*34d0*/  UMOV UR55, 0x40000040 ;  /* 0x4000004000377882 */ /* 0x000fe20000000000 */
[----:B------:R-:W-:Y:S01]  /*34e0*/  FSEL R5, R74, -INF , P2 ;  /* 0xff8000004a057808 */ /* 0x000fe20001000000 */
[----:B------:R-:W-:Y:S01]  /*34f0*/  IMAD.MOV.U32 R76, RZ, RZ, R119 ;  /* 0x000000ffff4c7224 */ /* 0x000fe200078e0077 */
[----:B------:R-:W-:-:S02]  /*3500*/  FSEL R77, R77, -INF , P5 ;  /* 0xff8000004d4d7808 */ /* 0x000fc40002800000 */
[----:B------:R-:W-:Y:S02]  /*3510*/  ISETP.GT.AND P2, PT, R3, 0x10, PT ;  /* 0x000000100300780c */ /* 0x000fe40003f44270 */
[----:B------:R-:W-:Y:S02]  /*3520*/  FMNMX.FTZ R0, R85, R0, !PT ;  /* 0x0000000055007209 */ /* 0x000fe40007810000 */
[----:B------:R-:W-:Y:S02]  /*3530*/  FSEL R75, R75, -INF , P3 ;  /* 0xff8000004b4b7808 */ /* 0x000fe40001800000 */
[----:B------:R-:W-:Y:S02]  /*3540*/  ISETP.GT.AND P3, PT, R3, 0x11, PT ;  /* 0x000000110300780c */ /* 0x000fe40003f64270 */
[----:B------:R-:W-:Y:S02]  /*3550*/  FMNMX.FTZ R0, R77, R0, !PT ;  /* 0x000000004d007209 */ /* 0x000fe40007810000 */
[----:B------:R-:W-:Y:S01]  /*3560*/  FSEL R9, R78, -INF , P4 ;  /* 0xff8000004e097808 */ /* 0x000fe20002000000 */
[----:B------:R-:W-:Y:S01]  /*3570*/  IMAD.MOV.U32 R78, RZ, RZ, R119 ;  /* 0x000000ffff4e7224 */ /* 0x000fe200078e0077 */
[----:B------:R-:W-:-:S02]  /*3580*/  ISETP.GT.AND P4, PT, R3, 0x18, PT ;  /* 0x000000180300780c */ /* 0x000fc40003f84270 */
[----:B------:R-:W-:Y:S02]  /*3590*/  FSEL R79, R79, -INF , P5 ;  /* 0xff8000004f4f7808 */ /* 0x000fe40002800000 */
[----:B------:R-:W-:Y:S02]  /*35a0*/  ISETP.GT.AND P5, PT, R3, 0x19, PT ;  /* 0x000000190300780c */ /* 0x000fe40003fa4270 */
[----:B------:R-:W-:Y:S01]  /*35b0*/  MOV R74, R119 ;  /* 0x00000077004a7202 */ /* 0x000fe20000000f00 */
[----:B------:R-:W-:Y:S02]  /*35c0*/  WARPGROUP.DEPBAR.LE gsb0, 0x0 ;  /* 0x00008000000079c5 */ /* 0x000fe40000010000 */
[----:B------:R-:W-:Y:S01]  /*35d0*/  WARPGROUP.ARRIVE ;  /* 0x00000000000079c5 */ /* 0x000fe20000000000 */
[----:B------:R-:W-:Y:S01]  /*35e0*/  FSEL R87, R64, -INF , P2 ;  /* 0xff80000040577808 */ /* 0x000fe20001000000 */
[----:B------:R-:W-:Y:S01]  /*35f0*/  IMAD.MOV.U32 R64, RZ, RZ, R119 ;  /* 0x000000ffff407224 */ /* 0x000fe200078e0077 */
[----:B------:R-:W-:-:S02]  /*3600*/  FSEL R65, R65, -INF , P3 ;  /* 0xff80000041417808 */ /* 0x000fc40001800000 */
[----:B------:R-:W-:Y:S01]  /*3610*/  FMNMX.FTZ R0, R87, R0, !PT ;  /* 0x0000000057007209 */ /* 0x000fe20007810000 */
[----:B------:R-:W-:Y:S01]  /*3620*/  HGMMA.64x16x16.F32 R56, gdesc[UR52], R56, gsb0 ;  /* 0x00200000343879f0 */ /* 0x000fe20008000838 */
[----:B------:R-:W-:Y:S01]  /*3630*/  UIADD3 UR54, UR6, 0x886, URZ ;  /* 0x0000088606367890 */ /* 0x000fe2000fffe03f */
[----:B------:R-:W-:Y:S01]  /*3640*/  FSEL R89, R68, -INF , P4 ;  /* 0xff80000044597808 */ /* 0x000fe20002000000 */
[----:B------:R-:W-:Y:S01]  /*3650*/  UMOV UR55, 0x40000040 ;  /* 0x4000004000377882 */ /* 0x000fe20000000000 */
[----:B------:R-:W-:Y:S01]  /*3660*/  FMNMX.FTZ R0, R65, R0, !PT ;  /* 0x0000000041007209 */ /* 0x000fe20007810000 */
[--C-:B------:R-:W-:Y:S01]  /*3670*/  IMAD.MOV.U32 R68, RZ, RZ, R119.reuse ;  /* 0x000000ffff447224 */ /* 0x100fe200078e0077 */
[----:B------:R-:W-:Y:S01]  /*3680*/  FSEL R11, R66, -INF , P2 ;  /* 0xff800000420b7808 */ /* 0x000fe20001000000 */
[----:B------:R-:W-:Y:S01]  /*3690*/  IMAD.MOV.U32 R66, RZ, RZ, R119 ;  /* 0x000000ffff427224 */ /* 0x000fe200078e0077 */
[----:B------:R-:W-:Y:S02]  /*36a0*/  FSEL R69, R69, -INF , P5 ;  /* 0xff80000045457808 */ /* 0x000fe40002800000 */
[----:B------:R-:W-:-:S02]  /*36b0*/  ISETP.GT.AND P2, PT, R3, 0x20, PT ;  /* 0x000000200300780c */ /* 0x000fc40003f44270 */
[----:B------:R-:W-:Y:S02]  /*36c0*/  FMNMX.FTZ R0, R89, R0, !PT ;  /* 0x0000000059007209 */ /* 0x000fe40007810000 */
[----:B------:R-:W-:Y:S02]  /*36d0*/  FSEL R71, R71, -INF , P5 ;  /* 0xff80000047477808 */ /* 0x000fe40002800000 */
[----:B------:R-:W-:Y:S02]  /*36e0*/  FMNMX.FTZ R0, R69, R0, !PT ;  /* 0x0000000045007209 */ /* 0x000fe40007810000 */
[C---:B------:R-:W-:Y:S02]  /*36f0*/  ISETP.GT.AND P5, PT, R3.reuse, 0x28, PT ;  /* 0x000000280300780c */ /* 0x040fe40003fa4270 */
[----:B------:R-:W-:Y:S01]  /*3700*/  FSEL R13, R70, -INF , P4 ;  /* 0xff800000460d7808 */ /* 0x000fe20002000000 */
[----:B------:R-:W-:Y:S01]  /*3710*/  IMAD.MOV.U32 R70, RZ, RZ, R119 ;  /* 0x000000ffff467224 */ /* 0x000fe200078e0077 */
[----:B------:R-:W-:-:S02]  /*3720*/  ISETP.GT.AND P4, PT, R3, 0x29, PT ;  /* 0x000000290300780c */ /* 0x000fc40003f84270 */
[----:B------:R-:W-:Y:S02]  /*3730*/  FSEL R67, R67, -INF , P3 ;  /* 0xff80000043437808 */ /* 0x000fe40001800000 */
[----:B------:R-:W-:Y:S01]  /*3740*/  ISETP.GT.AND P3, PT, R3, 0x30, PT ;  /* 0x000000300300780c */ /* 0x000fe20003f64270 */
[----:B------:R-:W-:Y:S02]  /*3750*/  WARPGROUP.DEPBAR.LE gsb0, 0x0 ;  /* 0x00008000000079c5 */ /* 0x000fe40000010000 */
[----:B------:R-:W-:Y:S01]  /*3760*/  WARPGROUP.ARRIVE ;  /* 0x00000000000079c5 */ /* 0x000fe20000000000 */
[----:B------:R-:W-:Y:S01]  /*3770*/  FSEL R91, R56, -INF , P2 ;  /* 0xff800000385b7808 */ /* 0x000fe20001000000 */
[--C-:B------:R-:W-:Y:S01]  /*3780*/  IMAD.MOV.U32 R56, RZ, RZ, R119.reuse ;  /* 0x000000ffff387224 */ /* 0x100fe200078e0077 */
[----:B------:R-:W-:Y:S02]  /*3790*/  FSEL R93, R57, -INF , P6 ;  /* 0xff800000395d7808 */ /* 0x000fe40003000000 */
[----:B------:R-:W-:Y:S01]  /*37a0*/  FMNMX.FTZ R0, R91, R0, !PT ;  /* 0x000000005b007209 */ /* 0x000fe20007810000 */
[----:B------:R-:W-:Y:S01]  /*37b0*/  HGMMA.64x16x16.F32 R48, gdesc[UR52], R48, gsb0 ;  /* 0x00200000343079f0 */ /* 0x000fe20008000830 */
[----:B------:R-:W-:Y:S01]  /*37c0*/  UIADD3 UR54, UR6, 0x906, URZ ;  /* 0x0000090606367890 */ /* 0x000fe2000fffe03f */
[----:B------:R-:W-:Y:S01]  /*37d0*/  FSEL R95, R60, -INF , P5 ;  /* 0xff8000003c5f7808 */ /* 0x000fe20002800000 */
[----:B------:R-:W-:Y:S01]  /*37e0*/  UMOV UR55, 0x40000040 ;  /* 0x4000004000377882 */ /* 0x000fe20000000000 */
[----:B------:R-:W-:Y:S01]  /*37f0*/  FMNMX.FTZ R0, R93, R0, !PT ;  /* 0x000000005d007209 */ /* 0x000fe20007810000 */
[----:B------:R-:W-:Y:S01]  /*3800*/  IMAD.MOV.U32 R60, RZ, RZ, R119 ;  /* 0x000000ffff3c7224 */ /* 0x000fe200078e0077 */
[----:B------:R-:W-:-:S02]  /*3810*/  FSEL R97, R61, -INF , P4 ;  /* 0xff8000003d617808 */ /* 0x000fc40002000000 */
[----:B------:R-:W-:Y:S02]  /*3820*/  FMNMX.FTZ R0, R95, R0, !PT ;  /* 0x000000005f007209 */ /* 0x000fe40007810000 */
[----:B------:R-:W-:Y:S01]  /*3830*/  FSEL R15, R58, -INF , P2 ;  /* 0xff8000003a0f7808 */ /* 0x000fe20001000000 */
[----:B------:R-:W-:Y:S01]  /*3840*/  IMAD.MOV.U32 R58, RZ, RZ, R119 ;  /* 0x000000ffff3a7224 */ /* 0x000fe200078e0077 */
[----:B------:R-:W-:Y:S02]  /*3850*/  ISETP.GT.AND P2, PT, R3, 0x31, PT ;  /* 0x000000310300780c */ /* 0x000fe40003f44270 */
[----:B------:R-:W-:Y:S02]  /*3860*/  FMNMX.FTZ R0, R97, R0, !PT ;  /* 0x0000000061007209 */ /* 0x000fe40007810000 */
[----:B------:R-:W-:Y:S02]  /*3870*/  FSEL R59, R59, -INF , P6 ;  /* 0xff8000003b3b7808 */ /* 0x000fe40003000000 */
[----:B------:R-:W-:-:S02]  /*3880*/  ISETP.GT.AND P6, PT, R3, 0x38, PT ;  /* 0x000000380300780c */ /* 0x000fc40003fc4270 */
[----:B------:R-:W-:Y:S01]  /*3890*/  FSEL R21, R62, -INF , P5 ;  /* 0xff8000003e157808 */ /* 0x000fe20002800000 */
[--C-:B------:R-:W-:Y:S01]  /*38a0*/  IMAD.MOV.U32 R62, RZ, RZ, R119.reuse ;  /* 0x000000ffff3e7224 */ /* 0x100fe200078e0077 */
[----:B------:R-:W-:Y:S02]  /*38b0*/  ISETP.GT.AND P5, PT, R3, 0x39, PT ;  /* 0x000000390300780c */ /* 0x000fe40003fa4270 */
[----:B------:R-:W-:Y:S02]  /*38c0*/  FSEL R63, R63, -INF , P4 ;  /* 0xff8000003f3f7808 */ /* 0x000fe40002000000 */
[----:B------:R-:W-:Y:S01]  /*38d0*/  ISETP.GT.AND P4, PT, R3, 0x40, PT ;  /* 0x000000400300780c */ /* 0x000fe20003f84270 */
[----:B------:R-:W-:Y:S02]  /*38e0*/  WARPGROUP.DEPBAR.LE gsb0, 0x0 ;  /* 0x00008000000079c5 */ /* 0x000fe40000010000 */
[----:B------:R-:W-:Y:S01]  /*38f0*/  WARPGROUP.ARRIVE ;  /* 0x00000000000079c5 */ /* 0x000fe20000000000 */
[----:B------:R-:W-:Y:S01]  /*3900*/  FSEL R99, R48, -INF , P3 ;  /* 0xff80000030637808 */ /* 0x000fe20001800000 */
[----:B------:R-:W-:Y:S01]  /*3910*/  IMAD.MOV.U32 R48, RZ, RZ, R119 ;  /* 0x000000ffff307224 */ /* 0x000fe200078e0077 */
[----:B------:R-:W-:-:S02]  /*3920*/  FSEL R101, R49, -INF , P2 ;  /* 0xff80000031657808 */ /* 0x000fc40001000000 */
[----:B------:R-:W-:Y:S01]  /*3930*/  FMNMX.FTZ R0, R99, R0, !PT ;  /* 0x0000000063007209 */ /* 0x000fe20007810000 */
[----:B------:R-:W-:Y:S01]  /*3940*/  HGMMA.64x16x16.F32 R40, gdesc[UR52], R40, gsb0 ;  /* 0x00200000342879f0 */ /* 0x000fe20008000828 */
[----:B------:R-:W-:Y:S01]  /*3950*/  UMOV UR54, UR7 ;  /* 0x0000000700367c82 */ /* 0x000fe20008000000 */
[----:B------:R-:W-:Y:S01]  /*3960*/  UMOV UR55, 0x40000040 ;  /* 0x4000004000377882 */ /* 0x000fe20000000000 */
[----:B------:R-:W-:Y:S01]  /*3970*/  FSEL R103, R52, -INF , P6 ;  /* 0xff80000034677808 */ /* 0x000fe20003000000 */
[----:B------:R-:W-:Y:S01]  /*3980*/  IMAD.MOV.U32 R52, RZ, RZ, R119 ;  /* 0x000000ffff347224 */ /* 0x000fe200078e0077 */
[----:B------:R-:W-:Y:S02]  /*3990*/  FMNMX.FTZ R0, R101, R0, !PT ;  /* 0x0000000065007209 */ /* 0x000fe40007810000 */
[----:B------:R-:W-:Y:S02]  /*39a0*/  FSEL R105, R53, -INF , P5 ;  /* 0xff80000035697808 */ /* 0x000fe40002800000 */
[----:B------:R-:W-:-:S02]  /*39b0*/  FMNMX.FTZ R0, R103, R0, !PT ;  /* 0x0000000067007209 */ /* 0x000fc40007810000 */
[----:B------:R-:W-:Y:S01]  /*39c0*/  FSEL R49, R50, -INF , P3 ;  /* 0xff80000032317808 */ /* 0x000fe20001800000 */
[----:B------:R-:W-:Y:S01]  /*39d0*/  IMAD.MOV.U32 R50, RZ, RZ, R119 ;  /* 0x000000ffff327224 */ /* 0x000fe200078e0077 */
[----:B------:R-:W-:Y:S02]  /*39e0*/  ISETP.GT.AND P3, PT, R3, 0x41, PT ;  /* 0x000000410300780c */ /* 0x000fe40003f64270 */
[----:B------:R-:W-:Y:S02]  /*39f0*/  FMNMX.FTZ R0, R105, R0, !PT ;  /* 0x0000000069007209 */ /* 0x000fe40007810000 */
[----:B------:R-:W-:Y:S02]  /*3a00*/  FSEL R51, R51, -INF , P2 ;  /* 0xff80000033337808 */ /* 0x000fe40001000000 */
[----:B------:R-:W-:Y:S02]  /*3a10*/  ISETP.GT.AND P2, PT, R3, 0x48, PT ;  /* 0x000000480300780c */ /* 0x000fe40003f44270 */
[----:B------:R-:W-:-:S02]  /*3a20*/  FSEL R55, R55, -INF , P5 ;  /* 0xff80000037377808 */ /* 0x000fc40002800000 */
[----:B------:R-:W-:Y:S01]  /*3a30*/  ISETP.GT.AND P5, PT, R3, 0x68, PT ;  /* 0x000000680300780c */ /* 0x000fe20003fa4270 */
[----:B------:R-:W-:Y:S02]  /*3a40*/  WARPGROUP.DEPBAR.LE gsb0, 0x0 ;  /* 0x00008000000079c5 */ /* 0x000fe40000010000 */
[----:B------:R-:W-:Y:S01]  /*3a50*/  WARPGROUP.ARRIVE ;  /* 0x00000000000079c5 */ /* 0x000fe20000000000 */
[----:B------:R-:W-:Y:S02]  /*3a60*/  FSEL R107, R40, -INF , P4 ;  /* 0xff800000286b7808 */ /* 0x000fe40002000000 */
[----:B------:R-:W-:Y:S02]  /*3a70*/  FSEL R109, R41, -INF , P3 ;  /* 0xff800000296d7808 */ /* 0x000fe40001800000 */
[----:B------:R-:W-:Y:S01]  /*3a80*/  FMNMX.FTZ R0, R107, R0, !PT ;  /* 0x000000006b007209 */ /* 0x000fe20007810000 */
[----:B------:R-:W-:Y:S01]  /*3a90*/  HGMMA.64x16x16.F32 R32, gdesc[UR52], R32, gsb0 ;  /* 0x00200000342079f0 */ /* 0x000fe20008000820 */
[----:B------:R-:W-:Y:S01]  /*3aa0*/  UIADD3 UR54, UR6, 0xa06, URZ ;  /* 0x00000a0606367890 */ /* 0x000fe2000fffe03f */
[----:B------:R-:W-:Y:S01]  /*3ab0*/  FSEL R111, R44, -INF , P2 ;  /* 0xff8000002c6f7808 */ /* 0x000fe20001000000 */
[----:B------:R-:W-:Y:S01]  /*3ac0*/  UMOV UR55, 0x40000040 ;  /* 0x4000004000377882 */ /* 0x000fe20000000000 */
[----:B------:R-:W-:Y:S01]  /*3ad0*/  FMNMX.FTZ R0, R109, R0, !PT ;  /* 0x000000006d007209 */ /* 0x000fe20007810000 */
[----:B------:R-:W-:Y:S01]  /*3ae0*/  ULDC UR6, c[0x0][0x988] ;  /* 0x0002620000067ab9 */ /* 0x000fe20000000800 */
[----:B------:R-:W-:-:S02]  /*3af0*/  FSEL R113, R45, -INF , P1 ;  /* 0xff8000002d717808 */ /* 0x000fc40000800000 */
[----:B------:R-:W-:Y:S02]  /*3b00*/  FMNMX.FTZ R0, R111, R0, !PT ;  /* 0x000000006f007209 */ /* 0x000fe40007810000 */
[----:B------:R-:W-:Y:S02]  /*3b10*/  ISETP.GT.AND P1, PT, R3, 0x51, PT ;  /* 0x000000510300780c */ /* 0x000fe40003f24270 */
[----:B------:R-:W-:Y:S02]  /*3b20*/  FMNMX.FTZ R0, R113, R0, !PT ;  /* 0x0000000071007209 */ /* 0x000fe40007810000 */
[----:B------:R-:W-:Y:S02]  /*3b30*/  FSEL R43, R43, -INF , P3 ;  /* 0xff8000002b2b7808 */ /* 0x000fe40001800000 */
[C---:B------:R-:W-:Y:S02]  /*3b40*/  ISETP.GT.AND P3, PT, R3.reuse, 0x60, PT ;  /* 0x000000600300780c */ /* 0x040fe40003f64270 */
[----:B------:R-:W-:Y:S01]  /*3b50*/  FSEL R45, R42, -INF , P4 ;  /* 0xff8000002a2d7808 */ /* 0x000fe20002000000 */
[----:B------:R-:W-:Y:S01]  /*3b60*/  IMAD.MOV.U32 R42, RZ, RZ, R119 ;  /* 0x000000ffff2a7224 */ /* 0x000fe200078e0077 */
[----:B------:R-:W-:-:S02]  /*3b70*/  ISETP.GT.AND P4, PT, R3, 0x61, PT ;  /* 0x000000610300780c */ /* 0x000fc40003f84270 */
[----:B------:R-:W-:Y:S01]  /*3b80*/  FSEL R41, R54, -INF , P6 ;  /* 0xff80000036297808 */ /* 0x000fe20003000000 */
[----:B------:R-:W-:Y:S01]  /*3b90*/  IMAD.MOV.U32 R54, RZ, RZ, R119 ;  /* 0x000000ffff367224 */ /* 0x000fe200078e0077 */
[----:B------:R-:W-:Y:S02]  /*3ba0*/  ISETP.GT.AND P6, PT, R3, 0x69, PT ;  /* 0x000000690300780c */ /* 0x000fe40003fc4270 */
[----:B------:R-:W-:Y:S02]  /*3bb0*/  P2R R20, PR, RZ, 0x2 ;  /* 0x00000002ff147803 */ /* 0x000fe40000000000 */
[----:B------:R-:W-:Y:S01]  /*3bc0*/  MOV R44, R119 ;  /* 0x00000077002c7202 */ /* 0x000fe20000000f00 */
[----:B------:R-:W-:Y:S02]  /*3bd0*/  WARPGROUP.DEPBAR.LE gsb0, 0x0 ;  /* 0x00008000000079c5 */ /* 0x000fe40000010000 */
[----:B------:R-:W-:Y:S01]  /*3be0*/  WARPGROUP.ARRIVE ;  /* 0x00000000000079c5 */ /* 0x000fe20000000000 */
[----:B------:R-:W-:-:S02]  /*3bf0*/  FSEL R115, R32, -INF , P0 ;  /* 0xff80000020737808 */ /* 0x000fc40000000000 */
[----:B------:R-:W-:Y:S02]  /*3c00*/  ISETP.GT.AND P0, PT, R3, 0x58, PT ;  /* 0x000000580300780c */ /* 0x000fe40003f04270 */
[----:B------:R-:W-:Y:S01]  /*3c10*/  FSEL R117, R33, -INF , P1 ;  /* 0xff80000021757808 */ /* 0x000fe20000800000 */
[----:B------:R-:W-:Y:S01]  /*3c20*/  HGMMA.64x16x16.F32 R24, gdesc[UR52], R24, gsb0 ;  /* 0x00200000341879f0 */ /* 0x000fe20008000818 */
[----:B------:R-:W-:Y:S02]  /*3c30*/  FMNMX.FTZ R0, R115, R0, !PT ;  /* 0x0000000073007209 */ /* 0x000fe40007810000 */
[----:B------:R-:W-:Y:S01]  /*3c40*/  FSEL R33, R46, -INF , P2 ;  /* 0xff8000002e217808 */ /* 0x000fe20001000000 */
[----:B------:R-:W-:Y:S01]  /*3c50*/  IMAD.MOV.U32 R46, RZ, RZ, R119 ;  /* 0x000000ffff2e7224 */ /* 0x000fe200078e0077 */
[----:B------:R-:W-:Y:S02]  /*3c60*/  ISETP.GT.AND P2, PT, R3, 0x59, PT ;  /* 0x000000590300780c */ /* 0x000fe40003f44270 */
[----:B------:R-:W-:-:S02]  /*3c70*/  FSEL R121, R36, -INF , P0 ;  /* 0xff80000024797808 */ /* 0x000fc40000000000 */
[----:B------:R-:W-:Y:S02]  /*3c80*/  FMNMX.FTZ R0, R117, R0, !PT ;  /* 0x0000000075007209 */ /* 0x000fe40007810000 */
[----:B------:R-:W-:Y:S02]  /*3c90*/  FSEL R123, R37, -INF , P2 ;  /* 0xff800000257b7808 */ /* 0x000fe40001000000 */
[----:B------:R-:W-:Y:S02]  /*3ca0*/  FMNMX.FTZ R0, R121, R0, !PT ;  /* 0x0000000079007209 */ /* 0x000fe40007810000 */
[----:B------:R-:W-:Y:S02]  /*3cb0*/  P2R R14, PR, RZ, 0x1 ;  /* 0x00000001ff0e7803 */ /* 0x000fe40000000000 */
[----:B------:R-:W-:Y:S02]  /*3cc0*/  FMNMX.FTZ R0, R123, R0, !PT ;  /* 0x000000007b007209 */ /* 0x000fe40007810000 */
[----:B------:R-:W-:-:S02]  /*3cd0*/  ISETP.GT.AND P0, PT, R3, 0x49, PT ;  /* 0x000000490300780c */ /* 0x000fc40003f04270 */
[----:B------:R-:W-:Y:S02]  /*3ce0*/  ISETP.GT.AND P1, PT, R3, 0x50, PT ;  /* 0x000000500300780c */ /* 0x000fe40003f24270 */
[----:B------:R-:W-:Y:S02]  /*3cf0*/  FSEL R61, R47, -INF , P0 ;  /* 0xff8000002f3d7808 */ /* 0x000fe40000000000 */
[----:B------:R-:W-:Y:S02]  /*3d00*/  FSEL R37, R34, -INF , P1 ;  /* 0xff80000022257808 */ /* 0x000fe40000800000 */
[----:B------:R-:W-:Y:S02]  /*3d10*/  ISETP.NE.AND P1, PT, R20, RZ, PT ;  /* 0x000000ff1400720c */ /* 0x000fe40003f25270 */
[----:B------:R-:W-:Y:S02]  /*3d20*/  P2R R12, PR, RZ, 0x4 ;  /* 0x00000004ff0c7803 */ /* 0x000fe40000000000 */
[----:B------:R-:W-:-:S02]  /*3d30*/  ISETP.NE.AND P0, PT, R14, RZ, PT ;  /* 0x000000ff0e00720c */ /* 0x000fc40003f05270 */
[----:B------:R-:W-:Y:S02]  /*3d40*/  FSEL R35, R35, -INF , P1 ;  /* 0xff80000023237808 */ /* 0x000fe40000800000 */
[----:B------:R-:W-:Y:S01]  /*3d50*/  ISETP.NE.AND P1, PT, R80, RZ, PT ;  /* 0x000000ff5000720c */ /* 0x000fe20003f25270 */
[----:B------:R-:W-:-:S12]  /*3d60*/  IMAD.MOV.U32 R80, RZ, RZ, R119 ;  /* 0x000000ffff507224 */ /* 0x000fd800078e0077 */
[----:B------:R-:W-:Y:S01]  /*3d70*/  @!P1 VIADD R2, R2, 0x36840 ;  /* 0x0003684002029836 */ /* 0x000fe20000000000 */
[----:B------:R-:W-:Y:S02]  /*3d80*/  WARPGROUP.DEPBAR.LE gsb0, 0x0 ;  /* 0x00008000000079c5 */ /* 0x000fe40000010000 */
[----:B------:R-:W-:Y:S02]  /*3d90*/  FSEL R125, R24, -INF , P3 ;  /* 0xff800000187d7808 */ /* 0x000fe40001800000 */
[----:B------:R-:W-:Y:S02]  /*3da0*/  FSEL R127, R25, -INF , P4 ;  /* 0xff800000197f7808 */ /* 0x000fe40002000000 */
[----:B------:R-:W-:Y:S02]  /*3db0*/  FMNMX.FTZ R0, R125, R0, !PT ;  /* 0x000000007d007209 */ /* 0x000fe40007810000 */
[----:B------:R-:W-:Y:S02]  /*3dc0*/  FSEL R129, R28, -INF , P5 ;  /* 0xff8000001c817808 */ /* 0x000fe40002800000 */
[----:B------:R-:W-:-:S02]  /*3dd0*/  FMNMX.FTZ R0, R127, R0, !PT ;  /* 0x000000007f007209 */ /* 0x000fc40007810000 */
[----:B------:R-:W-:Y:S02]  /*3de0*/  FSEL R131, R29, -INF , P6 ;  /* 0xff8000001d837808 */ /* 0x000fe40003000000 */
[----:B------:R-:W-:Y:S02]  /*3df0*/  FMNMX.FTZ R0, R129, R0, !PT ;  /* 0x0000000081007209 */ /* 0x000fe40007810000 */
[----:B------:R-:W-:Y:S02]  /*3e00*/  FSEL R29, R38, -INF , P0 ;  /* 0xff800000261d7808 */ /* 0x000fe40000000000 */
[----:B------:R-:W-:Y:S01]  /*3e10*/  FMNMX.FTZ R6, R131, R0, !PT ;  /* 0x0000000083067209 */ /* 0x000fe20007810000 */
[----:B------:R-:W-:Y:S01]  /*3e20*/  IMAD.U32 R0, RZ, RZ, UR6 ;  /* 0x00000006ff007e24 */ /* 0x000fe2000f8e00ff */
[----:B------:R-:W-:Y:S02]  /*3e30*/  FSEL R27, R27, -INF , P4 ;  /* 0xff8000001b1b7808 */ /* 0x000fe40002000000 */
[----:B------:R-:W-:Y:S01]  /*3e40*/  FSEL R31, R31, -INF , P6 ;  /* 0xff8000001f1f7808 */ /* 0x000fe20003000000 */
[----:B------:R-:W0:Y:S01]  /*3e50*/  SHFL.BFLY PT, R25, R6, 0x2, 0x1f ;  /* 0x0c401f0006197f89 */ /* 0x000e2200000e0000 */
[----:B------:R-:W-:-:S02]  /*3e60*/  @!P1 PRMT R2, RZ, 0x654, R2 ;  /* 0x00000654ff029816 */ /* 0x000fc40000000002 */
[----:B------:R-:W-:Y:S01]  /*3e70*/  ISETP.NE.AND P0, PT, R82, RZ, PT ;  /* 0x000000ff5200720c */ /* 0x000fe20003f05270 */
[----:B------:R-:W-:Y:S01]  /*3e80*/  IMAD.MOV.U32 R82, RZ, RZ, R119 ;  /* 0x000000ffff527224 */ /* 0x000fe200078e0077 */
[----:B------:R1:W-:Y:S01]  /*3e90*/  @!P1 SYNCS.ARRIVE.TRANS64.RED.A1T0 RZ, [R2+URZ], RZ ;  /* 0x000000ff02ff99a7 */ /* 0x0003e2000810043f */
[----:B0-----:R-:W-:Y:S02]  /*3ea0*/  FMNMX.FTZ R25, R6, R25, !PT ;  /* 0x0000001906197209 */ /* 0x001fe40007810000 */
[----:B------:R-:W-:-:S03]  /*3eb0*/  FMNMX.FTZ R6, R5, R75, !PT ;  /* 0x0000004b05067209 */ /* 0x000fc60007810000 */
[----:B------:R-:W0:Y:S01]  /*3ec0*/  SHFL.BFLY PT, R4, R25, 0x1, 0x1f ;  /* 0x0c201f0019047f89 */ /* 0x000e2200000e0000 */
[----:B------:R-:W-:-:S04]  /*3ed0*/  FMNMX.FTZ R6, R9, R6, !PT ;  /* 0x0000000609067209 */ /* 0x000fc80007810000 */
[----:B------:R-:W-:-:S04]  /*3ee0*/  FMNMX.FTZ R6, R79, R6, !PT ;  /* 0x000000064f067209 */ /* 0x000fc80007810000 */
[----:B------:R-:W-:-:S04]  /*3ef0*/  FMNMX.FTZ R6, R11, R6, !PT ;  /* 0x000000060b067209 */ /* 0x000fc80007810000 */
[----:B------:R-:W-:-:S04]  /*3f00*/  FMNMX.FTZ R6, R67, R6, !PT ;  /* 0x0000000643067209 */ /* 0x000fc80007810000 */
[----:B------:R-:W-:-:S04]  /*3f10*/  FMNMX.FTZ R6, R13, R6, !PT ;  /* 0x000000060d067209 */ /* 0x000fc80007810000 */
[----:B------:R-:W-:Y:S02]  /*3f20*/  FMNMX.FTZ R6, R71, R6, !PT ;  /* 0x0000000647067209 */ /* 0x000fe40007810000 */
[----:B0-----:R-:W-:Y:S02]  /*3f30*/  FMNMX.FTZ R4, R25, R4, !PT ;  /* 0x0000000419047209 */ /* 0x001fe40007810000 */
[----:B------:R-:W-:Y:S02]  /*3f40*/  FMNMX.FTZ R6, R15, R6, !PT ;  /* 0x000000060f067209 */ /* 0x000fe40007810000 */
[C---:B------:R-:W-:Y:S01]  /*3f50*/  FSETP.NEU.FTZ.AND P2, PT, R4.reuse, -INF , PT ;  /* 0xff8000000400780b */ /* 0x040fe20003f5d000 */
[----:B------:R-:W-:Y:S01]  /*3f60*/  FMUL.FTZ R8, R4, R0 ;  /* 0x0000000004087220 */ /* 0x000fe20000410000 */
[----:B------:R-:W-:-:S04]  /*3f70*/  FMNMX.FTZ R6, R59, R6, !PT ;  /* 0x000000063b067209 */ /* 0x000fc80007810000 */
[----:B------:R-:W-:Y:S02]  /*3f80*/  FMNMX.FTZ R6, R21, R6, !PT ;  /* 0x0000000615067209 */ /* 0x000fe40007810000 */
[----:B------:R-:W-:Y:S02]  /*3f90*/  FSEL R10, R8, RZ, P2 ;  /* 0x000000ff080a7208 */ /* 0x000fe40001000000 */
[----:B------:R-:W-:Y:S02]  /*3fa0*/  FMNMX.FTZ R6, R63, R6, !PT ;  /* 0x000000063f067209 */ /* 0x000fe40007810000 */
[----:B------:R-:W-:Y:S01]  /*3fb0*/  ISETP.NE.AND P2, PT, R12, RZ, PT ;  /* 0x000000ff0c00720c */ /* 0x000fe20003f45270 */
[--C-:B------:R-:W-:Y:S01]  /*3fc0*/  FFMA.FTZ R53, R65, R0, -R10.reuse ;  /* 0x0000000041357223 */ /* 0x100fe2000001080a */
[----:B------:R-:W-:Y:S01]  /*3fd0*/  FMNMX.FTZ R6, R49, R6, !PT ;  /* 0x0000000631067209 */ /* 0x000fe20007810000 */
[-CC-:B------:R-:W-:Y:S01]  /*3fe0*/  FFMA.FTZ R57, R69, R0.reuse, -R10.reuse ;  /* 0x0000000045397223 */ /* 0x180fe2000001080a */
[----:B------:R-:W-:Y:S01]  /*3ff0*/  FSEL R39, R39, -INF , P2 ;  /* 0xff80000027277808 */ /* 0x000fe20001000000 */
[--C-:B------:R-:W-:Y:S01]  /*4000*/  FFMA.FTZ R200, R83, R0, -R10.reuse ;  /* 0x0000000053c87223 */ /* 0x100fe2000001080a */
[----:B------:R-:W-:Y:S01]  /*4010*/  FMNMX.FTZ R6, R51, R6, !PT ;  /* 0x0000000633067209 */ /* 0x000fe20007810000 */
[-CC-:B------:R-:W-:Y:S01]  /*4020*/  FFMA.FTZ R25, R73, R0.reuse, -R10.reuse ;  /* 0x0000000049197223 */ /* 0x180fe2000001080a */
[----:B------:R-:W-:Y:S01]  /*4030*/  FSEL R65, R26, -INF , P3 ;  /* 0xff8000001a417808 */ /* 0x000fe20001800000 */
[--C-:B------:R-:W-:Y:S01]  /*4040*/  FFMA.FTZ R202, R85, R0, -R10.reuse ;  /* 0x0000000055ca7223 */ /* 0x100fe2000001080a */
[----:B------:R-:W-:Y:S01]  /*4050*/  FMNMX.FTZ R6, R41, R6, !PT ;  /* 0x0000000629067209 */ /* 0x000fe20007810000 */
[----:B------:R-:W-:Y:S01]  /*4060*/  MUFU.EX2 R200, R200 ;  /* 0x000000c800c87308 */ /* 0x000fe20000000800 */
[----:B------:R-:W-:Y:S01]  /*4070*/  FSEL R69, R30, -INF , P5 ;  /* 0xff8000001e457808 */ /* 0x000fe20002800000 */
[--C-:B------:R-:W-:Y:S01]  /*4080*/  FFMA.FTZ R47, R77, R0, -R10.reuse ;  /* 0x000000004d2f7223 */ /* 0x100fe2000001080a */
[----:B------:R-:W-:Y:S01]  /*4090*/  FMNMX.FTZ R6, R55, R6, !PT ;  /* 0x0000000637067209 */ /* 0x000fe20007810000 */
[-CC-:B------:R-:W-:Y:S01]  /*40a0*/  FFMA.FTZ R196, R87, R0.reuse, -R10.reuse ;  /* 0x0000000057c47223 */ /* 0x180fe2000001080a */
[-CC-:B------:R-:W-:Y:S01]  /*40b0*/  FFMA.FTZ R198, R89, R0.reuse, -R10.reuse ;  /* 0x0000000059c67223 */ /* 0x180fe2000001080a */
[--C-:B------:R-:W-:Y:S01]  /*40c0*/  FFMA.FTZ R192, R91, R0, -R10.reuse ;  /* 0x000000005bc07223 */ /* 0x100fe2000001080a */
[----:B------:R-:W-:Y:S01]  /*40d0*/  FMNMX.FTZ R6, R45, R6, !PT ;  /* 0x000000062d067209 */ /* 0x000fe20007810000 */
[----:B------:R-:W0:Y:S01]  /*40e0*/  MUFU.EX2 R25, R25 ;  /* 0x0000001900197308 */ /* 0x000e220000000800 */
[-CC-:B------:R-:W-:Y:S01]  /*40f0*/  FFMA.FTZ R93, R93, R0.reuse, -R10.reuse ;  /* 0x000000005d5d7223 */ /* 0x180fe2000001080a */
[--C-:B------:R-:W-:Y:S01]  /*4100*/  FFMA.FTZ R95, R95, R0, -R10.reuse ;  /* 0x000000005f5f7223 */ /* 0x100fe2000001080a */
[----:B------:R-:W-:Y:S01]  /*4110*/  FMNMX.FTZ R6, R43, R6, !PT ;  /* 0x000000062b067209 */ /* 0x000fe20007810000 */
[-CC-:B------:R-:W-:Y:S01]  /*4120*/  FFMA.FTZ R97, R97, R0.reuse, -R10.reuse ;  /* 0x0000000061617223 */ /* 0x180fe2000001080a */
[-CC-:B------:R-:W-:Y:S01]  /*4130*/  FFMA.FTZ R99, R99, R0.reuse, -R10.reuse ;  /* 0x0000000063637223 */ /* 0x180fe2000001080a */
[--C-:B------:R-:W-:Y:S01]  /*4140*/  FFMA.FTZ R101, R101, R0, -R10.reuse ;  /* 0x0000000065657223 */ /* 0x100fe2000001080a */
[----:B------:R-:W-:Y:S01]  /*4150*/  FMNMX.FTZ R6, R33, R6, !PT ;  /* 0x0000000621067209 */ /* 0x000fe20007810000 */
[----:B------:R-:W2:Y:S01]  /*4160*/  MUFU.EX2 R202, R202 ;  /* 0x000000ca00ca7308 */ /* 0x000ea20000000800 */
[-CC-:B------:R-:W-:Y:S01]  /*4170*/  FFMA.FTZ R103, R103, R0.reuse, -R10.reuse ;  /* 0x0000000067677223 */ /* 0x180fe2000001080a */
[--C-:B------:R-:W-:Y:S01]  /*4180*/  FFMA.FTZ R105, R105, R0, -R10.reuse ;  /* 0x0000000069697223 */ /* 0x100fe2000001080a */
[----:B------:R-:W-:Y:S01]  /*4190*/  FMNMX.FTZ R6, R61, R6, !PT ;  /* 0x000000063d067209 */ /* 0x000fe20007810000 */
[-CC-:B------:R-:W-:Y:S01]  /*41a0*/  FFMA.FTZ R107, R107, R0.reuse, -R10.reuse ;  /* 0x000000006b6b7223 */ /* 0x180fe2000001080a */
[-CC-:B------:R-:W-:Y:S01]  /*41b0*/  FFMA.FTZ R109, R109, R0.reuse, -R10.reuse ;  /* 0x000000006d6d7223 */ /* 0x180fe2000001080a */
[--C-:B------:R-:W-:Y:S01]  /*41c0*/  FFMA.FTZ R111, R111, R0, -R10.reuse ;  /* 0x000000006f6f7223 */ /* 0x100fe2000001080a */
[----:B------:R-:W-:Y:S01]  /*41d0*/  FMNMX.FTZ R6, R37, R6, !PT ;  /* 0x0000000625067209 */ /* 0x000fe20007810000 */
[----:B------:R-:W3:Y:S01]  /*41e0*/  MUFU.EX2 R47, R47 ;  /* 0x0000002f002f7308 */ /* 0x000ee20000000800 */
[-CC-:B------:R-:W-:Y:S01]  /*41f0*/  FFMA.FTZ R113, R113, R0.reuse, -R10.reuse ;  /* 0x0000000071717223 */ /* 0x180fe2000001080a */
[--C-:B------:R-:W-:Y:S01]  /*4200*/  FFMA.FTZ R115, R115, R0, -R10.reuse ;  /* 0x0000000073737223 */ /* 0x100fe2000001080a */
[----:B------:R-:W-:Y:S01]  /*4210*/  FMNMX.FTZ R6, R35, R6, !PT ;  /* 0x0000000623067209 */ /* 0x000fe20007810000 */
[-CC-:B------:R-:W-:Y:S01]  /*4220*/  FFMA.FTZ R117, R117, R0.reuse, -R10.reuse ;  /* 0x0000000075757223 */ /* 0x180fe2000001080a */
[-CC-:B------:R-:W-:Y:S01]  /*4230*/  FFMA.FTZ R121, R121, R0.reuse, -R10.reuse ;  /* 0x0000000079797223 */ /* 0x180fe2000001080a */
[--C-:B------:R-:W-:Y:S01]  /*4240*/  FFMA.FTZ R123, R123, R0, -R10.reuse ;  /* 0x000000007b7b7223 */ /* 0x100fe2000001080a */
[----:B------:R-:W-:Y:S01]  /*4250*/  FMNMX.FTZ R6, R29, R6, !PT ;  /* 0x000000061d067209 */ /* 0x000fe20007810000 */
[----:B------:R-:W-:Y:S01]  /*4260*/  MUFU.EX2 R196, R196 ;  /* 0x000000c400c47308 */ /* 0x000fe20000000800 */
[-CC-:B------:R-:W-:Y:S01]  /*4270*/  FFMA.FTZ R125, R125, R0.reuse, -R10.reuse ;  /* 0x000000007d7d7223 */ /* 0x180fe2000001080a */
[--C-:B------:R-:W-:Y:S01]  /*4280*/  FFMA.FTZ R127, R127, R0, -R10.reuse ;  /* 0x000000007f7f7223 */ /* 0x100fe2000001080a */
[----:B------:R-:W-:Y:S01]  /*4290*/  FMNMX.FTZ R6, R39, R6, !PT ;  /* 0x0000000627067209 */ /* 0x000fe20007810000 */
[-CC-:B------:R-:W-:Y:S01]  /*42a0*/  FFMA.FTZ R129, R129, R0.reuse, -R10.reuse ;  /* 0x0000000081817223 */ /* 0x180fe2000001080a */
[----:B------:R-:W-:Y:S01]  /*42b0*/  FFMA.FTZ R10, R131, R0, -R10 ;  /* 0x00000000830a7223 */ /* 0x000fe2000001080a */
[--C-:B------:R-:W-:Y:S01]  /*42c0*/  IMAD.MOV.U32 R91, RZ, RZ, R119.reuse ;  /* 0x000000ffff5b7224 */ /* 0x100fe200078e0077 */
[----:B------:R-:W-:Y:S01]  /*42d0*/  FMNMX.FTZ R6, R65, R6, !PT ;  /* 0x0000000641067209 */ /* 0x000fe20007810000 */
[----:B------:R-:W-:Y:S01]  /*42e0*/  MUFU.EX2 R53, R53 ;  /* 0x0000003500357308 */ /* 0x000fe20000000800 */
[----:B------:R-:W-:-:S02]  /*42f0*/  IMAD.MOV.U32 R89, RZ, RZ, R119 ;  /* 0x000000ffff597224 */ /* 0x000fc400078e0077 */
[----:B------:R-:W-:Y:S01]  /*4300*/  FMNMX.FTZ R6, R27, R6, !PT ;  /* 0x000000061b067209 */ /* 0x000fe20007810000 */
[--C-:B------:R-:W-:Y:S02]  /*4310*/  IMAD.MOV.U32 R87, RZ, RZ, R119.reuse ;  /* 0x000000ffff577224 */ /* 0x100fe400078e0077 */
[--C-:B------:R-:W-:Y:S01]  /*4320*/  IMAD.MOV.U32 R85, RZ, RZ, R119.reuse ;  /* 0x000000ffff557224 */ /* 0x100fe200078e0077 */
[----:B------:R-:W-:Y:S01]  /*4330*/  FMNMX.FTZ R6, R69, R6, !PT ;  /* 0x0000000645067209 */ /* 0x000fe20007810000 */
[----:B------:R-:W-:Y:S01]  /*4340*/  MUFU.EX2 R198, R198 ;  /* 0x000000c600c67308 */ /* 0x000fe20000000800 */
[--C-:B------:R-:W-:Y:S02]  /*4350*/  IMAD.MOV.U32 R83, RZ, RZ, R119.reuse ;  /* 0x000000ffff537224 */ /* 0x100fe400078e0077 */
[----:B------:R-:W-:Y:S01]  /*4360*/  FMNMX.FTZ R6, R31, R6, !PT ;  /* 0x000000061f067209 */ /* 0x000fe20007810000 */
[--C-:B------:R-:W-:Y:S02]  /*4370*/  IMAD.MOV.U32 R77, RZ, RZ, R119.reuse ;  /* 0x000000ffff4d7224 */ /* 0x100fe400078e0077 */
[----:B------:R-:W-:-:S02]  /*4380*/  IMAD.MOV.U32 R73, RZ, RZ, R119 ;  /* 0x000000ffff497224 */ /* 0x000fc400078e0077 */
[----:B------:R-:W4:Y:S01]  /*4390*/  SHFL.BFLY PT, R3, R6, 0x2, 0x1f ;  /* 0x0c401f0006037f89 */ /* 0x000f2200000e0000 */
[----:B------:R-:W-:Y:S08]  /*43a0*/  MUFU.EX2 R57, R57 ;  /* 0x0000003900397308 */ /* 0x000ff00000000800 */
[----:B------:R-:W-:Y:S08]  /*43b0*/  MUFU.EX2 R192, R192 ;  /* 0x000000c000c07308 */ /* 0x000ff00000000800 */
[----:B------:R-:W-:Y:S01]  /*43c0*/  MUFU.EX2 R93, R93 ;  /* 0x0000005d005d7308 */ /* 0x000fe20000000800 */
[----:B----4-:R-:W-:-:S07]  /*43d0*/  FMNMX.FTZ R8, R6, R3, !PT ;  /* 0x0000000306087209 */ /* 0x010fce0007810000 */
[----:B------:R-:W-:Y:S01]  /*43e0*/  MUFU.EX2 R95, R95 ;  /* 0x0000005f005f7308 */ /* 0x000fe20000000800 */
[----:B------:R-:W4:Y:S07]  /*43f0*/  SHFL.BFLY PT, R3, R8, 0x1, 0x1f ;  /* 0x0c201f0008037f89 */ /* 0x000f2e00000e0000 */
[----:B------:R5:W-:Y:S08]  /*4400*/  MUFU.EX2 R194, R97 ;  /* 0x0000006100c27308 */ /* 0x000bf00000000800 */
[----:B------:R-:W-:Y:S01]  /*4410*/  MUFU.EX2 R99, R99 ;  /* 0x0000006300637308 */ /* 0x000fe20000000800 */
[----:B-----5:R-:W-:-:S07]  /*4420*/  IMAD.MOV.U32 R97, RZ, RZ, R119 ;  /* 0x000000ffff617224 */ /* 0x020fce00078e0077 */
[----:B------:R5:W-:Y:S01]  /*4430*/  MUFU.EX2 R188, R101 ;  /* 0x0000006500bc7308 */ /* 0x000be20000000800 */
[----:B----4-:R-:W-:-:S04]  /*4440*/  FMNMX.FTZ R3, R8, R3, !PT ;  /* 0x0000000308037209 */ /* 0x010fc80007810000 */
[C---:B------:R-:W-:Y:S01]  /*4450*/  FSETP.NEU.FTZ.AND P2, PT, R3.reuse, -INF , PT ;  /* 0xff8000000300780b */ /* 0x040fe20003f5d000 */
[-C--:B------:R-:W-:Y:S02]  /*4460*/  FMUL.FTZ R6, R3, R0.reuse ;  /* 0x0000000003067220 */ /* 0x080fe40000410000 */
[----:B------:R-:W-:Y:S01]  /*4470*/  MUFU.EX2 R103, R103 ;  /* 0x0000006700677308 */ /* 0x000fe20000000800 */
[--C-:B-----5:R-:W-:Y:S02]  /*4480*/  IMAD.MOV.U32 R101, RZ, RZ, R119.reuse ;  /* 0x000000ffff657224 */ /* 0x120fe400078e0077 */
[----:B------:R-:W-:Y:S02]  /*4490*/  FSEL R6, R6, RZ, P2 ;  /* 0x000000ff06067208 */ /* 0x000fe40001000000 */
[----:B------:R-:W-:Y:S01]  /*44a0*/  ISETP.GE.AND P2, PT, R81, 0x71, PT ;  /* 0x000000715100780c */ /* 0x000fe20003f46270 */
[----:B------:R-:W-:Y:S02]  /*44b0*/  IMAD.MOV.U32 R81, RZ, RZ, R119 ;  /* 0x000000ffff517224 */ /* 0x000fe400078e0077 */
[----:B------:R-:W-:Y:S01]  /*44c0*/  MUFU.EX2 R190, R105 ;  /* 0x0000006900be7308 */ /* 0x000fe20000000800 */
[-CC-:B------:R-:W-:Y:S01]  /*44d0*/  FFMA.FTZ R5, R5, R0.reuse, -R6.reuse ;  /* 0x0000000005057223 */ /* 0x180fe20000010806 */
[-CC-:B------:R-:W-:Y:S01]  /*44e0*/  FFMA.FTZ R67, R67, R0.reuse, -R6.reuse ;  /* 0x0000000043437223 */ /* 0x180fe20000010806 */
[-CC-:B------:R-:W-:Y:S01]  /*44f0*/  FFMA.FTZ R75, R75, R0.reuse, -R6.reuse ;  /* 0x000000004b4b7223 */ /* 0x180fe20000010806 */
[-CC-:B------:R-:W-:Y:S01]  /*4500*/  FFMA.FTZ R9, R9, R0.reuse, -R6.reuse ;  /* 0x0000000009097223 */ /* 0x180fe20000010806 */
[-CC-:B------:R-:W-:Y:S01]  /*4510*/  FFMA.FTZ R59, R59, R0.reuse, -R6.reuse ;  /* 0x000000003b3b7223 */ /* 0x180fe20000010806 */
[-CC-:B------:R-:W-:Y:S01]  /*4520*/  FFMA.FTZ R79, R79, R0.reuse, -R6.reuse ;  /* 0x000000004f4f7223 */ /* 0x180fe20000010806 */
[-CC-:B------:R-:W-:Y:S01]  /*4530*/  FFMA.FTZ R11, R11, R0.reuse, -R6.reuse ;  /* 0x000000000b0b7223 */ /* 0x180fe20000010806 */
[----:B------:R0:W-:Y:S01]  /*4540*/  MUFU.EX2 R14, R67 ;  /* 0x00000043000e7308 */ /* 0x0001e20000000800 */
[-CC-:B------:R-:W-:Y:S01]  /*4550*/  FFMA.FTZ R13, R13, R0.reuse, -R6.reuse ;  /* 0x000000000d0d7223 */ /* 0x180fe20000010806 */
[-CC-:B------:R-:W-:Y:S01]  /*4560*/  FFMA.FTZ R51, R51, R0.reuse, -R6.reuse ;  /* 0x0000000033337223 */ /* 0x180fe20000010806 */
[-CC-:B------:R-:W-:Y:S01]  /*4570*/  FFMA.FTZ R71, R71, R0.reuse, -R6.reuse ;  /* 0x0000000047477223 */ /* 0x180fe20000010806 */
[-CC-:B------:R-:W-:Y:S01]  /*4580*/  FFMA.FTZ R15, R15, R0.reuse, -R6.reuse ;  /* 0x000000000f0f7223 */ /* 0x180fe20000010806 */
[-CC-:B------:R-:W-:Y:S01]  /*4590*/  FFMA.FTZ R21, R21, R0.reuse, -R6.reuse ;  /* 0x0000000015157223 */ /* 0x180fe20000010806 */
[-CC-:B------:R-:W-:Y:S01]  /*45a0*/  FFMA.FTZ R43, R43, R0.reuse, -R6.reuse ;  /* 0x000000002b2b7223 */ /* 0x180fe20000010806 */
[-CC-:B------:R-:W-:Y:S01]  /*45b0*/  FFMA.FTZ R63, R63, R0.reuse, -R6.reuse ;  /* 0x000000003f3f7223 */ /* 0x180fe20000010806 */
[----:B------:R-:W-:Y:S01]  /*45c0*/  MUFU.EX2 R5, R5 ;  /* 0x0000000500057308 */ /* 0x000fe20000000800 */
[----:B0-----:R-:W-:Y:S01]  /*45d0*/  FADD.FTZ R67, R200, R25 ;  /* 0x00000019c8437221 */ /* 0x001fe20000010000 */
[-CC-:B------:R-:W-:Y:S01]  /*45e0*/  FFMA.FTZ R49, R49, R0.reuse, -R6.reuse ;  /* 0x0000000031317223 */ /* 0x180fe20000010806 */
[-CC-:B------:R-:W-:Y:S01]  /*45f0*/  FFMA.FTZ R41, R41, R0.reuse, -R6.reuse ;  /* 0x0000000029297223 */ /* 0x180fe20000010806 */
[-CC-:B------:R-:W-:Y:S01]  /*4600*/  FFMA.FTZ R55, R55, R0.reuse, -R6.reuse ;  /* 0x0000000037377223 */ /* 0x180fe20000010806 */
[----:B--2---:R-:W-:Y:S01]  /*4610*/  FADD.FTZ R30, R202, R67 ;  /* 0x00000043ca1e7221 */ /* 0x004fe20000010000 */
[-CC-:B------:R-:W-:Y:S01]  /*4620*/  FFMA.FTZ R45, R45, R0.reuse, -R6.reuse ;  /* 0x000000002d2d7223 */ /* 0x180fe20000010806 */
[-CC-:B------:R-:W-:Y:S01]  /*4630*/  FFMA.FTZ R33, R33, R0.reuse, -R6.reuse ;  /* 0x0000000021217223 */ /* 0x180fe20000010806 */
[----:B------:R0:W2:Y:S01]  /*4640*/  MUFU.EX2 R8, R75 ;  /* 0x0000004b00087308 */ /* 0x0000a20000000800 */
[--C-:B------:R-:W-:Y:S01]  /*4650*/  FFMA.FTZ R61, R61, R0, -R6.reuse ;  /* 0x000000003d3d7223 */ /* 0x100fe20000010806 */
[----:B------:R-:W-:Y:S01]  /*4660*/  F2FP.F16.F32.PACK_AB R200, R25, R200 ;  /* 0x000000c819c8723e */ /* 0x000fe200000000ff */
[-CC-:B------:R-:W-:Y:S01]  /*4670*/  FFMA.FTZ R37, R37, R0.reuse, -R6.reuse ;  /* 0x0000000025257223 */ /* 0x180fe20000010806 */
[-CC-:B------:R-:W-:Y:S01]  /*4680*/  FFMA.FTZ R35, R35, R0.reuse, -R6.reuse ;  /* 0x0000000023237223 */ /* 0x180fe20000010806 */
[-CC-:B------:R-:W-:Y:S01]  /*4690*/  FFMA.FTZ R29, R29, R0.reuse, -R6.reuse ;  /* 0x000000001d1d7223 */ /* 0x180fe20000010806 */
[-CC-:B------:R-:W-:Y:S01]  /*46a0*/  FFMA.FTZ R39, R39, R0.reuse, -R6.reuse ;  /* 0x0000000027277223 */ /* 0x180fe20000010806 */
[-CC-:B------:R-:W-:Y:S01]  /*46b0*/  FFMA.FTZ R65, R65, R0.reuse, -R6.reuse ;  /* 0x0000000041417223 */ /* 0x180fe20000010806 */
[----:B------:R-:W-:Y:S01]  /*46c0*/  MUFU.EX2 R9, R9 ;  /* 0x0000000900097308 */ /* 0x000fe20000000800 */
[-CC-:B------:R-:W-:Y:S01]  /*46d0*/  FFMA.FTZ R27, R27, R0.reuse, -R6.reuse ;  /* 0x000000001b1b7223 */ /* 0x180fe20000010806 */
[-CC-:B------:R-:W-:Y:S01]  /*46e0*/  FFMA.FTZ R69, R69, R0.reuse, -R6.reuse ;  /* 0x0000000045457223 */ /* 0x180fe20000010806 */
[----:B------:R-:W-:Y:S01]  /*46f0*/  FFMA.FTZ R31, R31, R0, -R6 ;  /* 0x000000001f1f7223 */ /* 0x000fe20000010806 */
[----:B---3--:R-:W-:Y:S01]  /*4700*/  F2FP.F16.F32.PACK_AB R202, R47, R202 ;  /* 0x000000ca2fca723e */ /* 0x008fe200000000ff */
[----:B------:R-:W-:-:S02]  /*4710*/  IMAD.MOV.U32 R105, RZ, RZ, R119 ;  /* 0x000000ffff697224 */ /* 0x000fc400078e0077 */
[--C-:B0-----:R-:W-:Y:S01]  /*4720*/  IMAD.MOV.U32 R75, RZ, RZ, R119.reuse ;  /* 0x000000ffff4b7224 */ /* 0x101fe200078e0077 */
[----:B------:R0:W-:Y:S01]  /*4730*/  MUFU.EX2 R24, R59 ;  /* 0x0000003b00187308 */ /* 0x0001e20000000800 */
[----:B--2---:R-:W-:Y:S01]  /*4740*/  F2FP.F16.F32.PACK_AB R201, R8, R5 ;  /* 0x0000000508c9723e */ /* 0x004fe200000000ff */
[----:B------:R-:W-:-:S06]  /*4750*/  IMAD.MOV.U32 R67, RZ, RZ, R119 ;  /* 0x000000ffff437224 */ /* 0x000fcc00078e0077 */
[----:B------:R2:W3:Y:S01]  /*4760*/  MUFU.EX2 R12, R79 ;  /* 0x0000004f000c7308 */ /* 0x0004e20000000800 */
[----:B0-----:R-:W-:Y:S01]  /*4770*/  FADD.FTZ R59, R47, R30 ;  /* 0x0000001e2f3b7221 */ /* 0x001fe20000010000 */
[----:B------:R-:W-:-:S03]  /*4780*/  IMAD.MOV.U32 R47, RZ, RZ, R119 ;  /* 0x000000ffff2f7224 */ /* 0x000fc600078e0077 */
[----:B------:R-:W-:Y:S01]  /*4790*/  FADD.FTZ R32, R196, R59 ;  /* 0x0000003bc4207221 */ /* 0x000fe20000010000 */
[C---:B------:R-:W-:Y:S02]  /*47a0*/  F2FP.F16.F32.PACK_AB R196, R53.reuse, R196 ;  /* 0x000000c435c4723e */ /* 0x040fe400000000ff */
[----:B------:R-:W0:Y:S01]  /*47b0*/  MUFU.EX2 R11, R11 ;  /* 0x0000000b000b7308 */ /* 0x000e220000000800 */
[----:B------:R-:W-:Y:S01]  /*47c0*/  FADD.FTZ R59, R53, R32 ;  /* 0x00000020353b7221 */ /* 0x000fe20000010000 */
[----:B------:R-:W-:Y:S01]  /*47d0*/  FADD.FTZ R32, R5, R8 ;  /* 0x0000000805207221 */ /* 0x000fe20000010000 */
[----:B--2---:R-:W-:Y:S02]  /*47e0*/  IMAD.MOV.U32 R79, RZ, RZ, R119 ;  /* 0x000000ffff4f7224 */ /* 0x004fe400078e0077 */
[----:B------:R-:W-:Y:S01]  /*47f0*/  FADD.FTZ R34, R198, R59 ;  /* 0x0000003bc6227221 */ /* 0x000fe20000010000 */
[C---:B------:R-:W-:Y:S01]  /*4800*/  F2FP.F16.F32.PACK_AB R198, R57.reuse, R198 ;  /* 0x000000c639c6723e */ /* 0x040fe200000000ff */
[--C-:B------:R-:W-:Y:S01]  /*4810*/  IMAD.MOV.U32 R53, RZ, RZ, R119.reuse ;  /* 0x000000ffff357224 */ /* 0x100fe200078e0077 */
[----:B------:R-:W-:Y:S01]  /*4820*/  MUFU.EX2 R13, R13 ;  /* 0x0000000d000d7308 */ /* 0x000fe20000000800 */
[----:B------:R-:W-:Y:S01]  /*4830*/  FADD.FTZ R59, R57, R34 ;  /* 0x00000022393b7221 */ /* 0x000fe20000010000 */
[----:B---3--:R-:W-:Y:S01]  /*4840*/  F2FP.F16.F32.PACK_AB R203, R12, R9 ;  /* 0x000000090ccb723e */ /* 0x008fe200000000ff */
[----:B------:R-:W-:-:S02]  /*4850*/  IMAD.MOV.U32 R57, RZ, RZ, R119 ;  /* 0x000000ffff397224 */ /* 0x000fc400078e0077 */
[----:B------:R-:W-:Y:S01]  /*4860*/  FADD.FTZ R36, R192, R59 ;  /* 0x0000003bc0247221 */ /* 0x000fe20000010000 */
[C---:B------:R-:W-:Y:S01]  /*4870*/  F2FP.F16.F32.PACK_AB R192, R93.reuse, R192 ;  /* 0x000000c05dc0723e */ /* 0x040fe200000000ff */
[--C-:B------:R-:W-:Y:S01]  /*4880*/  IMAD.MOV.U32 R59, RZ, RZ, R119.reuse ;  /* 0x000000ffff3b7224 */ /* 0x100fe200078e0077 */
[----:B------:R2:W-:Y:S01]  /*4890*/  MUFU.EX2 R28, R51 ;  /* 0x00000033001c7308 */ /* 0x0005e20000000800 */
[----:B------:R-:W-:Y:S01]  /*48a0*/  FADD.FTZ R36, R93, R36 ;  /* 0x000000245d247221 */ /* 0x000fe20000010000 */
[----:B0-----:R-:W-:Y:S01]  /*48b0*/  F2FP.F16.F32.PACK_AB R197, R14, R11 ;  /* 0x0000000b0ec5723e */ /* 0x001fe200000000ff */
[----:B------:R-:W-:-:S05]  /*48c0*/  IMAD.MOV.U32 R93, RZ, RZ, R119 ;  /* 0x000000ffff5d7224 */ /* 0x000fca00078e0077 */
[----:B------:R0:W3:Y:S01]  /*48d0*/  MUFU.EX2 R20, R71 ;  /* 0x0000004700147308 */ /* 0x0000e20000000800 */
[----:B--2---:R-:W-:-:S04]  /*48e0*/  FADD.FTZ R51, R9, R32 ;  /* 0x0000002009337221 */ /* 0x004fc80000010000 */
[----:B------:R-:W-:-:S03]  /*48f0*/  FADD.FTZ R34, R12, R51 ;  /* 0x000000330c227221 */ /* 0x000fc60000010000 */
[----:B------:R-:W2:Y:S01]  /*4900*/  MUFU.EX2 R15, R15 ;  /* 0x0000000f000f7308 */ /* 0x000ea20000000800 */
[----:B------:R-:W-:Y:S01]  /*4910*/  FADD.FTZ R51, R11, R34 ;  /* 0x000000220b337221 */ /* 0x000fe20000010000 */
[----:B0-----:R-:W-:-:S03]  /*4920*/  IMAD.MOV.U32 R71, RZ, RZ, R119 ;  /* 0x000000ffff477224 */ /* 0x001fc600078e0077 */
[----:B------:R-:W-:Y:S01]  /*4930*/  FADD.FTZ R34, R14, R51 ;  /* 0x000000330e227221 */ /* 0x000fe20000010000 */
[----:B------:R-:W-:Y:S02]  /*4940*/  FADD.FTZ R51, R95, R36 ;  /* 0x000000245f337221 */ /* 0x000fe40000010000 */
[----:B------:R-:W0:Y:S01]  /*4950*/  MUFU.EX2 R21, R21 ;  /* 0x0000001500157308 */ /* 0x000e220000000800 */
[----:B---3--:R-:W-:Y:S01]  /*4960*/  F2FP.F16.F32.PACK_AB R199, R20, R13 ;  /* 0x0000000d14c7723e */ /* 0x008fe200000000ff */
[C---:B------:R-:W-:Y:S01]  /*4970*/  FADD.FTZ R38, R194.reuse, R51 ;  /* 0x00000033c2267221 */ /* 0x040fe20000010000 */
[----:B------:R-:W-:Y:S01]  /*4980*/  F2FP.F16.F32.PACK_AB R194, R194, R95 ;  /* 0x0000005fc2c2723e */ /* 0x000fe200000000ff */
[----:B------:R-:W-:Y:S02]  /*4990*/  IMAD.MOV.U32 R95, RZ, RZ, R119 ;  /* 0x000000ffff5f7224 */ /* 0x000fe400078e0077 */
[----:B------:R-:W-:Y:S02]  /*49a0*/  FADD.FTZ R51, R99, R38 ;  /* 0x0000002663337221 */ /* 0x000fe40000010000 */
[----:B------:R3:W-:Y:S01]  /*49b0*/  MUFU.EX2 R32, R43 ;  /* 0x0000002b00207308 */ /* 0x0007e20000000800 */
[----:B--2---:R-:W-:-:S07]  /*49c0*/  F2FP.F16.F32.PACK_AB R193, R24, R15 ;  /* 0x0000000f18c1723e */ /* 0x004fce00000000ff */
[----:B------:R2:W4:Y:S01]  /*49d0*/  MUFU.EX2 R26, R63 ;  /* 0x0000003f001a7308 */ /* 0x0005220000000800 */
[----:B---3--:R-:W-:-:S04]  /*49e0*/  FADD.FTZ R43, R13, R34 ;  /* 0x000000220d2b7221 */ /* 0x008fc80000010000 */
[----:B------:R-:W-:-:S03]  /*49f0*/  FADD.FTZ R36, R20, R43 ;  /* 0x0000002b14247221 */ /* 0x000fc60000010000 */
[----:B------:R-:W3:Y:S01]  /*4a00*/  MUFU.EX2 R107, R107 ;  /* 0x0000006b006b7308 */ /* 0x000ee20000000800 */
[----:B------:R-:W-:Y:S01]  /*4a10*/  FADD.FTZ R43, R15, R36 ;  /* 0x000000240f2b7221 */ /* 0x000fe20000010000 */
[C---:B------:R-:W-:Y:S01]  /*4a20*/  FADD.FTZ R36, R188.reuse, R51 ;  /* 0x00000033bc247221 */ /* 0x040fe20000010000 */
[----:B------:R-:W-:Y:S01]  /*4a30*/  F2FP.F16.F32.PACK_AB R188, R188, R99 ;  /* 0x00000063bcbc723e */ /* 0x000fe200000000ff */
[----:B------:R-:W-:Y:S02]  /*4a40*/  IMAD.MOV.U32 R99, RZ, RZ, R119 ;  /* 0x000000ffff637224 */ /* 0x000fe400078e0077 */
[----:B-1----:R-:W-:Y:S01]  /*4a50*/  FADD.FTZ R2, R24, R43 ;  /* 0x0000002b18027221 */ /* 0x002fe20000010000 */
[----:B------:R-:W-:Y:S01]  /*4a60*/  FADD.FTZ R51, R103, R36 ;  /* 0x0000002467337221 */ /* 0x000fe20000010000 */
[----:B--2---:R-:W-:Y:S01]  /*4a70*/  IMAD.MOV.U32 R63, RZ, RZ, R119 ;  /* 0x000000ffff3f7224 */ /* 0x004fe200078e0077 */
[----:B------:R-:W1:Y:S01]  /*4a80*/  MUFU.EX2 R49, R49 ;  /* 0x0000003100317308 */ /* 0x000e620000000800 */
[----:B0-----:R-:W-:Y:S01]  /*4a90*/  FADD.FTZ R43, R21, R2 ;  /* 0x00000002152b7221 */ /* 0x001fe20000010000 */
[C---:B------:R-:W-:Y:S01]  /*4aa0*/  FADD.FTZ R38, R190.reuse, R51 ;  /* 0x00000033be267221 */ /* 0x040fe20000010000 */
[----:B------:R-:W-:Y:S01]  /*4ab0*/  F2FP.F16.F32.PACK_AB R190, R190, R103 ;  /* 0x00000067bebe723e */ /* 0x000fe200000000ff */
[----:B------:R-:W-:-:S02]  /*4ac0*/  IMAD.MOV.U32 R103, RZ, RZ, R119 ;  /* 0x000000ffff677224 */ /* 0x000fc400078e0077 */
[C---:B----4-:R-:W-:Y:S01]  /*4ad0*/  FADD.FTZ R36, R26.reuse, R43 ;  /* 0x0000002b1a247221 */ /* 0x050fe20000010000 */
[----:B------:R-:W-:Y:S01]  /*4ae0*/  F2FP.F16.F32.PACK_AB R195, R26, R21 ;  /* 0x000000151ac3723e */ /* 0x000fe200000000ff */
[--C-:B------:R-:W-:Y:S01]  /*4af0*/  IMAD.MOV.U32 R26, RZ, RZ, R119.reuse ;  /* 0x000000ffff1a7224 */ /* 0x100fe200078e0077 */
[----:B------:R0:W2:Y:S01]  /*4b00*/  MUFU.EX2 R184, R109 ;  /* 0x0000006d00b87308 */ /* 0x0000a20000000800 */
[----:B---3--:R-:W-:Y:S01]  /*4b10*/  FADD.FTZ R51, R107, R38 ;  /* 0x000000266b337221 */ /* 0x008fe20000010000 */
[----:B------:R-:W-:-:S06]  /*4b20*/  IMAD.MOV.U32 R24, RZ, RZ, R119 ;  /* 0x000000ffff187224 */ /* 0x000fcc00078e0077 */
[----:B------:R-:W3:Y:S01]  /*4b30*/  MUFU.EX2 R111, R111 ;  /* 0x0000006f006f7308 */ /* 0x000ee20000000800 */
[----:B-1----:R-:W-:Y:S01]  /*4b40*/  FADD.FTZ R43, R49, R36 ;  /* 0x00000024312b7221 */ /* 0x002fe20000010000 */
[C---:B------:R-:W-:Y:S01]  /*4b50*/  F2FP.F16.F32.PACK_AB R189, R28.reuse, R49 ;  /* 0x000000311cbd723e */ /* 0x040fe200000000ff */
[----:B0-----:R-:W-:Y:S02]  /*4b60*/  IMAD.MOV.U32 R109, RZ, RZ, R119 ;  /* 0x000000ffff6d7224 */ /* 0x001fe400078e0077 */
[----:B------:R-:W-:Y:S01]  /*4b70*/  FADD.FTZ R36, R28, R43 ;  /* 0x0000002b1c247221 */ /* 0x000fe20000010000 */
[----:B------:R-:W-:Y:S02]  /*4b80*/  IMAD.MOV.U32 R49, RZ, RZ, R119 ;  /* 0x000000ffff317224 */ /* 0x000fe400078e0077 */
[----:B------:R-:W0:Y:S01]  /*4b90*/  MUFU.EX2 R41, R41 ;  /* 0x0000002900297308 */ /* 0x000e220000000800 */
[C---:B--2---:R-:W-:Y:S01]  /*4ba0*/  FADD.FTZ R38, R184.reuse, R51 ;  /* 0x00000033b8267221 */ /* 0x044fe20000010000 */
[----:B------:R-:W-:Y:S01]  /*4bb0*/  F2FP.F16.F32.PACK_AB R184, R184, R107 ;  /* 0x0000006bb8b8723e */ /* 0x000fe200000000ff */
[----:B------:R-:W-:-:S02]  /*4bc0*/  IMAD.MOV.U32 R107, RZ, RZ, R119 ;  /* 0x000000ffff6b7224 */ /* 0x000fc400078e0077 */
[--C-:B------:R-:W-:Y:S02]  /*4bd0*/  IMAD.MOV.U32 R51, RZ, RZ, R119.reuse ;  /* 0x000000ffff337224 */ /* 0x100fe400078e0077 */
[----:B------:R-:W-:Y:S01]  /*4be0*/  IMAD.MOV.U32 R28, RZ, RZ, R119 ;  /* 0x000000ffff1c7224 */ /* 0x000fe200078e0077 */
[----:B------:R1:W2:Y:S01]  /*4bf0*/  MUFU.EX2 R186, R113 ;  /* 0x0000007100ba7308 */ /* 0x0002a20000000800 */
[----:B---3--:R-:W-:-:S07]  /*4c00*/  FADD.FTZ R43, R111, R38 ;  /* 0x000000266f2b7221 */ /* 0x008fce0000010000 */
[----:B------:R3:W4:Y:S01]  /*4c10*/  MUFU.EX2 R30, R55 ;  /* 0x00000037001e7308 */ /* 0x0007220000000800 */
[----:B0-----:R-:W-:Y:S01]  /*4c20*/  FADD.FTZ R25, R41, R36 ;  /* 0x0000002429197221 */ /* 0x001fe20000010000 */
[----:B-1----:R-:W-:-:S06]  /*4c30*/  IMAD.MOV.U32 R113, RZ, RZ, R119 ;  /* 0x000000ffff717224 */ /* 0x002fcc00078e0077 */
[----:B------:R-:W-:Y:S01]  /*4c40*/  MUFU.EX2 R115, R115 ;  /* 0x0000007300737308 */ /* 0x000fe20000000800 */
[C---:B--2---:R-:W-:Y:S01]  /*4c50*/  FADD.FTZ R38, R186.reuse, R43 ;  /* 0x0000002bba267221 */ /* 0x044fe20000010000 */
[----:B------:R-:W-:Y:S01]  /*4c60*/  F2FP.F16.F32.PACK_AB R186, R186, R111 ;  /* 0x0000006fbaba723e */ /* 0x000fe200000000ff */
[--C-:B------:R-:W-:Y:S02]  /*4c70*/  IMAD.MOV.U32 R111, RZ, RZ, R119.reuse ;  /* 0x000000ffff6f7224 */ /* 0x100fe400078e0077 */
[--C-:B---3--:R-:W-:Y:S02]  /*4c80*/  IMAD.MOV.U32 R55, RZ, RZ, R119.reuse ;  /* 0x000000ffff377224 */ /* 0x108fe400078e0077 */
[----:B------:R-:W-:Y:S01]  /*4c90*/  IMAD.MOV.U32 R43, RZ, RZ, R119 ;  /* 0x000000ffff2b7224 */ /* 0x000fe200078e0077 */
[----:B------:R-:W0:Y:S01]  /*4ca0*/  MUFU.EX2 R45, R45 ;  /* 0x0000002d002d7308 */ /* 0x000e220000000800 */
[C---:B----4-:R-:W-:Y:S01]  /*4cb0*/  FADD.FTZ R6, R30.reuse, R25 ;  /* 0x000000191e067221 */ /* 0x050fe20000010000 */
[----:B------:R-:W-:Y:S01]  /*4cc0*/  F2FP.F16.F32.PACK_AB R191, R30, R41 ;  /* 0x000000291ebf723e */ /* 0x000fe200000000ff */
[----:B------:R-:W-:-:S02]  /*4cd0*/  IMAD.MOV.U32 R41, RZ, RZ, R119 ;  /* 0x000000ffff297224 */ /* 0x000fc400078e0077 */
[----:B------:R-:W-:-:S03]  /*4ce0*/  IMAD.MOV.U32 R30, RZ, RZ, R119 ;  /* 0x000000ffff1e7224 */ /* 0x000fc600078e0077 */
[----:B------:R1:W-:Y:S08]  /*4cf0*/  MUFU.EX2 R180, R117 ;  /* 0x0000007500b47308 */ /* 0x0003f00000000800 */
[----:B------:R-:W-:Y:S01]  /*4d00*/  MUFU.EX2 R121, R121 ;  /* 0x0000007900797308 */ /* 0x000fe20000000800 */
[----:B0-----:R-:W-:Y:S01]  /*4d10*/  FADD.FTZ R25, R45, R6 ;  /* 0x000000062d197221 */ /* 0x001fe20000010000 */
[----:B------:R-:W-:Y:S01]  /*4d20*/  F2FP.F16.F32.PACK_AB R185, R32, R45 ;  /* 0x0000002d20b9723e */ /* 0x000fe200000000ff */
[----:B-1----:R-:W-:-:S02]  /*4d30*/  IMAD.MOV.U32 R117, RZ, RZ, R119 ;  /* 0x000000ffff757224 */ /* 0x002fc400078e0077 */
[----:B------:R-:W-:Y:S01]  /*4d40*/  FADD.FTZ R6, R32, R25 ;  /* 0x0000001920067221 */ /* 0x000fe20000010000 */
[--C-:B------:R-:W-:Y:S02]  /*4d50*/  IMAD.MOV.U32 R45, RZ, RZ, R119.reuse ;  /* 0x000000ffff2d7224 */ /* 0x100fe400078e0077 */
[----:B------:R-:W0:Y:S01]  /*4d60*/  MUFU.EX2 R33, R33 ;  /* 0x0000002100217308 */ /* 0x000e220000000800 */
[----:B------:R-:W-:-:S07]  /*4d70*/  IMAD.MOV.U32 R32, RZ, RZ, R119 ;  /* 0x000000ffff207224 */ /* 0x000fce00078e0077 */
[----:B------:R-:W-:Y:S08]  /*4d80*/  MUFU.EX2 R182, R123 ;  /* 0x0000007b00b67308 */ /* 0x000ff00000000800 */
[----:B------:R1:W2:Y:S01]  /*4d90*/  MUFU.EX2 R34, R61 ;  /* 0x0000003d00227308 */ /* 0x0002a20000000800 */
[----:B0-----:R-:W-:-:S07]  /*4da0*/  FADD.FTZ R25, R33, R6 ;  /* 0x0000000621197221 */ /* 0x001fce0000010000 */
[----:B------:R-:W0:Y:S01]  /*4db0*/  MUFU.EX2 R125, R125 ;  /* 0x0000007d007d7308 */ /* 0x000e220000000800 */
[----:B-1----:R-:W-:-:S07]  /*4dc0*/  IMAD.MOV.U32 R61, RZ, RZ, R119 ;  /* 0x000000ffff3d7224 */ /* 0x002fce00078e0077 */
[----:B------:R1:W-:Y:S01]  /*4dd0*/  MUFU.EX2 R2, R35 ;  /* 0x0000002300027308 */ /* 0x0003e20000000800 */
[C---:B--2---:R-:W-:Y:S01]  /*4de0*/  FADD.FTZ R6, R34.reuse, R25 ;  /* 0x0000001922067221 */ /* 0x044fe20000010000 */
[----:B------:R-:W-:Y:S01]  /*4df0*/  F2FP.F16.F32.PACK_AB R187, R34, R33 ;  /* 0x0000002122bb723e */ /* 0x000fe200000000ff */
[--C-:B------:R-:W-:Y:S02]  /*4e00*/  IMAD.MOV.U32 R34, RZ, RZ, R119.reuse ;  /* 0x000000ffff227224 */ /* 0x100fe400078e0077 */
[----:B------:R-:W-:-:S03]  /*4e10*/  IMAD.MOV.U32 R33, RZ, RZ, R119 ;  /* 0x000000ffff217224 */ /* 0x000fc600078e0077 */
[----:B------:R-:W2:Y:S01]  /*4e20*/  MUFU.EX2 R37, R37 ;  /* 0x0000002500257308 */ /* 0x000ea20000000800 */
[----:B-1----:R-:W-:-:S04]  /*4e30*/  FADD.FTZ R35, R115, R38 ;  /* 0x0000002673237221 */ /* 0x002fc80000010000 */
[C---:B------:R-:W-:Y:S01]  /*4e40*/  FADD.FTZ R38, R180.reuse, R35 ;  /* 0x00000023b4267221 */ /* 0x040fe20000010000 */
[----:B------:R-:W-:Y:S01]  /*4e50*/  F2FP.F16.F32.PACK_AB R180, R180, R115 ;  /* 0x00000073b4b4723e */ /* 0x000fe200000000ff */
[----:B------:R-:W-:Y:S01]  /*4e60*/  IMAD.MOV.U32 R115, RZ, RZ, R119 ;  /* 0x000000ffff737224 */ /* 0x000fe200078e0077 */
[----:B------:R-:W1:Y:S01]  /*4e70*/  MUFU.EX2 R176, R127 ;  /* 0x0000007f00b07308 */ /* 0x000e620000000800 */
[----:B------:R-:W-:-:S04]  /*4e80*/  FADD.FTZ R35, R121, R38 ;  /* 0x0000002679237221 */ /* 0x000fc80000010000 */
[C---:B------:R-:W-:Y:S01]  /*4e90*/  FADD.FTZ R40, R182.reuse, R35 ;  /* 0x00000023b6287221 */ /* 0x040fe20000010000 */
[----:B------:R-:W-:Y:S02]  /*4ea0*/  F2FP.F16.F32.PACK_AB R182, R182, R121 ;  /* 0x00000079b6b6723e */ /* 0x000fe400000000ff */
[----:B------:R-:W3:Y:S01]  /*4eb0*/  MUFU.EX2 R129, R129 ;  /* 0x0000008100817308 */ /* 0x000ee20000000800 */
[----:B0-----:R-:W-:Y:S01]  /*4ec0*/  FADD.FTZ R35, R125, R40 ;  /* 0x000000287d237221 */ /* 0x001fe20000010000 */
[----:B--2---:R-:W-:Y:S01]  /*4ed0*/  FADD.FTZ R25, R37, R6 ;  /* 0x0000000625197221 */ /* 0x004fe20000010000 */
[C---:B------:R-:W-:Y:S01]  /*4ee0*/  F2FP.F16.F32.PACK_AB R181, R2.reuse, R37 ;  /* 0x0000002502b5723e */ /* 0x040fe200000000ff */
[----:B------:R-:W-:Y:S02]  /*4ef0*/  IMAD.MOV.U32 R37, RZ, RZ, R119 ;  /* 0x000000ffff257224 */ /* 0x000fe400078e0077 */
[----:B------:R-:W-:Y:S01]  /*4f00*/  FADD.FTZ R6, R2, R25 ;  /* 0x0000001902067221 */ /* 0x000fe20000010000 */
[----:B------:R-:W-:Y:S01]  /*4f10*/  IMAD.MOV.U32 R2, RZ, RZ, 0x3f800000 ;  /* 0x3f800000ff027424 */ /* 0x000fe200078e00ff */
[----:B------:R-:W0:Y:S01]  /*4f20*/  MUFU.EX2 R29, R29 ;  /* 0x0000001d001d7308 */ /* 0x000e220000000800 */
[C---:B-1----:R-:W-:Y:S01]  /*4f30*/  FADD.FTZ R40, R176.reuse, R35 ;  /* 0x00000023b0287221 */ /* 0x042fe20000010000 */
[----:B------:R-:W-:-:S06]  /*4f40*/  F2FP.F16.F32.PACK_AB R176, R176, R125 ;  /* 0x0000007db0b0723e */ /* 0x000fcc00000000ff */
[----:B------:R-:W1:Y:S01]  /*4f50*/  MUFU.EX2 R10, R10 ;  /* 0x0000000a000a7308 */ /* 0x000e620000000800 */
[----:B---3--:R-:W-:Y:S01]  /*4f60*/  FADD.FTZ R35, R129, R40 ;  /* 0x0000002881237221 */ /* 0x008fe20000010000 */
[----:B------:R-:W-:-:S06]  /*4f70*/  IMAD.MOV.U32 R40, RZ, RZ, R119 ;  /* 0x000000ffff287224 */ /* 0x000fcc00078e0077 */
[----:B------:R2:W3:Y:S01]  /*4f80*/  MUFU.EX2 R36, R39 ;  /* 0x0000002700247308 */ /* 0x0004e20000000800 */
[----:B0-----:R-:W-:-:S07]  /*4f90*/  FADD.FTZ R25, R29, R6 ;  /* 0x000000061d197221 */ /* 0x001fce0000010000 */
[----:B------:R-:W0:Y:S01]  /*4fa0*/  MUFU.EX2 R65, R65 ;  /* 0x0000004100417308 */ /* 0x000e220000000800 */
[C---:B-1----:R-:W-:Y:S01]  /*4fb0*/  FADD.FTZ R6, R10.reuse, R35 ;  /* 0x000000230a067221 */ /* 0x042fe20000010000 */
[----:B------:R-:W-:Y:S01]  /*4fc0*/  F2FP.F16.F32.PACK_AB R178, R10, R129 ;  /* 0x000000810ab2723e */ /* 0x000fe200000000ff */
[--C-:B--2---:R-:W-:Y:S02]  /*4fd0*/  IMAD.MOV.U32 R39, RZ, RZ, R119.reuse ;  /* 0x000000ffff277224 */ /* 0x104fe400078e0077 */
[----:B------:R-:W-:-:S03]  /*4fe0*/  IMAD.MOV.U32 R35, RZ, RZ, R119 ;  /* 0x000000ffff237224 */ /* 0x000fc600078e0077 */
[----:B------:R1:W2:Y:S01]  /*4ff0*/  MUFU.EX2 R38, R27 ;  /* 0x0000001b00267308 */ /* 0x0002a20000000800 */
[C---:B---3--:R-:W-:Y:S01]  /*5000*/  FADD.FTZ R10, R36.reuse, R25 ;  /* 0x00000019240a7221 */ /* 0x048fe20000010000 */
[----:B------:R-:W-:Y:S01]  /*5010*/  F2FP.F16.F32.PACK_AB R183, R36, R29 ;  /* 0x0000001d24b7723e */ /* 0x000fe200000000ff */
[--C-:B------:R-:W-:Y:S02]  /*5020*/  IMAD.MOV.U32 R36, RZ, RZ, R119.reuse ;  /* 0x000000ffff247224 */ /* 0x100fe400078e0077 */
[--C-:B------:R-:W-:Y:S02]  /*5030*/  IMAD.MOV.U32 R29, RZ, RZ, R119.reuse ;  /* 0x000000ffff1d7224 */ /* 0x100fe400078e0077 */
[--C-:B------:R-:W-:Y:S01]  /*5040*/  IMAD.MOV.U32 R25, RZ, RZ, R119.reuse ;  /* 0x000000ffff197224 */ /* 0x100fe200078e0077 */
[----:B------:R-:W3:Y:S01]  /*5050*/  MUFU.EX2 R69, R69 ;  /* 0x0000004500457308 */ /* 0x000ee20000000800 */
[----:B0-----:R-:W-:Y:S01]  /*5060*/  FADD.FTZ R5, R65, R10 ;  /* 0x0000000a41057221 */ /* 0x001fe20000010000 */
[----:B-1----:R-:W-:-:S06]  /*5070*/  IMAD.MOV.U32 R27, RZ, RZ, R119 ;  /* 0x000000ffff1b7224 */ /* 0x002fcc00078e0077 */
[----:B------:R0:W1:Y:S01]  /*5080*/  MUFU.EX2 R8, R31 ;  /* 0x0000001f00087308 */ /* 0x0000620000000800 */
[C---:B--2---:R-:W-:Y:S01]  /*5090*/  FADD.FTZ R10, R38.reuse, R5 ;  /* 0x00000005260a7221 */ /* 0x044fe20000010000 */
[----:B------:R-:W-:Y:S01]  /*50a0*/  F2FP.F16.F32.PACK_AB R177, R38, R65 ;  /* 0x0000004126b1723e */ /* 0x000fe200000000ff */
[--C-:B------:R-:W-:Y:S02]  /*50b0*/  IMAD.MOV.U32 R65, RZ, RZ, R119.reuse ;  /* 0x000000ffff417224 */ /* 0x100fe400078e0077 */
[--C-:B------:R-:W-:Y:S02]  /*50c0*/  IMAD.MOV.U32 R38, RZ, RZ, R119.reuse ;  /* 0x000000ffff267224 */ /* 0x100fe400078e0077 */
[----:B---3--:R-:W-:Y:S01]  /*50d0*/  FADD.FTZ R5, R69, R10 ;  /* 0x0000000a45057221 */ /* 0x008fe20000010000 */
[----:B0-----:R-:W-:-:S03]  /*50e0*/  IMAD.MOV.U32 R31, RZ, RZ, R119 ;  /* 0x000000ffff1f7224 */ /* 0x001fc600078e0077 */
[C---:B-1----:R-:W-:Y:S01]  /*50f0*/  FADD.FTZ R5, R8.reuse, R5 ;  /* 0x0000000508057221 */ /* 0x042fe20000010000 */
[----:B------:R-:W-:Y:S01]  /*5100*/  F2FP.F16.F32.PACK_AB R179, R8, R69 ;  /* 0x0000004508b3723e */ /* 0x000fe200000000ff */
[----:B------:R-:W-:Y:S02]  /*5110*/  IMAD.MOV.U32 R8, RZ, RZ, 0x3f800000 ;  /* 0x3f800000ff087424 */ /* 0x000fe400078e00ff */
[----:B------:R-:W-:Y:S01]  /*5120*/  IMAD.MOV.U32 R69, RZ, RZ, R119 ;  /* 0x000000ffff457224 */ /* 0x000fe200078e0077 */
[----:B------:R-:W-:Y:S06]  /*5130*/  @!P2 BRA `(.L_x_15) ;  /* 0x0000003c00c4a947 */ /* 0x000fec0003800000 */
[----:B------:R-:W-:Y:S01]  /*5140*/  VIADD R10, R120, 0xfffffffe ;  /* 0xfffffffe780a7836 */ /* 0x000fe20000000000 */
[----:B------:R-:W-:Y:S01]  /*5150*/  CS2R R118, SRZ ;  /* 0x0000000000767805 */ /* 0x000fe2000001ff00 */
[----:B------:R-:W-:Y:S01]  /*5160*/  IMAD.MOV.U32 R9, RZ, RZ, R3 ;  /* 0x000000ffff097224 */ /* 0x000fe200078e0003 */
[----:B------:R-:W-:Y:S01]  /*5170*/  CS2R R114, SRZ ;  /* 0x0000000000727805 */ /* 0x000fe2000001ff00 */
[----:B------:R-:W-:Y:S01]  /*5180*/  IMAD.MOV.U32 R11, RZ, RZ, R4 ;  /* 0x000000ffff0b7224 */ /* 0x000fe200078e0004 */
[----:B------:R-:W-:Y:S01]  /*5190*/  CS2R R110, SRZ ;  /* 0x00000000006e7805 */ /* 0x000fe2000001ff00 */
[----:B------:R-:W-:Y:S01]  /*51a0*/  IMAD.MOV.U32 R2, RZ, RZ, 0x3f800000 ;  /* 0x3f800000ff027424 */ /* 0x000fe200078e00ff */
[----:B------:R-:W-:Y:S02]  /*51b0*/  CS2R R106, SRZ ;  /* 0x00000000006a7805 */ /* 0x000fe4000001ff00 */
[----:B------:R-:W-:Y:S02]  /*51c0*/  CS2R R102, SRZ ;  /* 0x0000000000667805 */ /* 0x000fe4000001ff00 */
[----:B------:R-:W-:-:S02]  /*51d0*/  CS2R R98, SRZ ;  /* 0x0000000000627805 */ /* 0x000fc4000001ff00 */
[----:B------:R-:W-:Y:S02]  /*51e0*/  CS2R R94, SRZ ;  /* 0x00000000005e7805 */ /* 0x000fe4000001ff00 */
[----:B------:R-:W-:Y:S02]  /*51f0*/  CS2R R90, SRZ ;  /* 0x00000000005a7805 */ /* 0x000fe4000001ff00 */
[----:B------:R-:W-:Y:S02]  /*5200*/  CS2R R86, SRZ ;  /* 0x0000000000567805 */ /* 0x000fe4000001ff00 */
        /* <DEDUP_REMOVED lines=38> */
[----:B------:R-:W-:Y:S01]  /*5470*/  CS2R R24, SRZ ;  /* 0x0000000000187805 */ /* 0x000fe2000001ff00 */
[----:B------:R-:W-:Y:S01]  /*5480*/  UMOV UR60, UR61 ;  /* 0x0000003d003c7c82 */ /* 0x000fe20008000000 */
[----:B------:R-:W-:-:S05]  /*5490*/  UMOV UR37, UR36 ;  /* 0x0000002400257c82 */ /* 0x000fca0008000000 */
.L_x_24:
[----:B------:R-:W-:-:S04]  /*54a0*/  UIADD3 UR6, UR37, 0x1, URZ ;  /* 0x0000000125067890 */ /* 0x000fc8000fffe03f */
[----:B------:R-:W-:-:S04]  /*54b0*/  UISETP.NE.AND UP0, UPT, UR6, 0x2, UPT ;  /* 0x000000020600788c */ /* 0x000fc8000bf05270 */
[----:B------:R-:W-:Y:S02]  /*54c0*/  USEL UR61, URZ, 0x1, UP0 ;  /* 0x000000013f3d7887 */ /* 0x000fe40008000000 */
[----:B------:R-:W-:Y:S02]  /*54d0*/  USEL UR36, UR6, URZ, UP0 ;  /* 0x0000003f06247287 */ /* 0x000fe40008000000 */
[----:B------:R-:W-:Y:S01]  /*54e0*/  ULOP3.LUT UR61, UR60, UR61, URZ, 0x3c, !UPT ;  /* 0x0000003d3c3d7292 */ /* 0x000fe2000f8e3c3f */
[----:B------:R-:W-:Y:S11]  /*54f0*/  @!P0 BRA `(.L_x_16) ;  /* 0x0000000000048947 */ /* 0x000ff60003800000 */
[----:B------:R-:W-:Y:S01]  /*5500*/  BPT.TRAP 0x1 ;  /* 0x000000040000795c */ /* 0x000fe20000300000 */
.L_x_16:
[----:B------:R-:W0:Y:S01]  /*5510*/  S2UR UR6, SR_CgaCtaId ;  /* 0x00000000000679c3 */ /* 0x000e220000008800 */
[----:B------:R-:W-:Y:S01]  /*5520*/  UMOV UR39, 0x400 ;  /* 0x0000040000277882 */ /* 0x000fe20000000000 */
[----:B------:R-:W-:-:S05]  /*5530*/  IMAD.U32 R0, RZ, RZ, UR61 ;  /* 0x0000003dff007e24 */ /* 0x000fca000f8e00ff */
[----:B------:R-:W-:Y:S01]  /*5540*/  SHF.L.U32 R0, R0, 0x1f, RZ ;  /* 0x0000001f00007819 */ /* 0x000fe200000006ff */
[----:B0-----:R-:W-:-:S04]  /*5550*/  ULEA UR39, UR6, UR39, 0x18 ;  /* 0x0000002706277291 */ /* 0x001fc8000f8ec03f */
[----:B------:R-:W-:-:S09]  /*5560*/  ULEA UR38, UR36, UR39, 0x3 ;  /* 0x0000002724267291 */ /* 0x000fd2000f8e183f */
[----:B------:R0:W1:Y:S01]  /*5570*/  SYNCS.PHASECHK.TRANS64.TRYWAIT P2, [UR38+0x36830], R0 ;  /* 0x03683000ff0075a7 */ /* 0x0000620008040166 */
[----:B------:R-:W-:Y:S05]  /*5580*/  @!P0 BRA `(.L_x_17) ;  /* 0x0000000000048947 */ /* 0x000fea0003800000 */
[----:B------:R-:W-:Y:S01]  /*5590*/  BPT.TRAP 0x1 ;  /* 0x000000040000795c */ /* 0x000fe20000300000 */
.L_x_17:
[----:B-1----:R-:W-:Y:S05]  /*55a0*/  @P2 BRA `(.L_x_18) ;  /* 0x0000000000082947 */ /* 0x002fea0003800000 */
[----:B------:R-:W1:Y:S02]  /*55b0*/  SYNCS.PHASECHK.TRANS64.TRYWAIT P2, [UR38+0x36830], R0 ;  /* 0x03683000ff0075a7 */ /* 0x000e640008040166 */
[----:B-1----:R-:W-:Y:S05]  /*55c0*/  @!P2 BRA `(.L_x_19) ;  /* 0x000000ac0048a947 */ /* 0x002fea0003800000 */
.L_x_18:
[----:B------:R-:W-:Y:S01]  /*55d0*/  R2UR UR6, R7 ;  /* 0x00000000070672ca */ /* 0x000fe200000e0000 */
[----:B------:R-:W-:Y:S01]  /*55e0*/  WARPGROUP.ARRIVE ;  /* 0x00000000000079c5 */ /* 0x000fe20000000000 */
[----:B------:R-:W-:Y:S01]  /*55f0*/  UMOV UR7, 0x40000040 ;  /* 0x4000004000077882 */ /* 0x000fe20000000000 */
[----:B------:R-:W-:Y:S01]  /*5600*/  UMOV UR56, UR4 ;  /* 0x0000000400387c82 */ /* 0x000fe20008000000 */
[----:B------:R-:W-:Y:S01]  /*5610*/  UMOV UR57, UR5 ;  /* 0x0000000500397c82 */ /* 0x000fe20008000000 */
[----:B------:R-:W-:Y:S01]  /*5620*/  UMOV UR59, 0x40000040 ;  /* 0x40000040003b7882 */ /* 0x000fe20000000000 */
[----:B------:R-:W-:Y:S01]  /*5630*/  UMOV UR11, 0x40000040 ;  /* 0x40000040000b7882 */ /* 0x000fe20000000000 */
[----:B------:R-:W-:Y:S01]  /*5640*/  UMOV UR15, 0x40000040 ;  /* 0x40000040000f7882 */ /* 0x000fe20000000000 */
[----:B------:R-:W-:Y:S01]  /*5650*/  UMOV UR19, 0x40000040 ;  /* 0x4000004000137882 */ /* 0x000fe20000000000 */
[----:B------:R-:W-:Y:S01]  /*5660*/  UMOV UR23, 0x40000040 ;  /* 0x4000004000177882 */ /* 0x000fe20000000000 */
[----:B------:R-:W-:Y:S01]  /*5670*/  UMOV UR27, 0x40000040 ;  /* 0x40000040001b7882 */ /* 0x000fe20000000000 */
[----:B------:R-:W-:Y:S01]  /*5680*/  UMOV UR31, 0x40000040 ;  /* 0x40000040001f7882 */ /* 0x000fe20000000000 */
[----:B------:R-:W-:Y:S01]  /*5690*/  UMOV UR35, 0x40000040 ;  /* 0x4000004000237882 */ /* 0x000fe20000000000 */
[----:B------:R-:W-:Y:S01]  /*56a0*/  UIMAD UR6, UR36, 0xa80, UR6 ;  /* 0x00000a80240678a4 */ /* 0x000fe2000f8e0206 */
[-C--:B------:R-:W-:Y:S01]  /*56b0*/  FMUL.FTZ R24, R24, R8.reuse ;  /* 0x0000000818187220 */ /* 0x080fe20000410000 */
[----:B------:R-:W-:Y:S01]  /*56c0*/  UMOV UR43, 0x40000040 ;  /* 0x40000040002b7882 */ /* 0x000fe20000000000 */
[----:B------:R-:W-:Y:S01]  /*56d0*/  UMOV UR47, 0x40000040 ;  /* 0x40000040002f7882 */ /* 0x000fe20000000000 */
[----:B------:R-:W-:Y:S01]  /*56e0*/  UIADD3 UR58, UR6, 0x80, URZ ;  /* 0x00000080063a7890 */ /* 0x000fe2000fffe03f */
[-C--:B------:R-:W-:Y:S01]  /*56f0*/  FMUL.FTZ R25, R25, R8.reuse ;  /* 0x0000000819197220 */ /* 0x080fe20000410000 */
[----:B------:R-:W-:Y:S01]  /*5700*/  UIADD3 UR10, UR6, 0x180, URZ ;  /* 0x00000180060a7890 */ /* 0x000fe2000fffe03f */
[----:B------:R-:W-:Y:S01]  /*5710*/  FMUL.FTZ R28, R28, R8 ;  /* 0x000000081c1c7220 */ /* 0x000fe20000410000 */
[----:B------:R-:W-:-:S02]  /*5720*/  UIADD3 UR14, UR6, 0x102, URZ ;  /* 0x00000102060e7890 */ /* 0x000fc4000fffe03f */
[----:B------:R-:W-:Y:S01]  /*5730*/  HGMMA.64x16x16.F32 R168, gdesc[UR4], RZ, !UPT, gsb0 ;  /* 0x0020000004a879f0 */ /* 0x000fe2000c0008ff */
[----:B------:R-:W-:Y:S01]  /*5740*/  UIADD3 UR7, UR6, 0x100, URZ ;  /* 0x0000010006077890 */ /* 0x000fe2000fffe03f */
[-C--:B------:R-:W-:Y:S01]  /*5750*/  FMUL.FTZ R29, R29, R8.reuse ;  /* 0x000000081d1d7220 */ /* 0x080fe20000410000 */
        /* <DEDUP_REMOVED lines=16> */
[----:B------:R-:W-:Y:S01]  /*5860*/  UMOV UR51, 0x40000040 ;  /* 0x4000004000337882 */ /* 0x000fe20000000000 */
[----:B------:R-:W-:Y:S01]  /*5870*/  UIADD3 UR54, UR6, 0x706, URZ ;  /* 0x0000070606367890 */ /* 0x000fe2000fffe03f */
[-C--:B------:R-:W-:Y:S01]  /*5880*/  FMUL.FTZ R48, R48, R8.reuse ;  /* 0x0000000830307220 */ /* 0x080fe20000410000 */
[----:B------:R-:W-:Y:S01]  /*5890*/  UMOV UR55, 0x40000040 ;  /* 0x4000004000377882 */ /* 0x000fe20000000000 */
[-C--:B------:R-:W-:Y:S01]  /*58a0*/  FMUL.FTZ R49, R49, R8.reuse ;  /* 0x0000000831317220 */ /* 0x080fe20000410000 */
        /* <DEDUP_REMOVED lines=27> */
[----:B------:R-:W-:Y:S01]  /*5a60*/  FMUL.FTZ R105, R105, R8 ;  /* 0x0000000869697220 */ /* 0x000fe20000410000 */
[----:B------:R-:W-:-:S02]  /*5a70*/  WARPGROUP.DEPBAR.LE gsb0, 0x0 ;  /* 0x00008000000079c5 */ /* 0x000fc40000010000 */
[----:B------:R-:W-:Y:S01]  /*5a80*/  WARPGROUP.ARRIVE ;  /* 0x00000000000079c5 */ /* 0x000fe20000000000 */
[-C--:B------:R-:W-:Y:S01]  /*5a90*/  FMUL.FTZ R108, R108, R8.reuse ;  /* 0x000000086c6c7220 */ /* 0x080fe20000410000 */
[-C--:B------:R-:W-:Y:S01]  /*5aa0*/  FMUL.FTZ R109, R109, R8.reuse ;  /* 0x000000086d6d7220 */ /* 0x080fe20000410000 */
[-C--:B------:R-:W-:Y:S01]  /*5ab0*/  FMUL.FTZ R112, R112, R8.reuse ;  /* 0x0000000870707220 */ /* 0x080fe20000410000 */
[-C--:B------:R-:W-:Y:S01]  /*5ac0*/  FMUL.FTZ R113, R113, R8.reuse ;  /* 0x0000000871717220 */ /* 0x080fe20000410000 */
[-C--:B------:R-:W-:Y:S01]  /*5ad0*/  FMUL.FTZ R116, R116, R8.reuse ;  /* 0x0000000874747220 */ /* 0x080fe20000410000 */
[----:B------:R-:W-:Y:S01]  /*5ae0*/  HGMMA.64x16x16.F32 R160, gdesc[UR56], RZ, !UPT, gsb0 ;  /* 0x0020000038a079f0 */ /* 0x000fe2000c0008ff */
[----:B------:R-:W-:Y:S01]  /*5af0*/  UMOV UR56, UR4 ;  /* 0x0000000400387c82 */ /* 0x000fe20008000000 */
[----:B------:R-:W-:Y:S01]  /*5b00*/  UMOV UR57, UR5 ;  /* 0x0000000500397c82 */ /* 0x000fe20008000000 */
[----:B------:R-:W-:Y:S01]  /*5b10*/  UMOV UR58, UR7 ;  /* 0x00000007003a7c82 */ /* 0x000fe20008000000 */
[----:B------:R-:W-:Y:S01]  /*5b20*/  UMOV UR59, 0x40000040 ;  /* 0x40000040003b7882 */ /* 0x000fe20000000000 */
[----:B------:R-:W-:Y:S01]  /*5b30*/  UIADD3 UR7, UR6, 0x200, URZ ;  /* 0x0000020006077890 */ /* 0x000fe2000fffe03f */
[----:B------:R-:W-:Y:S01]  /*5b40*/  FMUL.FTZ R117, R117, R8 ;  /* 0x0000000875757220 */ /* 0x000fe20000410000 */
        /* <DEDUP_REMOVED lines=49> */
[----:B------:R-:W-:-:S03]  /*5e60*/  FMUL.FTZ R119, R119, R2 ;  /* 0x0000000277777220 */ /* 0x000fc60000410000 */
[----:B------:R-:W-:Y:S01]  /*5e70*/  HGMMA.64x16x16.F32 R152, gdesc[UR56], RZ, !UPT, gsb0 ;  /* 0x00200000389879f0 */ /* 0x000fe2000c0008ff */
[----:B------:R-:W-:Y:S01]  /*5e80*/  UMOV UR56, UR4 ;  /* 0x0000000400387c82 */ /* 0x000fe20008000000 */
[----:B------:R-:W-:Y:S01]  /*5e90*/  UMOV UR57, UR5 ;  /* 0x0000000500397c82 */ /* 0x000fe20008000000 */
[----:B------:R-:W-:Y:S01]  /*5ea0*/  UMOV UR58, UR10 ;  /* 0x0000000a003a7c82 */ /* 0x000fe20008000000 */
[----:B------:R-:W-:Y:S01]  /*5eb0*/  UMOV UR59, 0x40000040 ;  /* 0x40000040003b7882 */ /* 0x000fe20000000000 */
[----:B------:R-:W-:Y:S01]  /*5ec0*/  UIADD3 UR10, UR6, 0x280, URZ ;  /* 0x00000280060a7890 */ /* 0x000fe2000fffe03f */
[----:B------:R-:W-:Y:S02]  /*5ed0*/  WARPGROUP.DEPBAR.LE gsb0, 0x0 ;  /* 0x00008000000079c5 */ /* 0x000fe40000010000 */
[----:B------:R-:W-:-:S06]  /*5ee0*/  WARPGROUP.ARRIVE ;  /* 0x00000000000079c5 */ /* 0x000fcc0000000000 */
        /* <DEDUP_REMOVED lines=24> */
[----:B------:R-:W-:Y:S03]  /*6070*/  HGMMA.64x16x16.F32 R120, gdesc[UR56], RZ, !UPT, gsb0 ;  /* 0x00200000387879f0 */ /* 0x000fe6000c0008ff */
[----:B------:R-:W-:Y:S02]  /*6080*/  WARPGROUP.DEPBAR.LE gsb0, 0x0 ;  /* 0x00008000000079c5 */ /* 0x000fe40000010000 */
[----:B------:R-:W-:-:S06]  /*6090*/  WARPGROUP.ARRIVE ;  /* 0x00000000000079c5 */ /* 0x000fcc0000000000 */
[----:B------:R-:W-:Y:S01]  /*60a0*/  HGMMA.64x16x16.F32 R168, gdesc[UR8], R168, gsb0 ;  /* 0x0020000008a879f0 */ /* 0x000fe200080008a8 */
[----:B------:R-:W-:Y:S01]  /*60b0*/  UMOV UR10, UR7 ;  /* 0x00000007000a7c82 */ /* 0x000fe20008000000 */
[----:B------:R-:W-:Y:S01]  /*60c0*/  UMOV UR11, 0x40000040 ;  /* 0x40000040000b7882 */ /* 0x000fe20000000000 */
[----:B------:R-:W-:Y:S01]  /*60d0*/  UIADD3 UR7, UR6, 0x182, URZ ;  /* 0x0000018206077890 */ /* 0x000fe2000fffe03f */
        /* <DEDUP_REMOVED lines=33> */
[----:B------:R-:W-:Y:S02]  /*62f0*/  UIADD3 UR10, UR6, 0x104, URZ ;  /* 0x00000104060a7890 */ /* 0x000fe4000fffe03f */
        /* <DEDUP_REMOVED lines=38> */
[----:B------:R-:W-:Y:S03]  /*6560*/  HGMMA.64x16x16.F32 R120, gdesc[UR12], R120, gsb0 ;  /* 0x002000000c7879f0 */ /* 0x000fe60008000878 */
        /* <DEDUP_REMOVED lines=329> */
[----:B------:R-:W-:Y:S02]  /*7a00*/  UIADD3 UR7, UR6, 0x986, URZ ;  /* 0x0000098606077890 */ /* 0x000fe4000fffe03f */
[----:B------:R-:W-:Y:S01]  /*7a10*/  UIADD3 UR6, UR6, 0xa06, URZ ;  /* 0x00000a0606067890 */ /* 0x000fe2000fffe03f */
[----:B------:R-:W-:Y:S02]  /*7a20*/  WARPGROUP.DEPBAR.LE gsb0, 0x0 ;  /* 0x00008000000079c5 */ /* 0x000fe40000010000 */
[----:B------:R-:W-:-:S06]  /*7a30*/  WARPGROUP.ARRIVE ;  /* 0x00000000000079c5 */ /* 0x000fcc0000000000 */
[----:B------:R-:W-:Y:S01]  /*7a40*/  HGMMA.64x16x16.F32 R144, gdesc[UR52], R144, gsb0 ;  /* 0x00200000349079f0 */ /* 0x000fe20008000890 */
[----:B------:R-:W-:Y:S01]  /*7a50*/  UMOV UR54, UR10 ;  /* 0x0000000a00367c82 */ /* 0x000fe20008000000 */
[----:B------:R-:W-:Y:S01]  /*7a60*/  UMOV UR55, 0x40000040 ;  /* 0x4000004000377882 */ /* 0x000fe20000000000 */
        /* <DEDUP_REMOVED lines=12> */
[----:B------:R-:W-:Y:S03]  /*7b30*/  HGMMA.64x16x16.F32 R120, gdesc[UR52], R120, gsb0 ;  /* 0x00200000347879f0 */ /* 0x000fe60008000878 */
[----:B------:R-:W-:Y:S02]  /*7b40*/  WARPGROUP.DEPBAR.LE gsb0, 0x0 ;  /* 0x00008000000079c5 */ /* 0x000fe40000010000 */
[----:B------:R-:W-:Y:S05]  /*7b50*/  @!P0 BRA `(.L_x_20) ;  /* 0x0000000000048947 */ /* 0x000fea0003800000 */
[----:B------:R-:W-:Y:S01]  /*7b60*/  BPT.TRAP 0x1 ;  /* 0x000000040000795c */ /* 0x000fe20000300000 */
.L_x_20:
[----:B------:R-:W-:Y:S01]  /*7b70*/  ULEA UR7, UR37, UR39, 0x3 ;  /* 0x0000002725077291 */ /* 0x000fe2000f8e183f */
[----:B01----:R-:W-:-:S05]  /*7b80*/  IMAD.U32 R0, RZ, RZ, UR60 ;  /* 0x0000003cff007e24 */ /* 0x003fca000f8e00ff */
[----:B------:R-:W-:-:S04]  /*7b90*/  SHF.L.U32 R0, R0, 0x1f, RZ ;  /* 0x0000001f00007819 */ /* 0x000fc800000006ff */
[----:B------:R0:W1:Y:S01]  /*7ba0*/  SYNCS.PHASECHK.TRANS64.TRYWAIT P2, [UR7+0x36850], R0 ;  /* 0x03685000ff0075a7 */ /* 0x0000620008040147 */
[----:B------:R-:W-:Y:S05]  /*7bb0*/  @!P0 BRA `(.L_x_21) ;  /* 0x0000000000048947 */ /* 0x000fea0003800000 */
[----:B------:R-:W-:Y:S01]  /*7bc0*/  BPT.TRAP 0x1 ;  /* 0x000000040000795c */ /* 0x000fe20000300000 */
.L_x_21:
[----:B-1----:R-:W-:Y:S05]  /*7bd0*/  @P2 BRA `(.L_x_22) ;  /* 0x0000000000082947 */ /* 0x002fea0003800000 */
[----:B------:R-:W1:Y:S02]  /*7be0*/  SYNCS.PHASECHK.TRANS64.TRYWAIT P2, [UR7+0x36850], R0 ;  /* 0x03685000ff0075a7 */ /* 0x000e640008040147 */
[----:B-1----:R-:W-:Y:S05]  /*7bf0*/  @!P2 BRA `(.L_x_23) ;  /* 0x0000008400d4a947 */ /* 0x002fea0003800000 */
.L_x_22:
[----:B------:R-:W-:Y:S01]  /*7c00*/  UIADD3 UR39, UR39, 0x400, URZ ;  /* 0x0000040027277890 */ /* 0x000fe2000fffe03f */
[----:B------:R-:W-:Y:S01]  /*7c10*/  WARPGROUP.ARRIVE ;  /* 0x00000000000079c5 */ /* 0x000fe20000000000 */
[----:B------:R-:W-:Y:S01]  /*7c20*/  UMOV UR11, 0x40000040 ;  /* 0x40000040000b7882 */ /* 0x000fe20000000000 */
[----:B01----:R-:W-:Y:S01]  /*7c30*/  FMNMX.FTZ R0, R168, R11, !PT ;  /* 0x0000000ba8007209 */ /* 0x003fe20007810000 */
[----:B------:R-:W-:Y:S01]  /*7c40*/  USHF.R.U32.HI UR39, URZ, 0x4, UR39 ;  /* 0x000000043f277899 */ /* 0x000fe20008011627 */
[C---:B------:R-:W-:Y:S01]  /*7c50*/  ISETP.GT.AND P2, PT, R10.reuse, RZ, PT ;  /* 0x000000ff0a00720c */ /* 0x040fe20003f44270 */
[----:B------:R-:W-:Y:S01]  /*7c60*/  UMOV UR60, UR61 ;  /* 0x0000003d003c7c82 */ /* 0x000fe20008000000 */
[----:B------:R-:W-:Y:S01]  /*7c70*/  FMNMX.FTZ R3, R169, R0, !PT ;  /* 0x00000000a9037209 */ /* 0x000fe20007810000 */
[----:B------:R-:W-:Y:S01]  /*7c80*/  ULOP3.LUT UR39, UR39, 0x3fff, URZ, 0xc0, !UPT ;  /* 0x00003fff27277892 */ /* 0x000fe2000f8ec03f */
[----:B------:R-:W-:Y:S02]  /*7c90*/  VIADD R10, R10, 0xffffffff ;  /* 0xffffffff0a0a7836 */ /* 0x000fe40000000000 */
[----:B------:R-:W-:Y:S01]  /*7ca0*/  FMNMX.FTZ R0, R172, R3, !PT ;  /* 0x00000003ac007209 */ /* 0x000fe20007810000 */
[----:B------:R-:W-:-:S03]  /*7cb0*/  ULOP3.LUT UR6, UR39, 0x3800000, URZ, 0xfc, !UPT ;  /* 0x0380000027067892 */ /* 0x000fc6000f8efc3f */
[----:B------:R-:W-:Y:S01]  /*7cc0*/  FMNMX.FTZ R3, R173, R0, !PT ;  /* 0x00000000ad037209 */ /* 0x000fe20007810000 */
[----:B------:R-:W-:-:S03]  /*7cd0*/  UIMAD UR6, UR37, 0xa80, UR6 ;  /* 0x00000a80250678a4 */ /* 0x000fc6000f8e0206 */
[----:B------:R-:W-:Y:S01]  /*7ce0*/  FMNMX.FTZ R0, R160, R3, !PT ;  /* 0x00000003a0007209 */ /* 0x000fe20007810000 */
[----:B------:R-:W-:-:S03]  /*7cf0*/  UMOV UR37, UR36 ;  /* 0x0000002400257c82 */ /* 0x000fc60008000000 */
[----:B------:R-:W-:Y:S01]  /*7d00*/  UMOV UR10, UR6 ;  /* 0x00000006000a7c82 */ /* 0x000fe20008000000 */
[----:B------:R-:W-:Y:S01]  /*7d10*/  FMNMX.FTZ R3, R161, R0, !PT ;  /* 0x00000000a1037209 */ /* 0x000fe20007810000 */
[----:B------:R-:W-:Y:S01]  /*7d20*/  HGMMA.64x192x16.F32 R24, R200, gdesc[UR8].tnspB, R24, gsb0 ;  /* 0x42e00008c8187df0 */ /* 0x000fe20008000818 */
[----:B------:R-:W-:Y:S01]  /*7d30*/  UIADD3 UR10, UR6, 0x80, URZ ;  /* 0x00000080060a7890 */ /* 0x000fe2000fffe03f */
[----:B------:R-:W-:Y:S01]  /*7d40*/  UMOV UR11, 0x40000040 ;  /* 0x40000040000b7882 */ /* 0x000fe20000000000 */
[----:B------:R-:W-:-:S04]  /*7d50*/  FMNMX.FTZ R0, R164, R3, !PT ;  /* 0x00000003a4007209 */ /* 0x000fc80007810000 */
        /* <DEDUP_REMOVED lines=20> */
[----:B------:R-:W-:Y:S02]  /*7ea0*/  FMNMX.FTZ R2, R125, R0, !PT ;  /* 0x000000007d027209 */ /* 0x000fe40007810000 */
[----:B------:R-:W0:Y:S03]  /*7eb0*/  LDC R0, c[0x0][0x988] ;  /* 0x00026200ff007b82 */ /* 0x000e260000000800 */
[----:B------:R-:W1:Y:S02]  /*7ec0*/  SHFL.BFLY PT, R3, R2, 0x2, 0x1f ;  /* 0x0c401f0002037f89 */ /* 0x000e6400000e0000 */
[----:B-1----:R-:W-:Y:S02]  /*7ed0*/  FMNMX.FTZ R3, R2, R3, !PT ;  /* 0x0000000302037209 */ /* 0x002fe40007810000 */
[----:B------:R-:W-:-:S03]  /*7ee0*/  FMNMX.FTZ R2, R170, R9, !PT ;  /* 0x00000009aa027209 */ /* 0x000fc60007810000 */
[----:B------:R-:W1:Y:S02]  /*7ef0*/  SHFL.BFLY PT, R4, R3, 0x1, 0x1f ;  /* 0x0c201f0003047f89 */ /* 0x000e6400000e0000 */
[----:B-1----:R-:W-:Y:S02]  /*7f00*/  FMNMX.FTZ R4, R3, R4, !PT ;  /* 0x0000000403047209 */ /* 0x002fe40007810000 */
[----:B------:R-:W-:-:S03]  /*7f10*/  FMNMX.FTZ R3, R171, R2, !PT ;  /* 0x00000002ab037209 */ /* 0x000fc60007810000 */
[----:B------:R-:W-:Y:S01]  /*7f20*/  FADD.FTZ R11, -R4, R11 ;  /* 0x0000000b040b7221 */ /* 0x000fe20000010100 */
[----:B------:R-:W-:-:S03]  /*7f30*/  FMNMX.FTZ R2, R174, R3, !PT ;  /* 0x00000003ae027209 */ /* 0x000fc60007810000 */
[----:B0-----:R-:W-:Y:S01]  /*7f40*/  FMUL.FTZ R8, R11, R0 ;  /* 0x000000000b087220 */ /* 0x001fe20000410000 */
[----:B------:R-:W-:-:S04]  /*7f50*/  FMNMX.FTZ R3, R175, R2, !PT ;  /* 0x00000002af037209 */ /* 0x000fc80007810000 */
[----:B------:R-:W-:Y:S01]  /*7f60*/  FMNMX.FTZ R2, R162, R3, !PT ;  /* 0x00000003a2027209 */ /* 0x000fe20007810000 */
[----:B------:R-:W-:Y:S03]  /*7f70*/  MUFU.EX2 R8, R8 ;  /* 0x0000000800087308 */ /* 0x000fe60000000800 */
        /* <DEDUP_REMOVED lines=10> */
[----:B------:R-:W-:Y:S01]  /*8020*/  FMNMX.FTZ R3, R151, R2, !PT ;  /* 0x0000000297037209 */ /* 0x000fe20007810000 */
[----:B------:R-:W-:Y:S02]  /*8030*/  WARPGROUP.DEPBAR.LE gsb0, 0x0 ;  /* 0x00008000000079c5 */ /* 0x000fe40000010000 */
[----:B------:R-:W-:Y:S01]  /*8040*/  WARPGROUP.ARRIVE ;  /* 0x00000000000079c5 */ /* 0x000fe20000000000 */
[----:B------:R-:W-:-:S04]  /*8050*/  FMNMX.FTZ R2, R138, R3, !PT ;  /* 0x000000038a027209 */ /* 0x000fc80007810000 */
        /* <DEDUP_REMOVED lines=13> */
[----:B------:R-:W-:-:S05]  /*8130*/  FMNMX.FTZ R2, R127, R2, !PT ;  /* 0x000000027f027209 */ /* 0x000fca0007810000 */
[----:B------:R-:W0:Y:S02]  /*8140*/  SHFL.BFLY PT, R3, R2, 0x2, 0x1f ;  /* 0x0c401f0002037f89 */ /* 0x000e2400000e0000 */
[----:B0-----:R-:W-:-:S05]  /*8150*/  FMNMX.FTZ R14, R2, R3, !PT ;  /* 0x00000003020e7209 */ /* 0x001fca0007810000 */
[----:B------:R-:W0:Y:S02]  /*8160*/  SHFL.BFLY PT, R3, R14, 0x1, 0x1f ;  /* 0x0c201f000e037f89 */ /* 0x000e2400000e0000 */
[----:B0-----:R-:W-:Y:S01]  /*8170*/  FMNMX.FTZ R3, R14, R3, !PT ;  /* 0x000000030e037209 */ /* 0x001fe20007810000 */
[----:B------:R-:W-:Y:S02]  /*8180*/  WARPGROUP.DEPBAR.LE gsb0, 0x0 ;  /* 0x00008000000079c5 */ /* 0x000fe40000010000 */
[----:B------:R-:W-:-:S06]  /*8190*/  WARPGROUP.ARRIVE ;  /* 0x00000000000079c5 */ /* 0x000fcc0000000000 */
[----:B------:R-:W-:Y:S01]  /*81a0*/  HGMMA.64x192x16.F32 R24, R192, gdesc[UR8].tnspB, R24, gsb0 ;  /* 0x42e00008c0187df0 */ /* 0x000fe20008000818 */
[----:B------:R-:W-:Y:S01]  /*81b0*/  UIADD3 UR10, UR6, 0x180, URZ ;  /* 0x00000180060a7890 */ /* 0x000fe2000fffe03f */
[----:B------:R-:W-:Y:S01]  /*81c0*/  UMOV UR11, 0x40000040 ;  /* 0x40000040000b7882 */ /* 0x000fe20000000000 */
[----:B------:R-:W-:Y:S02]  /*81d0*/  WARPGROUP.DEPBAR.LE gsb0, 0x0 ;  /* 0x00008000000079c5 */ /* 0x000fe40000010000 */
[----:B------:R-:W-:-:S15]  /*81e0*/  WARPGROUP.ARRIVE ;  /* 0x00000000000079c5 */ /* 0x000fde0000000000 */
[----:B------:R-:W-:Y:S01]  /*81f0*/  HGMMA.64x192x16.F32 R24, R188, gdesc[UR8].tnspB, R24, gsb0 ;  /* 0x42e00008bc187df0 */ /* 0x000fe20008000818 */
[----:B------:R-:W-:Y:S01]  /*8200*/  UIADD3 UR10, UR6, 0x200, URZ ;  /* 0x00000200060a7890 */ /* 0x000fe2000fffe03f */
[----:B------:R-:W-:Y:S01]  /*8210*/  UMOV UR11, 0x40000040 ;  /* 0x40000040000b7882 */ /* 0x000fe20000000000 */
[----:B------:R-:W-:Y:S02]  /*8220*/  WARPGROUP.DEPBAR.LE gsb0, 0x0 ;  /* 0x00008000000079c5 */ /* 0x000fe40000010000 */
[----:B------:R-:W-:Y:S01]  /*8230*/  WARPGROUP.ARRIVE ;  /* 0x00000000000079c5 */ /* 0x000fe20000000000 */
[----:B------:R-:W-:-:S04]  /*8240*/  FMUL.FTZ R189, R4, R0 ;  /* 0x0000000004bd7220 */ /* 0x000fc80000410000 */
[----:B------:R-:W-:-:S10]  /*8250*/  FFMA.FTZ R13, R153, R0, -R189 ;  /* 0x00000000990d7223 */ /* 0x000fd400000108bd */
[----:B------:R-:W-:Y:S01]  /*8260*/  HGMMA.64x192x16.F32 R24, R184, gdesc[UR8].tnspB, R24, gsb0 ;  /* 0x42e00008b8187df0 */ /* 0x000fe20008000818 */
[----:B------:R-:W-:Y:S01]  /*8270*/  UIADD3 UR10, UR6, 0x280, URZ ;  /* 0x00000280060a7890 */ /* 0x000fe2000fffe03f */
[-CC-:B------:R-:W-:Y:S01]  /*8280*/  FFMA.FTZ R200, R169, R0.reuse, -R189.reuse ;  /* 0x00000000a9c87223 */ /* 0x180fe200000108bd */
[----:B------:R-:W-:Y:S01]  /*8290*/  UMOV UR11, 0x40000040 ;  /* 0x40000040000b7882 */ /* 0x000fe20000000000 */
[----:B------:R-:W-:Y:S01]  /*82a0*/  UIADD3 UR6, UR6, 0x300, URZ ;  /* 0x0000030006067890 */ /* 0x000fe2000fffe03f */
[-CC-:B------:R-:W-:Y:S01]  /*82b0*/  FFMA.FTZ R153, R129, R0.reuse, -R189.reuse ;  /* 0x0000000081997223 */ /* 0x180fe200000108bd */
        /* <DEDUP_REMOVED lines=19> */
[----:B------:R-:W-:Y:S01]  /*83f0*/  FFMA.FTZ R124, R124, R0, -R189 ;  /* 0x000000007c7c7223 */ /* 0x000fe200000108bd */
[----:B------:R-:W-:Y:S01]  /*8400*/  MUFU.EX2 R11, R11 ;  /* 0x0000000b000b7308 */ /* 0x000fe20000000800 */
[----:B------:R-:W-:-:S04]  /*8410*/  IMAD.U32 R133, RZ, RZ, UR38 ;  /* 0x00000026ff857e24 */ /* 0x000fc8000f8e00ff */
[----:B------:R-:W-:-:S03]  /*8420*/  @!P1 VIADD R133, R133, 0x36840 ;  /* 0x0003684085859836 */ /* 0x000fc60000000000 */
[----:B------:R-:W-:Y:S02]  /*8430*/  MUFU.EX2 R200, R200 ;  /* 0x000000c800c87308 */ /* 0x000fe40000000800 */
[----:B------:R-:W-:-:S06]  /*8440*/  @!P1 PRMT R133, RZ, 0x654, R133 ;  /* 0x00000654ff859816 */ /* 0x000fcc0000000085 */
[----:B------:R-:W-:Y:S08]  /*8450*/  MUFU.EX2 R202, R202 ;  /* 0x000000ca00ca7308 */ /* 0x000ff00000000800 */
        /* <DEDUP_REMOVED lines=19> */
[----:B------:R-:W-:Y:S01]  /*8590*/  MUFU.EX2 R121, R121 ;  /* 0x0000007900797308 */ /* 0x000fe20000000800 */
[----:B------:R-:W-:-:S02]  /*85a0*/  WARPGROUP.DEPBAR.LE gsb0, 0x0 ;  /* 0x00008000000079c5 */ /* 0x000fc40000010000 */
[----:B------:R-:W-:Y:S01]  /*85b0*/  WARPGROUP.ARRIVE ;  /* 0x00000000000079c5 */ /* 0x000fe20000000000 */
[-CC-:B------:R-:W-:Y:S01]  /*85c0*/  FFMA.FTZ R184, R136, R0.reuse, -R189.reuse ;  /* 0x0000000088b87223 */ /* 0x180fe200000108bd */
[----:B------:R-:W-:-:S04]  /*85d0*/  FFMA.FTZ R186, R140, R0, -R189 ;  /* 0x000000008cba7223 */ /* 0x000fc800000108bd */
[----:B------:R-:W-:Y:S01]  /*85e0*/  HGMMA.64x192x16.F32 R24, R180, gdesc[UR8].tnspB, R24, gsb0 ;  /* 0x42e00008b4187df0 */ /* 0x000fe20008000818 */
[----:B------:R-:W-:Y:S01]  /*85f0*/  UMOV UR10, UR6 ;  /* 0x00000006000a7c82 */ /* 0x000fe20008000000 */
[----:B------:R-:W-:Y:S01]  /*8600*/  UMOV UR11, 0x40000040 ;  /* 0x40000040000b7882 */ /* 0x000fe20000000000 */
[----:B------:R-:W-:Y:S08]  /*8610*/  MUFU.EX2 R184, R184 ;  /* 0x000000b800b87308 */ /* 0x000ff00000000800 */
[----:B------:R-:W-:Y:S01]  /*8620*/  MUFU.EX2 R186, R186 ;  /* 0x000000ba00ba7308 */ /* 0x000fe20000000800 */
[----:B------:R-:W-:-:S02]  /*8630*/  WARPGROUP.DEPBAR.LE gsb0, 0x0 ;  /* 0x00008000000079c5 */ /* 0x000fc40000010000 */
[----:B------:R-:W-:Y:S01]  /*8640*/  WARPGROUP.ARRIVE ;  /* 0x00000000000079c5 */ /* 0x000fe20000000000 */
[-CC-:B------:R-:W-:Y:S01]  /*8650*/  FFMA.FTZ R180, R128, R0.reuse, -R189.reuse ;  /* 0x0000000080b47223 */ /* 0x180fe200000108bd */
[-CC-:B------:R-:W-:Y:S01]  /*8660*/  FFMA.FTZ R182, R132, R0.reuse, -R189.reuse ;  /* 0x0000000084b67223 */ /* 0x180fe200000108bd */
[-C--:B------:R-:W-:Y:S01]  /*8670*/  FFMA.FTZ R189, R125, R0.reuse, -R189 ;  /* 0x000000007dbd7223 */ /* 0x080fe200000108bd */
[----:B------:R-:W-:Y:S02]  /*8680*/  FADD.FTZ R125, -R3, R9 ;  /* 0x00000009037d7221 */ /* 0x000fe40000010100 */
[----:B------:R-:W-:Y:S01]  /*8690*/  HGMMA.64x192x16.F32 R24, R176, gdesc[UR8].tnspB, R24, gsb0 ;  /* 0x42e00008b0187df0 */ /* 0x000fe20008000818 */
[----:B------:R0:W-:Y:S01]  /*86a0*/  MUFU.EX2 R9, R189 ;  /* 0x000000bd00097308 */ /* 0x0001e20000000800 */
[-C--:B------:R-:W-:Y:S01]  /*86b0*/  FMUL.FTZ R2, R125, R0.reuse ;  /* 0x000000007d027220 */ /* 0x080fe20000410000 */
[----:B------:R-:W-:-:S04]  /*86c0*/  FMUL.FTZ R125, R3, R0 ;  /* 0x00000000037d7220 */ /* 0x000fc80000410000 */
[-CC-:B------:R-:W-:Y:S01]  /*86d0*/  FFMA.FTZ R201, R170, R0.reuse, -R125.reuse ;  /* 0x00000000aac97223 */ /* 0x180fe2000001087d */
[-CC-:B------:R-:W-:Y:S01]  /*86e0*/  FFMA.FTZ R20, R171, R0.reuse, -R125.reuse ;  /* 0x00000000ab147223 */ /* 0x180fe2000001087d */
[----:B------:R-:W-:Y:S01]  /*86f0*/  MUFU.EX2 R2, R2 ;  /* 0x0000000200027308 */ /* 0x000fe20000000800 */
[-CC-:B------:R-:W-:Y:S01]  /*8700*/  FFMA.FTZ R203, R174, R0.reuse, -R125.reuse ;  /* 0x00000000aecb7223 */ /* 0x180fe2000001087d */
[-CC-:B------:R-:W-:Y:S01]  /*8710*/  FFMA.FTZ R120, R175, R0.reuse, -R125.reuse ;  /* 0x00000000af787223 */ /* 0x180fe2000001087d */
[-CC-:B0-----:R-:W-:Y:S01]  /*8720*/  FFMA.FTZ R189, R146, R0.reuse, -R125.reuse ;  /* 0x0000000092bd7223 */ /* 0x181fe2000001087d */
[-CC-:B------:R-:W-:Y:S01]  /*8730*/  FFMA.FTZ R197, R162, R0.reuse, -R125.reuse ;  /* 0x00000000a2c57223 */ /* 0x180fe2000001087d */
[----:B------:R-:W-:Y:S02]  /*8740*/  IMAD.U32 R146, RZ, RZ, UR7 ;  /* 0x00000007ff927e24 */ /* 0x000fe4000f8e00ff */
[-CC-:B------:R-:W-:Y:S01]  /*8750*/  FFMA.FTZ R124, R163, R0.reuse, -R125.reuse ;  /* 0x00000000a37c7223 */ /* 0x180fe2000001087d */
[-CC-:B------:R-:W-:Y:S01]  /*8760*/  FFMA.FTZ R199, R166, R0.reuse, -R125.reuse ;  /* 0x00000000a6c77223 */ /* 0x180fe2000001087d */
[----:B------:R-:W0:Y:S01]  /*8770*/  MUFU.EX2 R201, R201 ;  /* 0x000000c900c97308 */ /* 0x000e220000000800 */
[-CC-:B------:R-:W-:Y:S01]  /*8780*/  FFMA.FTZ R185, R138, R0.reuse, -R125.reuse ;  /* 0x000000008ab97223 */ /* 0x180fe2000001087d */
[----:B------:R-:W-:Y:S01]  /*8790*/  @!P1 IADD3 R146, R146, 0x36860, RZ ;  /* 0x0003686092929810 */ /* 0x000fe20007ffe0ff */
[-CC-:B------:R-:W-:Y:S01]  /*87a0*/  FFMA.FTZ R128, R167, R0.reuse, -R125.reuse ;  /* 0x00000000a7807223 */ /* 0x180fe2000001087d */
[-CC-:B------:R-:W-:Y:S01]  /*87b0*/  FFMA.FTZ R193, R154, R0.reuse, -R125.reuse ;  /* 0x000000009ac17223 */ /* 0x180fe2000001087d */
[-CC-:B------:R-:W-:Y:S01]  /*87c0*/  FFMA.FTZ R132, R155, R0.reuse, -R125.reuse ;  /* 0x000000009b847223 */ /* 0x180fe2000001087d */
[----:B------:R-:W-:Y:S01]  /*87d0*/  @!P1 PRMT R146, RZ, 0x654, R146 ;  /* 0x00000654ff929816 */ /* 0x000fe20000000092 */
[-CC-:B------:R-:W-:Y:S01]  /*87e0*/  FFMA.FTZ R187, R142, R0.reuse, -R125.reuse ;  /* 0x000000008ebb7223 */ /* 0x180fe2000001087d */
[----:B------:R-:W1:Y:S01]  /*87f0*/  MUFU.EX2 R20, R20 ;  /* 0x0000001400147308 */ /* 0x000e620000000800 */
[-CC-:B------:R-:W-:Y:S01]  /*8800*/  FFMA.FTZ R195, R158, R0.reuse, -R125.reuse ;  /* 0x000000009ec37223 */ /* 0x180fe2000001087d */
[-CC-:B------:R-:W-:Y:S01]  /*8810*/  FFMA.FTZ R181, R130, R0.reuse, -R125.reuse ;  /* 0x0000000082b57223 */ /* 0x180fe2000001087d */
[-CC-:B------:R-:W-:Y:S01]  /*8820*/  FFMA.FTZ R136, R159, R0.reuse, -R125.reuse ;  /* 0x000000009f887223 */ /* 0x180fe2000001087d */
[-CC-:B------:R-:W-:Y:S01]  /*8830*/  FFMA.FTZ R140, R147, R0.reuse, -R125.reuse ;  /* 0x00000000938c7223 */ /* 0x180fe2000001087d */
[-CC-:B------:R-:W-:Y:S01]  /*8840*/  FFMA.FTZ R191, R150, R0.reuse, -R125.reuse ;  /* 0x0000000096bf7223 */ /* 0x180fe2000001087d */
[-CC-:B------:R-:W-:Y:S01]  /*8850*/  FFMA.FTZ R144, R151, R0.reuse, -R125.reuse ;  /* 0x0000000097907223 */ /* 0x180fe2000001087d */
[-C--:B------:R-:W-:Y:S01]  /*8860*/  FFMA.FTZ R143, R143, R0.reuse, -R125 ;  /* 0x000000008f8f7223 */ /* 0x080fe2000001087d */
[----:B------:R-:W2:Y:S01]  /*8870*/  MUFU.EX2 R203, R203 ;  /* 0x000000cb00cb7308 */ /* 0x000ea20000000800 */
[----:B0-----:R-:W-:Y:S01]  /*8880*/  FFMA.FTZ R5, R2, R5, R201 ;  /* 0x0000000502057223 */ /* 0x001fe200000100c9 */
[-CC-:B------:R-:W-:Y:S01]  /*8890*/  FFMA.FTZ R131, R131, R0.reuse, -R125.reuse ;  /* 0x0000000083837223 */ /* 0x180fe2000001087d */
[-CC-:B------:R-:W-:Y:S01]  /*88a0*/  FFMA.FTZ R134, R134, R0.reuse, -R125.reuse ;  /* 0x0000000086867223 */ /* 0x180fe2000001087d */
[-CC-:B------:R-:W-:Y:S01]  /*88b0*/  FFMA.FTZ R135, R135, R0.reuse, -R125.reuse ;  /* 0x0000000087877223 */ /* 0x180fe2000001087d */
[-CC-:B------:R-:W-:Y:S01]  /*88c0*/  FFMA.FTZ R123, R123, R0.reuse, -R125.reuse ;  /* 0x000000007b7b7223 */ /* 0x180fe2000001087d */
[----:B------:R-:W-:-:S02]  /*88d0*/  FFMA.FTZ R126, R126, R0, -R125 ;  /* 0x000000007e7e7223 */ /* 0x000fc4000001087d */
[----:B------:R-:W0:Y:S01]  /*88e0*/  MUFU.EX2 R120, R120 ;  /* 0x0000007800787308 */ /* 0x000e220000000800 */
[C---:B-1----:R-:W-:Y:S01]  /*88f0*/  FADD.FTZ R138, R20.reuse, R5 ;  /* 0x00000005148a7221 */ /* 0x042fe20000010000 */
[----:B------:R-:W-:-:S06]  /*8900*/  F2FP.F16.F32.PACK_AB R201, R20, R201 ;  /* 0x000000c914c9723e */ /* 0x000fcc00000000ff */
[----:B------:R-:W1:Y:S01]  /*8910*/  MUFU.EX2 R197, R197 ;  /* 0x000000c500c57308 */ /* 0x000e620000000800 */
[----:B--2---:R-:W-:-:S07]  /*8920*/  FADD.FTZ R5, R203, R138 ;  /* 0x0000008acb057221 */ /* 0x004fce0000010000 */
[----:B------:R-:W2:Y:S01]  /*8930*/  MUFU.EX2 R124, R124 ;  /* 0x0000007c007c7308 */ /* 0x000ea20000000800 */
[C---:B0-----:R-:W-:Y:S01]  /*8940*/  FADD.FTZ R138, R120.reuse, R5 ;  /* 0x00000005788a7221 */ /* 0x041fe20000010000 */
[----:B------:R-:W-:-:S06]  /*8950*/  F2FP.F16.F32.PACK_AB R203, R120, R203 ;  /* 0x000000cb78cb723e */ /* 0x000fcc00000000ff */
[----:B------:R-:W0:Y:S01]  /*8960*/  MUFU.EX2 R199, R199 ;  /* 0x000000c700c77308 */ /* 0x000e220000000800 */
[----:B-1----:R-:W-:-:S07]  /*8970*/  FADD.FTZ R5, R197, R138 ;  /* 0x0000008ac5057221 */ /* 0x002fce0000010000 */
[----:B------:R-:W1:Y:S01]  /*8980*/  MUFU.EX2 R128, R128 ;  /* 0x0000008000807308 */ /* 0x000e620000000800 */
[----:B--2---:R-:W-:Y:S01]  /*8990*/  FADD.FTZ R130, R124, R5 ;  /* 0x000000057c827221 */ /* 0x004fe20000010000 */
[----:B------:R-:W-:Y:S01]  /*89a0*/  FFMA.FTZ R5, R122, R0, -R125 ;  /* 0x000000007a057223 */ /* 0x000fe2000001087d */
[----:B------:R-:W-:-:S05]  /*89b0*/  F2FP.F16.F32.PACK_AB R197, R124, R197 ;  /* 0x000000c57cc5723e */ /* 0x000fca00000000ff */
[----:B------:R-:W2:Y:S08]  /*89c0*/  MUFU.EX2 R193, R193 ;  /* 0x000000c100c17308 */ /* 0x000eb00000000800 */
[----:B------:R-:W3:Y:S08]  /*89d0*/  MUFU.EX2 R132, R132 ;  /* 0x0000008400847308 */ /* 0x000ef00000000800 */
[----:B------:R-:W4:Y:S08]  /*89e0*/  MUFU.EX2 R195, R195 ;  /* 0x000000c300c37308 */ /* 0x000f300000000800 */
[----:B------:R-:W5:Y:S08]  /*89f0*/  MUFU.EX2 R136, R136 ;  /* 0x0000008800887308 */ /* 0x000f700000000800 */
[----:B------:R-:W5:Y:S08]  /*8a00*/  MUFU.EX2 R189, R189 ;  /* 0x000000bd00bd7308 */ /* 0x000f700000000800 */
[----:B------:R-:W5:Y:S08]  /*8a10*/  MUFU.EX2 R140, R140 ;  /* 0x0000008c008c7308 */ /* 0x000f700000000800 */
[----:B------:R-:W5:Y:S08]  /*8a20*/  MUFU.EX2 R191, R191 ;  /* 0x000000bf00bf7308 */ /* 0x000f700000000800 */
[----:B------:R-:W5:Y:S08]  /*8a30*/  MUFU.EX2 R144, R144 ;  /* 0x0000009000907308 */ /* 0x000f700000000800 */
[----:B------:R-:W5:Y:S08]  /*8a40*/  MUFU.EX2 R185, R185 ;  /* 0x000000b900b97308 */ /* 0x000f700000000800 */
        /* <DEDUP_REMOVED lines=8> */
[----:B------:R0:W-:Y:S05]  /*8ad0*/  @!P1 SYNCS.ARRIVE.TRANS64.RED.A1T0 RZ, [R133+URZ], RZ ;  /* 0x000000ff85ff99a7 */ /* 0x0001ea000810043f */
[----:B------:R-:W-:Y:S01]  /*8ae0*/  MUFU.EX2 R135, R135 ;  /* 0x0000008700877308 */ /* 0x000fe20000000800 */
[----:B------:R-:W-:Y:S02]  /*8af0*/  F2FP.F16.F32.PACK_AB R178, R9, R14 ;  /* 0x0000000e09b2723e */ /* 0x000fe400000000ff */
[----:B------:R-:W-:Y:S01]  /*8b00*/  F2FP.F16.F32.PACK_AB R176, R121, R12 ;  /* 0x0000000c79b0723e */ /* 0x000fe200000000ff */
[----:B0-----:R-:W-:Y:S01]  /*8b10*/  FFMA.FTZ R133, R8, R6, R11 ;  /* 0x0000000608857223 */ /* 0x001fe2000001000b */
[----:B------:R0:W-:Y:S01]  /*8b20*/  @!P1 SYNCS.ARRIVE.TRANS64.RED.A1T0 RZ, [R146+URZ], RZ ;  /* 0x000000ff92ff99a7 */ /* 0x0001e2000810043f */
[-CC-:B------:R-:W-:Y:S01]  /*8b30*/  FFMA.FTZ R6, R139, R0.reuse, -R125.reuse ;  /* 0x000000008b067223 */ /* 0x180fe2000001087d */
[----:B------:R-:W-:Y:S01]  /*8b40*/  FFMA.FTZ R125, R127, R0, -R125 ;  /* 0x000000007f7d7223 */ /* 0x000fe2000001087d */
[C---:B------:R-:W-:Y:S01]  /*8b50*/  FADD.FTZ R133, R200.reuse, R133 ;  /* 0x00000085c8857221 */ /* 0x040fe20000010000 */
[----:B------:R-:W-:Y:S01]  /*8b60*/  F2FP.F16.F32.PACK_AB R200, R200, R11 ;  /* 0x0000000bc8c8723e */ /* 0x000fe200000000ff */
[----:B------:R-:W-:Y:S02]  /*8b70*/  MUFU.EX2 R177, R5 ;  /* 0x0000000500b17308 */ /* 0x000fe40000000800 */
[----:B0-----:R-:W-:Y:S01]  /*8b80*/  FADD.FTZ R146, R202, R133 ;  /* 0x00000085ca927221 */ /* 0x001fe20000010000 */
[----:B------:R-:W-:-:S03]  /*8b90*/  F2FP.F16.F32.PACK_AB R202, R169, R202 ;  /* 0x000000caa9ca723e */ /* 0x000fc600000000ff */
[----:B------:R-:W-:Y:S02]  /*8ba0*/  FADD.FTZ R133, R169, R146 ;  /* 0x00000092a9857221 */ /* 0x000fe40000010000 */
[----:B------:R-:W0:Y:S02]  /*8bb0*/  MUFU.EX2 R6, R6 ;  /* 0x0000000600067308 */ /* 0x000e240000000800 */
[----:B------:R-:W-:Y:S01]  /*8bc0*/  FADD.FTZ R142, R196, R133 ;  /* 0x00000085c48e7221 */ /* 0x000fe20000010000 */
[----:B------:R-:W-:-:S03]  /*8bd0*/  F2FP.F16.F32.PACK_AB R196, R161, R196 ;  /* 0x000000c4a1c4723e */ /* 0x000fc600000000ff */
[----:B------:R-:W-:Y:S02]  /*8be0*/  FADD.FTZ R133, R161, R142 ;  /* 0x0000008ea1857221 */ /* 0x000fe40000010000 */
[----:B------:R-:W0:Y:S02]  /*8bf0*/  MUFU.EX2 R123, R123 ;  /* 0x0000007b007b7308 */ /* 0x000e240000000800 */
[----:B------:R-:W-:Y:S01]  /*8c00*/  FADD.FTZ R138, R198, R133 ;  /* 0x00000085c68a7221 */ /* 0x000fe20000010000 */
[----:B------:R-:W-:Y:S01]  /*8c10*/  FADD.FTZ R133, R199, R130 ;  /* 0x00000082c7857221 */ /* 0x000fe20000010000 */
[C---:B------:R-:W-:Y:S02]  /*8c20*/  F2FP.F16.F32.PACK_AB R198, R15.reuse, R198 ;  /* 0x000000c60fc6723e */ /* 0x040fe400000000ff */
[----:B------:R-:W-:Y:S01]  /*8c30*/  FADD.FTZ R139, R15, R138 ;  /* 0x0000008a0f8b7221 */ /* 0x000fe20000010000 */
[C---:B-1----:R-:W-:Y:S01]  /*8c40*/  FADD.FTZ R130, R128.reuse, R133 ;  /* 0x0000008580827221 */ /* 0x042fe20000010000 */
[----:B------:R-:W1:Y:S01]  /*8c50*/  MUFU.EX2 R179, R126 ;  /* 0x0000007e00b37308 */ /* 0x000e620000000800 */
[----:B------:R-:W-:Y:S01]  /*8c60*/  F2FP.F16.F32.PACK_AB R199, R128, R199 ;  /* 0x000000c780c7723e */ /* 0x000fe200000000ff */
[----:B------:R-:W-:Y:S01]  /*8c70*/  FADD.FTZ R138, R192, R139 ;  /* 0x0000008bc08a7221 */ /* 0x000fe20000010000 */
[----:B--2---:R-:W-:Y:S01]  /*8c80*/  FADD.FTZ R133, R193, R130 ;  /* 0x00000082c1857221 */ /* 0x004fe20000010000 */
[----:B------:R-:W-:-:S02]  /*8c90*/  F2FP.F16.F32.PACK_AB R192, R13, R192 ;  /* 0x000000c00dc0723e */ /* 0x000fc400000000ff */
[----:B------:R-:W-:Y:S01]  /*8ca0*/  FADD.FTZ R127, R13, R138 ;  /* 0x0000008a0d7f7221 */ /* 0x000fe20000010000 */
[C---:B---3--:R-:W-:Y:S01]  /*8cb0*/  FADD.FTZ R130, R132.reuse, R133 ;  /* 0x0000008584827221 */ /* 0x048fe20000010000 */
[----:B------:R-:W2:Y:S01]  /*8cc0*/  MUFU.EX2 R125, R125 ;  /* 0x0000007d007d7308 */ /* 0x000ea20000000800 */
[----:B------:R-:W-:Y:S01]  /*8cd0*/  F2FP.F16.F32.PACK_AB R193, R132, R193 ;  /* 0x000000c184c1723e */ /* 0x000fe200000000ff */
[----:B------:R-:W-:Y:S01]  /*8ce0*/  FADD.FTZ R138, R194, R127 ;  /* 0x0000007fc28a7221 */ /* 0x000fe20000010000 */
[----:B----4-:R-:W-:Y:S01]  /*8cf0*/  FADD.FTZ R11, R195, R130 ;  /* 0x00000082c30b7221 */ /* 0x010fe20000010000 */
[C---:B------:R-:W-:Y:S02]  /*8d00*/  F2FP.F16.F32.PACK_AB R194, R21.reuse, R194 ;  /* 0x000000c215c2723e */ /* 0x040fe400000000ff */
[----:B------:R-:W-:Y:S01]  /*8d10*/  FADD.FTZ R127, R21, R138 ;  /* 0x0000008a157f7221 */ /* 0x000fe20000010000 */
[C---:B-----5:R-:W-:Y:S01]  /*8d20*/  FADD.FTZ R130, R136.reuse, R11 ;  /* 0x0000000b88827221 */ /* 0x060fe20000010000 */
[----:B------:R-:W-:-:S02]  /*8d30*/  F2FP.F16.F32.PACK_AB R195, R136, R195 ;  /* 0x000000c388c3723e */ /* 0x000fc400000000ff */
[----:B------:R-:W-:Y:S01]  /*8d40*/  FADD.FTZ R20, R188, R127 ;  /* 0x0000007fbc147221 */ /* 0x000fe20000010000 */
[----:B------:R-:W-:Y:S01]  /*8d50*/  FADD.FTZ R11, R189, R130 ;  /* 0x00000082bd0b7221 */ /* 0x000fe20000010000 */
[C---:B------:R-:W-:Y:S02]  /*8d60*/  F2FP.F16.F32.PACK_AB R188, R145.reuse, R188 ;  /* 0x000000bc91bc723e */ /* 0x040fe400000000ff */
[----:B------:R-:W-:Y:S01]  /*8d70*/  FADD.FTZ R127, R145, R20 ;  /* 0x00000014917f7221 */ /* 0x000fe20000010000 */
[C---:B------:R-:W-:Y:S01]  /*8d80*/  FADD.FTZ R20, R140.reuse, R11 ;  /* 0x0000000b8c147221 */ /* 0x040fe20000010000 */
[----:B------:R-:W-:Y:S02]  /*8d90*/  F2FP.F16.F32.PACK_AB R189, R140, R189 ;  /* 0x000000bd8cbd723e */ /* 0x000fe400000000ff */
[----:B------:R-:W-:Y:S01]  /*8da0*/  FADD.FTZ R120, R190, R127 ;  /* 0x0000007fbe787221 */ /* 0x000fe20000010000 */
[----:B------:R-:W-:Y:S01]  /*8db0*/  FADD.FTZ R11, R191, R20 ;  /* 0x00000014bf0b7221 */ /* 0x000fe20000010000 */
[----:B------:R-:W-:-:S02]  /*8dc0*/  F2FP.F16.F32.PACK_AB R190, R149, R190 ;  /* 0x000000be95be723e */ /* 0x000fc400000000ff */
[----:B------:R-:W-:Y:S01]  /*8dd0*/  FADD.FTZ R13, R149, R120 ;  /* 0x00000078950d7221 */ /* 0x000fe20000010000 */
[C---:B------:R-:W-:Y:S01]  /*8de0*/  FADD.FTZ R20, R144.reuse, R11 ;  /* 0x0000000b90147221 */ /* 0x040fe20000010000 */
[----:B------:R-:W-:Y:S02]  /*8df0*/  F2FP.F16.F32.PACK_AB R191, R144, R191 ;  /* 0x000000bf90bf723e */ /* 0x000fe400000000ff */
[----:B------:R-:W-:Y:S01]  /*8e00*/  FADD.FTZ R120, R184, R13 ;  /* 0x0000000db8787221 */ /* 0x000fe20000010000 */
[----:B------:R-:W-:Y:S01]  /*8e10*/  FADD.FTZ R11, R185, R20 ;  /* 0x00000014b90b7221 */ /* 0x000fe20000010000 */
[C---:B0-----:R-:W-:Y:S02]  /*8e20*/  F2FP.F16.F32.PACK_AB R185, R6.reuse, R185 ;  /* 0x000000b906b9723e */ /* 0x041fe400000000ff */
[C---:B------:R-:W-:Y:S01]  /*8e30*/  FADD.FTZ R13, R137.reuse, R120 ;  /* 0x00000078890d7221 */ /* 0x040fe20000010000 */
[----:B------:R-:W-:Y:S01]  /*8e40*/  FADD.FTZ R20, R6, R11 ;  /* 0x0000000b06147221 */ /* 0x000fe20000010000 */
[----:B------:R-:W-:-:S02]  /*8e50*/  F2FP.F16.F32.PACK_AB R184, R137, R184 ;  /* 0x000000b889b8723e */ /* 0x000fc400000000ff */
[----:B------:R-:W-:Y:S01]  /*8e60*/  FADD.FTZ R120, R186, R13 ;  /* 0x0000000dba787221 */ /* 0x000fe20000010000 */
[----:B------:R-:W-:Y:S01]  /*8e70*/  FADD.FTZ R11, R187, R20 ;  /* 0x00000014bb0b7221 */ /* 0x000fe20000010000 */
[C---:B------:R-:W-:Y:S02]  /*8e80*/  F2FP.F16.F32.PACK_AB R186, R141.reuse, R186 ;  /* 0x000000ba8dba723e */ /* 0x040fe400000000ff */
[----:B------:R-:W-:Y:S01]  /*8e90*/  FADD.FTZ R13, R141, R120 ;  /* 0x000000788d0d7221 */ /* 0x000fe20000010000 */
[C---:B------:R-:W-:Y:S01]  /*8ea0*/  FADD.FTZ R20, R122.reuse, R11 ;  /* 0x0000000b7a147221 */ /* 0x040fe20000010000 */
[----:B------:R-:W-:Y:S01]  /*8eb0*/  F2FP.F16.F32.PACK_AB R187, R122, R187 ;  /* 0x000000bb7abb723e */ /* 0x000fe200000000ff */
[----:B------:R-:W-:Y:S02]  /*8ec0*/  IMAD.MOV.U32 R11, RZ, RZ, R4 ;  /* 0x000000ffff0b7224 */ /* 0x000fe400078e0004 */
        /* <DEDUP_REMOVED lines=8> */
[C---:B------:R-:W-:Y:S02]  /*8f50*/  F2FP.F16.F32.PACK_AB R182, R129.reuse, R182 ;  /* 0x000000b681b6723e */ /* 0x040fe400000000ff */
[----:B------:R-:W-:Y:S01]  /*8f60*/  FADD.FTZ R5, R129, R6 ;  /* 0x0000000681057221 */ /* 0x000fe20000010000 */
[C---:B------:R-:W-:Y:S01]  /*8f70*/  FADD.FTZ R20, R135.reuse, R20 ;  /* 0x0000001487147221 */ /* 0x040fe20000010000 */
[----:B------:R-:W-:-:S02]  /*8f80*/  F2FP.F16.F32.PACK_AB R183, R135, R183 ;  /* 0x000000b787b7723e */ /* 0x000fc400000000ff */
[----:B------:R-:W-:Y:S01]  /*8f90*/  FADD.FTZ R6, R12, R5 ;  /* 0x000000050c067221 */ /* 0x000fe20000010000 */
[----:B------:R-:W-:Y:S01]  /*8fa0*/  FADD.FTZ R20, R177, R20 ;  /* 0x00000014b1147221 */ /* 0x000fe20000010000 */
[----:B------:R-:W-:Y:S02]  /*8fb0*/  F2FP.F16.F32.PACK_AB R177, R123, R177 ;  /* 0x000000b17bb1723e */ /* 0x000fe400000000ff */
[----:B------:R-:W-:Y:S01]  /*8fc0*/  FADD.FTZ R5, R121, R6 ;  /* 0x0000000679057221 */ /* 0x000fe20000010000 */
[----:B------:R-:W-:-:S03]  /*8fd0*/  FADD.FTZ R20, R123, R20 ;  /* 0x000000147b147221 */ /* 0x000fc60000010000 */
[----:B------:R-:W-:Y:S01]  /*8fe0*/  FADD.FTZ R6, R14, R5 ;  /* 0x000000050e067221 */ /* 0x000fe20000010000 */
[----:B-1----:R-:W-:Y:S01]  /*8ff0*/  FADD.FTZ R20, R179, R20 ;  /* 0x00000014b3147221 */ /* 0x002fe20000010000 */
[----:B--2---:R-:W-:Y:S02]  /*9000*/  F2FP.F16.F32.PACK_AB R179, R125, R179 ;  /* 0x000000b37db3723e */ /* 0x004fe400000000ff */
[----:B------:R-:W-:Y:S01]  /*9010*/  FADD.FTZ R6, R9, R6 ;  /* 0x0000000609067221 */ /* 0x000fe20000010000 */
[----:B------:R-:W-:Y:S01]  /*9020*/  FADD.FTZ R5, R125, R20 ;  /* 0x000000147d057221 */ /* 0x000fe20000010000 */
[----:B------:R-:W-:Y:S01]  /*9030*/  IMAD.MOV.U32 R9, RZ, RZ, R3 ;  /* 0x000000ffff097224 */ /* 0x000fe200078e0003 */
[----:B------:R-:W-:Y:S06]  /*9040*/  @P2 BRA `(.L_x_24) ;  /* 0xffffffc400142947 */ /* 0x000fec000383ffff */
.L_x_15:
[----:B------:R-:W-:Y:S06]  /*9050*/  BAR.ARV 0x8, 0x180 ;  /* 0x0206000000007b1d */ /* 0x000fec0000002000 */
        /* <DEDUP_REMOVED lines=96> */
[----:B------:R-:W-:Y:S06]  /*9660*/  @!P0 BRA `(.L_x_25) ;  /* 0x0000000000048947 */ /* 0x000fec0003800000 */
[----:B------:R-:W-:Y:S01]  /*9670*/  BPT.TRAP 0x1 ;  /* 0x000000040000795c */ /* 0x000fe20000300000 */
.L_x_25:
        /* <DEDUP_REMOVED lines=9> */
.L_x_26:
[----:B-1----:R-:W-:Y:S05]  /*9710*/  @P2 BRA `(.L_x_27) ;  /* 0x0000000000082947 */ /* 0x002fea0003800000 */
[----:B------:R-:W1:Y:S02]  /*9720*/  SYNCS.PHASECHK.TRANS64.TRYWAIT P0, [UR12+0x36850], R2 ;  /* 0x03685002ff0075a7 */ /* 0x000e64000800014c */
[----:B-1----:R-:W-:Y:S05]  /*9730*/  @!P0 BRA `(.L_x_28) ;  /* 0x0000006c001c8947 */ /* 0x002fea0003800000 */
.L_x_27:
[----:B------:R-:W-:Y:S01]  /*9740*/  UIADD3 UR5, UR4, 0x400, URZ ;  /* 0x0000040004057890 */ /* 0x000fe2000fffe03f */
[----:B------:R-:W-:Y:S01]  /*9750*/  WARPGROUP.ARRIVE ;  /* 0x00000000000079c5 */ /* 0x000fe20000000000 */
[----:B------:R-:W-:Y:S01]  /*9760*/  UMOV UR7, 0x40000040 ;  /* 0x4000004000077882 */ /* 0x000fe20000000000 */
[----:B-1----:R-:W1:Y:S01]  /*9770*/  SHFL.BFLY PT, R7, R6, 0x2, 0x1f ;  /* 0x0c401f0006077f89 */ /* 0x002e6200000e0000 */
[----:B------:R-:W-:Y:S01]  /*9780*/  USHF.R.U32.HI UR5, URZ, 0x4, UR5 ;  /* 0x000000043f057899 */ /* 0x000fe20008011605 */
[----:B------:R-:W-:Y:S01]  /*9790*/  CS2R R142, SRZ ;  /* 0x00000000008e7805 */ /* 0x000fe2000001ff00 */
[----:B------:R-:W-:Y:S01]  /*97a0*/  IMAD.MOV.U32 R131, RZ, RZ, -0x800000 ;  /* 0xff800000ff837424 */ /* 0x000fe200078e00ff */
[----:B0-----:R-:W0:Y:S01]  /*97b0*/  SHFL.BFLY PT, R2, R5, 0x2, 0x1f ;  /* 0x0c401f0005027f89 */ /* 0x001e2200000e0000 */
[----:B------:R-:W-:Y:S01]  /*97c0*/  ULOP3.LUT UR5, UR5, 0x3fff, URZ, 0xc0, !UPT ;  /* 0x00003fff05057892 */ /* 0x000fe2000f8ec03f */
[----:B------:R-:W-:Y:S01]  /*97d0*/  IMAD.MOV.U32 R130, RZ, RZ, -0x800000 ;  /* 0xff800000ff827424 */ /* 0x000fe200078e00ff */
[----:B------:R-:W2:Y:S01]  /*97e0*/  LDC R132, c[0x0][0xbe8] ;  /* 0x0002fa00ff847b82 */ /* 0x000ea20000000800 */
[----:B------:R-:W-:Y:S01]  /*97f0*/  R2UR UR13, R208 ;  /* 0x00000000d00d72ca */ /* 0x000fe200000e0000 */
[----:B------:R-:W-:Y:S01]  /*9800*/  ULOP3.LUT UR5, UR5, 0x3800000, URZ, 0xfc, !UPT ;  /* 0x0380000005057892 */ /* 0x000fe2000f8efc3f */
[----:B------:R-:W-:Y:S01]  /*9810*/  R2UR UR15, R209 ;  /* 0x00000000d10f72ca */ /* 0x000fe200000e0000 */
[----:B------:R-:W-:Y:S01]  /*9820*/  ULDC UR10, c[0x0][0xc44] ;  /* 0x00031100000a7ab9 */ /* 0x000fe20000000800 */
[----:B------:R-:W-:Y:S01]  /*9830*/  R2UR UR14, R207 ;  /* 0x00000000cf0e72ca */ /* 0x000fe200000e0000 */
[----:B------:R-:W-:-:S02]  /*9840*/  UIMAD UR8, UR36, 0xa80, UR5 ;  /* 0x00000a80240878a4 */ /* 0x000fc4000f8e0205 */
[----:B------:R-:W3:Y:S05]  /*9850*/  LDC R161, c[0x0][0xc38] ;  /* 0x00030e00ffa17b82 */ /* 0x000eea0000000800 */
[----:B------:R-:W-:Y:S02]  /*9860*/  UMOV UR6, UR8 ;  /* 0x0000000800067c82 */ /* 0x000fe40008000000 */
[----:B------:R-:W-:Y:S01]  /*9870*/  HGMMA.64x192x16.F32 R24, R200, gdesc[UR4].tnspB, R24, gsb0 ;  /* 0x42e00004c8187df0 */ /* 0x000fe20008000818 */
[----:B------:R-:W-:Y:S02]  /*9880*/  UIADD3 UR6, UR8, 0x80, URZ ;  /* 0x0000008008067890 */ /* 0x000fe4000fffe03f */
[----:B------:R-:W4:Y:S01]  /*9890*/  S2UR UR5, SR_SWINHI ;  /* 0x00000000000579c3 */ /* 0x000f220000002f00 */
[----:B------:R-:W-:Y:S01]  /*98a0*/  UMOV UR7, 0x40000040 ;  /* 0x4000004000077882 */ /* 0x000fe20000000000 */
[----:B-1----:R-:W-:Y:S01]  /*98b0*/  FADD.FTZ R7, R7, R6 ;  /* 0x0000000607077221 */ /* 0x002fe20000010000 */
[----:B0-----:R-:W-:Y:S01]  /*98c0*/  FADD.FTZ R8, R2, R5 ;  /* 0x0000000502087221 */ /* 0x001fe20000010000 */
[----:B------:R-:W-:-:S03]  /*98d0*/  IMAD R5, R205, 0x40, R17 ;  /* 0x00000040cd057824 */ /* 0x000fc600078e0211 */
[----:B------:R-:W0:Y:S04]  /*98e0*/  SHFL.BFLY PT, R2, R7, 0x1, 0x1f ;  /* 0x0c201f0007027f89 */ /* 0x000e2800000e0000 */
[----:B------:R-:W1:Y:S01]  /*98f0*/  SHFL.BFLY PT, R9, R8, 0x1, 0x1f ;  /* 0x0c201f0008097f89 */ /* 0x000e6200000e0000 */
[----:B0-----:R-:W-:Y:S01]  /*9900*/  FADD.FTZ R10, R7, R2 ;  /* 0x00000002070a7221 */ /* 0x001fe20000010000 */
[----:B-1----:R-:W-:-:S04]  /*9910*/  FADD.FTZ R9, R8, R9 ;  /* 0x0000000908097221 */ /* 0x002fc80000010000 */
[----:B------:R-:W-:Y:S02]  /*9920*/  FSETP.NE.FTZ.AND P0, PT, R10, RZ, PT ;  /* 0x000000ff0a00720b */ /* 0x000fe40003f15000 */
[----:B------:R-:W-:-:S11]  /*9930*/  FSETP.NE.FTZ.AND P2, PT, R9, RZ, PT ;  /* 0x000000ff0900720b */ /* 0x000fd60003f55000 */
[----:B------:R-:W0:Y:S02]  /*9940*/  @P0 MUFU.LG2 R2, R10 ;  /* 0x0000000a00020308 */ /* 0x000e240000000c00 */
[----:B------:R-:W-:-:S06]  /*9950*/  @P2 FMUL.FTZ R7, R0, 0.69314718246459960938 ;  /* 0x3f31721800072820 */ /* 0x000fcc0000410000 */
[----:B------:R-:W1:Y:S08]  /*9960*/  @P2 MUFU.LG2 R6, R9 ;  /* 0x0000000900062308 */ /* 0x000e700000000c00 */
[----:B------:R2:W-:Y:S01]  /*9970*/  @P2 MUFU.RCP R142, R9 ;  /* 0x00000009008e2308 */ /* 0x0005e20000001000 */
[----:B0-----:R-:W-:-:S07]  /*9980*/  @P0 FMUL.FTZ R2, R2, 0.69314718246459960938 ;  /* 0x3f31721802020820 */ /* 0x001fce0000410000 */
[----:B------:R0:W3:Y:S01]  /*9990*/  @P0 MUFU.RCP R143, R10 ;  /* 0x0000000a008f0308 */ /* 0x0000e20000001000 */
[----:B-1----:R-:W-:-:S04]  /*99a0*/  @P2 FMUL.FTZ R6, R6, 0.69314718246459960938 ;  /* 0x3f31721806062820 */ /* 0x002fc80000410000 */
[----:B------:R-:W-:Y:S01]  /*99b0*/  @P2 FFMA.FTZ R130, R7, R3, R6 ;  /* 0x0000000307822223 */ /* 0x000fe20000010006 */
[----:B------:R-:W-:Y:S02]  /*99c0*/  WARPGROUP.DEPBAR.LE gsb0, 0x0 ;  /* 0x00008000000079c5 */ /* 0x000fe40000010000 */
[----:B------:R-:W-:-:S06]  /*99d0*/  WARPGROUP.ARRIVE ;  /* 0x00000000000079c5 */ /* 0x000fcc0000000000 */
[----:B----4-:R-:W-:Y:S01]  /*99e0*/  HGMMA.64x192x16.F32 R24, R196, gdesc[UR4].tnspB, R24, gsb0 ;  /* 0x42e00004c4187df0 */ /* 0x010fe20008000818 */
        /* <DEDUP_REMOVED lines=17> */
[----:B------:R-:W-:Y:S01]  /*9b00*/  UIADD3 UR8, UR8, 0x300, URZ ;  /* 0x0000030008087890 */ /* 0x000fe2000fffe03f */
[----:B------:R-:W-:Y:S02]  /*9b10*/  WARPGROUP.DEPBAR.LE gsb0, 0x0 ;  /* 0x00008000000079c5 */ /* 0x000fe40000010000 */
[----:B------:R-:W-:-:S14]  /*9b20*/  WARPGROUP.ARRIVE ;  /* 0x00000000000079c5 */ /* 0x000fdc0000000000 */
[----:B------:R-:W-:Y:S01]  /*9b30*/  HGMMA.64x192x16.F32 R24, R180, gdesc[UR4].tnspB, R24, gsb0 ;  /* 0x42e00004b4187df0 */ /* 0x000fe20008000818 */
[----:B------:R-:W-:Y:S01]  /*9b40*/  UMOV UR6, UR4 ;  /* 0x0000000400067c82 */ /* 0x000fe20008000000 */
[----:B------:R-:W-:Y:S01]  /*9b50*/  UMOV UR7, UR5 ;  /* 0x0000000500077c82 */ /* 0x000fe20008000000 */
[----:B------:R-:W-:Y:S01]  /*9b60*/  UIADD3 UR5, -UR13, URZ, URZ ;  /* 0x0000003f0d057290 */ /* 0x000fe2000fffe13f */
[----:B------:R-:W-:Y:S01]  /*9b70*/  IMAD.U32 R126, RZ, RZ, UR6 ;  /* 0x00000006ff7e7e24 */ /* 0x000fe2000f8e00ff */
[----:B------:R-:W-:Y:S01]  /*9b80*/  UMOV UR6, UR8 ;  /* 0x0000000800067c82 */ /* 0x000fe20008000000 */
[----:B------:R-:W-:Y:S01]  /*9b90*/  IMAD.U32 R127, RZ, RZ, UR7 ;  /* 0x00000007ff7f7e24 */ /* 0x000fe2000f8e00ff */
[----:B------:R-:W-:Y:S01]  /*9ba0*/  UMOV UR7, 0x40000040 ;  /* 0x4000004000077882 */ /* 0x000fe20000000000 */
[----:B------:R-:W-:Y:S01]  /*9bb0*/  UIMAD UR10, UR10, UR5, UR15 ;  /* 0x000000050a0a72a4 */ /* 0x000fe2000f8e020f */
[----:B------:R-:W-:Y:S01]  /*9bc0*/  IMAD.WIDE R140, R213, 0x2, R126 ;  /* 0x00000002d58c7825 */ /* 0x000fe200078e027e */
[----:B------:R-:W-:-:S02]  /*9bd0*/  ULDC.64 UR8, c[0x0][0xb90] ;  /* 0x0002e40000087ab9 */ /* 0x000fc40000000a00 */
[----:B------:R-:W-:Y:S01]  /*9be0*/  USHF.R.S32.HI UR11, URZ, 0x1f, UR10 ;  /* 0x0000001f3f0b7899 */ /* 0x000fe2000801140a */
[----:B------:R-:W-:-:S04]  /*9bf0*/  IMAD.WIDE R126, R5, 0x2, R126 ;  /* 0x00000002057e7825 */ /* 0x000fc800078e027e */
[----:B------:R-:W-:Y:S01]  /*9c00*/  @P0 FMUL.FTZ R5, R0, 0.69314718246459960938 ;  /* 0x3f31721800050820 */ /* 0x000fe20000410000 */
[C---:B------:R-:W-:Y:S01]  /*9c10*/  IADD3 R121, P6, R140.reuse, 0x8020, RZ ;  /* 0x000080208c797810 */ /* 0x040fe20007fde0ff */
[----:B------:R-:W-:Y:S01]  /*9c20*/  UIMAD UR5, UR11, UR8, URZ ;  /* 0x000000080b0572a4 */ /* 0x000fe2000f8e023f */
[C---:B------:R-:W-:Y:S01]  /*9c30*/  IADD3 R135, P4, R140.reuse, 0x8060, RZ ;  /* 0x000080608c877810 */ /* 0x040fe20007f9e0ff */
[----:B------:R-:W-:Y:S01]  /*9c40*/  @P0 FFMA.FTZ R131, R5, R4, R2 ;  /* 0x0000000405830223 */ /* 0x000fe20000010002 */
[----:B------:R-:W-:Y:S01]  /*9c50*/  LOP3.LUT R2, R121, 0x380, RZ, 0xc0, !PT ;  /* 0x0000038079027812 */ /* 0x000fe200078ec0ff */
[----:B------:R-:W-:Y:S01]  /*9c60*/  IMAD.X R137, RZ, RZ, R141, P6 ;  /* 0x000000ffff897224 */ /* 0x000fe200030e068d */
[----:B------:R-:W-:Y:S01]  /*9c70*/  LOP3.LUT R134, R135, 0x380, RZ, 0xc0, !PT ;  /* 0x0000038087867812 */ /* 0x000fe200078ec0ff */
[----:B------:R-:W-:Y:S01]  /*9c80*/  UIMAD UR5, UR10, UR9, UR5 ;  /* 0x000000090a0572a4 */ /* 0x000fe2000f8e0205 */
[C---:B------:R-:W-:Y:S02]  /*9c90*/  IADD3 R21, P5, R140.reuse, 0x8000, RZ ;  /* 0x000080008c157810 */ /* 0x040fe40007fbe0ff */
[----:B------:R-:W-:-:S02]  /*9ca0*/  LOP3.LUT R3, R140, 0x380, RZ, 0xc0, !PT ;  /* 0x000003808c037812 */ /* 0x000fc400078ec0ff */
[----:B------:R-:W-:Y:S01]  /*9cb0*/  SHF.R.U64 R2, R2, 0x3, RZ ;  /* 0x0000000302027819 */ /* 0x000fe200000012ff */
[--C-:B------:R-:W-:Y:S01]  /*9cc0*/  IMAD.X R157, RZ, RZ, R141.reuse, P5 ;  /* 0x000000ffff9d7224 */ /* 0x100fe200028e068d */
[----:B------:R-:W-:Y:S02]  /*9cd0*/  SHF.R.U64 R134, R134, 0x3, RZ ;  /* 0x0000000386867819 */ /* 0x000fe400000012ff */
[C---:B------:R-:W-:Y:S02]  /*9ce0*/  IADD3 R8, P3, R140.reuse, 0x8040, RZ ;  /* 0x000080408c087810 */ /* 0x040fe40007f7e0ff */
[----:B------:R-:W-:Y:S02]  /*9cf0*/  IADD3 R15, P2, R140, 0x4060, RZ ;  /* 0x000040608c0f7810 */ /* 0x000fe40007f5e0ff */
[----:B------:R-:W-:Y:S01]  /*9d00*/  LOP3.LUT R0, R21, 0x380, RZ, 0xc0, !PT ;  /* 0x0000038015007812 */ /* 0x000fe200078ec0ff */
[--C-:B------:R-:W-:Y:S01]  /*9d10*/  IMAD.X R159, RZ, RZ, R141.reuse, P3 ;  /* 0x000000ffff9f7224 */ /* 0x100fe200018e068d */
[----:B------:R-:W-:Y:S01]  /*9d20*/  SHF.R.U64 R3, R3, 0x3, RZ ;  /* 0x0000000303037819 */ /* 0x000fe200000012ff */
[----:B------:R-:W-:Y:S01]  /*9d30*/  IMAD.X R155, RZ, RZ, R141, P2 ;  /* 0x000000ffff9b7224 */ /* 0x000fe200010e068d */
[----:B------:R-:W-:-:S02]  /*9d40*/  LOP3.LUT R136, R2, R121, RZ, 0x3c, !PT ;  /* 0x0000007902887212 */ /* 0x000fc400078e3cff */
[----:B------:R-:W-:Y:S01]  /*9d50*/  LOP3.LUT R134, R134, R135, RZ, 0x3c, !PT ;  /* 0x0000008786867212 */ /* 0x000fe200078e3cff */
[----:B------:R-:W-:Y:S01]  /*9d60*/  IMAD.X R135, RZ, RZ, R141, P4 ;  /* 0x000000ffff877224 */ /* 0x000fe200020e068d */
[----:B------:R-:W-:Y:S02]  /*9d70*/  LOP3.LUT R6, R8, 0x380, RZ, 0xc0, !PT ;  /* 0x0000038008067812 */ /* 0x000fe400078ec0ff */
[----:B------:R-:W-:Y:S02]  /*9d80*/  SHF.R.U64 R0, R0, 0x3, RZ ;  /* 0x0000000300007819 */ /* 0x000fe400000012ff */
[----:B------:R-:W-:Y:S02]  /*9d90*/  LOP3.LUT R2, R15, 0x380, RZ, 0xc0, !PT ;  /* 0x000003800f027812 */ /* 0x000fe400078ec0ff */
[C---:B------:R-:W-:Y:S02]  /*9da0*/  IADD3 R5, P0, R140.reuse, 0x20, RZ ;  /* 0x000000208c057810 */ /* 0x040fe40007f1e0ff */
[----:B------:R-:W-:-:S02]  /*9db0*/  IADD3 R4, P4, R140, 0x4040, RZ ;  /* 0x000040408c047810 */ /* 0x000fc40007f9e0ff */
[C---:B------:R-:W-:Y:S01]  /*9dc0*/  IADD3 R13, P3, R140.reuse, 0x4020, RZ ;  /* 0x000040208c0d7810 */ /* 0x040fe20007f7e0ff */
[--C-:B------:R-:W-:Y:S01]  /*9dd0*/  IMAD.X R145, RZ, RZ, R141.reuse, P0 ;  /* 0x000000ffff917224 */ /* 0x100fe200000e068d */
[C---:B------:R-:W-:Y:S01]  /*9de0*/  IADD3 R11, P6, R140.reuse, 0x4000, RZ ;  /* 0x000040008c0b7810 */ /* 0x040fe20007fde0ff */
[--C-:B------:R-:W-:Y:S01]  /*9df0*/  IMAD.X R139, RZ, RZ, R141.reuse, P4 ;  /* 0x000000ffff8b7224 */ /* 0x100fe200020e068d */
[C---:B--2---:R-:W-:Y:S01]  /*9e00*/  IADD3 R9, P5, R140.reuse, 0x60, RZ ;  /* 0x000000608c097810 */ /* 0x044fe20007fbe0ff */
[--C-:B------:R-:W-:Y:S01]  /*9e10*/  IMAD.X R153, RZ, RZ, R141.reuse, P3 ;  /* 0x000000ffff997224 */ /* 0x100fe200018e068d */
[----:B------:R-:W-:Y:S01]  /*9e20*/  IADD3 R7, P2, R140, 0x40, RZ ;  /* 0x000000408c077810 */ /* 0x000fe20007f5e0ff */
[--C-:B------:R-:W-:Y:S01]  /*9e30*/  IMAD.X R151, RZ, RZ, R141.reuse, P6 ;  /* 0x000000ffff977224 */ /* 0x100fe200030e068d */
[----:B------:R-:W-:Y:S01]  /*9e40*/  LOP3.LUT R140, R3, R140, RZ, 0x3c, !PT ;  /* 0x0000008c038c7212 */ /* 0x000fe200078e3cff */
[--C-:B------:R-:W-:Y:S01]  /*9e50*/  IMAD.X R149, RZ, RZ, R141.reuse, P5 ;  /* 0x000000ffff957224 */ /* 0x100fe200028e068d */
[----:B------:R-:W-:Y:S01]  /*9e60*/  SHF.R.U64 R3, R6, 0x3, RZ ;  /* 0x0000000306037819 */ /* 0x000fe200000012ff */
[----:B------:R-:W-:Y:S01]  /*9e70*/  IMAD.X R147, RZ, RZ, R141, P2 ;  /* 0x000000ffff937224 */ /* 0x000fe200010e068d */
[----:B------:R-:W-:-:S02]  /*9e80*/  LOP3.LUT R156, R0, R21, RZ, 0x3c, !PT ;  /* 0x00000015009c7212 */ /* 0x000fc400078e3cff */
[----:B------:R-:W-:Y:S02]  /*9e90*/  SHF.R.U64 R2, R2, 0x3, RZ ;  /* 0x0000000302027819 */ /* 0x000fe400000012ff */
[----:B------:R-:W-:Y:S02]  /*9ea0*/  LOP3.LUT R0, R5, 0x380, RZ, 0xc0, !PT ;  /* 0x0000038005007812 */ /* 0x000fe400078ec0ff */
[----:B------:R-:W-:Y:S02]  /*9eb0*/  LOP3.LUT R158, R3, R8, RZ, 0x3c, !PT ;  /* 0x00000008039e7212 */ /* 0x000fe400078e3cff */
[----:B------:R-:W-:Y:S02]  /*9ec0*/  LOP3.LUT R154, R2, R15, RZ, 0x3c, !PT ;  /* 0x0000000f029a7212 */ /* 0x000fe400078e3cff */
[----:B------:R-:W-:Y:S02]  /*9ed0*/  SHF.R.U64 R0, R0, 0x3, RZ ;  /* 0x0000000300007819 */ /* 0x000fe400000012ff */
[----:B------:R-:W-:-:S02]  /*9ee0*/  LOP3.LUT R3, R4, 0x380, RZ, 0xc0, !PT ;  /* 0x0000038004037812 */ /* 0x000fc400078ec0ff */
[----:B------:R-:W-:Y:S02]  /*9ef0*/  LOP3.LUT R2, R13, 0x380, RZ, 0xc0, !PT ;  /* 0x000003800d027812 */ /* 0x000fe400078ec0ff */
[----:B------:R-:W-:Y:S02]  /*9f00*/  LOP3.LUT R6, R9, 0x380, RZ, 0xc0, !PT ;  /* 0x0000038009067812 */ /* 0x000fe400078ec0ff */
[----:B------:R-:W-:Y:S02]  /*9f10*/  LOP3.LUT R144, R0, R5, RZ, 0x3c, !PT ;  /* 0x0000000500907212 */ /* 0x000fe400078e3cff */
[----:B------:R-:W-:Y:S02]  /*9f20*/  SHF.R.U64 R3, R3, 0x3, RZ ;  /* 0x0000000303037819 */ /* 0x000fe400000012ff */
[----:B------:R-:W-:Y:S02]  /*9f30*/  SHF.R.U64 R2, R2, 0x3, RZ ;  /* 0x0000000302027819 */ /* 0x000fe400000012ff */
[----:B------:R-:W-:-:S02]  /*9f40*/  SHF.R.U64 R6, R6, 0x3, RZ ;  /* 0x0000000306067819 */ /* 0x000fc400000012ff */
[----:B------:R-:W-:Y:S02]  /*9f50*/  LOP3.LUT R0, R11, 0x380, RZ, 0xc0, !PT ;  /* 0x000003800b007812 */ /* 0x000fe400078ec0ff */
[----:B------:R-:W-:Y:S02]  /*9f60*/  IADD3 R21, P2, R126, 0x5000, RZ ;  /* 0x000050007e157810 */ /* 0x000fe40007f5e0ff */
[----:B------:R-:W-:Y:S02]  /*9f70*/  LOP3.LUT R138, R3, R4, RZ, 0x3c, !PT ;  /* 0x00000004038a7212 */ /* 0x000fe400078e3cff */
[----:B------:R-:W-:Y:S02]  /*9f80*/  LOP3.LUT R152, R2, R13, RZ, 0x3c, !PT ;  /* 0x0000000d02987212 */ /* 0x000fe400078e3cff */
[----:B------:R-:W-:Y:S02]  /*9f90*/  LOP3.LUT R148, R6, R9, RZ, 0x3c, !PT ;  /* 0x0000000906947212 */ /* 0x000fe400078e3cff */
[----:B------:R-:W-:-:S02]  /*9fa0*/  SHF.R.U64 R0, R0, 0x3, RZ ;  /* 0x0000000300007819 */ /* 0x000fc400000012ff */
[C---:B------:R-:W-:Y:S02]  /*9fb0*/  IADD3 R3, P4, R126.reuse, 0x1000, RZ ;  /* 0x000010007e037810 */ /* 0x040fe40007f9e0ff */
[C---:B------:R-:W-:Y:S02]  /*9fc0*/  IADD3 R5, P3, R126.reuse, 0x2000, RZ ;  /* 0x000020007e057810 */ /* 0x040fe40007f7e0ff */
[C---:B------:R-:W-:Y:S02]  /*9fd0*/  IADD3 R9, P6, R126.reuse, 0x3000, RZ ;  /* 0x000030007e097810 */ /* 0x040fe40007fde0ff */
[----:B------:R-:W-:Y:S02]  /*9fe0*/  IADD3 R13, P5, R126, 0x4000, RZ ;  /* 0x000040007e0d7810 */ /* 0x000fe40007fbe0ff */
[----:B------:R-:W-:Y:S02]  /*9ff0*/  LOP3.LUT R20, R21, 0x380, RZ, 0xc0, !PT ;  /* 0x0000038015147812 */ /* 0x000fe400078ec0ff */
[----:B------:R-:W-:-:S02]  /*a000*/  LOP3.LUT R150, R0, R11, RZ, 0x3c, !PT ;  /* 0x0000000b00967212 */ /* 0x000fc400078e3cff */
[----:B------:R-:W-:Y:S02]  /*a010*/  LOP3.LUT R2, R3, 0x380, RZ, 0xc0, !PT ;  /* 0x0000038003027812 */ /* 0x000fe400078ec0ff */
[----:B------:R-:W-:Y:S02]  /*a020*/  LOP3.LUT R4, R5, 0x380, RZ, 0xc0, !PT ;  /* 0x0000038005047812 */ /* 0x000fe400078ec0ff */
[----:B------:R-:W-:Y:S02]  /*a030*/  LOP3.LUT R8, R9, 0x380, RZ, 0xc0, !PT ;  /* 0x0000038009087812 */ /* 0x000fe400078ec0ff */
[----:B------:R-:W-:Y:S02]  /*a040*/  LOP3.LUT R12, R13, 0x380, RZ, 0xc0, !PT ;  /* 0x000003800d0c7812 */ /* 0x000fe400078ec0ff */
[----:B------:R-:W-:Y:S02]  /*a050*/  LOP3.LUT R0, R7, 0x380, RZ, 0xc0, !PT ;  /* 0x0000038007007812 */ /* 0x000fe400078ec0ff */
[----:B------:R-:W-:-:S02]  /*a060*/  SHF.R.U64 R20, R20, 0x3, RZ ;  /* 0x0000000314147819 */ /* 0x000fc400000012ff */
[----:B------:R-:W-:Y:S02]  /*a070*/  LOP3.LUT R11, R126, 0x380, RZ, 0xc0, !PT ;  /* 0x000003807e0b7812 */ /* 0x000fe400078ec0ff */
[----:B------:R-:W-:Y:S02]  /*a080*/  SHF.R.U64 R2, R2, 0x3, RZ ;  /* 0x0000000302027819 */ /* 0x000fe400000012ff */
[----:B------:R-:W-:Y:S02]  /*a090*/  SHF.R.U64 R4, R4, 0x3, RZ ;  /* 0x0000000304047819 */ /* 0x000fe400000012ff */
[----:B------:R-:W-:Y:S02]  /*a0a0*/  SHF.R.U64 R8, R8, 0x3, RZ ;  /* 0x0000000308087819 */ /* 0x000fe400000012ff */
[----:B------:R-:W-:Y:S02]  /*a0b0*/  SHF.R.U64 R12, R12, 0x3, RZ ;  /* 0x000000030c0c7819 */ /* 0x000fe400000012ff */
[----:B------:R-:W-:-:S02]  /*a0c0*/  SHF.R.U64 R0, R0, 0x3, RZ ;  /* 0x0000000300007819 */ /* 0x000fc400000012ff */
[----:B------:R-:W-:Y:S01]  /*a0d0*/  LOP3.LUT R20, R20, R21, RZ, 0x3c, !PT ;  /* 0x0000001514147212 */ /* 0x000fe200078e3cff */
[--C-:B------:R-:W-:Y:S01]  /*a0e0*/  IMAD.X R21, RZ, RZ, R127.reuse, P2 ;  /* 0x000000ffff157224 */ /* 0x100fe200010e067f */
[----:B------:R-:W-:Y:S02]  /*a0f0*/  IADD3 R133, P2, R126, 0xb000, RZ ;  /* 0x0000b0007e857810 */ /* 0x000fe40007f5e0ff */
[----:B------:R-:W-:Y:S02]  /*a100*/  SHF.R.U64 R11, R11, 0x3, RZ ;  /* 0x000000030b0b7819 */ /* 0x000fe400000012ff */
[----:B------:R-:W-:Y:S01]  /*a110*/  LOP3.LUT R2, R2, R3, RZ, 0x3c, !PT ;  /* 0x0000000302027212 */ /* 0x000fe200078e3cff */
[--C-:B------:R-:W-:Y:S01]  /*a120*/  IMAD.X R3, RZ, RZ, R127.reuse, P4 ;  /* 0x000000ffff037224 */ /* 0x100fe200020e067f */
[----:B------:R-:W-:Y:S01]  /*a130*/  LOP3.LUT R4, R4, R5, RZ, 0x3c, !PT ;  /* 0x0000000504047212 */ /* 0x000fe200078e3cff */
[--C-:B------:R-:W-:Y:S01]  /*a140*/  IMAD.X R5, RZ, RZ, R127.reuse, P3 ;  /* 0x000000ffff057224 */ /* 0x100fe200018e067f */
[----:B------:R-:W-:Y:S01]  /*a150*/  LOP3.LUT R8, R8, R9, RZ, 0x3c, !PT ;  /* 0x0000000908087212 */ /* 0x000fe200078e3cff */
[--C-:B------:R-:W-:Y:S01]  /*a160*/  IMAD.X R9, RZ, RZ, R127.reuse, P6 ;  /* 0x000000ffff097224 */ /* 0x100fe200030e067f */
[----:B------:R-:W-:Y:S01]  /*a170*/  LOP3.LUT R12, R12, R13, RZ, 0x3c, !PT ;  /* 0x0000000d0c0c7212 */ /* 0x000fe200078e3cff */
[----:B------:R-:W-:Y:S01]  /*a180*/  IMAD.X R13, RZ, RZ, R127, P5 ;  /* 0x000000ffff0d7224 */ /* 0x000fe200028e067f */
[----:B------:R-:W-:-:S02]  /*a190*/  LOP3.LUT R146, R0, R7, RZ, 0x3c, !PT ;  /* 0x0000000700927212 */ /* 0x000fc400078e3cff */
[C---:B------:R-:W-:Y:S02]  /*a1a0*/  IADD3 R121, P0, R126.reuse, 0x6000, RZ ;  /* 0x000060007e797810 */ /* 0x040fe40007f1e0ff */
[C---:B------:R-:W-:Y:S02]  /*a1b0*/  IADD3 R125, P4, R126.reuse, 0x7000, RZ ;  /* 0x000070007e7d7810 */ /* 0x040fe40007f9e0ff */
[C---:B------:R-:W-:Y:S02]  /*a1c0*/  IADD3 R7, P3, R126.reuse, 0x8000, RZ ;  /* 0x000080007e077810 */ /* 0x040fe40007f7e0ff */
[C---:B------:R-:W-:Y:S02]  /*a1d0*/  IADD3 R15, P6, R126.reuse, 0x9000, RZ ;  /* 0x000090007e0f7810 */ /* 0x040fe40007fde0ff */
[----:B------:R-:W-:Y:S02]  /*a1e0*/  IADD3 R123, P5, R126, 0xa000, RZ ;  /* 0x0000a0007e7b7810 */ /* 0x000fe40007fbe0ff */
[----:B------:R-:W-:Y:S01]  /*a1f0*/  MOV R145, R144 ;  /* 0x0000009000917202 */ /* 0x000fe20000000f00 */
[----:B------:R-:W-:Y:S01]  /*a200*/  IMAD.U32 R144, RZ, RZ, UR12 ;  /* 0x0000000cff907e24 */ /* 0x000fe2000f8e00ff */
[----:B------:R-:W-:Y:S01]  /*a210*/  LOP3.LUT R126, R11, R126, RZ, 0x3c, !PT ;  /* 0x0000007e0b7e7212 */ /* 0x000fe200078e3cff */
[----:B------:R-:W-:Y:S01]  /*a220*/  IMAD.X R11, RZ, RZ, R127, P2 ;  /* 0x000000ffff0b7224 */ /* 0x000fe200010e067f */
[----:B------:R-:W-:Y:S01]  /*a230*/  ISETP.NE.AND P2, PT, R132, 0x1, PT ;  /* 0x000000018400780c */ /* 0x000fe20003f45270 */
[----:B------:R-:W-:Y:S01]  /*a240*/  @!P1 VIADD R144, R144, 0x36860 ;  /* 0x0003686090909836 */ /* 0x000fe20000000000 */
[----:B------:R-:W-:Y:S01]  /*a250*/  MOV R141, R140 ;  /* 0x0000008c008d7202 */ /* 0x000fe20000000f00 */
[----:B------:R-:W-:Y:S01]  /*a260*/  USHF.R.S32.HI UR12, URZ, 0x1f, UR13 ;  /* 0x0000001f3f0c7899 */ /* 0x000fe2000801140d */
[----:B------:R-:W-:-:S02]  /*a270*/  MOV R140, R150 ;  /* 0x00000096008c7202 */ /* 0x000fc40000000f00 */
[----:B------:R-:W-:Y:S02]  /*a280*/  @!P1 PRMT R150, RZ, 0x654, R144 ;  /* 0x00000654ff969816 */ /* 0x000fe40000000090 */
[----:B------:R-:W-:Y:S02]  /*a290*/  LOP3.LUT R0, R133, 0x380, RZ, 0xc0, !PT ;  /* 0x0000038085007812 */ /* 0x000fe400078ec0ff */
[----:B------:R-:W-:Y:S02]  /*a2a0*/  MOV R144, R148 ;  /* 0x0000009400907202 */ /* 0x000fe40000000f00 */
[----:B------:R-:W-:Y:S01]  /*a2b0*/  SHF.R.U64 R0, R0, 0x3, RZ ;  /* 0x0000000300007819 */ /* 0x000fe200000012ff */
[----:B------:R-:W1:Y:S01]  /*a2c0*/  @P2 LDC R151, c[0x0][0xbf0] ;  /* 0x0002fc00ff972b82 */ /* 0x000e620000000800 */
[----:B------:R-:W-:Y:S02]  /*a2d0*/  MOV R146, R146 ;  /* 0x0000009200927202 */ /* 0x000fe40000000f00 */
[----:B0-----:R-:W-:Y:S01]  /*a2e0*/  LOP3.LUT R10, R0, R133, RZ, 0x3c, !PT ;  /* 0x00000085000a7212 */ /* 0x001fe200078e3cff */
[----:B------:R-:W-:Y:S01]  /*a2f0*/  IMAD R0, RZ, RZ, -UR15 ;  /* 0x8000000fff007e24 */ /* 0x000fe2000f8e02ff */
[----:B------:R-:W-:-:S02]  /*a300*/  LOP3.LUT R120, R121, 0x380, RZ, 0xc0, !PT ;  /* 0x0000038079787812 */ /* 0x000fc400078ec0ff */
[----:B------:R-:W-:Y:S01]  /*a310*/  LOP3.LUT R6, R7, 0x380, RZ, 0xc0, !PT ;  /* 0x0000038007067812 */ /* 0x000fe200078ec0ff */
[----:B---3--:R-:W-:Y:S01]  /*a320*/  IMAD R0, R161, R0, UR14 ;  /* 0x0000000ea1007e24 */ /* 0x008fe2000f8e0200 */
[----:B------:R-:W-:Y:S02]  /*a330*/  SHF.R.U64 R120, R120, 0x3, RZ ;  /* 0x0000000378787819 */ /* 0x000fe400000012ff */
[----:B------:R-:W-:Y:S01]  /*a340*/  MOV R138, R138 ;  /* 0x0000008a008a7202 */ /* 0x000fe20000000f00 */
[----:B------:R-:W-:Y:S01]  /*a350*/  IMAD R147, R0, 0x80, R212 ;  /* 0x0000008000937824 */ /* 0x000fe200078e02d4 */
[----:B------:R-:W-:Y:S01]  /*a360*/  LOP3.LUT R120, R120, R121, RZ, 0x3c, !PT ;  /* 0x0000007978787212 */ /* 0x000fe200078e3cff */
[----:B------:R-:W-:Y:S01]  /*a370*/  IMAD.X R121, RZ, RZ, R127, P0 ;  /* 0x000000ffff797224 */ /* 0x000fe200000e067f */
[----:B------:R-:W-:Y:S02]  /*a380*/  SHF.R.U64 R6, R6, 0x3, RZ ;  /* 0x0000000306067819 */ /* 0x000fe400000012ff */
[----:B------:R-:W-:-:S02]  /*a390*/  MOV R139, R152 ;  /* 0x00000098008b7202 */ /* 0x000fc40000000f00 */
[----:B------:R-:W-:Y:S01]  /*a3a0*/  LOP3.LUT R6, R6, R7, RZ, 0x3c, !PT ;  /* 0x0000000706067212 */ /* 0x000fe200078e3cff */
[----:B------:R-:W-:Y:S01]  /*a3b0*/  IMAD.X R7, RZ, RZ, R127, P3 ;  /* 0x000000ffff077224 */ /* 0x000fe200018e067f */
[----:B------:R-:W-:Y:S02]  /*a3c0*/  MOV R136, R136 ;  /* 0x0000008800887202 */ /* 0x000fe40000000f00 */
[----:B------:R-:W-:Y:S01]  /*a3d0*/  MOV R133, R154 ;  /* 0x0000009a00857202 */ /* 0x000fe20000000f00 */
[----:B------:R-:W-:Y:S02]  /*a3e0*/  WARPGROUP.DEPBAR.LE gsb0, 0x0 ;  /* 0x00008000000079c5 */ /* 0x000fe40000010000 */
[----:B------:R-:W-:Y:S01]  /*a3f0*/  WARPGROUP.ARRIVE ;  /* 0x00000000000079c5 */ /* 0x000fe20000000000 */
[----:B------:R-:W-:Y:S02]  /*a400*/  MOV R137, R156 ;  /* 0x0000009c00897202 */ /* 0x000fe40000000f00 */
[----:B------:R-:W-:-:S02]  /*a410*/  MOV R134, R134 ;  /* 0x0000008600867202 */ /* 0x000fc40000000f00 */
[----:B------:R-:W-:Y:S01]  /*a420*/  MOV R135, R158 ;  /* 0x0000009e00877202 */ /* 0x000fe20000000f00 */
[----:B------:R-:W-:Y:S01]  /*a430*/  HGMMA.64x192x16.F32 R24, R176, gdesc[UR4].tnspB, R24, gsb0 ;  /* 0x42e00004b0187df0 */ /* 0x000fe20008000818 */
[----:B------:R-:W-:Y:S01]  /*a440*/  UIMAD.WIDE.U32 UR6, UR10, UR8, URZ ;  /* 0x000000080a0672a5 */ /* 0x000fe2000f8e003f */
[----:B------:R-:W-:Y:S02]  /*a450*/  LOP3.LUT R124, R125, 0x380, RZ, 0xc0, !PT ;  /* 0x000003807d7c7812 */ /* 0x000fe400078ec0ff */
[----:B------:R-:W-:Y:S01]  /*a460*/  LOP3.LUT R14, R15, 0x380, RZ, 0xc0, !PT ;  /* 0x000003800f0e7812 */ /* 0x000fe200078ec0ff */
[----:B------:R-:W-:Y:S01]  /*a470*/  ULDC.64 UR8, c[0x0][0x208] ;  /* 0x0000820000087ab9 */ /* 0x000fe20000000a00 */
[----:B------:R-:W-:Y:S01]  /*a480*/  LOP3.LUT R122, R123, 0x380, RZ, 0xc0, !PT ;  /* 0x000003807b7a7812 */ /* 0x000fe200078ec0ff */
[----:B------:R-:W-:Y:S01]  /*a490*/  IMAD.U32 R128, RZ, RZ, UR6 ;  /* 0x00000006ff807e24 */ /* 0x000fe2000f8e00ff */
[----:B------:R-:W-:Y:S02]  /*a4a0*/  UIADD3 UR6, UR7, UR5, URZ ;  /* 0x0000000507067290 */ /* 0x000fe4000fffe03f */
[----:B------:R-:W-:Y:S01]  /*a4b0*/  IMAD.U32 R129, RZ, RZ, UR7 ;  /* 0x00000007ff817e24 */ /* 0x000fe2000f8e00ff */
[----:B------:R-:W-:Y:S01]  /*a4c0*/  SHF.R.U64 R124, R124, 0x3, RZ ;  /* 0x000000037c7c7819 */ /* 0x000fe200000012ff */
[----:B------:R-:W-:Y:S01]  /*a4d0*/  ULDC UR5, c[0x0][0xa88] ;  /* 0x0002a20000057ab9 */ /* 0x000fe20000000800 */
[----:B------:R-:W-:Y:S01]  /*a4e0*/  SHF.R.U64 R14, R14, 0x3, RZ ;  /* 0x000000030e0e7819 */ /* 0x000fe200000012ff */
[----:B------:R-:W-:Y:S01]  /*a4f0*/  IMAD.U32 R129, RZ, RZ, UR6 ;  /* 0x00000006ff817e24 */ /* 0x000fe2000f8e00ff */
[----:B------:R-:W-:Y:S01]  /*a500*/  ULDC.64 UR6, c[0x0][0xb88] ;  /* 0x0002e20000067ab9 */ /* 0x000fe20000000a00 */
[----:B------:R-:W-:-:S02]  /*a510*/  SHF.R.U64 R122, R122, 0x3, RZ ;  /* 0x000000037a7a7819 */ /* 0x000fc400000012ff */
[----:B------:R-:W-:Y:S02]  /*a520*/  LOP3.LUT R124, R124, R125, RZ, 0x3c, !PT ;  /* 0x0000007d7c7c7212 */ /* 0x000fe400078e3cff */
[----:B------:R-:W-:Y:S01]  /*a530*/  LOP3.LUT R14, R14, R15, RZ, 0x3c, !PT ;  /* 0x0000000f0e0e7212 */ /* 0x000fe200078e3cff */
[--C-:B------:R-:W-:Y:S01]  /*a540*/  IMAD.X R15, RZ, RZ, R127.reuse, P6 ;  /* 0x000000ffff0f7224 */ /* 0x100fe200030e067f */
[----:B------:R-:W-:Y:S01]  /*a550*/  LOP3.LUT R122, R122, R123, RZ, 0x3c, !PT ;  /* 0x0000007b7a7a7212 */ /* 0x000fe200078e3cff */
[----:B------:R-:W-:Y:S01]  /*a560*/  IMAD.X R123, RZ, RZ, R127, P5 ;  /* 0x000000ffff7b7224 */ /* 0x000fe200028e067f */
[----:B------:R-:W-:Y:S01]  /*a570*/  IADD3.X R125, RZ, R127, RZ, P4, !PT ;  /* 0x0000007fff7d7210 */ /* 0x000fe200027fe4ff */
[----:B------:R-:W-:Y:S02]  /*a580*/  UIADD3 UR4, UR4, 0x36820, URZ ;  /* 0x0003682004047890 */ /* 0x000fe4000fffe03f */
[----:B------:R-:W-:Y:S02]  /*a590*/  UIADD3 UR36, UR36, 0x1, URZ ;  /* 0x0000000124247890 */ /* 0x000fe4000fffe03f */
[----:B------:R-:W-:-:S02]  /*a5a0*/  UPRMT UR4, URZ, 0x654, UR4 ;  /* 0x000006543f047896 */ /* 0x000fc40008000004 */
[----:B------:R-:W-:Y:S01]  /*a5b0*/  UISETP.NE.AND UP0, UPT, UR36, 0x2, UPT ;  /* 0x000000022400788c */ /* 0x000fe2000bf05270 */
[----:B------:R-:W-:Y:S03]  /*a5c0*/  BSSY B0, `(.L_x_29) ;  /* 0x0000114000007945 */ /* 0x000fe60003800000 */
[----:B------:R-:W-:Y:S01]  /*a5d0*/  USEL UR36, UR36, URZ, UP0 ;  /* 0x0000003f24247287 */ /* 0x000fe20008000000 */
[----:B------:R-:W-:Y:S02]  /*a5e0*/  WARPGROUP.DEPBAR.LE gsb0, 0x0 ;  /* 0x00008000000079c5 */ /* 0x000fe40000010000 */
[----:B------:R0:W-:Y:S01]  /*a5f0*/  @!P1 SYNCS.ARRIVE.TRANS64.RED.A1T0 RZ, [R150+URZ], RZ ;  /* 0x000000ff96ff99a7 */ /* 0x0001e2000810043f */
[-C--:B------:R-:W-:Y:S01]  /*a600*/  FMUL.FTZ R148, R28, R143.reuse ;  /* 0x0000008f1c947220 */ /* 0x080fe20000410000 */
[-C--:B------:R-:W-:Y:S01]  /*a610*/  FMUL.FTZ R28, R33, R143.reuse ;  /* 0x0000008f211c7220 */ /* 0x080fe20000410000 */
[-C--:B------:R-:W-:Y:S01]  /*a620*/  FMUL.FTZ R149, R32, R143.reuse ;  /* 0x0000008f20957220 */ /* 0x080fe20000410000 */
[-C--:B------:R-:W-:Y:S01]  /*a630*/  FMUL.FTZ R32, R37, R143.reuse ;  /* 0x0000008f25207220 */ /* 0x080fe20000410000 */
[-C--:B------:R-:W-:Y:S01]  /*a640*/  FMUL.FTZ R33, R36, R143.reuse ;  /* 0x0000008f24217220 */ /* 0x080fe20000410000 */
[-C--:B------:R-:W-:Y:S01]  /*a650*/  FMUL.FTZ R25, R25, R143.reuse ;  /* 0x0000008f19197220 */ /* 0x080fe20000410000 */
[-C--:B------:R-:W-:Y:S01]  /*a660*/  FMUL.FTZ R24, R24, R143.reuse ;  /* 0x0000008f18187220 */ /* 0x080fe20000410000 */
[----:B0-----:R-:W0:Y:S01]  /*a670*/  @P2 LDC R150, c[0x0][0xbec] ;  /* 0x0002fb00ff962b82 */ /* 0x001e220000000800 */
[-C--:B------:R-:W-:Y:S01]  /*a680*/  FMUL.FTZ R27, R27, R142.reuse ;  /* 0x0000008e1b1b7220 */ /* 0x080fe20000410000 */
[-C--:B------:R-:W-:Y:S01]  /*a690*/  FMUL.FTZ R26, R26, R142.reuse ;  /* 0x0000008e1a1a7220 */ /* 0x080fe20000410000 */
[-C--:B------:R-:W-:Y:S01]  /*a6a0*/  FMUL.FTZ R31, R31, R142.reuse ;  /* 0x0000008e1f1f7220 */ /* 0x080fe20000410000 */
[----:B------:R-:W-:Y:S01]  /*a6b0*/  FMUL.FTZ R30, R30, R142 ;  /* 0x0000008e1e1e7220 */ /* 0x000fe20000410000 */
[-C--:B------:R-:W-:Y:S01]  /*a6c0*/  FMUL.FTZ R29, R29, R143.reuse ;  /* 0x0000008f1d1d7220 */ /* 0x080fe20000410000 */
[-C--:B------:R-:W-:Y:S01]  /*a6d0*/  FMUL.FTZ R41, R41, R143.reuse ;  /* 0x0000008f29297220 */ /* 0x080fe20000410000 */
[-C--:B------:R-:W-:Y:S01]  /*a6e0*/  FMUL.FTZ R40, R40, R143.reuse ;  /* 0x0000008f28287220 */ /* 0x080fe20000410000 */
[----:B------:R-:W2:Y:S01]  /*a6f0*/  LDC.64 R36, c[0x0][0xb98] ;  /* 0x0002e600ff247b82 */ /* 0x000ea20000000a00 */
        /* <DEDUP_REMOVED lines=15> */
[----:B0-----:R-:W-:-:S04]  /*a7f0*/  @P2 IMAD.HI.U32 R150, R147, R150, RZ ;  /* 0x0000009693962227 */ /* 0x001fc800078e00ff */
        /* <DEDUP_REMOVED lines=23> */
[----:B------:R-:W-:-:S02]  /*a970*/  IMAD.MOV.U32 R143, RZ, RZ, R147 ;  /* 0x000000ffff8f7224 */ /* 0x000fc400078e0093 */
[-C--:B------:R-:W-:Y:S01]  /*a980*/  FMUL.FTZ R43, R43, R142.reuse ;  /* 0x0000008e2b2b7220 */ /* 0x080fe20000410000 */
[-C--:B------:R-:W-:Y:S01]  /*a990*/  FMUL.FTZ R42, R42, R142.reuse ;  /* 0x0000008e2a2a7220 */ /* 0x080fe20000410000 */
[----:B-1----:R-:W-:Y:S01]  /*a9a0*/  @P2 SHF.R.U32.HI R143, RZ, R151, R150 ;  /* 0x00000097ff8f2219 */ /* 0x002fe20000011696 */
[----:B------:R-:W-:Y:S01]  /*a9b0*/  FMUL.FTZ R35, R35, R142 ;  /* 0x0000008e23237220 */ /* 0x000fe20000410000 */
[----:B------:R-:W-:Y:S01]  /*a9c0*/  F2FP.F16.F32.PACK_AB R24, R25, R24 ;  /* 0x000000181918723e */ /* 0x000fe200000000ff */
[----:B------:R-:W-:Y:S01]  /*a9d0*/  FMUL.FTZ R34, R34, R142 ;  /* 0x0000008e22227220 */ /* 0x000fe20000410000 */
[----:B------:R-:W-:Y:S01]  /*a9e0*/  F2FP.F16.F32.PACK_AB R25, R27, R26 ;  /* 0x0000001a1b19723e */ /* 0x000fe200000000ff */
[-C--:B------:R-:W-:Y:S01]  /*a9f0*/  FMUL.FTZ R39, R39, R142.reuse ;  /* 0x0000008e27277220 */ /* 0x080fe20000410000 */
[----:B------:R-:W-:Y:S01]  /*aa00*/  FMUL.FTZ R38, R38, R142 ;  /* 0x0000008e26267220 */ /* 0x000fe20000410000 */
[----:B------:R-:W-:Y:S01]  /*aa10*/  F2FP.F16.F32.PACK_AB R27, R31, R30 ;  /* 0x0000001e1f1b723e */ /* 0x000fe200000000ff */
[-C--:B------:R-:W-:Y:S01]  /*aa20*/  FMUL.FTZ R47, R47, R142.reuse ;  /* 0x0000008e2f2f7220 */ /* 0x080fe20000410000 */
[----:B------:R-:W-:Y:S01]  /*aa30*/  FMUL.FTZ R46, R46, R142 ;  /* 0x0000008e2e2e7220 */ /* 0x000fe20000410000 */
[----:B------:R-:W-:Y:S01]  /*aa40*/  F2FP.F16.F32.PACK_AB R30, R32, R33 ;  /* 0x00000021201e723e */ /* 0x000fe200000000ff */
[----:B--2---:R-:W-:Y:S01]  /*aa50*/  IMAD.WIDE.U32 R128, R36, UR13, R128 ;  /* 0x0000000d24807c25 */ /* 0x004fe2000f8e0080 */
[----:B------:R-:W-:-:S03]  /*aa60*/  F2FP.F16.F32.PACK_AB R33, R43, R42 ;  /* 0x0000002a2b21723e */ /* 0x000fc600000000ff */
[----:B------:R-:W-:Y:S01]  /*aa70*/  FMUL.FTZ R51, R51, R142 ;  /* 0x0000008e33337220 */ /* 0x000fe20000410000 */
[----:B------:R-:W-:Y:S01]  /*aa80*/  F2FP.F16.F32.PACK_AB R26, R29, R148 ;  /* 0x000000941d1a723e */ /* 0x000fe200000000ff */
[----:B------:R-:W-:Y:S01]  /*aa90*/  BAR.SYNC.DEFER_BLOCKING 0x1, 0x100 ;  /* 0x0044000000007b1d */ /* 0x000fe20000010000 */
[----:B------:R-:W-:Y:S01]  /*aaa0*/  IMAD.MOV R43, RZ, RZ, -R143 ;  /* 0x000000ffff2b7224 */ /* 0x000fe200078e0a8f */
[----:B------:R-:W-:Y:S01]  /*aab0*/  F2FP.F16.F32.PACK_AB R28, R28, R149 ;  /* 0x000000951c1c723e */ /* 0x000fe200000000ff */
[----:B------:R-:W-:Y:S01]  /*aac0*/  FMUL.FTZ R50, R50, R142 ;  /* 0x0000008e32327220 */ /* 0x000fe20000410000 */
[----:B------:R-:W-:Y:S01]  /*aad0*/  F2FP.F16.F32.PACK_AB R29, R35, R34 ;  /* 0x00000022231d723e */ /* 0x000fe200000000ff */
[----:B------:R-:W-:Y:S01]  /*aae0*/  IMAD R43, R132, R43, R147 ;  /* 0x0000002b842b7224 */ /* 0x000fe200078e0293 */
[----:B------:R-:W-:Y:S01]  /*aaf0*/  F2FP.F16.F32.PACK_AB R31, R39, R38 ;  /* 0x00000026271f723e */ /* 0x000fe200000000ff */
[----:B------:R-:W-:Y:S01]  /*ab00*/  IMAD R38, R36, UR12, RZ ;  /* 0x0000000c24267c24 */ /* 0x000fe2000f8e02ff */
[----:B------:R-:W-:Y:S01]  /*ab10*/  F2FP.F16.F32.PACK_AB R32, R41, R40 ;  /* 0x000000282920723e */ /* 0x000fe200000000ff */
[----:B------:R-:W-:Y:S01]  /*ab20*/  FMUL.FTZ R55, R55, R142 ;  /* 0x0000008e37377220 */ /* 0x000fe20000410000 */
[----:B------:R-:W-:Y:S01]  /*ab30*/  F2FP.F16.F32.PACK_AB R34, R45, R44 ;  /* 0x0000002c2d22723e */ /* 0x000fe200000000ff */
[----:B------:R-:W-:Y:S01]  /*ab40*/  IMAD R41, R37, UR13, R38 ;  /* 0x0000000d25297c24 */ /* 0x000fe2000f8e0226 */
[----:B------:R-:W-:Y:S01]  /*ab50*/  F2FP.F16.F32.PACK_AB R35, R47, R46 ;  /* 0x0000002e2f23723e */ /* 0x000fe200000000ff */
[----:B------:R-:W-:Y:S01]  /*ab60*/  FMUL.FTZ R54, R54, R142 ;  /* 0x0000008e36367220 */ /* 0x000fe20000410000 */
[----:B------:R-:W-:Y:S01]  /*ab70*/  IADD3 R40, P0, R143, R128, RZ ;  /* 0x000000808f287210 */ /* 0x000fe20007f1e0ff */
        /* <DEDUP_REMOVED lines=8> */
[----:B------:R-:W-:Y:S01]  /*ac00*/  F2FP.F16.F32.PACK_AB R36, R49, R48 ;  /* 0x000000303124723e */ /* 0x000fe200000000ff */
[----:B------:R0:W-:Y:S01]  /*ac10*/  STSM.16.M88.4 [R141], R24 ;  /* 0x000000188d007844 */ /* 0x0001e20000000200 */
[----:B------:R-:W-:Y:S01]  /*ac20*/  F2FP.F16.F32.PACK_AB R37, R51, R50 ;  /* 0x000000323325723e */ /* 0x000fe200000000ff */
[----:B------:R-:W-:Y:S01]  /*ac30*/  FMUL.FTZ R75, R75, R142 ;  /* 0x0000008e4b4b7220 */ /* 0x000fe20000410000 */
[----:B------:R-:W-:Y:S01]  /*ac40*/  F2FP.F16.F32.PACK_AB R38, R53, R52 ;  /* 0x000000343526723e */ /* 0x000fe200000000ff */
[----:B------:R-:W-:Y:S01]  /*ac50*/  STSM.16.M88.4 [R145], R28 ;  /* 0x0000001c91007844 */ /* 0x000fe20000000200 */
[----:B------:R-:W-:Y:S01]  /*ac60*/  F2FP.F16.F32.PACK_AB R39, R55, R54 ;  /* 0x000000363727723e */ /* 0x000fe200000000ff */
[-C--:B------:R-:W-:Y:S01]  /*ac70*/  FMUL.FTZ R74, R74, R142.reuse ;  /* 0x0000008e4a4a7220 */ /* 0x080fe20000410000 */
[-C--:B------:R-:W-:Y:S01]  /*ac80*/  FMUL.FTZ R79, R79, R142.reuse ;  /* 0x0000008e4f4f7220 */ /* 0x080fe20000410000 */
[----:B------:R1:W-:Y:S01]  /*ac90*/  STSM.16.M88.4 [R146], R32 ;  /* 0x0000002092007844 */ /* 0x0003e20000000200 */
[-C--:B------:R-:W-:Y:S01]  /*aca0*/  FMUL.FTZ R78, R78, R142.reuse ;  /* 0x0000008e4e4e7220 */ /* 0x080fe20000410000 */
[-C--:B------:R-:W-:Y:S01]  /*acb0*/  FMUL.FTZ R83, R83, R142.reuse ;  /* 0x0000008e53537220 */ /* 0x080fe20000410000 */
[-C--:B------:R-:W-:Y:S01]  /*acc0*/  FMUL.FTZ R82, R82, R142.reuse ;  /* 0x0000008e52527220 */ /* 0x080fe20000410000 */
[----:B------:R-:W-:Y:S01]  /*acd0*/  STSM.16.M88.4 [R144], R36 ;  /* 0x0000002490007844 */ /* 0x000fe20000000200 */
[-C--:B------:R-:W-:Y:S01]  /*ace0*/  FMUL.FTZ R87, R87, R142.reuse ;  /* 0x0000008e57577220 */ /* 0x080fe20000410000 */
[-C--:B------:R-:W-:Y:S01]  /*acf0*/  FMUL.FTZ R86, R86, R142.reuse ;  /* 0x0000008e56567220 */ /* 0x080fe20000410000 */
[----:B------:R-:W-:Y:S01]  /*ad00*/  FMUL.FTZ R91, R91, R142 ;  /* 0x0000008e5b5b7220 */ /* 0x000fe20000410000 */
[----:B0-----:R-:W-:Y:S01]  /*ad10*/  F2FP.F16.F32.PACK_AB R24, R57, R56 ;  /* 0x000000383918723e */ /* 0x001fe200000000ff */
[----:B------:R-:W-:Y:S01]  /*ad20*/  FMUL.FTZ R90, R90, R142 ;  /* 0x0000008e5a5a7220 */ /* 0x000fe20000410000 */
[----:B------:R-:W-:Y:S01]  /*ad30*/  F2FP.F16.F32.PACK_AB R25, R59, R58 ;  /* 0x0000003a3b19723e */ /* 0x000fe200000000ff */
[----:B------:R-:W-:Y:S01]  /*ad40*/  FMUL.FTZ R95, R95, R142 ;  /* 0x0000008e5f5f7220 */ /* 0x000fe20000410000 */
[----:B------:R-:W-:Y:S01]  /*ad50*/  F2FP.F16.F32.PACK_AB R26, R61, R60 ;  /* 0x0000003c3d1a723e */ /* 0x000fe200000000ff */
[----:B------:R-:W-:Y:S01]  /*ad60*/  FMUL.FTZ R94, R94, R142 ;  /* 0x0000008e5e5e7220 */ /* 0x000fe20000410000 */
[----:B------:R-:W-:Y:S01]  /*ad70*/  F2FP.F16.F32.PACK_AB R27, R63, R62 ;  /* 0x0000003e3f1b723e */ /* 0x000fe200000000ff */
[-C--:B------:R-:W-:Y:S01]  /*ad80*/  FMUL.FTZ R99, R99, R142.reuse ;  /* 0x0000008e63637220 */ /* 0x080fe20000410000 */
[----:B-1----:R-:W-:Y:S01]  /*ad90*/  SHF.R.S32.HI R33, RZ, 0x1f, R143 ;  /* 0x0000001fff217819 */ /* 0x002fe2000001148f */
[-C--:B------:R-:W-:Y:S01]  /*ada0*/  FMUL.FTZ R98, R98, R142.reuse ;  /* 0x0000008e62627220 */ /* 0x080fe20000410000 */
[----:B------:R-:W-:Y:S01]  /*adb0*/  SHF.R.S32.HI R32, RZ, 0x1f, R43 ;  /* 0x0000001fff207819 */ /* 0x000fe2000001142b */
[----:B------:R0:W-:Y:S01]  /*adc0*/  STSM.16.M88.4 [R140], R24 ;  /* 0x000000188c007844 */ /* 0x0001e20000000200 */
[----:B------:R-:W-:Y:S01]  /*add0*/  IADD3.X R41, R33, R129, R41, P0, !PT ;  /* 0x0000008121297210 */ /* 0x000fe200007fe429 */
[----:B------:R-:W-:Y:S01]  /*ade0*/  FMUL.FTZ R103, R103, R142 ;  /* 0x0000008e67677220 */ /* 0x000fe20000410000 */
[----:B------:R-:W-:Y:S01]  /*adf0*/  F2FP.F16.F32.PACK_AB R28, R65, R64 ;  /* 0x00000040411c723e */ /* 0x000fe200000000ff */
[----:B------:R-:W-:Y:S01]  /*ae00*/  IMAD R32, R32, UR6, RZ ;  /* 0x0000000620207c24 */ /* 0x000fe2000f8e02ff */
[----:B------:R-:W-:Y:S01]  /*ae10*/  F2FP.F16.F32.PACK_AB R29, R67, R66 ;  /* 0x00000042431d723e */ /* 0x000fe200000000ff */
[----:B------:R-:W-:Y:S01]  /*ae20*/  IMAD.WIDE.U32 R40, R43, UR6, R40 ;  /* 0x000000062b287c25 */ /* 0x000fe2000f8e0028 */
[----:B------:R-:W-:-:S03]  /*ae30*/  F2FP.F16.F32.PACK_AB R30, R69, R68 ;  /* 0x00000044451e723e */ /* 0x000fc600000000ff */
[----:B------:R-:W-:Y:S01]  /*ae40*/  FMUL.FTZ R102, R102, R142 ;  /* 0x0000008e66667220 */ /* 0x000fe20000410000 */
[----:B------:R-:W-:Y:S01]  /*ae50*/  F2FP.F16.F32.PACK_AB R31, R71, R70 ;  /* 0x00000046471f723e */ /* 0x000fe200000000ff */
[----:B------:R-:W-:Y:S01]  /*ae60*/  IMAD R45, R43, UR7, R32 ;  /* 0x000000072b2d7c24 */ /* 0x000fe2000f8e0220 */
[----:B------:R-:W-:Y:S01]  /*ae70*/  F2FP.F16.F32.PACK_AB R32, R73, R72 ;  /* 0x000000484920723e */ /* 0x000fe200000000ff */
[----:B------:R-:W-:Y:S01]  /*ae80*/  IMAD R43, R0, 0x80, R211 ;  /* 0x00000080002b7824 */ /* 0x000fe200078e02d3 */
[----:B------:R-:W-:Y:S01]  /*ae90*/  ULDC.64 UR6, c[0x0][0xb50] ;  /* 0x0002d40000067ab9 */ /* 0x000fe20000000a00 */
[----:B------:R-:W-:Y:S01]  /*aea0*/  IMAD R72, R132, UR5, RZ ;  /* 0x0000000584487c24 */ /* 0x000fe2000f8e02ff */
[----:B------:R1:W-:Y:S01]  /*aeb0*/  STSM.16.M88.4 [R139], R28 ;  /* 0x0000001c8b007844 */ /* 0x0003e20000000200 */
[----:B------:R-:W-:Y:S01]  /*aec0*/  LOP3.LUT P0, RZ, R206, 0x3, RZ, 0xc0, !PT ;  /* 0x00000003ceff7812 */ /* 0x000fe2000780c0ff */
[----:B0-----:R-:W-:Y:S02]  /*aed0*/  VIADD R25, R43, 0x8 ;  /* 0x000000082b197836 */ /* 0x001fe40000000000 */
[----:B------:R-:W-:Y:S01]  /*aee0*/  FMUL.FTZ R107, R107, R142 ;  /* 0x0000008e6b6b7220 */ /* 0x000fe20000410000 */
[----:B------:R-:W-:-:S02]  /*aef0*/  IMAD.IADD R27, R41, 0x1, R45 ;  /* 0x00000001291b7824 */ /* 0x000fc400078e022d */
[-C--:B------:R-:W-:Y:S01]  /*af00*/  FMUL.FTZ R106, R106, R142.reuse ;  /* 0x0000008e6a6a7220 */ /* 0x080fe20000410000 */
[-C--:B------:R-:W-:Y:S01]  /*af10*/  FMUL.FTZ R111, R111, R142.reuse ;  /* 0x0000008e6f6f7220 */ /* 0x080fe20000410000 */
[-C--:B------:R-:W-:Y:S01]  /*af20*/  FMUL.FTZ R110, R110, R142.reuse ;  /* 0x0000008e6e6e7220 */ /* 0x080fe20000410000 */
[-C--:B------:R-:W-:Y:S01]  /*af30*/  FMUL.FTZ R115, R115, R142.reuse ;  /* 0x0000008e73737220 */ /* 0x080fe20000410000 */
[----:B------:R-:W-:Y:S01]  /*af40*/  FMUL.FTZ R114, R114, R142 ;  /* 0x0000008e72727220 */ /* 0x000fe20000410000 */
[----:B------:R-:W-:Y:S01]  /*af50*/  ISETP.GE.OR P1, PT, R43, R72, P0 ;  /* 0x000000482b00720c */ /* 0x000fe20000726670 */
[-C--:B------:R-:W-:Y:S01]  /*af60*/  FMUL.FTZ R119, R119, R142.reuse ;  /* 0x0000008e77777220 */ /* 0x080fe20000410000 */
[----:B------:R-:W-:Y:S01]  /*af70*/  FMUL.FTZ R118, R118, R142 ;  /* 0x0000008e76767220 */ /* 0x000fe20000410000 */
[----:B------:R-:W-:Y:S01]  /*af80*/  F2FP.F16.F32.PACK_AB R33, R75, R74 ;  /* 0x0000004a4b21723e */ /* 0x000fe200000000ff */
[----:B------:R-:W0:Y:S01]  /*af90*/  @P2 LDC R73, c[0x0][0xbec] ;  /* 0x0002fb00ff492b82 */ /* 0x000e220000000800 */
[----:B------:R-:W-:-:S02]  /*afa0*/  F2FP.F16.F32.PACK_AB R34, R77, R76 ;  /* 0x0000004c4d22723e */ /* 0x000fc400000000ff */
[C---:B-1----:R-:W-:Y:S02]  /*afb0*/  LEA R28, P3, R40.reuse, UR6, 0x2 ;  /* 0x00000006281c7c11 */ /* 0x042fe4000f8610ff */
[----:B------:R-:W-:Y:S02]  /*afc0*/  F2FP.F16.F32.PACK_AB R35, R79, R78 ;  /* 0x0000004e4f23723e */ /* 0x000fe400000000ff */
[----:B------:R-:W-:Y:S01]  /*afd0*/  ISETP.GE.OR P0, PT, R25, R72, P0 ;  /* 0x000000481900720c */ /* 0x000fe20000706670 */
[----:B------:R-:W-:Y:S01]  /*afe0*/  SHFL.IDX PT, R44, R28, RZ, 0x1c1f ;  /* 0x001c1fff1c2c7589 */ /* 0x000fe200000e0000 */
[----:B------:R-:W-:Y:S01]  /*aff0*/  LEA.HI.X R40, R40, UR7, R27, 0x2, P3 ;  /* 0x0000000728287c11 */ /* 0x000fe200098f141b */
[----:B------:R-:W1:Y:S01]  /*b000*/  @P2 LDC R74, c[0x0][0xbf0] ;  /* 0x0002fc00ff4a2b82 */ /* 0x000e620000000800 */
[----:B------:R-:W-:Y:S01]  /*b010*/  F2FP.F16.F32.PACK_AB R88, R89, R88 ;  /* 0x000000585958723e */ /* 0x000fe200000000ff */
[----:B------:R-:W-:Y:S01]  /*b020*/  STSM.16.M88.4 [R138], R32 ;  /* 0x000000208a007844 */ /* 0x000fe20000000200 */
[----:B------:R-:W-:-:S02]  /*b030*/  F2FP.F16.F32.PACK_AB R24, R81, R80 ;  /* 0x000000505118723e */ /* 0x000fc400000000ff */
[----:B------:R-:W-:Y:S01]  /*b040*/  F2FP.F16.F32.PACK_AB R25, R83, R82 ;  /* 0x000000525319723e */ /* 0x000fe200000000ff */
[----:B------:R-:W2:Y:S01]  /*b050*/  SHFL.IDX PT, R45, R40, RZ, 0x1c1f ;  /* 0x001c1fff282d7589 */ /* 0x000ea200000e0000 */
[----:B------:R-:W-:Y:S02]  /*b060*/  F2FP.F16.F32.PACK_AB R26, R85, R84 ;  /* 0x00000054551a723e */ /* 0x000fe400000000ff */
[----:B------:R-:W-:Y:S01]  /*b070*/  F2FP.F16.F32.PACK_AB R27, R87, R86 ;  /* 0x00000056571b723e */ /* 0x000fe200000000ff */
[----:B------:R-:W-:Y:S01]  /*b080*/  SHFL.IDX PT, R46, R28, 0x1, 0x1c1f ;  /* 0x003c1f001c2e7f89 */ /* 0x000fe200000e0000 */
[----:B------:R-:W-:Y:S02]  /*b090*/  F2FP.F16.F32.PACK_AB R89, R91, R90 ;  /* 0x0000005a5b59723e */ /* 0x000fe400000000ff */
[----:B------:R-:W-:Y:S01]  /*b0a0*/  F2FP.F16.F32.PACK_AB R96, R97, R96 ;  /* 0x000000606160723e */ /* 0x000fe200000000ff */
[----:B------:R-:W-:Y:S01]  /*b0b0*/  STSM.16.M88.4 [R133], R24 ;  /* 0x0000001885007844 */ /* 0x000fe20000000200 */
[----:B------:R-:W-:-:S02]  /*b0c0*/  F2FP.F16.F32.PACK_AB R90, R93, R92 ;  /* 0x0000005c5d5a723e */ /* 0x000fc400000000ff */
[----:B------:R-:W-:Y:S01]  /*b0d0*/  F2FP.F16.F32.PACK_AB R91, R95, R94 ;  /* 0x0000005e5f5b723e */ /* 0x000fe200000000ff */
[----:B------:R-:W3:Y:S01]  /*b0e0*/  SHFL.IDX PT, R47, R40, 0x1, 0x1c1f ;  /* 0x003c1f00282f7f89 */ /* 0x000ee200000e0000 */
[----:B------:R-:W-:Y:S02]  /*b0f0*/  F2FP.F16.F32.PACK_AB R97, R99, R98 ;  /* 0x000000626361723e */ /* 0x000fe400000000ff */
[----:B------:R-:W-:Y:S01]  /*b100*/  F2FP.F16.F32.PACK_AB R104, R105, R104 ;  /* 0x000000686968723e */ /* 0x000fe200000000ff */
[----:B------:R-:W-:Y:S01]  /*b110*/  STSM.16.M88.4 [R137], R88 ;  /* 0x0000005889007844 */ /* 0x000fe20000000200 */
[----:B------:R-:W-:Y:S02]  /*b120*/  F2FP.F16.F32.PACK_AB R98, R101, R100 ;  /* 0x000000646562723e */ /* 0x000fe400000000ff */
[----:B------:R-:W-:Y:S02]  /*b130*/  F2FP.F16.F32.PACK_AB R99, R103, R102 ;  /* 0x000000666763723e */ /* 0x000fe400000000ff */
[----:B------:R-:W-:-:S02]  /*b140*/  F2FP.F16.F32.PACK_AB R105, R107, R106 ;  /* 0x0000006a6b69723e */ /* 0x000fc400000000ff */
[----:B------:R-:W-:Y:S01]  /*b150*/  F2FP.F16.F32.PACK_AB R112, R113, R112 ;  /* 0x000000707170723e */ /* 0x000fe200000000ff */
[----:B------:R-:W-:Y:S01]  /*b160*/  STSM.16.M88.4 [R136], R96 ;  /* 0x0000006088007844 */ /* 0x000fe20000000200 */
[----:B------:R-:W-:Y:S02]  /*b170*/  F2FP.F16.F32.PACK_AB R106, R109, R108 ;  /* 0x0000006c6d6a723e */ /* 0x000fe400000000ff */
[----:B------:R-:W-:Y:S02]  /*b180*/  F2FP.F16.F32.PACK_AB R107, R111, R110 ;  /* 0x0000006e6f6b723e */ /* 0x000fe400000000ff */
[----:B------:R-:W-:Y:S02]  /*b190*/  F2FP.F16.F32.PACK_AB R113, R115, R114 ;  /* 0x000000727371723e */ /* 0x000fe400000000ff */
[----:B------:R-:W-:Y:S01]  /*b1a0*/  F2FP.F16.F32.PACK_AB R114, R117, R116 ;  /* 0x000000747572723e */ /* 0x000fe200000000ff */
[----:B------:R-:W-:Y:S01]  /*b1b0*/  STSM.16.M88.4 [R135], R104 ;  /* 0x0000006887007844 */ /* 0x000fe20000000200 */
[----:B------:R-:W-:-:S05]  /*b1c0*/  F2FP.F16.F32.PACK_AB R115, R119, R118 ;  /* 0x000000767773723e */ /* 0x000fca00000000ff */
[----:B------:R-:W-:Y:S01]  /*b1d0*/  STSM.16.M88.4 [R134], R112 ;  /* 0x0000007086007844 */ /* 0x000fe20000000200 */
[----:B------:R-:W-:Y:S06]  /*b1e0*/  BAR.SYNC.DEFER_BLOCKING 0x1, 0x100 ;  /* 0x0044000000007b1d */ /* 0x000fec0000010000 */
[----:B--2---:R-:W-:Y:S04]  /*b1f0*/  @!P1 ST.E desc[UR8][R44.64], R131 ;  /* 0x000000832c009985 */ /* 0x004fe8000c101908 */
[----:B---3--:R2:W-:Y:S04]  /*b200*/  @!P0 ST.E desc[UR8][R46.64], R130 ;  /* 0x000000822e008985 */ /* 0x0085e8000c101908 */
[----:B------:R3:W5:Y:S04]  /*b210*/  LD.E.128 R24, desc[UR8][R8.64] ;  /* 0x0000000808187980 */ /* 0x000768000c101d00 */
[----:B------:R4:W5:Y:S04]  /*b220*/  LD.E.128 R36, desc[UR8][R2.64] ;  /* 0x0000000802247980 */ /* 0x000968000c101d00 */
[----:B------:R-:W5:Y:S01]  /*b230*/  LD.E.128 R48, desc[UR8][R126.64] ;  /* 0x000000087e307980 */ /* 0x000f62000c101d00 */
[----:B---3--:R-:W3:Y:S03]  /*b240*/  LDC.64 R8, c[0x0][0xae0] ;  /* 0x0002b800ff087b82 */ /* 0x008ee60000000a00 */
[----:B------:R0:W5:Y:S01]  /*b250*/  LD.E.128 R28, desc[UR8][R4.64] ;  /* 0x00000008041c7980 */ /* 0x000162000c101d00 */
[----:B----4-:R-:W-:-:S03]  /*b260*/  IMAD R3, R22, 0x20, R205 ;  /* 0x0000002016037824 */ /* 0x010fc600078e02cd */
[----:B------:R-:W5:Y:S04]  /*b270*/  LD.E.128 R60, desc[UR8][R12.64] ;  /* 0x000000080c3c7980 */ /* 0x000f68000c101d00 */
[----:B------:R-:W5:Y:S01]  /*b280*/  LD.E.128 R52, desc[UR8][R20.64] ;  /* 0x0000000814347980 */ /* 0x000f62000c101d00 */
[----:B0-----:R-:W-:-:S03]  /*b290*/  IMAD R4, R0, 0x80, R3 ;  /* 0x0000008000047824 */ /* 0x001fc600078e0203 */
[----:B------:R-:W5:Y:S04]  /*b2a0*/  LD.E.128 R40, desc[UR8][R120.64] ;  /* 0x0000000878287980 */ /* 0x000f68000c101d00 */
[----:B------:R-:W5:Y:S04]  /*b2b0*/  LD.E.128 R32, desc[UR8][R124.64] ;  /* 0x000000087c207980 */ /* 0x000f68000c101d00 */
[----:B------:R0:W5:Y:S04]  /*b2c0*/  LD.E.128 R68, desc[UR8][R6.64] ;  /* 0x0000000806447980 */ /* 0x000168000c101d00 */
[----:B------:R-:W5:Y:S04]  /*b2d0*/  LD.E.128 R64, desc[UR8][R14.64] ;  /* 0x000000080e407980 */ /* 0x000f68000c101d00 */
[----:B------:R-:W5:Y:S04]  /*b2e0*/  LD.E.128 R56, desc[UR8][R122.64] ;  /* 0x000000087a387980 */ /* 0x000f68000c101d00 */
[----:B--2---:R2:W5:Y:S01]  /*b2f0*/  LD.E.128 R44, desc[UR8][R10.64] ;  /* 0x000000080a2c7980 */ /* 0x004562000c101d00 */
[----:B------:R-:W-:-:S02]  /*b300*/  ULDC.64 UR8, c[0x0][0xae8] ;  /* 0x0002ba0000087ab9 */ /* 0x000fc40000000a00 */
[----:B------:R-:W-:Y:S01]  /*b310*/  UIMAD UR5, UR11, UR8, URZ ;  /* 0x000000080b0572a4 */ /* 0x000fe2000f8e023f */
[----:B------:R-:W-:Y:S01]  /*b320*/  @P2 IMAD.HI.U32 R3, R4, R73, RZ ;  /* 0x0000004904032227 */ /* 0x000fe200078e00ff */
[----:B------:R-:W-:Y:S01]  /*b330*/  UIMAD.WIDE.U32 UR6, UR10, UR8, URZ ;  /* 0x000000080a0672a5 */ /* 0x000fe2000f8e003f */
[----:B------:R-:W-:Y:S01]  /*b340*/  @!PT LDS RZ, [RZ] ;  /* 0x00000000fffff984 */ /* 0x000fe20000000800 */
[----:B------:R-:W-:Y:S01]  /*b350*/  @!PT LDS RZ, [RZ] ;  /* 0x00000000fffff984 */ /* 0x000fe20000000800 */
[----:B------:R-:W-:Y:S01]  /*b360*/  @!PT LDS RZ, [RZ] ;  /* 0x00000000fffff984 */ /* 0x000fe20000000800 */
[----:B------:R-:W-:Y:S01]  /*b370*/  @!PT LDS RZ, [RZ] ;  /* 0x00000000fffff984 */ /* 0x000fe20000000800 */
[----:B------:R4:W-:Y:S06]  /*b380*/  MEMBAR.ALL.CTA ;  /* 0x0000000000007992 */ /* 0x0009ec0000008000 */
[----:B----4-:R-:W4:Y:S01]  /*b390*/  FENCE.VIEW.ASYNC.S ;  /* 0x00000000000073c6 */ /* 0x010f220000000000 */
[----:B------:R-:W-:Y:S01]  /*b3a0*/  UIMAD UR5, UR10, UR9, UR5 ;  /* 0x000000090a0572a4 */ /* 0x000fe2000f8e0205 */
[----:B------:R-:W-:Y:S01]  /*b3b0*/  IMAD.MOV.U32 R2, RZ, RZ, R4 ;  /* 0x000000ffff027224 */ /* 0x000fe200078e0004 */
[----:B-1----:R-:W-:Y:S01]  /*b3c0*/  @P2 SHF.R.U32.HI R2, RZ, R74, R3 ;  /* 0x0000004aff022219 */ /* 0x002fe20000011603 */
[----:B------:R-:W-:Y:S01]  /*b3d0*/  ULDC.64 UR8, c[0x0][0xaf0] ;  /* 0x0002bc0000087ab9 */ /* 0x000fe20000000a00 */
[----:B------:R-:W-:-:S02]  /*b3e0*/  UIADD3 UR7, UR7, UR5, URZ ;  /* 0x0000000507077290 */ /* 0x000fc4000fffe03f */
[----:B------:R-:W-:Y:S01]  /*b3f0*/  UIMAD UR5, UR12, UR8, URZ ;  /* 0x000000080c0572a4 */ /* 0x000fe2000f8e023f */
[--C-:B------:R-:W-:Y:S01]  /*b400*/  SHF.R.S32.HI R3, RZ, 0x1f, R2.reuse ;  /* 0x0000001fff037819 */ /* 0x100fe20000011402 */
[----:B------:R-:W-:Y:S01]  /*b410*/  UIMAD.WIDE.U32 UR6, UR13, UR8, UR6 ;  /* 0x000000080d0672a5 */ /* 0x000fe2000f8e0006 */
[----:B------:R-:W-:Y:S01]  /*b420*/  IMAD.MOV R5, RZ, RZ, -R2 ;  /* 0x000000ffff057224 */ /* 0x000fe200078e0a02 */
[----:B------:R-:W-:Y:S02]  /*b430*/  UIMAD UR5, UR13, UR9, UR5 ;  /* 0x000000090d0572a4 */ /* 0x000fe4000f8e0205 */
[----:B---3--:R-:W-:Y:S02]  /*b440*/  IMAD R3, R3, R8, RZ ;  /* 0x0000000803037224 */ /* 0x008fe400078e02ff */
[----:B------:R-:W-:Y:S01]  /*b450*/  UIADD3 UR7, UR7, UR5, URZ ;  /* 0x0000000507077290 */ /* 0x000fe2000fffe03f */
[----:B------:R-:W-:Y:S02]  /*b460*/  IMAD R5, R132, R5, R4 ;  /* 0x0000000584057224 */ /* 0x000fe400078e0204 */
[----:B0-----:R-:W-:-:S03]  /*b470*/  IMAD R7, R2, R9, R3 ;  /* 0x0000000902077224 */ /* 0x001fc600078e0203 */
[----:B------:R-:W-:Y:S01]  /*b480*/  SHF.R.S32.HI R4, RZ, 0x1f, R5 ;  /* 0x0000001fff047819 */ /* 0x000fe20000011405 */
[----:B------:R-:W-:Y:S01]  /*b490*/  IMAD.WIDE.U32 R2, R2, R8, UR6 ;  /* 0x0000000602027e25 */ /* 0x000fe2000f8e0008 */
[----:B------:R-:W-:Y:S01]  /*b4a0*/  ULDC.64 UR6, c[0x0][0xad8] ;  /* 0x0002b60000067ab9 */ /* 0x000fe20000000a00 */
[----:B------:R-:W-:Y:S01]  /*b4b0*/  R2UR UR9, R23 ;  /* 0x00000000170972ca */ /* 0x000fe200000e0000 */
[----:B----4-:R-:W-:Y:S01]  /*b4c0*/  SYNCS.ARRIVE.TRANS64.RED.A1T0 RZ, [UR4], RZ ;  /* 0x000000ffffff79a7 */ /* 0x010fe20008100404 */
[----:B------:R-:W-:Y:S02]  /*b4d0*/  IMAD.IADD R3, R3, 0x1, R7 ;  /* 0x0000000103037824 */ /* 0x000fe400078e0207 */
[----:B------:R-:W-:Y:S02]  /*b4e0*/  IMAD R4, R4, UR6, RZ ;  /* 0x0000000604047c24 */ /* 0x000fe4000f8e02ff */
[----:B--2---:R-:W-:Y:S02]  /*b4f0*/  IMAD R11, R0, 0x80, R205 ;  /* 0x00000080000b7824 */ /* 0x004fe400078e02cd */
[----:B------:R-:W-:-:S02]  /*b500*/  IMAD R7, R5, UR7, R4 ;  /* 0x0000000705077c24 */ /* 0x000fc4000f8e0204 */
[----:B------:R-:W-:Y:S01]  /*b510*/  IMAD.WIDE.U32 R2, R5, UR6, R2 ;  /* 0x0000000605027c25 */ /* 0x000fe2000f8e0002 */
[CC--:B------:R-:W-:Y:S01]  /*b520*/  ISETP.GE.AND P2, PT, R11.reuse, R72.reuse, PT ;  /* 0x000000480b00720c */ /* 0x0c0fe20003f46270 */
[----:B------:R-:W-:Y:S02]  /*b530*/  ULDC.64 UR6, c[0x0][0xa80] ;  /* 0x0002a00000067ab9 */ /* 0x000fe40000000a00 */
[----:B------:R-:W-:Y:S01]  /*b540*/  VIADD R5, R11, 0x20 ;  /* 0x000000200b057836 */ /* 0x000fe20000000000 */
[C---:B------:R-:W-:Y:S01]  /*b550*/  LEA R0, P3, R2.reuse, UR6, 0x1 ;  /* 0x0000000602007c11 */ /* 0x040fe2000f8608ff */
[----:B------:R-:W-:Y:S01]  /*b560*/  IMAD.IADD R3, R3, 0x1, R7 ;  /* 0x0000000103037824 */ /* 0x000fe200078e0207 */
[----:B------:R-:W-:Y:S02]  /*b570*/  ULDC UR5, c[0x0][0xc] ;  /* 0x0000030000057ab9 */ /* 0x000fe40000000800 */
[-C--:B------:R-:W-:Y:S01]  /*b580*/  ISETP.GE.AND P0, PT, R5, R72.reuse, PT ;  /* 0x000000480500720c */ /* 0x080fe20003f06270 */
[----:B------:R-:W-:Y:S01]  /*b590*/  VIADD R5, R11, 0x40 ;  /* 0x000000400b057836 */ /* 0x000fe20000000000 */
[----:B------:R-:W-:Y:S01]  /*b5a0*/  UIADD3 UR9, UR5, UR9, URZ ;  /* 0x0000000905097290 */ /* 0x000fe2000fffe03f */
[----:B------:R-:W-:Y:S01]  /*b5b0*/  LEA.HI.X R10, R2, UR7, R3, 0x1, P3 ;  /* 0x00000007020a7c11 */ /* 0x000fe200098f0c03 */
[----:B------:R-:W-:Y:S01]  /*b5c0*/  USEL UR6, URZ, 0x1, UP0 ;  /* 0x000000013f067887 */ /* 0x000fe20008000000 */
[----:B------:R0:W1:Y:S01]  /*b5d0*/  SHFL.IDX PT, R4, R0, RZ, 0x181f ;  /* 0x00181fff00047589 */ /* 0x00006200000e0000 */
[----:B------:R-:W-:-:S02]  /*b5e0*/  ISETP.GE.AND P1, PT, R5, R72, PT ;  /* 0x000000480500720c */ /* 0x000fc40003f26270 */
[----:B------:R-:W-:Y:S01]  /*b5f0*/  ULOP3.LUT UR61, UR61, UR6, URZ, 0x3c, !UPT ;  /* 0x000000063d3d7292 */ /* 0x000fe2000f8e3c3f */
[----:B------:R-:W-:Y:S01]  /*b600*/  IMAD.U32 R23, RZ, RZ, UR9 ;  /* 0x00000009ff177e24 */ /* 0x000fe2000f8e00ff */
[----:B------:R0:W2:Y:S01]  /*b610*/  SHFL.IDX PT, R5, R10, RZ, 0x181f ;  /* 0x00181fff0a057589 */ /* 0x0000a200000e0000 */
[----:B------:R-:W-:Y:S09]  /*b620*/  @P2 BRA `(.L_x_30) ;  /* 0x0000000000342947 */ /* 0x000ff20003800000 */
[----:B------:R-:W-:Y:S01]  /*b630*/  ULDC UR4, c[0x0][0xac8] ;  /* 0x0002b20000047ab9 */ /* 0x000fe20000000800 */
[----:B------:R-:W-:Y:S01]  /*b640*/  ULDC.64 UR6, c[0x0][0x208] ;  /* 0x0000820000067ab9 */ /* 0x000fe20000000a00 */
[----:B------:R-:W-:Y:S02]  /*b650*/  ISETP.GE.AND P3, PT, R19, UR4, PT ;  /* 0x0000000413007c0c */ /* 0x000fe4000bf66270 */
[----:B------:R-:W-:Y:S02]  /*b660*/  ISETP.GE.AND P4, PT, R18, UR4, PT ;  /* 0x0000000412007c0c */ /* 0x000fe4000bf86270 */
[----:B------:R-:W-:-:S09]  /*b670*/  ISETP.GE.AND P2, PT, R17, UR4, PT ;  /* 0x0000000411007c0c */ /* 0x000fd2000bf46270 */
[-C--:B-1----:R-:W-:Y:S02]  /*b680*/  @!P3 LEA R6, P5, R19, R4.reuse, 0x1 ;  /* 0x000000041306b211 */ /* 0x082fe400078a08ff */
[C---:B------:R-:W-:Y:S02]  /*b690*/  @!P4 LEA R8, P6, R18.reuse, R4, 0x1 ;  /* 0x000000041208c211 */ /* 0x040fe400078c08ff */
[----:B--2---:R-:W-:Y:S01]  /*b6a0*/  @!P2 IMAD.WIDE R2, R17, 0x2, R4 ;  /* 0x000000021102a825 */ /* 0x004fe200078e0204 */
[-C--:B------:R-:W-:Y:S02]  /*b6b0*/  @!P3 LEA.HI.X R7, R19, R5.reuse, R216, 0x1, P5 ;  /* 0x000000051307b211 */ /* 0x080fe400028f0cd8 */
[----:B------:R-:W-:Y:S02]  /*b6c0*/  @!P4 LEA.HI.X R9, R18, R5, R215, 0x1, P6 ;  /* 0x000000051209c211 */ /* 0x000fe400030f0cd7 */
[----:B-----5:R3:W-:Y:S04]  /*b6d0*/  @!P2 ST.E.128 desc[UR6][R2.64], R48 ;  /* 0x000000300200a985 */ /* 0x0207e8000c101d06 */
[----:B------:R3:W-:Y:S04]  /*b6e0*/  @!P3 ST.E.128 desc[UR6][R6.64], R60 ;  /* 0x0000003c0600b985 */ /* 0x0007e8000c101d06 */
[----:B------:R3:W-:Y:S02]  /*b6f0*/  @!P4 ST.E.128 desc[UR6][R8.64], R68 ;  /* 0x000000440800c985 */ /* 0x0007e4000c101d06 */
.L_x_30:
[----:B------:R-:W-:Y:S05]  /*b700*/  BSYNC B0 ;  /* 0x0000000000007941 */ /* 0x000fea0003800000 */
.L_x_29:
[----:B--2---:R2:W4:Y:S01]  /*b710*/  SHFL.IDX PT, R5, R10, 0x1, 0x181f ;  /* 0x00381f000a057f89 */ /* 0x00452200000e0000 */
[----:B------:R-:W-:Y:S03]  /*b720*/  BSSY B0, `(.L_x_31) ;  /* 0x0000010000007945 */ /* 0x000fe60003800000 */
[----:B-1----:R2:W1:Y:S01]  /*b730*/  SHFL.IDX PT, R4, R0, 0x1, 0x181f ;  /* 0x00381f0000047f89 */ /* 0x00246200000e0000 */
[----:B------:R-:W-:Y:S05]  /*b740*/  @P0 BRA `(.L_x_32) ;  /* 0x0000000000340947 */ /* 0x000fea0003800000 */
[----:B------:R-:W-:Y:S01]  /*b750*/  ULDC UR4, c[0x0][0xac8] ;  /* 0x0002b20000047ab9 */ /* 0x000fe20000000800 */
[----:B------:R-:W-:Y:S01]  /*b760*/  ULDC.64 UR6, c[0x0][0x208] ;  /* 0x0000820000067ab9 */ /* 0x000fe20000000a00 */
[----:B------:R-:W-:Y:S02]  /*b770*/  ISETP.GE.AND P4, PT, R19, UR4, PT ;  /* 0x0000000413007c0c */ /* 0x000fe4000bf86270 */
[----:B------:R-:W-:Y:S02]  /*b780*/  ISETP.GE.AND P5, PT, R18, UR4, PT ;  /* 0x0000000412007c0c */ /* 0x000fe4000bfa6270 */
[----:B------:R-:W-:-:S09]  /*b790*/  ISETP.GE.AND P3, PT, R17, UR4, PT ;  /* 0x0000000411007c0c */ /* 0x000fd2000bf66270 */
[-C--:B-1-3--:R-:W-:Y:S02]  /*b7a0*/  @!P4 LEA R6, P0, R19, R4.reuse, 0x1 ;  /* 0x000000041306c211 */ /* 0x08afe400078008ff */
[C---:B------:R-:W-:Y:S02]  /*b7b0*/  @!P5 LEA R8, P2, R18.reuse, R4, 0x1 ;  /* 0x000000041208d211 */ /* 0x040fe400078408ff */
[----:B----4-:R-:W-:Y:S01]  /*b7c0*/  @!P3 IMAD.WIDE R2, R17, 0x2, R4 ;  /* 0x000000021102b825 */ /* 0x010fe200078e0204 */
[-C--:B------:R-:W-:Y:S02]  /*b7d0*/  @!P4 LEA.HI.X R7, R19, R5.reuse, R216, 0x1, P0 ;  /* 0x000000051307c211 */ /* 0x080fe400000f0cd8 */
[----:B------:R-:W-:Y:S02]  /*b7e0*/  @!P5 LEA.HI.X R9, R18, R5, R215, 0x1, P2 ;  /* 0x000000051209d211 */ /* 0x000fe400010f0cd7 */
[----:B-----5:R1:W-:Y:S04]  /*b7f0*/  @!P3 ST.E.128 desc[UR6][R2.64], R36 ;  /* 0x000000240200b985 */ /* 0x0203e8000c101d06 */
[----:B------:R1:W-:Y:S04]  /*b800*/  @!P4 ST.E.128 desc[UR6][R6.64], R52 ;  /* 0x000000340600c985 */ /* 0x0003e8000c101d06 */
[----:B------:R1:W-:Y:S02]  /*b810*/  @!P5 ST.E.128 desc[UR6][R8.64], R64 ;  /* 0x000000400800d985 */ /* 0x0003e4000c101d06 */
.L_x_32:
[----:B------:R-:W-:Y:S05]  /*b820*/  BSYNC B0 ;  /* 0x0000000000007941 */ /* 0x000fea0003800000 */
.L_x_31:
[----:B----4-:R4:W0:Y:S01]  /*b830*/  SHFL.IDX PT, R5, R10, 0x2, 0x181f ;  /* 0x00581f000a057f89 */ /* 0x01082200000e0000 */
        /* <DEDUP_REMOVED lines=10> */
[----:B0-----:R-:W-:Y:S01]  /*b8e0*/  @!P2 IMAD.WIDE R2, R17, 0x2, R4 ;  /* 0x000000021102a825 */ /* 0x001fe200078e0204 */
[-C--:B------:R-:W-:Y:S02]  /*b8f0*/  @!P3 LEA.HI.X R7, R19, R5.reuse, R216, 0x1, P0 ;  /* 0x000000051307b211 */ /* 0x080fe400000f0cd8 */
[----:B------:R-:W-:Y:S02]  /*b900*/  @!P4 LEA.HI.X R9, R18, R5, R215, 0x1, P1 ;  /* 0x000000051209c211 */ /* 0x000fe400008f0cd7 */
[----:B-----5:R0:W-:Y:S04]  /*b910*/  @!P2 ST.E.128 desc[UR6][R2.64], R28 ;  /* 0x0000001c0200a985 */ /* 0x0201e8000c101d06 */
[----:B------:R0:W-:Y:S04]  /*b920*/  @!P3 ST.E.128 desc[UR6][R6.64], R40 ;  /* 0x000000280600b985 */ /* 0x0001e8000c101d06 */
[----:B------:R0:W-:Y:S02]  /*b930*/  @!P4 ST.E.128 desc[UR6][R8.64], R56 ;  /* 0x000000380800c985 */ /* 0x0001e4000c101d06 */
.L_x_34:
[----:B------:R-:W-:Y:S05]  /*b940*/  BSYNC B0 ;  /* 0x0000000000007941 */ /* 0x000fea0003800000 */
.L_x_33:
[----:B0--3--:R-:W-:Y:S01]  /*b950*/  VIADD R3, R11, 0x60 ;  /* 0x000000600b037836 */ /* 0x009fe20000000000 */
[----:B------:R0:W3:Y:S01]  /*b960*/  SHFL.IDX PT, R5, R10, 0x3, 0x181f ;  /* 0x00781f000a057f89 */ /* 0x0000e200000e0000 */
[----:B------:R-:W-:Y:S01]  /*b970*/  BSSY B0, `(.L_x_35) ;  /* 0x0000012000007945 */ /* 0x000fe20003800000 */
[----:B------:R-:W-:Y:S02]  /*b980*/  VIADD R204, R204, 0x1 ;  /* 0x00000001cccc7836 */ /* 0x000fe40000000000 */
[----:B------:R-:W-:Y:S01]  /*b990*/  ISETP.GE.AND P0, PT, R3, R72, PT ;  /* 0x000000480300720c */ /* 0x000fe20003f06270 */
[----:B-1----:R0:W1:-:S12]  /*b9a0*/  SHFL.IDX PT, R4, R0, 0x3, 0x181f ;  /* 0x00781f0000047f89 */ /* 0x00205800000e0000 */
[----:B0-----:R-:W-:Y:S05]  /*b9b0*/  @P0 BRA `(.L_x_36) ;  /* 0x0000000000340947 */ /* 0x001fea0003800000 */
[----:B------:R-:W-:Y:S01]  /*b9c0*/  ULDC UR4, c[0x0][0xac8] ;  /* 0x0002b20000047ab9 */ /* 0x000fe20000000800 */
[----:B------:R-:W-:Y:S01]  /*b9d0*/  ULDC.64 UR6, c[0x0][0x208] ;  /* 0x0000820000067ab9 */ /* 0x000fe20000000a00 */
[----:B------:R-:W-:Y:S02]  /*b9e0*/  ISETP.GE.AND P3, PT, R19, UR4, PT ;  /* 0x0000000413007c0c */ /* 0x000fe4000bf66270 */
[----:B------:R-:W-:Y:S02]  /*b9f0*/  ISETP.GE.AND P4, PT, R18, UR4, PT ;  /* 0x0000000412007c0c */ /* 0x000fe4000bf86270 */
[----:B------:R-:W-:-:S09]  /*ba00*/  ISETP.GE.AND P2, PT, R17, UR4, PT ;  /* 0x0000000411007c0c */ /* 0x000fd2000bf46270 */
[-C--:B-1----:R-:W-:Y:S02]  /*ba10*/  @!P3 LEA R6, P0, R19, R4.reuse, 0x1 ;  /* 0x000000041306b211 */ /* 0x082fe400078008ff */
[C---:B------:R-:W-:Y:S02]  /*ba20*/  @!P4 LEA R8, P1, R18.reuse, R4, 0x1 ;  /* 0x000000041208c211 */ /* 0x040fe400078208ff */
[----:B---3--:R-:W-:Y:S01]  /*ba30*/  @!P2 IMAD.WIDE R2, R17, 0x2, R4 ;  /* 0x000000021102a825 */ /* 0x008fe200078e0204 */
[-C--:B------:R-:W-:Y:S02]  /*ba40*/  @!P3 LEA.HI.X R7, R19, R5.reuse, R216, 0x1, P0 ;  /* 0x000000051307b211 */ /* 0x080fe400000f0cd8 */
[----:B------:R-:W-:Y:S02]  /*ba50*/  @!P4 LEA.HI.X R9, R18, R5, R215, 0x1, P1 ;  /* 0x000000051209c211 */ /* 0x000fe400008f0cd7 */
[----:B-----5:R0:W-:Y:S04]  /*ba60*/  @!P2 ST.E.128 desc[UR6][R2.64], R24 ;  /* 0x000000180200a985 */ /* 0x0201e8000c101d06 */
[----:B------:R0:W-:Y:S04]  /*ba70*/  @!P3 ST.E.128 desc[UR6][R6.64], R32 ;  /* 0x000000200600b985 */ /* 0x0001e8000c101d06 */
[----:B------:R0:W-:Y:S02]  /*ba80*/  @!P4 ST.E.128 desc[UR6][R8.64], R44 ;  /* 0x0000002c0800c985 */ /* 0x0001e4000c101d06 */
.L_x_36:
[----:B------:R-:W-:Y:S05]  /*ba90*/  BSYNC B0 ;  /* 0x0000000000007941 */ /* 0x000fea0003800000 */
.L_x_35:
[----:B--2-4-:R-:W2:Y:S01]  /*baa0*/  LDC R0, c[0x0][0xc34] ;  /* 0x00030d00ff007b82 */ /* 0x014ea20000000800 */
[----:B------:R-:W-:-:S13]  /*bab0*/  R2UR UR4, R23 ;  /* 0x00000000170472ca */ /* 0x000fda00000e0000 */
[----:B--2---:R-:W-:-:S13]  /*bac0*/  ISETP.LE.AND P0, PT, R0, UR4, PT ;  /* 0x0000000400007c0c */ /* 0x004fda000bf03270 */
[----:B------:R-:W-:Y:S05]  /*bad0*/  @!P0 BRA `(.L_x_37) ;  /* 0xffffff5000a88947 */ /* 0x000fea000383ffff */
[----:B------:R-:W-:Y:S05]  /*bae0*/  EXIT ;  /* 0x000000000000794d */ /* 0x000fea0003800000 */
.L_x_7:
[----:B------:R-:W-:-:S08]  /*baf0*/  NOP ;  /* 0x0000000000007918 */ /* 0x000fd00000000000 */
[----:B0-----:R-:W0:-:S00]  /*bb00*/  USETMAXREG.DEALLOC.CTAPOOL 0x18 ;  /* 0x00000018000079c8 */ /* 0x001e0000080e0500 */
[----:B------:R-:W1:Y:S01]  /*bb10*/  S2UR UR5, SR_CTAID.X ;  /* 0x00000000000579c3 */ /* 0x000e620000002500 */
[----:B0-----:R-:W-:Y:S02]  /*bb20*/  IMAD.MOV.U32 R2, RZ, RZ, 0x1 ;  /* 0x00000001ff027424 */ /* 0x001fe400078e00ff */
[----:B------:R-:W-:-:S05]  /*bb30*/  IMAD.MOV.U32 R18, RZ, RZ, RZ ;  /* 0x000000ffff127224 */ /* 0x000fca00078e00ff */
[----:B------:R-:W1:Y:S02]  /*bb40*/  LDC R3, c[0x0][0xc34] ;  /* 0x00030d00ff037b82 */ /* 0x000e640000000800 */
[----:B-1----:R-:W-:Y:S01]  /*bb50*/  ISETP.LE.AND P0, PT, R3, UR5, PT ;  /* 0x0000000503007c0c */ /* 0x002fe2000bf03270 */
[----:B------:R-:W-:-:S05]  /*bb60*/  IMAD.MOV.U32 R3, RZ, RZ, 0x1 ;  /* 0x00000001ff037424 */ /* 0x000fca00078e00ff */
[----:B------:R0:W-:Y:S07]  /*bb70*/  STL [R1+0x4], R3 ;  /* 0x0000040301007387 */ /* 0x0001ee0000100800 */
[----:B------:R-:W-:Y:S05]  /*bb80*/  @P0 BRA `(.L_x_38) ;  /* 0x0000004000d40947 */ /* 0x000fea0003800000 */
[----:B------:R-:W1:Y:S01]  /*bb90*/  S2UR UR4, SR_CgaCtaId ;  /* 0x00000000000479c3 */ /* 0x000e620000008800 */
[C---:B------:R-:W-:Y:S01]  /*bba0*/  IMAD.SHL.U32 R2, R0.reuse, 0x8, RZ ;  /* 0x0000000800027824 */ /* 0x040fe200078e00ff */
[----:B------:R-:W-:Y:S01]  /*bbb0*/  LOP3.LUT R5, R0, 0x7f, RZ, 0xc0, !PT ;  /* 0x0000007f00057812 */ /* 0x000fe200078ec0ff */
[----:B------:R-:W-:Y:S01]  /*bbc0*/  UMOV UR36, 0x400 ;  /* 0x0000040000247882 */ /* 0x000fe20000000000 */
[----:B------:R-:W-:Y:S01]  /*bbd0*/  IMAD.MOV.U32 R18, RZ, RZ, RZ ;  /* 0x000000ffff127224 */ /* 0x000fe200078e00ff */
[----:B------:R-:W-:Y:S01]  /*bbe0*/  ULDC.64 UR38, c[0x0][0x198] ;  /* 0x0000660000267ab9 */ /* 0x000fe20000000a00 */
[C---:B0-----:R-:W-:Y:S01]  /*bbf0*/  LOP3.LUT R3, R2.reuse, 0x1f8, RZ, 0xc0, !PT ;  /* 0x000001f802037812 */ /* 0x041fe200078ec0ff */
[----:B------:R-:W-:Y:S01]  /*bc00*/  ULDC UR37, c[0x0][0xc] ;  /* 0x0000030000257ab9 */ /* 0x000fe20000000800 */
[----:B------:R-:W-:Y:S02]  /*bc10*/  LOP3.LUT R2, R2, 0x38, RZ, 0xc0, !PT ;  /* 0x0000003802027812 */ /* 0x000fe400078ec0ff */
[----:B------:R-:W-:-:S02]  /*bc20*/  LOP3.LUT R4, R3, 0x38, R0, 0x78, !PT ;  /* 0x0000003803047812 */ /* 0x000fc400078e7800 */
[----:B------:R-:W-:Y:S02]  /*bc30*/  SHF.L.U32 R3, R5, 0x3, RZ ;  /* 0x0000000305037819 */ /* 0x000fe400000006ff */
[----:B------:R-:W-:Y:S02]  /*bc40*/  SHF.R.U32.HI R5, RZ, 0x3, R5 ;  /* 0x00000003ff057819 */ /* 0x000fe40000011605 */
[----:B------:R-:W-:Y:S01]  /*bc50*/  LOP3.LUT R4, R4, 0x200, R3, 0xf8, !PT ;  /* 0x0000020004047812 */ /* 0x000fe200078ef803 */
[----:B------:R-:W-:-:S05]  /*bc60*/  IMAD.SHL.U32 R3, R0, 0x10, RZ ;  /* 0x0000001000037824 */ /* 0x000fca00078e00ff */
[----:B------:R-:W-:Y:S01]  /*bc70*/  LOP3.LUT R0, R5, 0x70, R3, 0xf8, !PT ;  /* 0x0000007005007812 */ /* 0x000fe200078ef803 */
[----:B------:R-:W-:Y:S01]  /*bc80*/  IMAD.U32 R3, RZ, RZ, UR5 ;  /* 0x00000005ff037e24 */ /* 0x000fe2000f8e00ff */
[----:B-1----:R-:W-:Y:S01]  /*bc90*/  ULEA UR36, UR4, UR36, 0x18 ;  /* 0x0000002404247291 */ /* 0x002fe2000f8ec03f */
[----:B------:R-:W-:-:S05]  /*bca0*/  IMAD.MOV.U32 R0, RZ, RZ, 0x1 ;  /* 0x00000001ff007424 */ /* 0x000fca00078e00ff */
[----:B------:R-:W-:-:S05]  /*bcb0*/  LEA R4, R4, UR36, 0x1 ;  /* 0x0000002404047c11 */ /* 0x000fca000f8e08ff */
[----:B------:R-:W-:Y:S04]  /*bcc0*/  STL [R1+0x10], R4 ;  /* 0x0000100401007387 */ /* 0x000fe80000100800 */
[----:B------:R0:W-:Y:S04]  /*bcd0*/  STL [R1+0x24], R3 ;  /* 0x0000240301007387 */ /* 0x0001e80000100800 */
[----:B------:R1:W-:Y:S04]  /*bce0*/  STL [R1+0x4], R0 ;  /* 0x0000040001007387 */ /* 0x0003e80000100800 */
[----:B------:R2:W-:Y:S01]  /*bcf0*/  STL [R1+0x2c], RZ ;  /* 0x00002cff01007387 */ /* 0x0005e20000100800 */
[----:B0-----:R-:W-:-:S02]  /*bd00*/  LOP3.LUT R3, R2, 0x40, RZ, 0xfc, !PT ;  /* 0x0000004002037812 */ /* 0x001fc400078efcff */
[----:B-1----:R-:W-:-:S07]  /*bd10*/  LOP3.LUT R0, R2, 0x80, RZ, 0xfc, !PT ;  /* 0x0000008002007812 */ /* 0x002fce00078efcff */
.L_x_118:
[----:B------:R-:W3:Y:S01]  /*bd20*/  LDL R2, [R1+0x24] ;  /* 0x0000240001027983 */ /* 0x000ee20000100800 */
[----:B0-----:R-:W0:Y:S01]  /*bd30*/  LDC R0, c[0x0][0xc38] ;  /* 0x00030e00ff007b82 */ /* 0x001e220000000800 */
[----:B------:R-:W-:Y:S05]  /*bd40*/  YIELD ;  /* 0x0000000000007946 */ /* 0x000fea0003800000 */
[----:B------:R-:W-:Y:S02]  /*bd50*/  ULDC.64 UR4, c[0x0][0x418] ;  /* 0x0001060000047ab9 */ /* 0x000fe40000000a00 */
[----:B-1----:R-:W1:Y:S01]  /*bd60*/  LDC R16, c[0x0][0xc44] ;  /* 0x00031100ff107b82 */ /* 0x002e620000000800 */
[----:B------:R-:W-:-:S03]  /*bd70*/  UISETP.NE.U32.AND UP0, UPT, UR4, URZ, UPT ;  /* 0x0000003f0400728c */ /* 0x000fc6000bf05070 */
[----:B------:R-:W-:Y:S01]  /*bd80*/  ULDC UR4, c[0x0][0x424] ;  /* 0x0001090000047ab9 */ /* 0x000fe20000000800 */
[----:B------:R-:W-:-:S04]  /*bd90*/  UISETP.NE.AND.EX UP0, UPT, UR5, URZ, UPT, UP0 ;  /* 0x0000003f0500728c */ /* 0x000fc8000bf05300 */
[----:B------:R-:W-:Y:S01]  /*bda0*/  USEL UR4, UR4, 0x1, UP0 ;  /* 0x0000000104047887 */ /* 0x000fe20008000000 */
[----:B0-----:R-:W-:Y:S02]  /*bdb0*/  ISETP.NE.AND P0, PT, R0, 0x1, PT ;  /* 0x000000010000780c */ /* 0x001fe40003f05270 */
[----:B-1----:R-:W-:-:S11]  /*bdc0*/  ISETP.NE.AND P1, PT, R16, 0x1, PT ;  /* 0x000000011000780c */ /* 0x002fd60003f25270 */
[----:B------:R-:W3:Y:S08]  /*bdd0*/  @P0 LDC R0, c[0x0][0xc3c] ;  /* 0x00030f00ff000b82 */ /* 0x000ef00000000800 */
[----:B------:R-:W0:Y:S01]  /*bde0*/  @P0 LDC R3, c[0x0][0xc40] ;  /* 0x00031000ff030b82 */ /* 0x000e220000000800 */
[----:B---3--:R-:W-:-:S04]  /*bdf0*/  @P0 IMAD.HI.U32 R0, R2, R0, RZ ;  /* 0x0000000002000227 */ /* 0x008fc800078e00ff */
[----:B------:R-:W-:Y:S01]  /*be00*/  IMAD.MOV.U32 R4, RZ, RZ, R2 ;  /* 0x000000ffff047224 */ /* 0x000fe200078e0002 */
[----:B0-----:R-:W-:Y:S02]  /*be10*/  @P0 SHF.R.U32.HI R4, RZ, R3, R0 ;  /* 0x00000003ff040219 */ /* 0x001fe40000011600 */
[----:B------:R-:W0:Y:S03]  /*be20*/  @P1 LDC.64 R2, c[0x0][0xc48] ;  /* 0x00031200ff021b82 */ /* 0x000e260000000a00 */
[----:B------:R-:W-:Y:S01]  /*be30*/  IMAD.MOV.U32 R5, RZ, RZ, R4 ;  /* 0x000000ffff057224 */ /* 0x000fe200078e0004 */
[----:B------:R1:W-:Y:S04]  /*be40*/  STL [R1+0x20], R4 ;  /* 0x0000200401007387 */ /* 0x0003e80000100800 */
[----:B------:R-:W3:Y:S01]  /*be50*/  LDC R0, c[0x0][0x2f0] ;  /* 0x0000bc00ff007b82 */ /* 0x000ee20000000800 */
[----:B0-----:R-:W-:-:S05]  /*be60*/  @P1 IMAD.HI.U32 R2, R4, R2, RZ ;  /* 0x0000000204021227 */ /* 0x001fca00078e00ff */
[----:B------:R-:W-:Y:S01]  /*be70*/  @P1 SHF.R.U32.HI R5, RZ, R3, R2 ;  /* 0x00000003ff051219 */ /* 0x000fe20000011602 */
[----:B------:R-:W-:Y:S02]  /*be80*/  IMAD.MOV.U32 R2, RZ, RZ, RZ ;  /* 0x000000ffff027224 */ /* 0x000fe400078e00ff */
[----:B---3--:R-:W-:Y:S01]  /*be90*/  IMAD R6, R0, UR4, RZ ;  /* 0x0000000400067c24 */ /* 0x008fe2000f8e02ff */
[----:B------:R-:W-:Y:S01]  /*bea0*/  UIADD3 UR4, UR36, 0x21400, URZ ;  /* 0x0002140024047890 */ /* 0x000fe2000fffe03f */
[----:B------:R-:W-:Y:S01]  /*beb0*/  IMAD.MOV R0, RZ, RZ, -R5 ;  /* 0x000000ffff007224 */ /* 0x000fe200078e0a05 */
[----:B------:R1:W-:Y:S01]  /*bec0*/  STL [R1+0x14], R5 ;  /* 0x0000140501007387 */ /* 0x0003e20000100800 */
[----:B------:R-:W-:Y:S01]  /*bed0*/  VIADD R3, R6, 0x6f ;  /* 0x0000006f06037836 */ /* 0x000fe20000000000 */
[----:B------:R-:W-:Y:S01]  /*bee0*/  ULOP3.LUT UP0, URZ, UR4, 0x3ff, URZ, 0xc0, !UPT ;  /* 0x000003ff043f7892 */ /* 0x000fe2000f80c03f */
[----:B------:R-:W-:Y:S01]  /*bef0*/  IMAD R16, R16, R0, R4 ;  /* 0x0000000010107224 */ /* 0x000fe200078e0204 */
[----:B------:R1:W-:Y:S01]  /*bf00*/  STL [R1+0x28], R6 ;  /* 0x0000280601007387 */ /* 0x0003e20000100800 */
[----:B------:R-:W-:-:S03]  /*bf10*/  IMAD.HI R2, R3, -0x6db6db6d, R2 ;  /* 0x9249249303027827 */ /* 0x000fc600078e0202 */
[----:B------:R-:W-:Y:S02]  /*bf20*/  PLOP3.LUT P0, PT, PT, PT, UP0, 0x80, 0x0 ;  /* 0x000000000000781c */ /* 0x000fe40003f0f008 */
[----:B------:R-:W-:-:S04]  /*bf30*/  SHF.R.U32.HI R0, RZ, 0x1f, R2 ;  /* 0x0000001fff007819 */ /* 0x000fc80000011602 */
[----:B------:R-:W-:-:S05]  /*bf40*/  LEA.HI.SX32 R0, R2, R0, 0x1a ;  /* 0x0000000002007211 */ /* 0x000fca00078fd2ff */
[----:B------:R1:W-:Y:S02]  /*bf50*/  STL [R1+0x1c], R0 ;  /* 0x00001c0001007387 */ /* 0x0003e40000100800 */
[----:B--2---:R-:W-:Y:S05]  /*bf60*/  @!P0 BRA `(.L_x_39) ;  /* 0x0000000000408947 */ /* 0x004fea0003800000 */
[----:B------:R-:W-:Y:S01]  /*bf70*/  MOV R2, 0x0 ;  /* 0x0000000000027802 */ /* 0x000fe20000000f00 */
[----:B------:R-:W-:Y:S01]  /*bf80*/  ULDC.64 UR6, c[0x4][0xa8] ;  /* 0x01002a0000067ab9 */ /* 0x000fe20000000a00 */
[----:B------:R-:W-:Y:S01]  /*bf90*/  ULDC.64 UR8, c[0x4][0xb0] ;  /* 0x01002c0000087ab9 */ /* 0x000fe20000000a00 */
[----:B------:R-:W-:Y:S01]  /*bfa0*/  ULDC.64 UR4, c[0x4][0x8] ;  /* 0x0100020000047ab9 */ /* 0x000fe20000000a00 */
[----:B-1----:R-:W-:Y:S02]  /*bfb0*/  IMAD.U32 R4, RZ, RZ, UR6 ;  /* 0x00000006ff047e24 */ /* 0x002fe4000f8e00ff */
[----:B------:R-:W0:Y:S01]  /*bfc0*/  LDC.64 R2, c[0x4][R2] ;  /* 0x0100000002027b82 */ /* 0x000e220000000a00 */
[----:B------:R-:W-:Y:S02]  /*bfd0*/  IMAD.U32 R5, RZ, RZ, UR7 ;  /* 0x00000007ff057e24 */ /* 0x000fe4000f8e00ff */
[----:B------:R-:W-:Y:S02]  /*bfe0*/  IMAD.U32 R6, RZ, RZ, UR8 ;  /* 0x00000008ff067e24 */ /* 0x000fe4000f8e00ff */
[----:B------:R-:W-:-:S02]  /*bff0*/  IMAD.U32 R7, RZ, RZ, UR9 ;  /* 0x00000009ff077e24 */ /* 0x000fc4000f8e00ff */
[----:B------:R-:W-:Y:S02]  /*c000*/  IMAD.U32 R10, RZ, RZ, UR4 ;  /* 0x00000004ff0a7e24 */ /* 0x000fe4000f8e00ff */
[----:B------:R-:W-:Y:S02]  /*c010*/  IMAD.U32 R11, RZ, RZ, UR5 ;  /* 0x00000005ff0b7e24 */ /* 0x000fe4000f8e00ff */
[----:B------:R-:W-:Y:S02]  /*c020*/  IMAD.MOV.U32 R8, RZ, RZ, 0x70 ;  /* 0x00000070ff087424 */ /* 0x000fe400078e00ff */
[----:B------:R-:W-:Y:S02]  /*c030*/  IMAD.MOV.U32 R12, RZ, RZ, 0x1 ;  /* 0x00000001ff0c7424 */ /* 0x000fe400078e00ff */
[----:B------:R-:W-:-:S07]  /*c040*/  IMAD.MOV.U32 R13, RZ, RZ, RZ ;  /* 0x000000ffff0d7224 */ /* 0x000fce00078e00ff */
[----:B------:R-:W-:-:S07]  /*c050*/  LEPC R20, `(.L_x_39) ;  /* 0x000000001014794e */ /* 0x000fce0000000000 */
[----:B0-2---:R-:W-:Y:S05]  /*c060*/  CALL.ABS.NOINC R2 ;  /* 0x0000000002007343 */ /* 0x005fea0003c00000 */
.L_x_39:
[----:B------:R-:W-:-:S04]  /*c070*/  UIADD3 UR4, UR36, 0x400, URZ ;  /* 0x0000040024047890 */ /* 0x000fc8000fffe03f */
[----:B------:R-:W-:-:S06]  /*c080*/  ULOP3.LUT UP0, URZ, UR4, 0x3ff, URZ, 0xc0, !UPT ;  /* 0x000003ff043f7892 */ /* 0x000fcc000f80c03f */
[----:B------:R-:W-:-:S13]  /*c090*/  PLOP3.LUT P0, PT, PT, PT, UP0, 0x80, 0x0 ;  /* 0x000000000000781c */ /* 0x000fda0003f0f008 */
[----:B------:R-:W-:Y:S05]  /*c0a0*/  @!P0 BRA `(.L_x_40) ;  /* 0x00000000007c8947 */ /* 0x000fea0003800000 */
[----:B------:R-:W-:Y:S01]  /*c0b0*/  MOV R17, 0x0 ;  /* 0x0000000000117802 */ /* 0x000fe20000000f00 */
[----:B------:R-:W-:Y:S01]  /*c0c0*/  ULDC.64 UR6, c[0x4][0xa8] ;  /* 0x01002a0000067ab9 */ /* 0x000fe20000000a00 */
[----:B------:R-:W-:Y:S01]  /*c0d0*/  ULDC.64 UR8, c[0x4][0xb0] ;  /* 0x01002c0000087ab9 */ /* 0x000fe20000000a00 */
[----:B------:R-:W-:Y:S01]  /*c0e0*/  ULDC.64 UR4, c[0x4][0x10] ;  /* 0x0100040000047ab9 */ /* 0x000fe20000000a00 */
[----:B------:R0:W3:Y:S01]  /*c0f0*/  LDC.64 R2, c[0x4][R17] ;  /* 0x0100000011027b82 */ /* 0x0000e20000000a00 */
[----:B-1----:R-:W-:Y:S02]  /*c100*/  IMAD.U32 R4, RZ, RZ, UR6 ;  /* 0x00000006ff047e24 */ /* 0x002fe4000f8e00ff */
[----:B------:R-:W-:Y:S02]  /*c110*/  IMAD.U32 R5, RZ, RZ, UR7 ;  /* 0x00000007ff057e24 */ /* 0x000fe4000f8e00ff */
[----:B------:R-:W-:Y:S02]  /*c120*/  IMAD.U32 R6, RZ, RZ, UR8 ;  /* 0x00000008ff067e24 */ /* 0x000fe4000f8e00ff */
[----:B------:R-:W-:-:S02]  /*c130*/  IMAD.U32 R7, RZ, RZ, UR9 ;  /* 0x00000009ff077e24 */ /* 0x000fc4000f8e00ff */
[----:B------:R-:W-:Y:S02]  /*c140*/  IMAD.U32 R10, RZ, RZ, UR4 ;  /* 0x00000004ff0a7e24 */ /* 0x000fe4000f8e00ff */
[----:B------:R-:W-:Y:S02]  /*c150*/  IMAD.U32 R11, RZ, RZ, UR5 ;  /* 0x00000005ff0b7e24 */ /* 0x000fe4000f8e00ff */
[----:B------:R-:W-:Y:S02]  /*c160*/  IMAD.MOV.U32 R8, RZ, RZ, 0x70 ;  /* 0x00000070ff087424 */ /* 0x000fe400078e00ff */
[----:B------:R-:W-:Y:S02]  /*c170*/  IMAD.MOV.U32 R12, RZ, RZ, 0x1 ;  /* 0x00000001ff0c7424 */ /* 0x000fe400078e00ff */
[----:B0-----:R-:W-:-:S07]  /*c180*/  IMAD.MOV.U32 R13, RZ, RZ, RZ ;  /* 0x000000ffff0d7224 */ /* 0x001fce00078e00ff */
[----:B------:R-:W-:-:S07]  /*c190*/  LEPC R20, `(.L_x_41) ;  /* 0x000000001014794e */ /* 0x000fce0000000000 */
[----:B--23--:R-:W-:Y:S05]  /*c1a0*/  CALL.ABS.NOINC R2 ;  /* 0x0000000002007343 */ /* 0x00cfea0003c00000 */
.L_x_41:
[----:B------:R0:W1:Y:S01]  /*c1b0*/  LDC.64 R2, c[0x4][R17] ;  /* 0x0100000011027b82 */ /* 0x0000620000000a00 */
[----:B------:R-:W-:Y:S01]  /*c1c0*/  ULDC.64 UR6, c[0x4][0xa8] ;  /* 0x01002a0000067ab9 */ /* 0x000fe20000000a00 */
[----:B------:R-:W-:Y:S01]  /*c1d0*/  ULDC.64 UR8, c[0x4][0xb0] ;  /* 0x01002c0000087ab9 */ /* 0x000fe20000000a00 */
[----:B------:R-:W-:Y:S01]  /*c1e0*/  ULDC.64 UR4, c[0x4][0x18] ;  /* 0x0100060000047ab9 */ /* 0x000fe20000000a00 */
[----:B------:R-:W-:Y:S01]  /*c1f0*/  IMAD.U32 R4, RZ, RZ, UR6 ;  /* 0x00000006ff047e24 */ /* 0x000fe2000f8e00ff */
[----:B------:R-:W-:Y:S01]  /*c200*/  MOV R6, UR8 ;  /* 0x0000000800067c02 */ /* 0x000fe20008000f00 */
[----:B------:R-:W-:Y:S02]  /*c210*/  IMAD.U32 R5, RZ, RZ, UR7 ;  /* 0x00000007ff057e24 */ /* 0x000fe4000f8e00ff */
[----:B------:R-:W-:Y:S02]  /*c220*/  IMAD.U32 R7, RZ, RZ, UR9 ;  /* 0x00000009ff077e24 */ /* 0x000fe4000f8e00ff */
[----:B------:R-:W-:-:S02]  /*c230*/  IMAD.U32 R10, RZ, RZ, UR4 ;  /* 0x00000004ff0a7e24 */ /* 0x000fc4000f8e00ff */
[----:B------:R-:W-:Y:S02]  /*c240*/  IMAD.U32 R11, RZ, RZ, UR5 ;  /* 0x00000005ff0b7e24 */ /* 0x000fe4000f8e00ff */
[----:B------:R-:W-:Y:S02]  /*c250*/  IMAD.MOV.U32 R8, RZ, RZ, 0x70 ;  /* 0x00000070ff087424 */ /* 0x000fe400078e00ff */
[----:B------:R-:W-:Y:S02]  /*c260*/  IMAD.MOV.U32 R12, RZ, RZ, 0x1 ;  /* 0x00000001ff0c7424 */ /* 0x000fe400078e00ff */
[----:B0-----:R-:W-:-:S07]  /*c270*/  IMAD.MOV.U32 R13, RZ, RZ, RZ ;  /* 0x000000ffff0d7224 */ /* 0x001fce00078e00ff */
[----:B------:R-:W-:-:S07]  /*c280*/  LEPC R20, `(.L_x_40) ;  /* 0x000000001014794e */ /* 0x000fce0000000000 */
[----:B-1----:R-:W-:Y:S05]  /*c290*/  CALL.ABS.NOINC R2 ;  /* 0x0000000002007343 */ /* 0x002fea0003c00000 */
.L_x_40:
[----:B------:R-:W3:Y:S01]  /*c2a0*/  LDL R2, [R1+0x1c] ;  /* 0x00001c0001027983 */ /* 0x000ee20000100800 */
[----:B------:R-:W-:-:S03]  /*c2b0*/  ULDC.64 UR4, c[0x0][0x9f8] ;  /* 0x00027e0000047ab9 */ /* 0x000fc60000000a00 */
[----:B-1----:R-:W4:Y:S01]  /*c2c0*/  LDL R0, [R1+0x14] ;  /* 0x0000140001007983 */ /* 0x002f220000100800 */
[----:B------:R-:W-:Y:S01]  /*c2d0*/  ISETP.NE.U32.AND P0, PT, RZ, UR4, PT ;  /* 0x00000004ff007c0c */ /* 0x000fe2000bf05070 */
[----:B------:R-:W-:-:S03]  /*c2e0*/  ULDC.64 UR6, c[0x0][0x208] ;  /* 0x0000820000067ab9 */ /* 0x000fc60000000a00 */
[----:B------:R-:W-:Y:S01]  /*c2f0*/  ISETP.NE.AND.EX P0, PT, RZ, UR5, PT, P0 ;  /* 0x00000005ff007c0c */ /* 0x000fe2000bf05300 */
[----:B---3--:R-:W-:-:S12]  /*c300*/  IMAD.MOV.U32 R17, RZ, RZ, R2 ;  /* 0x000000ffff117224 */ /* 0x008fd800078e0002 */
[----:B------:R-:W0:Y:S01]  /*c310*/  @P0 LDC.64 R2, c[0x0][0x9f8] ;  /* 0x00027e00ff020b82 */ /* 0x000e220000000a00 */
[----:B----4-:R-:W-:Y:S02]  /*c320*/  IMAD.MOV.U32 R7, RZ, RZ, R0 ;  /* 0x000000ffff077224 */ /* 0x010fe400078e0000 */
[----:B0-----:R-:W-:-:S05]  /*c330*/  @P0 IMAD.WIDE R2, R0, 0x4, R2 ;  /* 0x0000000400020825 */ /* 0x001fca00078e0202 */
[----:B------:R0:W3:Y:S01]  /*c340*/  @P0 LDG.E R7, desc[UR6][R2.64] ;  /* 0x0000000602070981 */ /* 0x0000e2000c1e1900 */
[----:B------:R-:W-:Y:S01]  /*c350*/  VIADD R9, R17, 0xffffffff ;  /* 0xffffffff11097836 */ /* 0x000fe20000000000 */
[----:B------:R-:W-:Y:S01]  /*c360*/  UMOV UR4, 0xffffffff ;  /* 0xffffffff00047882 */ /* 0x000fe20000000000 */
[----:B------:R-:W-:Y:S01]  /*c370*/  LOP3.LUT R19, R19, 0xfffffffe, RZ, 0xc0, !PT ;  /* 0xfffffffe13137812 */ /* 0x000fe200078ec0ff */
[----:B0-----:R-:W0:Y:S02]  /*c380*/  LDC.64 R2, c[0x0][0x418] ;  /* 0x00010600ff027b82 */ /* 0x001e240000000a00 */
[----:B0-----:R-:W-:-:S04]  /*c390*/  ISETP.NE.U32.AND P0, PT, R2, RZ, PT ;  /* 0x000000ff0200720c */ /* 0x001fc80003f05070 */
[----:B------:R-:W-:-:S13]  /*c3a0*/  ISETP.NE.AND.EX P1, PT, R3, RZ, PT, P0 ;  /* 0x000000ff0300720c */ /* 0x000fda0003f25300 */
[----:B------:R-:W-:Y:S02]  /*c3b0*/  @P1 LOP3.LUT R19, R19, 0x1, RZ, 0xfc, !PT ;  /* 0x0000000113131812 */ /* 0x000fe400078efcff */
[----:B---3--:R-:W-:Y:S01]  /*c3c0*/  SHF.R.S32.HI R8, RZ, 0x1f, R7 ;  /* 0x0000001fff087819 */ /* 0x008fe20000011407 */
[----:B------:R0:W-:Y:S01]  /*c3d0*/  STL [R1], R7 ;  /* 0x0000000701007387 */ /* 0x0001e20000100800 */
[----:B------:R-:W-:-:S03]  /*c3e0*/  SEL R17, R7, RZ, !P1 ;  /* 0x000000ff07117207 */ /* 0x000fc60004800000 */
[----:B------:R0:W-:Y:S04]  /*c3f0*/  STL [R1+0x18], R9 ;  /* 0x0000180901007387 */ /* 0x0001e80000100800 */
[----:B------:R0:W-:Y:S01]  /*c400*/  STL [R1+0xc], R8 ;  /* 0x00000c0801007387 */ /* 0x0001e20000100800 */
[----:B------:R-:W-:Y:S05]  /*c410*/  BRA.DIV UR4, `(.L_x_42) ;  /* 0x0000003e04fc7947 */ /* 0x000fea000b800000 */
[----:B------:R-:W1:Y:S02]  /*c420*/  S2R R0, SR_TID.X ;  /* 0x0000000000007919 */ /* 0x000e640000002100 */
[----:B-1----:R-:W-:-:S04]  /*c430*/  SHF.R.U32.HI R0, RZ, 0x5, R0 ;  /* 0x00000005ff007819 */ /* 0x002fc80000011600 */
[----:B------:R-:W-:-:S05]  /*c440*/  LOP3.LUT R0, R0, 0x3, RZ, 0xc0, !PT ;  /* 0x0000000300007812 */ /* 0x000fca00078ec0ff */
[----:B------:R1:W3:Y:S02]  /*c450*/  SHFL.IDX PT, R14, R0, RZ, 0x1f ;  /* 0x00001fff000e7589 */ /* 0x0002e400000e0000 */
.L_x_134:
[----:B---3--:R-:W-:Y:S02]  /*c460*/  ISETP.NE.AND P0, PT, R14, RZ, PT ;  /* 0x000000ff0e00720c */ /* 0x008fe40003f05270 */
[----:B------:R-:W-:Y:S02]  /*c470*/  PLOP3.LUT P2, PT, PT, PT, PT, 0x8, 0x0 ;  /* 0x000000000000781c */ /* 0x000fe40003f4e170 */
[----:B------:R-:W-:-:S11]  /*c480*/  LOP3.LUT R19, R19, 0xfffffffd, RZ, 0xc0, !PT ;  /* 0xfffffffd13137812 */ /* 0x000fd600078ec0ff */
[----:B------:R-:W-:Y:S01]  /*c490*/  @P2 LOP3.LUT R19, R19, 0x2, RZ, 0xfc, !PT ;  /* 0x0000000213132812 */ /* 0x000fe200078efcff */
[----:B------:R-:W-:Y:S06]  /*c4a0*/  @P0 BRA `(.L_x_43) ;  /* 0x0000000400280947 */ /* 0x000fec0003800000 */
[----:B------:R-:W-:-:S03]  /*c4b0*/  UMOV UR4, 0xffffffff ;  /* 0xffffffff00047882 */ /* 0x000fc60000000000 */
[----:B------:R-:W-:Y:S05]  /*c4c0*/  BRA.DIV UR4, `(.L_x_44) ;  /* 0x0000004204047947 */ /* 0x000fea000b800000 */
[----:B------:R-:W-:-:S13]  /*c4d0*/  ELECT P6, URZ, PT ;  /* 0x00000000003f782f */ /* 0x000fda00038c0000 */
.L_x_137:
[----:B------:R-:W-:Y:S05]  /*c4e0*/  @!P6 BRA `(.L_x_43) ;  /* 0x000000040018e947 */ /* 0x000fea0003800000 */
[----:B------:R3:W-:Y:S01]  /*c4f0*/  STL [R1+0x8], R9 ;  /* 0x0000080901007387 */ /* 0x0007e20000100800 */
[----:B------:R-:W-:Y:S01]  /*c500*/  IMAD.MOV.U32 R17, RZ, RZ, R7 ;  /* 0x000000ffff117224 */ /* 0x000fe200078e0007 */
[----:B------:R-:W-:Y:S06]  /*c510*/  @!P1 BRA `(.L_x_45) ;  /* 0x0000000000509947 */ /* 0x000fec0003800000 */
[----:B------:R-:W4:Y:S01]  /*c520*/  LDC R6, c[0x0][0x43c] ;  /* 0x00010f00ff067b82 */ /* 0x000f220000000800 */
[----:B-1----:R-:W-:Y:S01]  /*c530*/  IMAD.MOV.U32 R0, RZ, RZ, R9 ;  /* 0x000000ffff007224 */ /* 0x002fe200078e0009 */
[----:B------:R-:W-:Y:S01]  /*c540*/  ULDC.64 UR4, c[0x0][0x428] ;  /* 0x00010a0000047ab9 */ /* 0x000fe20000000a00 */
[----:B------:R-:W-:Y:S01]  /*c550*/  ULDC.64 UR6, c[0x0][0x208] ;  /* 0x0000820000067ab9 */ /* 0x000fe20000000a00 */
[----:B----4-:R-:W-:-:S13]  /*c560*/  ISETP.NE.AND P0, PT, R6, 0x1, PT ;  /* 0x000000010600780c */ /* 0x010fda0003f05270 */
[----:B------:R-:W1:Y:S02]  /*c570*/  @P0 LDC.64 R4, c[0x0][0x440] ;  /* 0x00011000ff040b82 */ /* 0x000e640000000a00 */
[----:B-1----:R-:W-:-:S05]  /*c580*/  @P0 IMAD.HI.U32 R4, R9, R4, RZ ;  /* 0x0000000409040227 */ /* 0x002fca00078e00ff */
[----:B------:R-:W-:-:S04]  /*c590*/  @P0 SHF.R.U32.HI R0, RZ, R5, R4 ;  /* 0x00000005ff000219 */ /* 0x000fc80000011604 */
[--C-:B------:R-:W-:Y:S01]  /*c5a0*/  SHF.R.S32.HI R5, RZ, 0x1f, R0.reuse ;  /* 0x0000001fff057819 */ /* 0x100fe20000011400 */
[----:B------:R-:W-:-:S04]  /*c5b0*/  IMAD.MOV R4, RZ, RZ, -R0 ;  /* 0x000000ffff047224 */ /* 0x000fc800078e0a00 */
[----:B------:R-:W-:Y:S02]  /*c5c0*/  IMAD R6, R6, R4, R9 ;  /* 0x0000000406067224 */ /* 0x000fe400078e0209 */
[----:B------:R-:W-:-:S03]  /*c5d0*/  IMAD.MOV.U32 R4, RZ, RZ, R0 ;  /* 0x000000ffff047224 */ /* 0x000fc600078e0000 */
[----:B------:R1:W-:Y:S01]  /*c5e0*/  STL [R1+0x8], R6 ;  /* 0x0000080601007387 */ /* 0x0003e20000100800 */
[----:B------:R-:W-:-:S03]  /*c5f0*/  IMAD.WIDE.U32 R4, R7, UR4, R4 ;  /* 0x0000000407047c25 */ /* 0x000fc6000f8e0004 */
[----:B------:R-:W-:Y:S01]  /*c600*/  LEA R2, P0, R4, R2, 0x2 ;  /* 0x0000000204027211 */ /* 0x000fe200078010ff */
[----:B-1----:R-:W-:-:S04]  /*c610*/  IMAD R6, R8, UR4, RZ ;  /* 0x0000000408067c24 */ /* 0x002fc8000f8e02ff */
[----:B------:R-:W-:-:S04]  /*c620*/  IMAD R0, R7, UR5, R6 ;  /* 0x0000000507007c24 */ /* 0x000fc8000f8e0206 */
[----:B------:R-:W-:-:S05]  /*c630*/  IMAD.IADD R0, R5, 0x1, R0 ;  /* 0x0000000105007824 */ /* 0x000fca00078e0200 */
[----:B------:R-:W-:-:S05]  /*c640*/  LEA.HI.X R3, R4, R3, R0, 0x2, P0 ;  /* 0x0000000304037211 */ /* 0x000fca00000f1400 */
[----:B------:R4:W5:Y:S02]  /*c650*/  LDG.E R17, desc[UR6][R2.64] ;  /* 0x0000000602117981 */ /* 0x000964000c1e1900 */
.L_x_45:
[----:B----4-:R-:W4:Y:S01]  /*c660*/  LDL R2, [R1+0x4] ;  /* 0x0000040001027983 */ /* 0x010f220000100800 */
[----:B-1----:R-:W-:Y:S02]  /*c670*/  LEA R0, R18, UR36, 0x3 ;  /* 0x0000002412007c11 */ /* 0x002fe4000f8e18ff */
[----:B----4-:R-:W-:-:S04]  /*c680*/  SHF.L.U32 R2, R2, 0x1f, RZ ;  /* 0x0000001f02027819 */ /* 0x010fc800000006ff */
[----:B------:R-:W1:Y:S02]  /*c690*/  SYNCS.PHASECHK.TRANS64.TRYWAIT P0, [R0+URZ+0x36840], R2 ;  /* 0x03684002000075a7 */ /* 0x000e64000800017f */
[----:B-1----:R-:W-:Y:S05]  /*c6a0*/  @!P0 BRA `(.L_x_46) ;  /* 0x0000003c00ac8947 */ /* 0x002fea0003800000 */
.L_x_138:
[----:B------:R-:W4:Y:S02]  /*c6b0*/  S2R R3, SR_TID.X ;  /* 0x0000000000037919 */ /* 0x000f240000002100 */
[----:B----4-:R-:W-:-:S04]  /*c6c0*/  LOP3.LUT R3, R3, 0x7f, RZ, 0xc0, !PT ;  /* 0x0000007f03037812 */ /* 0x010fc800078ec0ff */
[----:B------:R-:W-:-:S13]  /*c6d0*/  ISETP.NE.AND P0, PT, R3, RZ, PT ;  /* 0x000000ff0300720c */ /* 0x000fda0003f05270 */
[----:B------:R-:W-:Y:S05]  /*c6e0*/  @P0 BRA `(.L_x_47) ;  /* 0x00000000001c0947 */ /* 0x000fea0003800000 */
[----:B------:R-:W4:Y:S01]  /*c6f0*/  S2R R3, SR_TID.X ;  /* 0x0000000000037919 */ /* 0x000f220000002100 */
[----:B-1----:R-:W-:-:S04]  /*c700*/  IMAD.MOV.U32 R2, RZ, RZ, 0xa800 ;  /* 0x0000a800ff027424 */ /* 0x002fc800078e00ff */
[----:B------:R1:W-:Y:S01]  /*c710*/  SYNCS.ARRIVE.TRANS64 RZ, [R0+URZ+0x36830], R2 ;  /* 0x0368300200ff79a7 */ /* 0x0003e2000800003f */
[----:B----4-:R-:W-:-:S04]  /*c720*/  LOP3.LUT R3, R3, 0x1f, RZ, 0xc0, !PT ;  /* 0x0000001f03037812 */ /* 0x010fc800078ec0ff */
[----:B------:R-:W-:-:S13]  /*c730*/  ISETP.NE.AND P0, PT, R3, RZ, PT ;  /* 0x000000ff0300720c */ /* 0x000fda0003f05270 */
[----:B-1----:R-:W-:Y:S05]  /*c740*/  @!P0 BRA `(.L_x_47) ;  /* 0x0000000000048947 */ /* 0x002fea0003800000 */
[----:B------:R-:W-:Y:S01]  /*c750*/  BPT.TRAP 0x1 ;  /* 0x000000040000795c */ /* 0x000fe20000300000 */
.L_x_47:
[----:B-1----:R-:W4:Y:S01]  /*c760*/  LDL R2, [R1+0x8] ;  /* 0x0000080001027983 */ /* 0x002f220000100800 */
[----:B------:R-:W-:Y:S01]  /*c770*/  R2UR UR8, R18 ;  /* 0x00000000120872ca */ /* 0x000fe200000e0000 */
[----:B------:R-:W-:Y:S01]  /*c780*/  UIADD3 UR4, UP0, UR38, 0x370, URZ ;  /* 0x0000037026047890 */ /* 0x000fe2000ff1e03f */
[----:B------:R-:W-:Y:S01]  /*c790*/  R2UR UR9, R0 ;  /* 0x00000000000972ca */ /* 0x000fe200000e0000 */
[----:B------:R-:W-:Y:S01]  /*c7a0*/  UMOV UR10, URZ ;  /* 0x0000003f000a7c82 */ /* 0x000fe20008000000 */
[----:B------:R-:W-:Y:S01]  /*c7b0*/  R2UR UR12, R16 ;  /* 0x00000000100c72ca */ /* 0x000fe200000e0000 */
[----:B------:R-:W-:Y:S01]  /*c7c0*/  UIADD3.X UR5, URZ, UR39, URZ, UP0, !UPT ;  /* 0x000000273f057290 */ /* 0x000fe200087fe43f */
[----:B-----5:R-:W-:Y:S01]  /*c7d0*/  R2UR UR13, R17 ;  /* 0x00000000110d72ca */ /* 0x020fe200000e0000 */
[----:B------:R-:W-:Y:S01]  /*c7e0*/  UMOV UR6, 0x0 ;  /* 0x0000000000067882 */ /* 0x000fe20000000000 */
[----:B------:R-:W-:Y:S01]  /*c7f0*/  UMOV UR7, 0x14f00000 ;  /* 0x14f0000000077882 */ /* 0x000fe20000000000 */
[----:B------:R-:W-:Y:S01]  /*c800*/  UMOV UR16, 0x40 ;  /* 0x0000004000107882 */ /* 0x000fe20000000000 */
[----:B------:R-:W-:-:S02]  /*c810*/  PLOP3.LUT P0, PT, PT, PT, PT, 0x80, 0x0 ;  /* 0x000000000000781c */ /* 0x000fc40003f0f070 */
[----:B------:R-:W-:Y:S01]  /*c820*/  LOP3.LUT R19, R19, 0xfffffffd, RZ, 0xc0, !PT ;  /* 0xfffffffd13137812 */ /* 0x000fe200078ec0ff */
[----:B------:R-:W-:Y:S02]  /*c830*/  UIMAD UR8, UR8, 0xa800, UR36 ;  /* 0x0000a800080878a4 */ /* 0x000fe4000f8e0224 */
[----:B------:R-:W-:Y:S02]  /*c840*/  UIADD3 UR9, UR9, 0x36830, URZ ;  /* 0x0003683009097890 */ /* 0x000fe4000fffe03f */
[----:B------:R-:W-:Y:S02]  /*c850*/  UIADD3 UR14, UR8, 0x21400, URZ ;  /* 0x00021400080e7890 */ /* 0x000fe4000fffe03f */
[----:B------:R-:W-:Y:S02]  /*c860*/  UIADD3 UR15, UR8, 0x24c00, URZ ;  /* 0x00024c00080f7890 */ /* 0x000fe4000fffe03f */
[----:B------:R-:W-:Y:S02]  /*c870*/  UIADD3 UR17, UR8, 0x28400, URZ ;  /* 0x0002840008117890 */ /* 0x000fe4000fffe03f */
[----:B------:R-:W-:Y:S01]  /*c880*/  @P0 LOP3.LUT R19, R19, 0x2, RZ, 0xfc, !PT ;  /* 0x0000000213130812 */ /* 0x000fe200078efcff */
[----:B------:R-:W-:Y:S01]  /*c890*/  UMOV UR8, UR14 ;  /* 0x0000000e00087c82 */ /* 0x000fe20008000000 */
[----:B------:R-:W-:Y:S01]  /*c8a0*/  UMOV UR14, 0x80 ;  /* 0x00000080000e7882 */ /* 0x000fe20000000000 */
[----:B----4-:R-:W-:-:S13]  /*c8b0*/  R2UR UR11, R2 ;  /* 0x00000000020b72ca */ /* 0x010fda00000e0000 */
[----:B------:R-:W-:-:S09]  /*c8c0*/  UIMAD UR11, UR11, 0x70, URZ ;  /* 0x000000700b0b78a4 */ /* 0x000fd2000f8e023f */
[----:B------:R1:W-:Y:S02]  /*c8d0*/  UTMALDG.4D [UR8], [UR4], desc[UR6] ;  /* 0x00000608040075b4 */ /* 0x0003e40008019000 */
[----:B-1----:R-:W-:Y:S01]  /*c8e0*/  UMOV UR8, UR15 ;  /* 0x0000000f00087c82 */ /* 0x002fe20008000000 */
[----:B------:R-:W-:Y:S02]  /*c8f0*/  UMOV UR10, UR16 ;  /* 0x00000010000a7c82 */ /* 0x000fe40008000000 */
[----:B------:R1:W-:Y:S02]  /*c900*/  UTMALDG.4D [UR8], [UR4], desc[UR6] ;  /* 0x00000608040075b4 */ /* 0x0003e40008019000 */
[----:B-1----:R-:W-:Y:S01]  /*c910*/  UMOV UR8, UR17 ;  /* 0x0000001100087c82 */ /* 0x002fe20008000000 */
[----:B------:R-:W-:Y:S02]  /*c920*/  UMOV UR10, UR14 ;  /* 0x0000000e000a7c82 */ /* 0x000fe40008000000 */
[----:B------:R4:W-:Y:S02]  /*c930*/  UTMALDG.4D [UR8], [UR4], desc[UR6] ;  /* 0x00000608040075b4 */ /* 0x0009e40008019000 */
[----:B----4-:R-:W-:Y:S01]  /*c940*/  NOP ;  /* 0x0000000000007918 */ /* 0x010fe20000000000 */
.L_x_43:
[----:B------:R-:W-:Y:S05]  /*c950*/  WARPSYNC.ALL ;  /* 0x0000000000007948 */ /* 0x000fea0003800000 */
[----:B------:R-:W-:Y:S01]  /*c960*/  UIADD3 UR4, UR36, 0x15400, URZ ;  /* 0x0001540024047890 */ /* 0x000fe2000fffe03f */
[----:B------:R-:W-:Y:S03]  /*c970*/  BAR.SYNC.DEFER_BLOCKING 0x8, 0x180 ;  /* 0x0206000000007b1d */ /* 0x000fe60000010000 */
[----:B------:R-:W-:-:S06]  /*c980*/  ULOP3.LUT UP0, URZ, UR4, 0x3ff, URZ, 0xc0, !UPT ;  /* 0x000003ff043f7892 */ /* 0x000fcc000f80c03f */
[----:B------:R-:W-:-:S13]  /*c990*/  PLOP3.LUT P0, PT, PT, PT, UP0, 0x80, 0x0 ;  /* 0x000000000000781c */ /* 0x000fda0003f0f008 */
[----:B------:R-:W-:Y:S05]  /*c9a0*/  @!P0 BRA `(.L_x_48) ;  /* 0x0000000000408947 */ /* 0x000fea0003800000 */
[----:B------:R-:W-:Y:S01]  /*c9b0*/  MOV R2, 0x0 ;  /* 0x0000000000027802 */ /* 0x000fe20000000f00 */
[----:B------:R-:W-:Y:S01]  /*c9c0*/  ULDC.64 UR6, c[0x4][0xa8] ;  /* 0x01002a0000067ab9 */ /* 0x000fe20000000a00 */
[----:B------:R-:W-:Y:S01]  /*c9d0*/  ULDC.64 UR8, c[0x4][0xb0] ;  /* 0x01002c0000087ab9 */ /* 0x000fe20000000a00 */
[----:B------:R-:W-:Y:S01]  /*c9e0*/  ULDC.64 UR4, c[0x4][0x20] ;  /* 0x0100080000047ab9 */ /* 0x000fe20000000a00 */
[----:B------:R-:W-:Y:S02]  /*c9f0*/  IMAD.U32 R4, RZ, RZ, UR6 ;  /* 0x00000006ff047e24 */ /* 0x000fe4000f8e00ff */
[----:B------:R-:W4:Y:S01]  /*ca00*/  LDC.64 R2, c[0x4][R2] ;  /* 0x0100000002027b82 */ /* 0x000f220000000a00 */
[----:B------:R-:W-:Y:S02]  /*ca10*/  IMAD.U32 R5, RZ, RZ, UR7 ;  /* 0x00000007ff057e24 */ /* 0x000fe4000f8e00ff */
[----:B------:R-:W-:Y:S02]  /*ca20*/  IMAD.U32 R6, RZ, RZ, UR8 ;  /* 0x00000008ff067e24 */ /* 0x000fe4000f8e00ff */
[----:B0-----:R-:W-:-:S02]  /*ca30*/  IMAD.U32 R7, RZ, RZ, UR9 ;  /* 0x00000009ff077e24 */ /* 0x001fc4000f8e00ff */
[----:B------:R-:W-:Y:S02]  /*ca40*/  IMAD.U32 R10, RZ, RZ, UR4 ;  /* 0x00000004ff0a7e24 */ /* 0x000fe4000f8e00ff */
[----:B------:R-:W-:Y:S02]  /*ca50*/  IMAD.U32 R11, RZ, RZ, UR5 ;  /* 0x00000005ff0b7e24 */ /* 0x000fe4000f8e00ff */
[----:B------:R-:W-:Y:S02]  /*ca60*/  IMAD.MOV.U32 R8, RZ, RZ, 0x70 ;  /* 0x00000070ff087424 */ /* 0x000fe400078e00ff */
[----:B------:R-:W-:Y:S02]  /*ca70*/  IMAD.MOV.U32 R12, RZ, RZ, 0x1 ;  /* 0x00000001ff0c7424 */ /* 0x000fe400078e00ff */
[----:B------:R-:W-:-:S07]  /*ca80*/  IMAD.MOV.U32 R13, RZ, RZ, RZ ;  /* 0x000000ffff0d7224 */ /* 0x000fce00078e00ff */
[----:B------:R-:W-:-:S07]  /*ca90*/  LEPC R20, `(.L_x_48) ;  /* 0x000000001014794e */ /* 0x000fce0000000000 */
[----:B-1234-:R-:W-:Y:S05]  /*caa0*/  CALL.ABS.NOINC R2 ;  /* 0x0000000002007343 */ /* 0x01efea0003c00000 */
.L_x_48:
[----:B------:R-:W4:Y:S01]  /*cab0*/  LDL.LU R4, [R1+0x14] ;  /* 0x0000140001047983 */ /* 0x000f220000300800 */
[----:B-1----:R-:W-:Y:S01]  /*cac0*/  SHF.R.S32.HI R0, RZ, 0x1f, R16 ;  /* 0x0000001fff007819 */ /* 0x002fe20000011410 */
[----:B------:R-:W-:Y:S01]  /*cad0*/  ULDC.64 UR4, c[0x0][0x2d8] ;  /* 0x0000b60000047ab9 */ /* 0x000fe20000000a00 */
[----:B0-----:R-:W0:Y:S01]  /*cae0*/  LDC R8, c[0x0][0x448] ;  /* 0x00011200ff087b82 */ /* 0x001e220000000800 */
[----:B------:R-:W2:Y:S01]  /*caf0*/  LDL.LU R7, [R1+0x20] ;  /* 0x0000200001077983 */ /* 0x000ea20000300800 */
[----:B------:R-:W-:-:S03]  /*cb00*/  ULDC.64 UR6, c[0x0][0x280] ;  /* 0x0000a00000067ab9 */ /* 0x000fc60000000a00 */
[----:B------:R-:W3:Y:S01]  /*cb10*/  LDL R5, [R1+0x24] ;  /* 0x0000240001057983 */ /* 0x000ee20000100800 */
[----:B------:R-:W-:Y:S02]  /*cb20*/  IMAD R0, R0, UR4, RZ ;  /* 0x0000000400007c24 */ /* 0x000fe4000f8e02ff */
[C---:B------:R-:W-:Y:S01]  /*cb30*/  IMAD.WIDE.U32 R2, R16.reuse, UR4, RZ ;  /* 0x0000000410027c25 */ /* 0x040fe2000f8e00ff */
[----:B------:R-:W1:Y:S03]  /*cb40*/  S2R R10, SR_TID.X ;  /* 0x00000000000a7919 */ /* 0x000e660000002100 */
[----:B------:R-:W-:Y:S01]  /*cb50*/  IMAD R0, R16, UR5, R0 ;  /* 0x0000000510007c24 */ /* 0x000fe2000f8e0200 */
[----:B------:R-:W-:-:S03]  /*cb60*/  ULDC.64 UR4, c[0x0][0x2e0] ;  /* 0x0000b80000047ab9 */ /* 0x000fc60000000a00 */
[----:B------:R-:W-:Y:S01]  /*cb70*/  IMAD.IADD R3, R3, 0x1, R0 ;  /* 0x0000000103037824 */ /* 0x000fe200078e0200 */
[----:B0-----:R-:W-:-:S13]  /*cb80*/  ISETP.NE.AND P0, PT, R8, 0x1, PT ;  /* 0x000000010800780c */ /* 0x001fda0003f05270 */
[----:B------:R-:W0:Y:S01]  /*cb90*/  @P0 LDC R6, c[0x0][0x44c] ;  /* 0x00011300ff060b82 */ /* 0x000e220000000800 */
[----:B-1----:R-:W-:-:S05]  /*cba0*/  IMAD.SHL.U32 R10, R10, 0x8, RZ ;  /* 0x000000080a0a7824 */ /* 0x002fca00078e00ff */
[----:B------:R-:W-:-:S04]  /*cbb0*/  LOP3.LUT R10, R10, 0x38, RZ, 0xc0, !PT ;  /* 0x000000380a0a7812 */ /* 0x000fc800078ec0ff */
[C---:B------:R-:W-:Y:S02]  /*cbc0*/  LOP3.LUT R11, R10.reuse, 0x40, RZ, 0xfc, !PT ;  /* 0x000000400a0b7812 */ /* 0x040fe400078efcff */
[----:B------:R-:W-:Y:S02]  /*cbd0*/  LOP3.LUT R10, R10, 0x80, RZ, 0xfc, !PT ;  /* 0x000000800a0a7812 */ /* 0x000fe400078efcff */
[----:B----4-:R-:W-:Y:S01]  /*cbe0*/  SHF.R.S32.HI R0, RZ, 0x1f, R4 ;  /* 0x0000001fff007819 */ /* 0x010fe20000011404 */
[----:B------:R-:W-:-:S04]  /*cbf0*/  IMAD.WIDE.U32 R2, R4, UR4, R2 ;  /* 0x0000000404027c25 */ /* 0x000fc8000f8e0002 */
[----:B------:R-:W-:Y:S01]  /*cc00*/  IMAD R0, R0, UR4, RZ ;  /* 0x0000000400007c24 */ /* 0x000fe2000f8e02ff */
[----:B------:R-:W-:-:S03]  /*cc10*/  ULDC UR4, c[0x0][0xc38] ;  /* 0x00030e0000047ab9 */ /* 0x000fc60000000800 */
[----:B------:R-:W-:Y:S02]  /*cc20*/  IMAD R0, R4, UR5, R0 ;  /* 0x0000000504007c24 */ /* 0x000fe4000f8e0200 */
[----:B------:R-:W1:Y:S02]  /*cc30*/  S2R R4, SR_TID.X ;  /* 0x0000000000047919 */ /* 0x000e640000002100 */
[----:B------:R-:W-:Y:S02]  /*cc40*/  IMAD.IADD R3, R3, 0x1, R0 ;  /* 0x0000000103037824 */ /* 0x000fe400078e0200 */
[----:B--2---:R-:W-:Y:S02]  /*cc50*/  IMAD.MOV R0, RZ, RZ, -R7 ;  /* 0x000000ffff007224 */ /* 0x004fe400078e0a07 */
[----:B------:R-:W2:Y:S02]  /*cc60*/  @P0 LDC R7, c[0x0][0x450] ;  /* 0x00011400ff070b82 */ /* 0x000ea40000000800 */
[----:B---3--:R-:W-:Y:S01]  /*cc70*/  IMAD R0, R0, UR4, R5 ;  /* 0x0000000400007c24 */ /* 0x008fe2000f8e0205 */
[----:B------:R-:W-:-:S03]  /*cc80*/  ULDC.64 UR4, c[0x0][0x2d0] ;  /* 0x0000b40000047ab9 */ /* 0x000fc60000000a00 */
[----:B------:R-:W-:Y:S01]  /*cc90*/  IMAD.SHL.U32 R5, R0, 0x80, RZ ;  /* 0x0000008000057824 */ /* 0x000fe200078e00ff */
[----:B-1----:R-:W-:-:S04]  /*cca0*/  LOP3.LUT R4, R4, 0x7f, RZ, 0xc0, !PT ;  /* 0x0000007f04047812 */ /* 0x002fc800078ec0ff */
[----:B------:R-:W-:Y:S02]  /*ccb0*/  SHF.R.U32.HI R9, RZ, 0x3, R4 ;  /* 0x00000003ff097819 */ /* 0x000fe40000011604 */
[----:B------:R-:W1:Y:S02]  /*ccc0*/  S2R R4, SR_TID.X ;  /* 0x0000000000047919 */ /* 0x000e640000002100 */
[----:B-1----:R-:W-:-:S05]  /*ccd0*/  IMAD.SHL.U32 R4, R4, 0x10, RZ ;  /* 0x0000001004047824 */ /* 0x002fca00078e00ff */
[----:B------:R-:W-:Y:S02]  /*cce0*/  LOP3.LUT R4, R9, 0x70, R4, 0xf8, !PT ;  /* 0x0000007009047812 */ /* 0x000fe400078ef804 */
[----:B------:R-:W1:Y:S02]  /*ccf0*/  S2R R9, SR_TID.X ;  /* 0x0000000000097919 */ /* 0x000e640000002100 */
[----:B------:R-:W-:-:S04]  /*cd00*/  LOP3.LUT R0, R4, R5, RZ, 0xfc, !PT ;  /* 0x0000000504007212 */ /* 0x000fc800078efcff */
[----:B------:R-:W-:Y:S01]  /*cd10*/  MOV R4, R0 ;  /* 0x0000000000047202 */ /* 0x000fe20000000f00 */
[----:B0-----:R-:W-:-:S05]  /*cd20*/  @P0 IMAD.HI.U32 R6, R0, R6, RZ ;  /* 0x0000000600060227 */ /* 0x001fca00078e00ff */
[----:B--2---:R-:W-:-:S05]  /*cd30*/  @P0 SHF.R.U32.HI R4, RZ, R7, R6 ;  /* 0x00000007ff040219 */ /* 0x004fca0000011606 */
[----:B------:R-:W-:Y:S02]  /*cd40*/  IMAD.MOV R6, RZ, RZ, -R4 ;  /* 0x000000ffff067224 */ /* 0x000fe400078e0a04 */
[----:B------:R-:W-:-:S04]  /*cd50*/  IMAD.WIDE.U32 R2, R4, UR4, R2 ;  /* 0x0000000404027c25 */ /* 0x000fc8000f8e0002 */
[----:B------:R-:W-:Y:S01]  /*cd60*/  IMAD R0, R8, R6, R0 ;  /* 0x0000000608007224 */ /* 0x000fe200078e0200 */
[----:B------:R-:W-:-:S05]  /*cd70*/  SHF.R.S32.HI R6, RZ, 0x1f, R4 ;  /* 0x0000001fff067819 */ /* 0x000fca0000011404 */
[----:B------:R-:W-:Y:S02]  /*cd80*/  IMAD R6, R6, UR4, RZ ;  /* 0x0000000406067c24 */ /* 0x000fe4000f8e02ff */
[----:B-1----:R-:W-:Y:S02]  /*cd90*/  IMAD.SHL.U32 R9, R9, 0x8, RZ ;  /* 0x0000000809097824 */ /* 0x002fe400078e00ff */
[----:B------:R-:W-:Y:S01]  /*cda0*/  IMAD R6, R4, UR5, R6 ;  /* 0x0000000504067c24 */ /* 0x000fe2000f8e0206 */
[----:B------:R-:W-:Y:S01]  /*cdb0*/  SHF.R.S32.HI R4, RZ, 0x1f, R0 ;  /* 0x0000001fff047819 */ /* 0x000fe20000011400 */
[----:B------:R-:W-:Y:S01]  /*cdc0*/  ULDC.64 UR4, c[0x0][0x2c8] ;  /* 0x0000b20000047ab9 */ /* 0x000fe20000000a00 */
[----:B------:R-:W-:Y:S01]  /*cdd0*/  LOP3.LUT R9, R9, 0x38, RZ, 0xc0, !PT ;  /* 0x0000003809097812 */ /* 0x000fe200078ec0ff */
[----:B------:R-:W-:Y:S02]  /*cde0*/  IMAD.IADD R3, R3, 0x1, R6 ;  /* 0x0000000103037824 */ /* 0x000fe400078e0206 */
[----:B------:R-:W-:-:S02]  /*cdf0*/  IMAD R4, R4, UR4, RZ ;  /* 0x0000000404047c24 */ /* 0x000fc4000f8e02ff */
[----:B------:R-:W-:Y:S01]  /*ce00*/  IMAD.WIDE.U32 R2, R0, UR4, R2 ;  /* 0x0000000400027c25 */ /* 0x000fe2000f8e0002 */
[----:B------:R-:W-:Y:S02]  /*ce10*/  ULDC UR4, c[0x0][0x2b8] ;  /* 0x0000ae0000047ab9 */ /* 0x000fe40000000800 */
[----:B------:R-:W-:Y:S01]  /*ce20*/  ISETP.GE.AND P2, PT, R10, UR4, PT ;  /* 0x000000040a007c0c */ /* 0x000fe2000bf46270 */
[----:B------:R-:W-:Y:S01]  /*ce30*/  IMAD R4, R0, UR5, R4 ;  /* 0x0000000500047c24 */ /* 0x000fe2000f8e0204 */
[----:B------:R0:W5:Y:S01]  /*ce40*/  LDL R10, [R1+0x10] ;  /* 0x00001000010a7983 */ /* 0x0001620000100800 */
[C---:B------:R-:W-:Y:S02]  /*ce50*/  LEA R0, P3, R2.reuse, UR6, 0x1 ;  /* 0x0000000602007c11 */ /* 0x040fe4000f8608ff */
[----:B------:R-:W-:Y:S01]  /*ce60*/  IMAD.IADD R4, R3, 0x1, R4 ;  /* 0x0000000103047824 */ /* 0x000fe200078e0204 */
[----:B------:R-:W-:Y:S02]  /*ce70*/  ISETP.GE.AND P0, PT, R9, UR4, PT ;  /* 0x0000000409007c0c */ /* 0x000fe4000bf06270 */
[----:B------:R-:W-:Y:S01]  /*ce80*/  ISETP.GE.AND P1, PT, R11, UR4, PT ;  /* 0x000000040b007c0c */ /* 0x000fe2000bf26270 */
[----:B------:R-:W-:Y:S01]  /*ce90*/  UMOV UR4, 0xffffffff ;  /* 0xffffffff00047882 */ /* 0x000fe20000000000 */
[----:B------:R-:W-:-:S02]  /*cea0*/  LEA.HI.X R4, R2, UR7, R4, 0x1, P3 ;  /* 0x0000000702047c11 */ /* 0x000fc400098f0c04 */
[----:B0-----:R-:W-:Y:S09]  /*ceb0*/  BRA.DIV UR4, `(.L_x_49) ;  /* 0x0000003604bc7947 */ /* 0x001ff2000b800000 */
[----:B------:R-:W0:Y:S01]  /*cec0*/  S2R R6, SR_TID.X ;  /* 0x0000000000067919 */ /* 0x000e220000002100 */
[----:B------:R-:W-:Y:S01]  /*ced0*/  ULDC UR4, c[0x0][0x288] ;  /* 0x0000a20000047ab9 */ /* 0x000fe20000000800 */
[----:B------:R-:W-:Y:S01]  /*cee0*/  ULDC.64 UR6, c[0x0][0x208] ;  /* 0x0000820000067ab9 */ /* 0x000fe20000000a00 */
[----:B------:R-:W-:Y:S01]  /*cef0*/  IMAD R3, R8, UR4, RZ ;  /* 0x0000000408037c24 */ /* 0x000fe2000f8e02ff */
[----:B------:R-:W1:Y:S01]  /*cf00*/  S2R R11, SR_TID.X ;  /* 0x00000000000b7919 */ /* 0x000e620000002100 */
[----:B------:R-:W2:Y:S04]  /*cf10*/  SHFL.IDX PT, R7, R0, RZ, 0x181f ;  /* 0x00181fff00077589 */ /* 0x000ea800000e0000 */
[----:B------:R-:W-:Y:S01]  /*cf20*/  SHFL.IDX PT, R8, R0, 0x1, 0x181f ;  /* 0x00381f0000087f89 */ /* 0x000fe200000e0000 */
[----:B0-----:R-:W-:-:S04]  /*cf30*/  LOP3.LUT R6, R6, 0x7f, RZ, 0xc0, !PT ;  /* 0x0000007f06067812 */ /* 0x001fc800078ec0ff */
[----:B------:R-:W-:Y:S01]  /*cf40*/  SHF.R.U32.HI R6, RZ, 0x3, R6 ;  /* 0x00000003ff067819 */ /* 0x000fe20000011606 */
[----:B-1----:R-:W-:-:S04]  /*cf50*/  IMAD.SHL.U32 R11, R11, 0x8, RZ ;  /* 0x000000080b0b7824 */ /* 0x002fc800078e00ff */
[----:B------:R-:W-:Y:S01]  /*cf60*/  IMAD.IADD R2, R6, 0x1, R5 ;  /* 0x0000000106027824 */ /* 0x000fe200078e0205 */
[----:B------:R-:W-:Y:S01]  /*cf70*/  LOP3.LUT R11, R11, 0x38, RZ, 0xc0, !PT ;  /* 0x000000380b0b7812 */ /* 0x000fe200078ec0ff */
[----:B------:R-:W0:Y:S02]  /*cf80*/  SHFL.IDX PT, R6, R4, RZ, 0x181f ;  /* 0x00181fff04067589 */ /* 0x000e2400000e0000 */
[C---:B------:R-:W-:Y:S01]  /*cf90*/  VIADD R5, R2.reuse, 0x10 ;  /* 0x0000001002057836 */ /* 0x040fe20000000000 */
[----:B------:R-:W-:-:S04]  /*cfa0*/  ISETP.GE.AND P4, PT, R2, R3, PT ;  /* 0x000000030200720c */ /* 0x000fc80003f86270 */
[----:B------:R-:W-:Y:S02]  /*cfb0*/  ISETP.GE.AND P3, PT, R5, R3, PT ;  /* 0x000000030500720c */ /* 0x000fe40003f66270 */
[----:B------:R-:W1:Y:S07]  /*cfc0*/  SHFL.IDX PT, R5, R4, 0x1, 0x181f ;  /* 0x00381f0004057f89 */ /* 0x000e6e00000e0000 */
[----:B--2---:R-:W-:-:S05]  /*cfd0*/  @!P4 LEA R7, P5, R11, R7, 0x1 ;  /* 0x000000070b07c211 */ /* 0x004fca00078a08ff */
[----:B0-----:R-:W-:Y:S01]  /*cfe0*/  @!P4 IMAD.X R6, RZ, RZ, R6, P5 ;  /* 0x000000ffff06c224 */ /* 0x001fe200028e0606 */
[----:B------:R-:W-:-:S04]  /*cff0*/  @!P3 LEA R8, P5, R11, R8, 0x1 ;  /* 0x000000080b08b211 */ /* 0x000fc800078a08ff */
[----:B------:R-:W-:-:S04]  /*d000*/  @!P4 LOP3.LUT R7, R7, R6, RZ, 0x3c, !PT ;  /* 0x000000060707c212 */ /* 0x000fc800078e3cff */
[----:B------:R-:W-:Y:S01]  /*d010*/  @!P4 LOP3.LUT R6, R7, R6, RZ, 0x3c, !PT ;  /* 0x000000060706c212 */ /* 0x000fe200078e3cff */
[----:B-1----:R-:W-:-:S03]  /*d020*/  @!P3 IMAD.X R5, RZ, RZ, R5, P5 ;  /* 0x000000ffff05b224 */ /* 0x002fc600028e0605 */
[----:B------:R-:W-:-:S05]  /*d030*/  @!P4 LOP3.LUT R7, R7, R6, RZ, 0x3c, !PT ;  /* 0x000000060707c212 */ /* 0x000fca00078e3cff */
[----:B-----5:R-:W-:Y:S04]  /*d040*/  @!P4 LDGSTS.E.BYPASS.LTC128B.128 [R10+0x15400], desc[UR6][R6.64], !P0 ;  /* 0x15400000060acfae */ /* 0x020fe8000c101d46 */
[----:B------:R-:W-:Y:S04]  /*d050*/  @!P4 LDGSTS.E.BYPASS.LTC128B.128 [R10+0x19400], desc[UR6][R6.64+0x80], !P1 ;  /* 0x19400080060acfae */ /* 0x000fe8000c901d46 */
[----:B------:R0:W-:Y:S02]  /*d060*/  @!P4 LDGSTS.E.BYPASS.LTC128B.128 [R10+0x1d400], desc[UR6][R6.64+0x100], !P2 ;  /* 0x1d400100060acfae */ /* 0x0001e4000d101d46 */
[----:B0-----:R-:W-:-:S02]  /*d070*/  @!P3 IMAD.MOV.U32 R6, RZ, RZ, R8 ;  /* 0x000000ffff06b224 */ /* 0x001fc400078e0008 */
[----:B------:R-:W-:Y:S01]  /*d080*/  @!P3 IMAD.MOV.U32 R7, RZ, RZ, R5 ;  /* 0x000000ffff07b224 */ /* 0x000fe200078e0005 */
[----:B------:R-:W0:Y:S01]  /*d090*/  SHFL.IDX PT, R8, R0, 0x2, 0x181f ;  /* 0x00581f0000087f89 */ /* 0x000e2200000e0000 */
[----:B------:R-:W-:-:S03]  /*d0a0*/  VIADD R5, R2, 0x20 ;  /* 0x0000002002057836 */ /* 0x000fc60000000000 */
[----:B------:R-:W-:Y:S04]  /*d0b0*/  @!P3 LDGSTS.E.BYPASS.LTC128B.128 [R10+0x15c00], desc[UR6][R6.64], !P0 ;  /* 0x15c00000060abfae */ /* 0x000fe8000c101d46 */
[----:B------:R-:W-:Y:S04]  /*d0c0*/  @!P3 LDGSTS.E.BYPASS.LTC128B.128 [R10+0x19c00], desc[UR6][R6.64+0x80], !P1 ;  /* 0x19c00080060abfae */ /* 0x000fe8000c901d46 */
[----:B------:R1:W-:Y:S01]  /*d0d0*/  @!P3 LDGSTS.E.BYPASS.LTC128B.128 [R10+0x1dc00], desc[UR6][R6.64+0x100], !P2 ;  /* 0x1dc00100060abfae */ /* 0x0003e2000d101d46 */
[----:B------:R-:W-:-:S03]  /*d0e0*/  ISETP.GE.AND P3, PT, R5, R3, PT ;  /* 0x000000030500720c */ /* 0x000fc60003f66270 */
[----:B------:R-:W2:Y:S10]  /*d0f0*/  SHFL.IDX PT, R5, R4, 0x2, 0x181f ;  /* 0x00581f0004057f89 */ /* 0x000eb400000e0000 */
[----:B0-----:R-:W-:-:S05]  /*d100*/  @!P3 LEA R8, P4, R11, R8, 0x1 ;  /* 0x000000080b08b211 */ /* 0x001fca00078808ff */
[----:B-1----:R-:W-:Y:S02]  /*d110*/  @!P3 IMAD.MOV.U32 R6, RZ, RZ, R8 ;  /* 0x000000ffff06b224 */ /* 0x002fe400078e0008 */
[----:B--2---:R-:W-:Y:S02]  /*d120*/  @!P3 IMAD.X R9, RZ, RZ, R5, P4 ;  /* 0x000000ffff09b224 */ /* 0x004fe400020e0605 */
[----:B------:R-:W-:Y:S02]  /*d130*/  VIADD R5, R2, 0x30 ;  /* 0x0000003002057836 */ /* 0x000fe40000000000 */
[----:B------:R-:W-:-:S05]  /*d140*/  @!P3 IMAD.MOV.U32 R7, RZ, RZ, R9 ;  /* 0x000000ffff07b224 */ /* 0x000fca00078e0009 */
[----:B------:R-:W-:Y:S04]  /*d150*/  @!P3 LDGSTS.E.BYPASS.LTC128B.128 [R10+0x16400], desc[UR6][R6.64], !P0 ;  /* 0x16400000060abfae */ /* 0x000fe8000c101d46 */
[----:B------:R-:W-:Y:S04]  /*d160*/  @!P3 LDGSTS.E.BYPASS.LTC128B.128 [R10+0x1a400], desc[UR6][R6.64+0x80], !P1 ;  /* 0x1a400080060abfae */ /* 0x000fe8000c901d46 */
[----:B------:R0:W-:Y:S01]  /*d170*/  @!P3 LDGSTS.E.BYPASS.LTC128B.128 [R10+0x1e400], desc[UR6][R6.64+0x100], !P2 ;  /* 0x1e400100060abfae */ /* 0x0001e2000d101d46 */
[----:B------:R-:W-:-:S03]  /*d180*/  ISETP.GE.AND P3, PT, R5, R3, PT ;  /* 0x000000030500720c */ /* 0x000fc60003f66270 */
[----:B------:R-:W-:Y:S04]  /*d190*/  SHFL.IDX PT, R5, R4, 0x3, 0x181f ;  /* 0x00781f0004057f89 */ /* 0x000fe800000e0000 */
[----:B0-----:R-:W0:Y:S06]  /*d1a0*/  SHFL.IDX PT, R6, R0, 0x3, 0x181f ;  /* 0x00781f0000067f89 */ /* 0x001e2c00000e0000 */
[----:B0-----:R-:W-:-:S05]  /*d1b0*/  @!P3 LEA R6, P4, R11, R6, 0x1 ;  /* 0x000000060b06b211 */ /* 0x001fca00078808ff */
[----:B------:R-:W-:-:S04]  /*d1c0*/  @!P3 IMAD.X R5, RZ, RZ, R5, P4 ;  /* 0x000000ffff05b224 */ /* 0x000fc800020e0605 */
[----:B------:R-:W-:Y:S02]  /*d1d0*/  @!P3 IMAD.MOV.U32 R7, RZ, RZ, R5 ;  /* 0x000000ffff07b224 */ /* 0x000fe400078e0005 */
[----:B------:R-:W-:-:S03]  /*d1e0*/  VIADD R5, R2, 0x40 ;  /* 0x0000004002057836 */ /* 0x000fc60000000000 */
        /* <DEDUP_REMOVED lines=20> */
[----:B------:R-:W-:Y:S02]  /*d330*/  @!P3 LDGSTS.E.BYPASS.LTC128B.128 [R10+0x17c00], desc[UR6][R6.64], !P0 ;  /* 0x17c00000060abfae */ /* 0x000fe4000c101d46 */
[----:B------:R-:W-:Y:S02]  /*d340*/  ISETP.GE.AND P4, PT, R5, R3, PT ;  /* 0x000000030500720c */ /* 0x000fe40003f86270 */
[----:B------:R-:W-:Y:S04]  /*d350*/  @!P3 LDGSTS.E.BYPASS.LTC128B.128 [R10+0x1bc00], desc[UR6][R6.64+0x80], !P1 ;  /* 0x1bc00080060abfae */ /* 0x000fe8000c901d46 */
[----:B------:R0:W-:Y:S04]  /*d360*/  @!P3 LDGSTS.E.BYPASS.LTC128B.128 [R10+0x1fc00], desc[UR6][R6.64+0x100], !P2 ;  /* 0x1fc00100060abfae */ /* 0x0001e8000d101d46 */
[----:B------:R-:W-:Y:S04]  /*d370*/  SHFL.IDX PT, R5, R4, 0x6, 0x181f ;  /* 0x00d81f0004057f89 */ /* 0x000fe800000e0000 */
[----:B------:R-:W-:Y:S04]  /*d380*/  SHFL.IDX PT, R4, R4, 0x7, 0x181f ;  /* 0x00f81f0004047f89 */ /* 0x000fe800000e0000 */
[----:B0-----:R-:W0:Y:S04]  /*d390*/  SHFL.IDX PT, R6, R0, 0x6, 0x181f ;  /* 0x00d81f0000067f89 */ /* 0x001e2800000e0000 */
[----:B------:R-:W1:Y:S01]  /*d3a0*/  SHFL.IDX PT, R0, R0, 0x7, 0x181f ;  /* 0x00f81f0000007f89 */ /* 0x000e6200000e0000 */
[----:B0-----:R-:W-:-:S05]  /*d3b0*/  @!P4 LEA R6, P3, R11, R6, 0x1 ;  /* 0x000000060b06c211 */ /* 0x001fca00078608ff */
[----:B------:R-:W-:-:S04]  /*d3c0*/  @!P4 IMAD.X R5, RZ, RZ, R5, P3 ;  /* 0x000000ffff05c224 */ /* 0x000fc800018e0605 */
[----:B------:R-:W-:-:S05]  /*d3d0*/  @!P4 IMAD.MOV.U32 R7, RZ, RZ, R5 ;  /* 0x000000ffff07c224 */ /* 0x000fca00078e0005 */
[----:B------:R0:W-:Y:S04]  /*d3e0*/  @!P4 LDGSTS.E.BYPASS.LTC128B.128 [R10+0x18400], desc[UR6][R6.64], !P0 ;  /* 0x18400000060acfae */ /* 0x0001e8000c101d46 */
[----:B------:R0:W-:Y:S04]  /*d3f0*/  @!P4 LDGSTS.E.BYPASS.LTC128B.128 [R10+0x1c400], desc[UR6][R6.64+0x80], !P1 ;  /* 0x1c400080060acfae */ /* 0x0001e8000c901d46 */
[----:B-1----:R0:W-:Y:S02]  /*d400*/  @!P4 LDGSTS.E.BYPASS.LTC128B.128 [R10+0x20400], desc[UR6][R6.64+0x100], !P2 ;  /* 0x20400100060acfae */ /* 0x0021e4000d101d46 */
.L_x_155:
[----:B------:R-:W-:Y:S01]  /*d410*/  VIADD R2, R2, 0x70 ;  /* 0x0000007002027836 */ /* 0x000fe20000000000 */
[----:B------:R-:W-:Y:S04]  /*d420*/  BSSY B0, `(.L_x_50) ;  /* 0x000000f000007945 */ /* 0x000fe80003800000 */
[----:B------:R-:W-:-:S13]  /*d430*/  ISETP.GE.AND P3, PT, R2, R3, PT ;  /* 0x000000030200720c */ /* 0x000fda0003f66270 */
[----:B------:R-:W-:Y:S05]  /*d440*/  @P3 BRA `(.L_x_51) ;  /* 0x0000000000303947 */ /* 0x000fea0003800000 */
[----:B------:R-:W1:Y:S01]  /*d450*/  S2R R5, SR_TID.X ;  /* 0x0000000000057919 */ /* 0x000e620000002100 */
[----:B------:R-:W-:Y:S01]  /*d460*/  ULDC.64 UR4, c[0x0][0x208] ;  /* 0x0000820000047ab9 */ /* 0x000fe20000000a00 */
[----:B-1----:R-:W-:-:S04]  /*d470*/  SHF.L.U32 R5, R5, 0x3, RZ ;  /* 0x0000000305057819 */ /* 0x002fc800000006ff */
[----:B------:R-:W-:-:S04]  /*d480*/  LOP3.LUT R5, R5, 0x38, RZ, 0xc0, !PT ;  /* 0x0000003805057812 */ /* 0x000fc800078ec0ff */
[----:B------:R-:W-:-:S05]  /*d490*/  LEA R2, P3, R5, R0, 0x1 ;  /* 0x0000000005027211 */ /* 0x000fca00078608ff */
[----:B------:R-:W-:-:S05]  /*d4a0*/  IMAD.X R3, RZ, RZ, R4, P3 ;  /* 0x000000ffff037224 */ /* 0x000fca00018e0604 */
[----:B------:R-:W-:Y:S01]  /*d4b0*/  @!PT LDS RZ, [RZ] ;  /* 0x00000000fffff984 */ /* 0x000fe20000000800 */
[----:B------:R-:W-:Y:S01]  /*d4c0*/  @!PT LDS RZ, [RZ] ;  /* 0x00000000fffff984 */ /* 0x000fe20000000800 */
[----:B------:R-:W-:Y:S01]  /*d4d0*/  @!PT LDS RZ, [RZ] ;  /* 0x00000000fffff984 */ /* 0x000fe20000000800 */
[----:B------:R1:W-:Y:S04]  /*d4e0*/  LDGSTS.E.BYPASS.LTC128B.128 [R10+0x18c00], desc[UR4][R2.64], !P0 ;  /* 0x18c00000020a7fae */ /* 0x0003e8000c101d44 */
[----:B------:R1:W-:Y:S04]  /*d4f0*/  LDGSTS.E.BYPASS.LTC128B.128 [R10+0x1cc00], desc[UR4][R2.64+0x80], !P1 ;  /* 0x1cc00080020a7fae */ /* 0x0003e8000c901d44 */
[----:B------:R1:W-:Y:S02]  /*d500*/  LDGSTS.E.BYPASS.LTC128B.128 [R10+0x20c00], desc[UR4][R2.64+0x100], !P2 ;  /* 0x20c00100020a7fae */ /* 0x0003e4000d101d44 */
.L_x_51:
[----:B------:R-:W-:Y:S05]  /*d510*/  BSYNC B0 ;  /* 0x0000000000007941 */ /* 0x000fea0003800000 */
.L_x_50:
[----:B-1----:R-:W2:Y:S01]  /*d520*/  LDL R2, [R1+0x2c] ;  /* 0x00002c0001027983 */ /* 0x002ea20000100800 */
[----:B------:R-:W-:Y:S01]  /*d530*/  NOP ;  /* 0x0000000000007918 */ /* 0x000fe20000000000 */
[----:B------:R-:W-:Y:S02]  /*d540*/  SYNCS.ARRIVE.TRANS64.RED.A0T1 RZ, [UR36+0x36800], RZ ;  /* 0x036800ffffff79a7 */ /* 0x000fe40008200424 */
[----:B------:R-:W-:Y:S01]  /*d550*/  ARRIVES.LDGSTSBAR.64.TRANSCNT [UR36+0x36800] ;  /* 0x03680000ff0079b0 */ /* 0x000fe20008000aa4 */
[----:B--2---:R-:W-:-:S04]  /*d560*/  LOP3.LUT R0, R2, 0x1, RZ, 0xc, !PT ;  /* 0x0000000102007812 */ /* 0x004fc800078e0cff */
[----:B------:R-:W-:Y:S01]  /*d570*/  SHF.L.U32 R0, R0, 0x1f, RZ ;  /* 0x0000001f00007819 */ /* 0x000fe200000006ff */
[----:B------:R-:W-:Y:S01]  /*d580*/  NOP ;  /* 0x0000000000007918 */ /* 0x000fe20000000000 */
[----:B------:R-:W2:Y:S01]  /*d590*/  LDL.LU R2, [R1+0x28] ;  /* 0x0000280001027983 */ /* 0x000ea20000300800 */
[----:B------:R-:W-:Y:S01]  /*d5a0*/  SYNCS.ARRIVE.TRANS64.A1T0 RZ, [UR36+0x36800], RZ ;  /* 0x036800ffffff79a7 */ /* 0x000fe20008100024 */
[----:B------:R-:W-:Y:S01]  /*d5b0*/  BSSY B0, `(.L_x_52) ;  /* 0x0000005000007945 */ /* 0x000fe20003800000 */
[----:B------:R-:W-:Y:S01]  /*d5c0*/  IMAD.U32 R9, RZ, RZ, UR36 ;  /* 0x00000024ff097e24 */ /* 0x000fe2000f8e00ff */
[----:B------:R-:W1:Y:S01]  /*d5d0*/  SYNCS.PHASECHK.TRANS64.TRYWAIT P0, [UR36+0x36820], R0 ;  /* 0x03682000ff0075a7 */ /* 0x000e620008000164 */
[----:B--2---:R-:W-:Y:S01]  /*d5e0*/  ISETP.GE.AND P1, PT, R2, 0x71, PT ;  /* 0x000000710200780c */ /* 0x004fe20003f26270 */
[----:B-1----:R-:W-:-:S12]  /*d5f0*/  @!P0 BRA `(.L_x_53) ;  /* 0x0000003800d88947 */ /* 0x002fd80003800000 */
.L_x_156:
[----:B------:R-:W-:Y:S05]  /*d600*/  BSYNC B0 ;  /* 0x0000000000007941 */ /* 0x000fea0003800000 */
.L_x_52:
[----:B------:R-:W-:Y:S01]  /*d610*/  VIADD R11, R9, 0x36800 ;  /* 0x00036800090b7836 */ /* 0x000fe20000000000 */
[----:B------:R-:W-:Y:S06]  /*d620*/  @!P1 BRA `(.L_x_54) ;  /* 0x0000002000bc9947 */ /* 0x000fec0003800000 */
[----:B------:R-:W2:Y:S01]  /*d630*/  LDL R2, [R1+0x1c] ;  /* 0x00001c0001027983 */ /* 0x000ea20000100800 */
[----:B-1----:R-:W-:Y:S02]  /*d640*/  IMAD.MOV.U32 R0, RZ, RZ, 0x1 ;  /* 0x00000001ff007424 */ /* 0x002fe400078e00ff */
[----:B--2---:R-:W-:-:S05]  /*d650*/  IMAD.MOV R8, RZ, RZ, -R2 ;  /* 0x000000ffff087224 */ /* 0x004fca00078e0a02 */
[----:B------:R-:W-:-:S05]  /*d660*/  VIADDMNMX R8, R8, R0, 0xffffffff, !PT ;  /* 0xffffffff08087446 */ /* 0x000fca0007800100 */
[----:B------:R-:W-:-:S05]  /*d670*/  IMAD.IADD R0, R2, 0x1, R8 ;  /* 0x0000000102007824 */ /* 0x000fca00078e0208 */
[----:B------:R-:W-:-:S04]  /*d680*/  LOP3.LUT R0, R0, 0x1, RZ, 0xc0, !PT ;  /* 0x0000000100007812 */ /* 0x000fc800078ec0ff */
[----:B------:R-:W-:Y:S01]  /*d690*/  ISETP.NE.U32.AND P0, PT, R0, 0x1, PT ;  /* 0x000000010000780c */ /* 0x000fe20003f05070 */
[----:B------:R-:W-:-:S12]  /*d6a0*/  VIADD R0, R2, 0xfffffffe ;  /* 0xfffffffe02007836 */ /* 0x000fd80000000000 */
[----:B------:R-:W-:Y:S05]  /*d6b0*/  @P0 BRA `(.L_x_55) ;  /* 0x0000000800e00947 */ /* 0x000fea0003800000 */
[----:B------:R-:W2:Y:S01]  /*d6c0*/  LDL R2, [R1+0x4] ;  /* 0x0000040001027983 */ /* 0x000ea20000100800 */
[----:B------:R-:W-:Y:S01]  /*d6d0*/  LOP3.LUT P2, RZ, R19, 0x2, RZ, 0xc0, !PT ;  /* 0x0000000213ff7812 */ /* 0x000fe2000784c0ff */
[----:B------:R-:W-:Y:S01]  /*d6e0*/  VIADD R4, R18, 0x1 ;  /* 0x0000000112047836 */ /* 0x000fe20000000000 */
[----:B------:R-:W-:Y:S04]  /*d6f0*/  BSSY B0, `(.L_x_56) ;  /* 0x00000b0000007945 */ /* 0x000fe80003800000 */
[----:B------:R-:W-:-:S04]  /*d700*/  ISETP.NE.AND P0, PT, R4, 0x2, PT ;  /* 0x000000020400780c */ /* 0x000fc80003f05270 */
[----:B0-----:R-:W-:Y:S02]  /*d710*/  SEL R10, RZ, 0x1, P0 ;  /* 0x00000001ff0a7807 */ /* 0x001fe40000000000 */
[----:B------:R-:W-:Y:S02]  /*d720*/  SEL R4, R4, RZ, P0 ;  /* 0x000000ff04047207 */ /* 0x000fe40000000000 */
[----:B--2---:R-:W-:Y:S01]  /*d730*/  LOP3.LUT R10, R2, R10, RZ, 0x3c, !PT ;  /* 0x0000000a020a7212 */ /* 0x004fe200078e3cff */
[----:B------:R-:W-:Y:S06]  /*d740*/  @!P2 BRA `(.L_x_57) ;  /* 0x0000000800a8a947 */ /* 0x000fec0003800000 */
[----:B------:R-:W-:Y:S01]  /*d750*/  LOP3.LUT P2, RZ, R19, 0x1, RZ, 0xc0, !PT ;  /* 0x0000000113ff7812 */ /* 0x000fe2000784c0ff */
[----:B------:R-:W-:-:S12]  /*d760*/  IMAD.MOV.U32 R6, RZ, RZ, R17 ;  /* 0x000000ffff067224 */ /* 0x000fd800078e0011 */
[----:B------:R-:W-:Y:S05]  /*d770*/  @!P2 BRA `(.L_x_58) ;  /* 0x000000000054a947 */ /* 0x000fea0003800000 */
[----:B------:R-:W2:Y:S01]  /*d780*/  LDL R12, [R1+0xc] ;  /* 0x00000c00010c7983 */ /* 0x000ea20000100800 */
[----:B------:R-:W0:Y:S01]  /*d790*/  LDC R6, c[0x0][0x43c] ;  /* 0x00010f00ff067b82 */ /* 0x000e220000000800 */
[----:B------:R-:W-:Y:S02]  /*d7a0*/  ULDC.64 UR4, c[0x0][0x428] ;  /* 0x00010a0000047ab9 */ /* 0x000fe40000000a00 */
[----:B------:R-:W3:Y:S01]  /*d7b0*/  LDL R7, [R1] ;  /* 0x0000000001077983 */ /* 0x000ee20000100800 */
[----:B------:R-:W-:Y:S01]  /*d7c0*/  ULDC.64 UR6, c[0x0][0x208] ;  /* 0x0000820000067ab9 */ /* 0x000fe20000000a00 */
[----:B0-----:R-:W-:-:S13]  /*d7d0*/  ISETP.NE.AND P0, PT, R6, 0x1, PT ;  /* 0x000000010600780c */ /* 0x001fda0003f05270 */
[----:B------:R-:W0:Y:S02]  /*d7e0*/  @P0 LDC.64 R2, c[0x0][0x440] ;  /* 0x00011000ff020b82 */ /* 0x000e240000000a00 */
[----:B0-----:R-:W-:-:S04]  /*d7f0*/  @P0 IMAD.HI.U32 R5, R0, R2, RZ ;  /* 0x0000000200050227 */ /* 0x001fc800078e00ff */
[----:B------:R-:W-:Y:S01]  /*d800*/  IMAD.MOV.U32 R2, RZ, RZ, R0 ;  /* 0x000000ffff027224 */ /* 0x000fe200078e0000 */
[----:B------:R-:W-:-:S05]  /*d810*/  @P0 SHF.R.U32.HI R2, RZ, R3, R5 ;  /* 0x00000003ff020219 */ /* 0x000fca0000011605 */
[----:B------:R-:W-:-:S04]  /*d820*/  IMAD.MOV R3, RZ, RZ, -R2 ;  /* 0x000000ffff037224 */ /* 0x000fc800078e0a02 */
[----:B------:R-:W-:Y:S01]  /*d830*/  IMAD R0, R6, R3, R0 ;  /* 0x0000000306007224 */ /* 0x000fe200078e0200 */
[----:B------:R-:W-:Y:S01]  /*d840*/  SHF.R.S32.HI R3, RZ, 0x1f, R2 ;  /* 0x0000001fff037819 */ /* 0x000fe20000011402 */
[----:B--2---:R-:W-:-:S04]  /*d850*/  IMAD R5, R12, UR4, RZ ;  /* 0x000000040c057c24 */ /* 0x004fc8000f8e02ff */
[C---:B---3--:R-:W-:Y:S02]  /*d860*/  IMAD R5, R7.reuse, UR5, R5 ;  /* 0x0000000507057c24 */ /* 0x048fe4000f8e0205 */
[----:B------:R-:W-:Y:S01]  /*d870*/  IMAD.WIDE.U32 R2, R7, UR4, R2 ;  /* 0x0000000407027c25 */ /* 0x000fe2000f8e0002 */
[----:B------:R-:W-:-:S03]  /*d880*/  ULDC.64 UR4, c[0x0][0x418] ;  /* 0x0001060000047ab9 */ /* 0x000fc60000000a00 */
[----:B------:R-:W-:Y:S01]  /*d890*/  IMAD.IADD R3, R5, 0x1, R3 ;  /* 0x0000000105037824 */ /* 0x000fe200078e0203 */
[----:B------:R-:W-:-:S04]  /*d8a0*/  LEA R6, P0, R2, UR4, 0x2 ;  /* 0x0000000402067c11 */ /* 0x000fc8000f8010ff */
[----:B------:R-:W-:-:S05]  /*d8b0*/  LEA.HI.X R7, R2, UR5, R3, 0x2, P0 ;  /* 0x0000000502077c11 */ /* 0x000fca00080f1403 */
[----:B------:R0:W5:Y:S04]  /*d8c0*/  LDG.E R6, desc[UR6][R6.64] ;  /* 0x0000000606067981 */ /* 0x000168000c1e1900 */
.L_x_58:
[----:B------:R-:W-:Y:S01]  /*d8d0*/  LEA R3, R4, UR36, 0x3 ;  /* 0x0000002404037c11 */ /* 0x000fe2000f8e18ff */
[----:B------:R-:W-:Y:S01]  /*d8e0*/  BSSY B1, `(.L_x_59) ;  /* 0x0000004000017945 */ /* 0x000fe20003800000 */
[----:B------:R-:W-:-:S04]  /*d8f0*/  SHF.L.U32 R2, R10, 0x1f, RZ ;  /* 0x0000001f0a027819 */ /* 0x000fc800000006ff */
[----:B------:R-:W1:Y:S02]  /*d900*/  SYNCS.PHASECHK.TRANS64.TRYWAIT P0, [R3+URZ+0x36840], R2 ;  /* 0x03684002030075a7 */ /* 0x000e64000800017f */
[----:B-1----:R-:W-:Y:S05]  /*d910*/  @!P0 BRA `(.L_x_60) ;  /* 0x0000003800248947 */ /* 0x002fea0003800000 */
.L_x_157:
[----:B------:R-:W-:Y:S05]  /*d920*/  BSYNC B1 ;  /* 0x0000000000017941 */ /* 0x000fea0003800000 */
.L_x_59:
[----:B------:R-:W2:Y:S01]  /*d930*/  S2R R5, SR_TID.X ;  /* 0x0000000000057919 */ /* 0x000ea20000002100 */
[----:B------:R-:W-:Y:S01]  /*d940*/  BSSY B1, `(.L_x_61) ;  /* 0x000000b000017945 */ /* 0x000fe20003800000 */
[----:B--2---:R-:W-:-:S04]  /*d950*/  LOP3.LUT R5, R5, 0x7f, RZ, 0xc0, !PT ;  /* 0x0000007f05057812 */ /* 0x004fc800078ec0ff */
[----:B------:R-:W-:-:S13]  /*d960*/  ISETP.NE.AND P1, PT, R5, RZ, PT ;  /* 0x000000ff0500720c */ /* 0x000fda0003f25270 */
[----:B------:R-:W-:Y:S05]  /*d970*/  @P1 BRA `(.L_x_62) ;  /* 0x00000000001c1947 */ /* 0x000fea0003800000 */
[----:B------:R-:W2:Y:S01]  /*d980*/  S2R R5, SR_TID.X ;  /* 0x0000000000057919 */ /* 0x000ea20000002100 */
[----:B-1----:R-:W-:-:S04]  /*d990*/  IMAD.MOV.U32 R2, RZ, RZ, 0xa800 ;  /* 0x0000a800ff027424 */ /* 0x002fc800078e00ff */
[----:B------:R3:W-:Y:S01]  /*d9a0*/  SYNCS.ARRIVE.TRANS64 RZ, [R3+URZ+0x36830], R2 ;  /* 0x0368300203ff79a7 */ /* 0x0007e2000800003f */
[----:B--2---:R-:W-:-:S04]  /*d9b0*/  LOP3.LUT R5, R5, 0x1f, RZ, 0xc0, !PT ;  /* 0x0000001f05057812 */ /* 0x004fc800078ec0ff */
[----:B------:R-:W-:-:S13]  /*d9c0*/  ISETP.NE.AND P0, PT, R5, RZ, PT ;  /* 0x000000ff0500720c */ /* 0x000fda0003f05270 */
[----:B---3--:R-:W-:Y:S05]  /*d9d0*/  @!P0 BRA `(.L_x_62) ;  /* 0x0000000000048947 */ /* 0x008fea0003800000 */
[----:B------:R-:W-:Y:S01]  /*d9e0*/  BPT.TRAP 0x1 ;  /* 0x000000040000795c */ /* 0x000fe20000300000 */
.L_x_62:
[----:B------:R-:W-:Y:S05]  /*d9f0*/  BSYNC B1 ;  /* 0x0000000000017941 */ /* 0x000fea0003800000 */
.L_x_61:
[----:B------:R-:W-:Y:S01]  /*da00*/  IMAD.MOV.U32 R14, RZ, RZ, RZ ;  /* 0x000000ffff0e7224 */ /* 0x000fe200078e00ff */
[----:B------:R-:W-:Y:S01]  /*da10*/  UIADD3 UR4, UP0, UR38, 0x370, URZ ;  /* 0x0000037026047890 */ /* 0x000fe2000ff1e03f */
[----:B------:R-:W-:Y:S01]  /*da20*/  IMAD R5, R4, 0xa800, R9 ;  /* 0x0000a80004057824 */ /* 0x000fe200078e0209 */
[----:B------:R-:W-:Y:S01]  /*da30*/  PLOP3.LUT P0, PT, PT, PT, PT, 0x80, 0x0 ;  /* 0x000000000000781c */ /* 0x000fe20003f0f070 */
[----:B-1----:R-:W-:Y:S01]  /*da40*/  VIADD R3, R3, 0x36830 ;  /* 0x0003683003037836 */ /* 0x002fe20000000000 */
[----:B------:R-:W-:Y:S01]  /*da50*/  R2UR UR10, R14 ;  /* 0x000000000e0a72ca */ /* 0x000fe200000e0000 */
[----:B------:R-:W-:Y:S01]  /*da60*/  IMAD R2, R0, 0x70, RZ ;  /* 0x0000007000027824 */ /* 0x000fe200078e02ff */
[----:B------:R-:W-:Y:S01]  /*da70*/  UIADD3.X UR5, URZ, UR39, URZ, UP0, !UPT ;  /* 0x000000273f057290 */ /* 0x000fe200087fe43f */
[----:B0-----:R-:W-:Y:S01]  /*da80*/  VIADD R7, R5, 0x21400 ;  /* 0x0002140005077836 */ /* 0x001fe20000000000 */
[----:B------:R-:W-:Y:S01]  /*da90*/  UMOV UR6, 0x0 ;  /* 0x0000000000067882 */ /* 0x000fe20000000000 */
[----:B------:R-:W-:-:S10]  /*daa0*/  UMOV UR7, 0x14f00000 ;  /* 0x14f0000000077882 */ /* 0x000fd40000000000 */
.L_x_63:
[----:B------:R-:W-:-:S13]  /*dab0*/  @P0 ELECT P2, URZ, PT ;  /* 0x00000000003f082f */ /* 0x000fda0003840000 */
[----:B-----5:R-:W-:Y:S02]  /*dac0*/  @P2 R2UR UR13, R6 ;  /* 0x00000000060d22ca */ /* 0x020fe400000e0000 */
[----:B------:R-:W-:Y:S02]  /*dad0*/  @P2 R2UR UR12, R16 ;  /* 0x00000000100c22ca */ /* 0x000fe400000e0000 */
[----:B------:R-:W-:Y:S02]  /*dae0*/  @P2 R2UR UR11, R2 ;  /* 0x00000000020b22ca */ /* 0x000fe400000e0000 */
[----:B------:R-:W-:Y:S02]  /*daf0*/  @P2 R2UR UR9, R3 ;  /* 0x00000000030922ca */ /* 0x000fe400000e0000 */
[----:B------:R-:W-:Y:S02]  /*db00*/  @P2 R2UR UR8, R7 ;  /* 0x00000000070822ca */ /* 0x000fe400000e0000 */
[----:B------:R-:W-:-:S02]  /*db10*/  @P2 PLOP3.LUT P0, PT, P2, PT, PT, 0x8, 0x0 ;  /* 0x000000000000281c */ /* 0x000fc4000170e170 */
[----:B------:R-:W-:-:S09]  /*db20*/  PLOP3.LUT P2, PT, PT, PT, PT, 0x8, 0x0 ;  /* 0x000000000000781c */ /* 0x000fd20003f4e170 */
[----:B------:R0:W-:Y:S02]  /*db30*/  UTMALDG.4D [UR8], [UR4], desc[UR6] ;  /* 0x00000608040075b4 */ /* 0x0001e40008019000 */
[----:B0-----:R-:W-:Y:S05]  /*db40*/  @P0 BRA.U.ANY `(.L_x_63) ;  /* 0xfffffffd00d80947 */ /* 0x001fea000393ffff */
[----:B------:R-:W-:Y:S01]  /*db50*/  IMAD.MOV.U32 R20, RZ, RZ, 0x40 ;  /* 0x00000040ff147424 */ /* 0x000fe200078e00ff */
[----:B------:R-:W-:Y:S01]  /*db60*/  PLOP3.LUT P0, PT, PT, PT, PT, 0x80, 0x0 ;  /* 0x000000000000781c */ /* 0x000fe20003f0f070 */
[----:B------:R-:W-:Y:S01]  /*db70*/  VIADD R7, R5, 0x24c00 ;  /* 0x00024c0005077836 */ /* 0x000fe20000000000 */
[----:B------:R-:W-:Y:S01]  /*db80*/  UMOV UR6, 0x0 ;  /* 0x0000000000067882 */ /* 0x000fe20000000000 */
[----:B------:R-:W-:Y:S01]  /*db90*/  UMOV UR7, 0x14f00000 ;  /* 0x14f0000000077882 */ /* 0x000fe20000000000 */
[----:B------:R-:W-:-:S15]  /*dba0*/  R2UR UR10, R20 ;  /* 0x00000000140a72ca */ /* 0x000fde00000e0000 */
.L_x_64:
[----:B------:R-:W-:-:S13]  /*dbb0*/  @P0 ELECT P2, URZ, PT ;  /* 0x00000000003f082f */ /* 0x000fda0003840000 */
[----:B------:R-:W-:Y:S02]  /*dbc0*/  @P2 R2UR UR13, R6 ;  /* 0x00000000060d22ca */ /* 0x000fe400000e0000 */
        /* <DEDUP_REMOVED lines=14> */
.L_x_65:
        /* <DEDUP_REMOVED lines=10> */
[----:B------:R-:W2:Y:S01]  /*dd50*/  LDL.LU R7, [R1+0x4] ;  /* 0x0000040001077983 */ /* 0x000ea20000300800 */
[----:B------:R-:W-:Y:S01]  /*dd60*/  IMAD R3, R18, 0x8, R11 ;  /* 0x0000000812037824 */ /* 0x000fe200078e020b */
[----:B------:R-:W-:Y:S01]  /*dd70*/  BSSY B1, `(.L_x_66) ;  /* 0x0000004000017945 */ /* 0x000fe20003800000 */
[----:B--2---:R-:W-:-:S04]  /*dd80*/  SHF.L.U32 R2, R7, 0x1f, RZ ;  /* 0x0000001f07027819 */ /* 0x004fc800000006ff */
[----:B------:R-:W0:Y:S02]  /*dd90*/  SYNCS.PHASECHK.TRANS64.TRYWAIT P0, [R3+URZ+0x60], R2 ;  /* 0x00006002030075a7 */ /* 0x000e24000800017f */
[----:B0-----:R-:W-:Y:S05]  /*dda0*/  @!P0 BRA `(.L_x_67) ;  /* 0x0000003400148947 */ /* 0x001fea0003800000 */
.L_x_158:
[----:B------:R-:W-:Y:S05]  /*ddb0*/  BSYNC B1 ;  /* 0x0000000000017941 */ /* 0x000fea0003800000 */
.L_x_66:
[----:B------:R-:W-:Y:S01]  /*ddc0*/  BSSY B1, `(.L_x_68) ;  /* 0x000000c000017945 */ /* 0x000fe20003800000 */
[----:B------:R-:W-:Y:S02]  /*ddd0*/  IMAD.MOV.U32 R12, RZ, RZ, 0x0 ;  /* 0x00000000ff0c7424 */ /* 0x000fe400078e00ff */
[----:B------:R-:W-:Y:S01]  /*dde0*/  IMAD.MOV.U32 R13, RZ, RZ, 0x14f00000 ;  /* 0x14f00000ff0d7424 */ /* 0x000fe200078e00ff */
[----:B------:R-:W-:Y:S06]  /*ddf0*/  @P1 BRA `(.L_x_69) ;  /* 0x0000000000201947 */ /* 0x000fec0003800000 */
[----:B------:R-:W1:Y:S01]  /*de00*/  S2R R5, SR_TID.X ;  /* 0x0000000000057919 */ /* 0x000e620000002100 */
[----:B0-----:R-:W-:Y:S01]  /*de10*/  LEA R2, R18, UR36, 0x3 ;  /* 0x0000002412027c11 */ /* 0x001fe2000f8e18ff */
[----:B------:R-:W-:-:S04]  /*de20*/  IMAD.MOV.U32 R3, RZ, RZ, 0xa800 ;  /* 0x0000a800ff037424 */ /* 0x000fc800078e00ff */
[----:B------:R2:W-:Y:S01]  /*de30*/  SYNCS.ARRIVE.TRANS64 RZ, [R2+URZ+0x36850], R3 ;  /* 0x0368500302ff79a7 */ /* 0x0005e2000800003f */
[----:B-1----:R-:W-:-:S04]  /*de40*/  LOP3.LUT R5, R5, 0x1f, RZ, 0xc0, !PT ;  /* 0x0000001f05057812 */ /* 0x002fc800078ec0ff */
[----:B------:R-:W-:-:S13]  /*de50*/  ISETP.NE.AND P0, PT, R5, RZ, PT ;  /* 0x000000ff0500720c */ /* 0x000fda0003f05270 */
[----:B--2---:R-:W-:Y:S05]  /*de60*/  @!P0 BRA `(.L_x_69) ;  /* 0x0000000000048947 */ /* 0x004fea0003800000 */
[----:B------:R-:W-:Y:S01]  /*de70*/  BPT.TRAP 0x1 ;  /* 0x000000040000795c */ /* 0x000fe20000300000 */
.L_x_69:
[----:B------:R-:W-:Y:S05]  /*de80*/  BSYNC B1 ;  /* 0x0000000000017941 */ /* 0x000fea0003800000 */
.L_x_68:
[----:B------:R-:W2:Y:S01]  /*de90*/  LDL.LU R5, [R1+0x8] ;  /* 0x0000080001057983 */ /* 0x000ea20000300800 */
[----:B------:R-:W-:Y:S01]  /*dea0*/  R2UR UR10, R14 ;  /* 0x000000000e0a72ca */ /* 0x000fe200000e0000 */
[----:B0-----:R-:W-:Y:S01]  /*deb0*/  IMAD R3, R18, 0xa800, R9 ;  /* 0x0000a80012037824 */ /* 0x001fe200078e0209 */
[----:B------:R-:W-:Y:S01]  /*dec0*/  R2UR UR6, R12 ;  /* 0x000000000c0672ca */ /* 0x000fe200000e0000 */
[----:B------:R-:W-:Y:S01]  /*ded0*/  UIADD3 UR4, UP0, UR38, 0x470, URZ ;  /* 0x0000047026047890 */ /* 0x000fe2000ff1e03f */
[----:B------:R-:W-:Y:S01]  /*dee0*/  R2UR UR7, R13 ;  /* 0x000000000d0772ca */ /* 0x000fe200000e0000 */
[----:B------:R-:W-:Y:S01]  /*def0*/  VIADD R7, R3, 0x400 ;  /* 0x0000040003077836 */ /* 0x000fe20000000000 */
[----:B------:R-:W-:Y:S01]  /*df00*/  LEA R2, R18, UR36, 0x3 ;  /* 0x0000002412027c11 */ /* 0x000fe2000f8e18ff */
[----:B------:R-:W-:Y:S01]  /*df10*/  UIADD3.X UR5, URZ, UR39, URZ, UP0, !UPT ;  /* 0x000000273f057290 */ /* 0x000fe200087fe43f */
[----:B------:R-:W-:-:S03]  /*df20*/  PLOP3.LUT P0, PT, PT, PT, PT, 0x80, 0x0 ;  /* 0x000000000000781c */ /* 0x000fc60003f0f070 */
[----:B------:R-:W-:Y:S02]  /*df30*/  VIADD R2, R2, 0x36850 ;  /* 0x0003685002027836 */ /* 0x000fe40000000000 */
[----:B--2---:R-:W-:-:S08]  /*df40*/  IMAD R5, R5, 0x70, RZ ;  /* 0x0000007005057824 */ /* 0x004fd000078e02ff */
.L_x_70:
        /* <DEDUP_REMOVED lines=10> */
[----:B------:R-:W-:Y:S01]  /*dff0*/  R2UR UR10, R20 ;  /* 0x00000000140a72ca */ /* 0x000fe200000e0000 */
[----:B------:R-:W-:Y:S01]  /*e000*/  VIADD R7, R3, 0x3c00 ;  /* 0x00003c0003077836 */ /* 0x000fe20000000000 */
[----:B------:R-:W-:Y:S02]  /*e010*/  R2UR UR6, R12 ;  /* 0x000000000c0672ca */ /* 0x000fe400000e0000 */
[----:B------:R-:W-:Y:S02]  /*e020*/  R2UR UR7, R13 ;  /* 0x000000000d0772ca */ /* 0x000fe400000e0000 */
[----:B------:R-:W-:-:S13]  /*e030*/  PLOP3.LUT P0, PT, PT, PT, PT, 0x80, 0x0 ;  /* 0x000000000000781c */ /* 0x000fda0003f0f070 */
.L_x_71:
        /* <DEDUP_REMOVED lines=15> */
.L_x_72:
        /* <DEDUP_REMOVED lines=10> */
[----:B------:R0:W-:Y:S01]  /*e1d0*/  STL [R1+0x8], R0 ;  /* 0x0000080001007387 */ /* 0x0001e20000100800 */
[----:B------:R-:W-:-:S07]  /*e1e0*/  IMAD.MOV.U32 R17, RZ, RZ, R6 ;  /* 0x000000ffff117224 */ /* 0x000fce00078e0006 */
.L_x_57:
[----:B------:R-:W-:Y:S05]  /*e1f0*/  BSYNC B0 ;  /* 0x0000000000007941 */ /* 0x000fea0003800000 */
.L_x_56:
[----:B0-----:R-:W2:Y:S01]  /*e200*/  LDL.LU R0, [R1+0x1c] ;  /* 0x00001c0001007983 */ /* 0x001ea20000300800 */
[----:B------:R-:W-:-:S03]  /*e210*/  IMAD.MOV.U32 R18, RZ, RZ, R4 ;  /* 0x000000ffff127224 */ /* 0x000fc600078e0004 */
[----:B------:R1:W-:Y:S02]  /*e220*/  STL [R1+0x4], R10 ;  /* 0x0000040a01007387 */ /* 0x0003e40000100800 */
[----:B-12---:R-:W-:-:S07]  /*e230*/  IADD3 R0, R0, -0x3, RZ ;  /* 0xfffffffd00007810 */ /* 0x006fce0007ffe0ff */
.L_x_55:
[----:B------:R-:W2:Y:S01]  /*e240*/  LDL.LU R2, [R1+0x18] ;  /* 0x0000180001027983 */ /* 0x000ea20000300800 */
[----:B------:R-:W-:Y:S01]  /*e250*/  IMAD.MOV R8, RZ, RZ, -R8 ;  /* 0x000000ffff087224 */ /* 0x000fe200078e0a08 */
[----:B------:R-:W-:Y:S04]  /*e260*/  BSSY B0, `(.L_x_54) ;  /* 0x000016b000007945 */ /* 0x000fe80003800000 */
[----:B--2---:R-:W-:-:S13]  /*e270*/  ISETP.NE.AND P0, PT, R2, R8, PT ;  /* 0x000000080200720c */ /* 0x004fda0003f05270 */
[----:B------:R-:W-:Y:S05]  /*e280*/  @!P0 BRA `(.L_x_73) ;  /* 0x0000001400a08947 */ /* 0x000fea0003800000 */
[----:B0-----:R-:W-:-:S07]  /*e290*/  IMAD.MOV.U32 R6, RZ, RZ, R17 ;  /* 0x000000ffff067224 */ /* 0x001fce00078e0011 */
.L_x_108:
[----:B--2---:R-:W2:Y:S01]  /*e2a0*/  LDL R2, [R1+0x4] ;  /* 0x0000040001027983 */ /* 0x004ea20000100800 */
[----:B------:R-:W-:Y:S01]  /*e2b0*/  LOP3.LUT P1, RZ, R19, 0x2, RZ, 0xc0, !PT ;  /* 0x0000000213ff7812 */ /* 0x000fe2000782c0ff */
[----:B------:R-:W-:Y:S01]  /*e2c0*/  VIADD R4, R18, 0x1 ;  /* 0x0000000112047836 */ /* 0x000fe20000000000 */
[----:B------:R-:W-:Y:S04]  /*e2d0*/  BSSY B1, `(.L_x_74) ;  /* 0x00000ae000017945 */ /* 0x000fe80003800000 */
[----:B------:R-:W-:-:S04]  /*e2e0*/  ISETP.NE.AND P0, PT, R4, 0x2, PT ;  /* 0x000000020400780c */ /* 0x000fc80003f05270 */
[----:B------:R-:W-:Y:S02]  /*e2f0*/  SEL R5, RZ, 0x1, P0 ;  /* 0x00000001ff057807 */ /* 0x000fe40000000000 */
[----:B------:R-:W-:Y:S02]  /*e300*/  SEL R4, R4, RZ, P0 ;  /* 0x000000ff04047207 */ /* 0x000fe40000000000 */
[----:B--2---:R-:W-:Y:S01]  /*e310*/  LOP3.LUT R5, R2, R5, RZ, 0x3c, !PT ;  /* 0x0000000502057212 */ /* 0x004fe200078e3cff */
[----:B01----:R-:W-:Y:S06]  /*e320*/  @!P1 BRA `(.L_x_75) ;  /* 0x0000000800a09947 */ /* 0x003fec0003800000 */
        /* <DEDUP_REMOVED lines=24> */
.L_x_76:
[----:B------:R-:W-:Y:S01]  /*e4b0*/  LEA R3, R4, UR36, 0x3 ;  /* 0x0000002404037c11 */ /* 0x000fe2000f8e18ff */
[----:B------:R-:W-:Y:S01]  /*e4c0*/  BSSY B2, `(.L_x_77) ;  /* 0x0000004000027945 */ /* 0x000fe20003800000 */
[----:B------:R-:W-:-:S04]  /*e4d0*/  SHF.L.U32 R2, R5, 0x1f, RZ ;  /* 0x0000001f05027819 */ /* 0x000fc800000006ff */
[----:B------:R-:W1:Y:S02]  /*e4e0*/  SYNCS.PHASECHK.TRANS64.TRYWAIT P0, [R3+URZ+0x36840], R2 ;  /* 0x03684002030075a7 */ /* 0x000e64000800017f */
[----:B-1----:R-:W-:Y:S05]  /*e4f0*/  @!P0 BRA `(.L_x_78) ;  /* 0x0000002c00548947 */ /* 0x002fea0003800000 */
.L_x_159:
[----:B------:R-:W-:Y:S05]  /*e500*/  BSYNC B2 ;  /* 0x0000000000027941 */ /* 0x000fea0003800000 */
.L_x_77:
[----:B0-----:R-:W0:Y:S01]  /*e510*/  S2R R7, SR_TID.X ;  /* 0x0000000000077919 */ /* 0x001e220000002100 */
[----:B------:R-:W-:Y:S01]  /*e520*/  BSSY B2, `(.L_x_79) ;  /* 0x000000b000027945 */ /* 0x000fe20003800000 */
[----:B0-----:R-:W-:-:S04]  /*e530*/  LOP3.LUT R7, R7, 0x7f, RZ, 0xc0, !PT ;  /* 0x0000007f07077812 */ /* 0x001fc800078ec0ff */
[----:B------:R-:W-:-:S13]  /*e540*/  ISETP.NE.AND P1, PT, R7, RZ, PT ;  /* 0x000000ff0700720c */ /* 0x000fda0003f25270 */
[----:B------:R-:W-:Y:S05]  /*e550*/  @P1 BRA `(.L_x_80) ;  /* 0x00000000001c1947 */ /* 0x000fea0003800000 */
[----:B------:R-:W0:Y:S01]  /*e560*/  S2R R7, SR_TID.X ;  /* 0x0000000000077919 */ /* 0x000e220000002100 */
[----:B-1----:R-:W-:-:S04]  /*e570*/  IMAD.MOV.U32 R2, RZ, RZ, 0xa800 ;  /* 0x0000a800ff027424 */ /* 0x002fc800078e00ff */
[----:B------:R2:W-:Y:S01]  /*e580*/  SYNCS.ARRIVE.TRANS64 RZ, [R3+URZ+0x36830], R2 ;  /* 0x0368300203ff79a7 */ /* 0x0005e2000800003f */
[----:B0-----:R-:W-:-:S04]  /*e590*/  LOP3.LUT R7, R7, 0x1f, RZ, 0xc0, !PT ;  /* 0x0000001f07077812 */ /* 0x001fc800078ec0ff */
[----:B------:R-:W-:-:S13]  /*e5a0*/  ISETP.NE.AND P0, PT, R7, RZ, PT ;  /* 0x000000ff0700720c */ /* 0x000fda0003f05270 */
[----:B--2---:R-:W-:Y:S05]  /*e5b0*/  @!P0 BRA `(.L_x_80) ;  /* 0x0000000000048947 */ /* 0x004fea0003800000 */
[----:B------:R-:W-:Y:S01]  /*e5c0*/  BPT.TRAP 0x1 ;  /* 0x000000040000795c */ /* 0x000fe20000300000 */
.L_x_80:
[----:B------:R-:W-:Y:S05]  /*e5d0*/  BSYNC B2 ;  /* 0x0000000000027941 */ /* 0x000fea0003800000 */
.L_x_79:
        /* <DEDUP_REMOVED lines=8> */
[----:B------:R-:W-:Y:S01]  /*e660*/  VIADD R10, R7, 0x21400 ;  /* 0x00021400070a7836 */ /* 0x000fe20000000000 */
[----:B------:R-:W-:Y:S01]  /*e670*/  UMOV UR6, 0x0 ;  /* 0x0000000000067882 */ /* 0x000fe20000000000 */
[----:B------:R-:W-:-:S10]  /*e680*/  UMOV UR7, 0x14f00000 ;  /* 0x14f0000000077882 */ /* 0x000fd40000000000 */
.L_x_81:
        /* <DEDUP_REMOVED lines=16> */
.L_x_82:
        /* <DEDUP_REMOVED lines=16> */
.L_x_83:
        /* <DEDUP_REMOVED lines=16> */
.L_x_160:
[----:B------:R-:W-:Y:S05]  /*e990*/  BSYNC B2 ;  /* 0x0000000000027941 */ /* 0x000fea0003800000 */
.L_x_84:
[----:B------:R-:W-:Y:S01]  /*e9a0*/  BSSY B2, `(.L_x_86) ;  /* 0x000000b000027945 */ /* 0x000fe20003800000 */
[----:B------:R-:W-:Y:S02]  /*e9b0*/  IMAD.MOV.U32 R12, RZ, RZ, 0x0 ;  /* 0x00000000ff0c7424 */ /* 0x000fe400078e00ff */
[----:B------:R-:W-:Y:S01]  /*e9c0*/  IMAD.MOV.U32 R13, RZ, RZ, 0x14f00000 ;  /* 0x14f00000ff0d7424 */ /* 0x000fe200078e00ff */
[----:B------:R-:W-:Y:S06]  /*e9d0*/  @P1 BRA `(.L_x_87) ;  /* 0x00000000001c1947 */ /* 0x000fec0003800000 */
[----:B------:R-:W1:Y:S01]  /*e9e0*/  S2R R7, SR_TID.X ;  /* 0x0000000000077919 */ /* 0x000e620000002100 */
[----:B0-----:R-:W-:-:S04]  /*e9f0*/  IMAD.MOV.U32 R3, RZ, RZ, 0xa800 ;  /* 0x0000a800ff037424 */ /* 0x001fc800078e00ff */
[----:B------:R2:W-:Y:S01]  /*ea00*/  SYNCS.ARRIVE.TRANS64 RZ, [R2+URZ+0x50], R3 ;  /* 0x0000500302ff79a7 */ /* 0x0005e2000800003f */
[----:B-1----:R-:W-:-:S04]  /*ea10*/  LOP3.LUT R7, R7, 0x1f, RZ, 0xc0, !PT ;  /* 0x0000001f07077812 */ /* 0x002fc800078ec0ff */
[----:B------:R-:W-:-:S13]  /*ea20*/  ISETP.NE.AND P0, PT, R7, RZ, PT ;  /* 0x000000ff0700720c */ /* 0x000fda0003f05270 */
[----:B--2---:R-:W-:Y:S05]  /*ea30*/  @!P0 BRA `(.L_x_87) ;  /* 0x0000000000048947 */ /* 0x004fea0003800000 */
[----:B------:R-:W-:Y:S01]  /*ea40*/  BPT.TRAP 0x1 ;  /* 0x000000040000795c */ /* 0x000fe20000300000 */
.L_x_87:
[----:B------:R-:W-:Y:S05]  /*ea50*/  BSYNC B2 ;  /* 0x0000000000027941 */ /* 0x000fea0003800000 */
.L_x_86:
[----:B0-----:R-:W2:Y:S01]  /*ea60*/  LDL.LU R3, [R1+0x8] ;  /* 0x0000080001037983 */ /* 0x001ea20000300800 */
[----:B------:R-:W-:Y:S01]  /*ea70*/  R2UR UR10, R14 ;  /* 0x000000000e0a72ca */ /* 0x000fe200000e0000 */
[----:B------:R-:W-:Y:S01]  /*ea80*/  IMAD R18, R18, 0xa800, R9 ;  /* 0x0000a80012127824 */ /* 0x000fe200078e0209 */
[----:B------:R-:W-:Y:S01]  /*ea90*/  R2UR UR6, R12 ;  /* 0x000000000c0672ca */ /* 0x000fe200000e0000 */
[----:B------:R-:W-:Y:S01]  /*eaa0*/  UIADD3 UR4, UP0, UR38, 0x470, URZ ;  /* 0x0000047026047890 */ /* 0x000fe2000ff1e03f */
[----:B------:R-:W-:Y:S01]  /*eab0*/  R2UR UR7, R13 ;  /* 0x000000000d0772ca */ /* 0x000fe200000e0000 */
[----:B------:R-:W-:Y:S01]  /*eac0*/  VIADD R2, R2, 0x50 ;  /* 0x0000005002027836 */ /* 0x000fe20000000000 */
[----:B------:R-:W-:Y:S01]  /*ead0*/  PLOP3.LUT P0, PT, PT, PT, PT, 0x80, 0x0 ;  /* 0x000000000000781c */ /* 0x000fe20003f0f070 */
[----:B------:R-:W-:Y:S01]  /*eae0*/  VIADD R7, R18, 0x400 ;  /* 0x0000040012077836 */ /* 0x000fe20000000000 */
[----:B------:R-:W-:Y:S01]  /*eaf0*/  UIADD3.X UR5, URZ, UR39, URZ, UP0, !UPT ;  /* 0x000000273f057290 */ /* 0x000fe200087fe43f */
[----:B--2---:R-:W-:-:S11]  /*eb00*/  IMAD R3, R3, 0x70, RZ ;  /* 0x0000007003037824 */ /* 0x004fd600078e02ff */
.L_x_88:
        /* <DEDUP_REMOVED lines=15> */
.L_x_89:
        /* <DEDUP_REMOVED lines=15> */
.L_x_90:
        /* <DEDUP_REMOVED lines=12> */
.L_x_75:
[----:B------:R-:W-:Y:S05]  /*edb0*/  BSYNC B1 ;  /* 0x0000000000017941 */ /* 0x000fea0003800000 */
.L_x_74:
[----:B------:R-:W-:Y:S01]  /*edc0*/  VIADD R18, R4, 0x1 ;  /* 0x0000000104127836 */ /* 0x000fe20000000000 */
[----:B------:R-:W-:Y:S01]  /*edd0*/  LOP3.LUT P1, RZ, R19, 0x2, RZ, 0xc0, !PT ;  /* 0x0000000213ff7812 */ /* 0x000fe2000782c0ff */
[----:B------:R-:W-:Y:S03]  /*ede0*/  BSSY B1, `(.L_x_91) ;  /* 0x00000af000017945 */ /* 0x000fe60003800000 */
[----:B------:R-:W-:-:S04]  /*edf0*/  ISETP.NE.AND P0, PT, R18, 0x2, PT ;  /* 0x000000021200780c */ /* 0x000fc80003f05270 */
[----:B------:R-:W-:Y:S02]  /*ee00*/  SEL R2, RZ, 0x1, P0 ;  /* 0x00000001ff027807 */ /* 0x000fe40000000000 */
[----:B------:R-:W-:Y:S02]  /*ee10*/  SEL R18, R18, RZ, P0 ;  /* 0x000000ff12127207 */ /* 0x000fe40000000000 */
[----:B------:R-:W-:-:S05]  /*ee20*/  LOP3.LUT R10, R5, R2, RZ, 0x3c, !PT ;  /* 0x00000002050a7212 */ /* 0x000fca00078e3cff */
[----:B------:R1:W-:Y:S01]  /*ee30*/  STL [R1+0x4], R10 ;  /* 0x0000040a01007387 */ /* 0x0003e20000100800 */
[----:B------:R-:W-:Y:S05]  /*ee40*/  @!P1 BRA `(.L_x_92) ;  /* 0x0000000800a09947 */ /* 0x000fea0003800000 */
[----:B------:R-:W-:Y:S01]  /*ee50*/  LOP3.LUT P1, RZ, R19, 0x1, RZ, 0xc0, !PT ;  /* 0x0000000113ff7812 */ /* 0x000fe2000782c0ff */
[----:B0-----:R-:W-:-:S12]  /*ee60*/  VIADD R8, R0, 0xffffffff ;  /* 0xffffffff00087836 */ /* 0x001fd80000000000 */
        /* <DEDUP_REMOVED lines=10> */
[----:B------:R-:W-:-:S04]  /*ef10*/  @P0 SHF.R.U32.HI R2, RZ, R3, R6 ;  /* 0x00000003ff020219 */ /* 0x000fc80000011606 */
[----:B------:R-:W-:-:S05]  /*ef20*/  IADD3 R3, -R2, RZ, RZ ;  /* 0x000000ff02037210 */ /* 0x000fca0007ffe1ff */
        /* <DEDUP_REMOVED lines=10> */
.L_x_93:
[----:B------:R-:W-:Y:S01]  /*efd0*/  LEA R2, R18, UR36, 0x3 ;  /* 0x0000002412027c11 */ /* 0x000fe2000f8e18ff */
[----:B------:R-:W-:Y:S01]  /*efe0*/  BSSY B2, `(.L_x_94) ;  /* 0x0000004000027945 */ /* 0x000fe20003800000 */
[----:B------:R-:W-:-:S04]  /*eff0*/  SHF.L.U32 R3, R10, 0x1f, RZ ;  /* 0x0000001f0a037819 */ /* 0x000fc800000006ff */
[----:B------:R-:W2:Y:S02]  /*f000*/  SYNCS.PHASECHK.TRANS64.TRYWAIT P0, [R2+URZ+0x36840], R3 ;  /* 0x03684003020075a7 */ /* 0x000ea4000800017f */
[----:B--2---:R-:W-:Y:S05]  /*f010*/  @!P0 BRA `(.L_x_95) ;  /* 0x0000002000b48947 */ /* 0x004fea0003800000 */
.L_x_161:
[----:B------:R-:W-:Y:S05]  /*f020*/  BSYNC B2 ;  /* 0x0000000000027941 */ /* 0x000fea0003800000 */
.L_x_94:
[----:B0-----:R-:W0:Y:S01]  /*f030*/  S2R R7, SR_TID.X ;  /* 0x0000000000077919 */ /* 0x001e220000002100 */
[----:B------:R-:W-:Y:S01]  /*f040*/  BSSY B2, `(.L_x_96) ;  /* 0x000000b000027945 */ /* 0x000fe20003800000 */
[----:B0-----:R-:W-:-:S04]  /*f050*/  LOP3.LUT R7, R7, 0x7f, RZ, 0xc0, !PT ;  /* 0x0000007f07077812 */ /* 0x001fc800078ec0ff */
[----:B------:R-:W-:-:S13]  /*f060*/  ISETP.NE.AND P1, PT, R7, RZ, PT ;  /* 0x000000ff0700720c */ /* 0x000fda0003f25270 */
[----:B------:R-:W-:Y:S05]  /*f070*/  @P1 BRA `(.L_x_97) ;  /* 0x00000000001c1947 */ /* 0x000fea0003800000 */
[----:B------:R-:W0:Y:S01]  /*f080*/  S2R R7, SR_TID.X ;  /* 0x0000000000077919 */ /* 0x000e220000002100 */
[----:B--2---:R-:W-:-:S04]  /*f090*/  IMAD.MOV.U32 R3, RZ, RZ, 0xa800 ;  /* 0x0000a800ff037424 */ /* 0x004fc800078e00ff */
[----:B------:R3:W-:Y:S01]  /*f0a0*/  SYNCS.ARRIVE.TRANS64 RZ, [R2+URZ+0x36830], R3 ;  /* 0x0368300302ff79a7 */ /* 0x0007e2000800003f */
[----:B0-----:R-:W-:-:S04]  /*f0b0*/  LOP3.LUT R7, R7, 0x1f, RZ, 0xc0, !PT ;  /* 0x0000001f07077812 */ /* 0x001fc800078ec0ff */
[----:B------:R-:W-:-:S13]  /*f0c0*/  ISETP.NE.AND P0, PT, R7, RZ, PT ;  /* 0x000000ff0700720c */ /* 0x000fda0003f05270 */
[----:B---3--:R-:W-:Y:S05]  /*f0d0*/  @!P0 BRA `(.L_x_97) ;  /* 0x0000000000048947 */ /* 0x008fea0003800000 */
[----:B------:R-:W-:Y:S01]  /*f0e0*/  BPT.TRAP 0x1 ;  /* 0x000000040000795c */ /* 0x000fe20000300000 */
.L_x_97:
[----:B------:R-:W-:Y:S05]  /*f0f0*/  BSYNC B2 ;  /* 0x0000000000027941 */ /* 0x000fea0003800000 */
.L_x_96:
[----:B------:R-:W-:Y:S01]  /*f100*/  IMAD.MOV.U32 R14, RZ, RZ, RZ ;  /* 0x000000ffff0e7224 */ /* 0x000fe200078e00ff */
[----:B------:R-:W-:Y:S01]  /*f110*/  UIADD3 UR4, UP0, UR38, 0x370, URZ ;  /* 0x0000037026047890 */ /* 0x000fe2000ff1e03f */
[C---:B--2---:R-:W-:Y:S01]  /*f120*/  IMAD R3, R18.reuse, 0x8, R11 ;  /* 0x0000000812037824 */ /* 0x044fe200078e020b */
[----:B------:R-:W-:Y:S01]  /*f130*/  PLOP3.LUT P0, PT, PT, PT, PT, 0x80, 0x0 ;  /* 0x000000000000781c */ /* 0x000fe20003f0f070 */
[----:B------:R-:W-:Y:S01]  /*f140*/  IMAD R7, R18, 0xa800, R9 ;  /* 0x0000a80012077824 */ /* 0x000fe200078e0209 */
[----:B------:R-:W-:Y:S01]  /*f150*/  R2UR UR10, R14 ;  /* 0x000000000e0a72ca */ /* 0x000fe200000e0000 */
[----:B------:R-:W-:Y:S01]  /*f160*/  VIADD R3, R3, 0x30 ;  /* 0x0000003003037836 */ /* 0x000fe20000000000 */
[----:B------:R-:W-:Y:S01]  /*f170*/  UIADD3.X UR5, URZ, UR39, URZ, UP0, !UPT ;  /* 0x000000273f057290 */ /* 0x000fe200087fe43f */
[----:B------:R-:W-:Y:S01]  /*f180*/  IMAD R2, R8, 0x70, RZ ;  /* 0x0000007008027824 */ /* 0x000fe200078e02ff */
[----:B------:R-:W-:Y:S01]  /*f190*/  UMOV UR6, 0x0 ;  /* 0x0000000000067882 */ /* 0x000fe20000000000 */
[----:B-1----:R-:W-:Y:S01]  /*f1a0*/  VIADD R10, R7, 0x21400 ;  /* 0x00021400070a7836 */ /* 0x002fe20000000000 */
[----:B------:R-:W-:-:S09]  /*f1b0*/  UMOV UR7, 0x14f00000 ;  /* 0x14f0000000077882 */ /* 0x000fd20000000000 */
.L_x_98:
        /* <DEDUP_REMOVED lines=16> */
.L_x_99:
        /* <DEDUP_REMOVED lines=16> */
.L_x_100:
        /* <DEDUP_REMOVED lines=10> */
[----:B------:R-:W-:Y:S01]  /*f460*/  SHF.L.U32 R5, R5, 0x1f, RZ ;  /* 0x0000001f05057819 */ /* 0x000fe200000006ff */
[----:B------:R-:W-:Y:S01]  /*f470*/  IMAD R2, R4, 0x8, R11 ;  /* 0x0000000804027824 */ /* 0x000fe200078e020b */
[----:B------:R-:W-:Y:S03]  /*f480*/  BSSY B2, `(.L_x_101) ;  /* 0x0000003000027945 */ /* 0x000fe60003800000 */
[----:B------:R-:W0:Y:S02]  /*f490*/  SYNCS.PHASECHK.TRANS64.TRYWAIT P0, [R2+URZ+0x60], R5 ;  /* 0x00006005020075a7 */ /* 0x000e24000800017f */
[----:B0-----:R-:W-:Y:S05]  /*f4a0*/  @!P0 BRA `(.L_x_102) ;  /* 0x0000001c00a48947 */ /* 0x001fea0003800000 */
.L_x_162:
[----:B------:R-:W-:Y:S05]  /*f4b0*/  BSYNC B2 ;  /* 0x0000000000027941 */ /* 0x000fea0003800000 */
.L_x_101:
[----:B------:R-:W-:Y:S01]  /*f4c0*/  BSSY B2, `(.L_x_103) ;  /* 0x000000b000027945 */ /* 0x000fe20003800000 */
[----:B------:R-:W-:Y:S02]  /*f4d0*/  IMAD.MOV.U32 R12, RZ, RZ, 0x0 ;  /* 0x00000000ff0c7424 */ /* 0x000fe400078e00ff */
[----:B------:R-:W-:Y:S01]  /*f4e0*/  IMAD.MOV.U32 R13, RZ, RZ, 0x14f00000 ;  /* 0x14f00000ff0d7424 */ /* 0x000fe200078e00ff */
[----:B------:R-:W-:Y:S06]  /*f4f0*/  @P1 BRA `(.L_x_104) ;  /* 0x00000000001c1947 */ /* 0x000fec0003800000 */
[----:B------:R-:W1:Y:S01]  /*f500*/  S2R R7, SR_TID.X ;  /* 0x0000000000077919 */ /* 0x000e620000002100 */
[----:B------:R-:W-:-:S04]  /*f510*/  IMAD.MOV.U32 R3, RZ, RZ, 0xa800 ;  /* 0x0000a800ff037424 */ /* 0x000fc800078e00ff */
[----:B------:R2:W-:Y:S01]  /*f520*/  SYNCS.ARRIVE.TRANS64 RZ, [R2+URZ+0x50], R3 ;  /* 0x0000500302ff79a7 */ /* 0x0005e2000800003f */
[----:B-1----:R-:W-:-:S04]  /*f530*/  LOP3.LUT R7, R7, 0x1f, RZ, 0xc0, !PT ;  /* 0x0000001f07077812 */ /* 0x002fc800078ec0ff */
[----:B------:R-:W-:-:S13]  /*f540*/  ISETP.NE.AND P0, PT, R7, RZ, PT ;  /* 0x000000ff0700720c */ /* 0x000fda0003f05270 */
[----:B--2---:R-:W-:Y:S05]  /*f550*/  @!P0 BRA `(.L_x_104) ;  /* 0x0000000000048947 */ /* 0x004fea0003800000 */
[----:B------:R-:W-:Y:S01]  /*f560*/  BPT.TRAP 0x1 ;  /* 0x000000040000795c */ /* 0x000fe20000300000 */
.L_x_104:
[----:B------:R-:W-:Y:S05]  /*f570*/  BSYNC B2 ;  /* 0x0000000000027941 */ /* 0x000fea0003800000 */
.L_x_103:
[----:B------:R-:W2:Y:S01]  /*f580*/  LDL.LU R3, [R1+0x8] ;  /* 0x0000080001037983 */ /* 0x000ea20000300800 */
[----:B------:R-:W-:Y:S01]  /*f590*/  R2UR UR10, R14 ;  /* 0x000000000e0a72ca */ /* 0x000fe200000e0000 */
[----:B------:R-:W-:Y:S01]  /*f5a0*/  IMAD R4, R4, 0xa800, R9 ;  /* 0x0000a80004047824 */ /* 0x000fe200078e0209 */
[----:B------:R-:W-:Y:S01]  /*f5b0*/  R2UR UR6, R12 ;  /* 0x000000000c0672ca */ /* 0x000fe200000e0000 */
[----:B------:R-:W-:Y:S01]  /*f5c0*/  UIADD3 UR4, UP0, UR38, 0x470, URZ ;  /* 0x0000047026047890 */ /* 0x000fe2000ff1e03f */
[----:B------:R-:W-:Y:S01]  /*f5d0*/  R2UR UR7, R13 ;  /* 0x000000000d0772ca */ /* 0x000fe200000e0000 */
[----:B0-----:R-:W-:Y:S01]  /*f5e0*/  VIADD R2, R2, 0x50 ;  /* 0x0000005002027836 */ /* 0x001fe20000000000 */
[----:B------:R-:W-:Y:S01]  /*f5f0*/  PLOP3.LUT P0, PT, PT, PT, PT, 0x80, 0x0 ;  /* 0x000000000000781c */ /* 0x000fe20003f0f070 */
[----:B------:R-:W-:Y:S01]  /*f600*/  VIADD R5, R4, 0x400 ;  /* 0x0000040004057836 */ /* 0x000fe20000000000 */
[----:B------:R-:W-:Y:S01]  /*f610*/  UIADD3.X UR5, URZ, UR39, URZ, UP0, !UPT ;  /* 0x000000273f057290 */ /* 0x000fe200087fe43f */
[----:B--2---:R-:W-:-:S11]  /*f620*/  IMAD R3, R3, 0x70, RZ ;  /* 0x0000007003037824 */ /* 0x004fd600078e02ff */
.L_x_105:
        /* <DEDUP_REMOVED lines=15> */
.L_x_106:
        /* <DEDUP_REMOVED lines=15> */
.L_x_107:
        /* <DEDUP_REMOVED lines=12> */
.L_x_92:
[----:B------:R-:W-:Y:S05]  /*f8d0*/  BSYNC B1 ;  /* 0x0000000000017941 */ /* 0x000fea0003800000 */
.L_x_91:
[C---:B------:R-:W-:Y:S01]  /*f8e0*/  ISETP.GT.AND P0, PT, R0.reuse, 0x1, PT ;  /* 0x000000010000780c */ /* 0x040fe20003f04270 */
[----:B------:R-:W-:-:S12]  /*f8f0*/  VIADD R0, R0, 0xfffffffe ;  /* 0xfffffffe00007836 */ /* 0x000fd80000000000 */
[----:B------:R-:W-:Y:S05]  /*f900*/  @P0 BRA `(.L_x_108) ;  /* 0xffffffe800640947 */ /* 0x000fea000383ffff */
.L_x_73:
[----:B------:R-:W-:Y:S05]  /*f910*/  BSYNC B0 ;  /* 0x0000000000007941 */ /* 0x000fea0003800000 */
.L_x_54:
[----:B------:R-:W-:Y:S01]  /*f920*/  LOP3.LUT P0, RZ, R19, 0x2, RZ, 0xc0, !PT ;  /* 0x0000000213ff7812 */ /* 0x000fe2000780c0ff */
[----:B------:R-:W-:-:S12]  /*f930*/  BSSY B0, `(.L_x_109) ;  /* 0x0000049000007945 */ /* 0x000fd80003800000 */
[----:B------:R-:W-:Y:S05]  /*f940*/  @!P0 BRA `(.L_x_110) ;  /* 0x00000004001c8947 */ /* 0x000fea0003800000 */
[----:B------:R-:W3:Y:S01]  /*f950*/  LDL R3, [R1+0x4] ;  /* 0x0000040001037983 */ /* 0x000ee20000100800 */
[----:B------:R-:W-:Y:S01]  /*f960*/  LEA R2, R18, UR36, 0x3 ;  /* 0x0000002412027c11 */ /* 0x000fe2000f8e18ff */
[----:B------:R-:W-:Y:S01]  /*f970*/  BSSY B1, `(.L_x_111) ;  /* 0x0000007000017945 */ /* 0x000fe20003800000 */
[----:B-1----:R-:W1:Y:S02]  /*f980*/  S2R R0, SR_TID.X ;  /* 0x0000000000007919 */ /* 0x002e640000002100 */
[----:B-1----:R-:W-:-:S04]  /*f990*/  LOP3.LUT R0, R0, 0x7f, RZ, 0xc0, !PT ;  /* 0x0000007f00007812 */ /* 0x002fc800078ec0ff */
[----:B------:R-:W-:Y:S02]  /*f9a0*/  ISETP.NE.AND P1, PT, R0, RZ, PT ;  /* 0x000000ff0000720c */ /* 0x000fe40003f25270 */
[----:B---3--:R-:W-:-:S04]  /*f9b0*/  SHF.L.U32 R3, R3, 0x1f, RZ ;  /* 0x0000001f03037819 */ /* 0x008fc800000006ff */
[----:B------:R-:W1:Y:S02]  /*f9c0*/  SYNCS.PHASECHK.TRANS64.TRYWAIT P0, [R2+URZ+0x36860], R3 ;  /* 0x03686003020075a7 */ /* 0x000e64000800017f */
[----:B-1----:R-:W-:Y:S05]  /*f9d0*/  @!P0 BRA `(.L_x_112) ;  /* 0x00000018006c8947 */ /* 0x002fea0003800000 */
.L_x_163:
[----:B------:R-:W-:Y:S05]  /*f9e0*/  BSYNC B1 ;  /* 0x0000000000017941 */ /* 0x000fea0003800000 */
.L_x_111:
[----:B------:R-:W-:Y:S04]  /*f9f0*/  BSSY B1, `(.L_x_113) ;  /* 0x0000009000017945 */ /* 0x000fe80003800000 */
[----:B------:R-:W-:Y:S05]  /*fa00*/  @P1 BRA `(.L_x_114) ;  /* 0x00000000001c1947 */ /* 0x000fea0003800000 */
[----:B------:R-:W3:Y:S01]  /*fa10*/  S2R R0, SR_TID.X ;  /* 0x0000000000007919 */ /* 0x000ee20000002100 */
[----:B-1----:R-:W-:-:S04]  /*fa20*/  IMAD.MOV.U32 R3, RZ, RZ, 0xa800 ;  /* 0x0000a800ff037424 */ /* 0x002fc800078e00ff */
[----:B------:R4:W-:Y:S01]  /*fa30*/  SYNCS.ARRIVE.TRANS64 RZ, [R2+URZ+0x36850], R3 ;  /* 0x0368500302ff79a7 */ /* 0x0009e2000800003f */
[----:B---3--:R-:W-:-:S04]  /*fa40*/  LOP3.LUT R0, R0, 0x1f, RZ, 0xc0, !PT ;  /* 0x0000001f00007812 */ /* 0x008fc800078ec0ff */
[----:B------:R-:W-:-:S13]  /*fa50*/  ISETP.NE.AND P0, PT, R0, RZ, PT ;  /* 0x000000ff0000720c */ /* 0x000fda0003f05270 */
[----:B----4-:R-:W-:Y:S05]  /*fa60*/  @!P0 BRA `(.L_x_114) ;  /* 0x0000000000048947 */ /* 0x010fea0003800000 */
[----:B------:R-:W-:Y:S01]  /*fa70*/  BPT.TRAP 0x1 ;  /* 0x000000040000795c */ /* 0x000fe20000300000 */
.L_x_114:
[----:B------:R-:W-:Y:S05]  /*fa80*/  BSYNC B1 ;  /* 0x0000000000017941 */ /* 0x000fea0003800000 */
.L_x_113:
[----:B------:R-:W3:Y:S01]  /*fa90*/  LDL R0, [R1+0x8] ;  /* 0x0000080001007983 */ /* 0x000ee20000100800 */
[----:B------:R-:W-:Y:S01]  /*faa0*/  IMAD R9, R18, 0xa800, R9 ;  /* 0x0000a80012097824 */ /* 0x000fe200078e0209 */
[----:B------:R-:W-:Y:S01]  /*fab0*/  UIADD3 UR4, UP0, UR38, 0x470, URZ ;  /* 0x0000047026047890 */ /* 0x000fe2000ff1e03f */
[----:B------:R-:W-:Y:S01]  /*fac0*/  PLOP3.LUT P0, PT, PT, PT, PT, 0x80, 0x0 ;  /* 0x000000000000781c */ /* 0x000fe20003f0f070 */
[----:B-1----:R-:W-:Y:S01]  /*fad0*/  VIADD R2, R2, 0x36850 ;  /* 0x0003685002027836 */ /* 0x002fe20000000000 */
[----:B------:R-:W-:Y:S01]  /*fae0*/  UMOV UR6, 0x0 ;  /* 0x0000000000067882 */ /* 0x000fe20000000000 */
[----:B------:R-:W-:Y:S01]  /*faf0*/  VIADD R3, R9, 0x400 ;  /* 0x0000040009037836 */ /* 0x000fe20000000000 */
[----:B------:R-:W-:Y:S01]  /*fb00*/  UIADD3.X UR5, URZ, UR39, URZ, UP0, !UPT ;  /* 0x000000273f057290 */ /* 0x000fe200087fe43f */
[----:B------:R-:W-:Y:S01]  /*fb10*/  UMOV UR7, 0x14f00000 ;  /* 0x14f0000000077882 */ /* 0x000fe20000000000 */
[----:B------:R-:W-:Y:S01]  /*fb20*/  UMOV UR10, URZ ;  /* 0x0000003f000a7c82 */ /* 0x000fe20008000000 */
[----:B---3--:R-:W-:-:S09]  /*fb30*/  IMAD R0, R0, 0x70, RZ ;  /* 0x0000007000007824 */ /* 0x008fd200078e02ff */
.L_x_115:
        /* <DEDUP_REMOVED lines=9> */
[----:B-1----:R-:W-:Y:S05]  /*fbd0*/  @P0 BRA.U.ANY `(.L_x_115) ;  /* 0xfffffffd00d80947 */ /* 0x002fea000393ffff */
[----:B------:R-:W-:Y:S01]  /*fbe0*/  PLOP3.LUT P0, PT, PT, PT, PT, 0x80, 0x0 ;  /* 0x000000000000781c */ /* 0x000fe20003f0f070 */
[----:B------:R-:W-:Y:S01]  /*fbf0*/  VIADD R3, R9, 0x3c00 ;  /* 0x00003c0009037836 */ /* 0x000fe20000000000 */
[----:B------:R-:W-:Y:S01]  /*fc00*/  UMOV UR6, 0x0 ;  /* 0x0000000000067882 */ /* 0x000fe20000000000 */
[----:B------:R-:W-:Y:S01]  /*fc10*/  UMOV UR7, 0x14f00000 ;  /* 0x14f0000000077882 */ /* 0x000fe20000000000 */
[----:B------:R-:W-:-:S09]  /*fc20*/  UMOV UR10, 0x40 ;  /* 0x00000040000a7882 */ /* 0x000fd20000000000 */
.L_x_116:
        /* <DEDUP_REMOVED lines=15> */
.L_x_117:
        /* <DEDUP_REMOVED lines=9> */
[----:B---3--:R-:W-:Y:S05]  /*fdb0*/  @P0 BRA.U.ANY `(.L_x_117) ;  /* 0xfffffffd00d80947 */ /* 0x008fea000393ffff */
.L_x_110:
[----:B------:R-:W-:Y:S05]  /*fdc0*/  BSYNC B0 ;  /* 0x0000000000007941 */ /* 0x000fea0003800000 */
.L_x_109:
[----:B------:R-:W3:Y:S01]  /*fdd0*/  LDL.LU R5, [R1+0x24] ;  /* 0x0000240001057983 */ /* 0x000ee20000300800 */
[----:B------:R-:W-:Y:S01]  /*fde0*/  VIADD R18, R18, 0x1 ;  /* 0x0000000112127836 */ /* 0x000fe20000000000 */
[----:B------:R-:W-:Y:S02]  /*fdf0*/  ULDC UR4, c[0x0][0xc34] ;  /* 0x00030d0000047ab9 */ /* 0x000fe40000000800 */
[----:B------:R-:W4:Y:S04]  /*fe00*/  LDL.LU R4, [R1+0x4] ;  /* 0x0000040001047983 */ /* 0x000f280000300800 */
[----:B------:R-:W5:Y:S01]  /*fe10*/  LDL.LU R3, [R1+0x2c] ;  /* 0x00002c0001037983 */ /* 0x000f620000300800 */
[----:B------:R-:W-:-:S04]  /*fe20*/  ISETP.NE.AND P0, PT, R18, 0x2, PT ;  /* 0x000000021200780c */ /* 0x000fc80003f05270 */
[----:B-1----:R-:W-:Y:S02]  /*fe30*/  SEL R0, RZ, 0x1, P0 ;  /* 0x00000001ff007807 */ /* 0x002fe40000000000 */
[----:B------:R-:W-:Y:S01]  /*fe40*/  SEL R18, R18, RZ, P0 ;  /* 0x000000ff12127207 */ /* 0x000fe20000000000 */
[----:B---3--:R-:W-:Y:S01]  /*fe50*/  VIADD R5, R5, UR37 ;  /* 0x0000002505057c36 */ /* 0x008fe20008000000 */
[----:B----4-:R-:W-:-:S04]  /*fe60*/  LOP3.LUT R4, R4, R0, RZ, 0x3c, !PT ;  /* 0x0000000004047212 */ /* 0x010fc800078e3cff */
[----:B------:R1:W-:Y:S01]  /*fe70*/  STL [R1+0x24], R5 ;  /* 0x0000240501007387 */ /* 0x0003e20000100800 */
[----:B------:R-:W-:Y:S01]  /*fe80*/  ISETP.GE.AND P1, PT, R5, UR4, PT ;  /* 0x0000000405007c0c */ /* 0x000fe2000bf26270 */
[----:B-----5:R-:W-:-:S05]  /*fe90*/  VIADD R3, R3, 0x1 ;  /* 0x0000000103037836 */ /* 0x020fca0000000000 */
[----:B------:R1:W-:Y:S04]  /*fea0*/  STL [R1+0x2c], R3 ;  /* 0x00002c0301007387 */ /* 0x0003e80000100800 */
[----:B------:R1:W-:Y:S03]  /*feb0*/  STL [R1+0x4], R4 ;  /* 0x0000040401007387 */ /* 0x0003e60000100800 */
[----:B------:R-:W-:Y:S05]  /*fec0*/  @!P1 BRA `(.L_x_118) ;  /* 0xffffffbc00949947 */ /* 0x000fea000383ffff */
[----:B------:R-:W-:-:S07]  /*fed0*/  LOP3.LUT R2, R3, 0x1, RZ, 0xc, !PT ;  /* 0x0000000103027812 */ /* 0x000fce00078e0cff */
.L_x_38:
[----:B01----:R-:W0:Y:S01]  /*fee0*/  S2R R3, SR_CgaCtaId ;  /* 0x0000000000037919 */ /* 0x003e220000008800 */
[----:B------:R-:W-:Y:S01]  /*fef0*/  MOV R0, 0x400 ;  /* 0x0000040000007802 */ /* 0x000fe20000000f00 */
[----:B------:R-:W-:Y:S03]  /*ff00*/  BSSY B0, `(.L_x_119) ;  /* 0x0000005000007945 */ /* 0x000fe60003800000 */
[----:B0-----:R-:W-:Y:S02]  /*ff10*/  LEA R0, R3, R0, 0x18 ;  /* 0x0000000003007211 */ /* 0x001fe400078ec0ff */
[----:B------:R-:W-:-:S04]  /*ff20*/  SHF.L.U32 R3, R2, 0x1f, RZ ;  /* 0x0000001f02037819 */ /* 0x000fc800000006ff */
[----:B------:R-:W0:Y:S02]  /*ff30*/  SYNCS.PHASECHK.TRANS64.TRYWAIT P0, [R0+URZ+0x36820], R3 ;  /* 0x03682003000075a7 */ /* 0x000e24000800017f */
[----:B0-----:R-:W-:Y:S05]  /*ff40*/  @!P0 BRA `(.L_x_120) ;  /* 0x0000001400248947 */ /* 0x001fea0003800000 */
.L_x_164:
[----:B------:R-:W-:Y:S05]  /*ff50*/  BSYNC B0 ;  /* 0x0000000000007941 */ /* 0x000fea0003800000 */
.L_x_119:
[----:B------:R-:W-:-:S03]  /*ff60*/  UMOV UR4, 0xffffffff ;  /* 0xffffffff00047882 */ /* 0x000fc60000000000 */
[----:B------:R-:W-:Y:S05]  /*ff70*/  BRA.DIV UR4, `(.L_x_121) ;  /* 0x00000016042c7947 */ /* 0x000fea000b800000 */
[----:B------:R-:W1:Y:S02]  /*ff80*/  S2R R2, SR_TID.X ;  /* 0x0000000000027919 */ /* 0x000e640000002100 */
[----:B-1----:R-:W-:-:S04]  /*ff90*/  SHF.R.U32.HI R2, RZ, 0x5, R2 ;  /* 0x00000005ff027819 */ /* 0x002fc80000011602 */
[----:B------:R-:W-:-:S05]  /*ffa0*/  LOP3.LUT R2, R2, 0x3, RZ, 0xc0, !PT ;  /* 0x0000000302027812 */ /* 0x000fca00078ec0ff */
[----:B------:R1:W3:Y:S02]  /*ffb0*/  SHFL.IDX PT, R14, R2, RZ, 0x1f ;  /* 0x00001fff020e7589 */ /* 0x0002e400000e0000 */
.L_x_167:
[----:B---3--:R-:W-:Y:S01]  /*ffc0*/  ISETP.NE.AND P0, PT, R14, RZ, PT ;  /* 0x000000ff0e00720c */ /* 0x008fe20003f05270 */
[----:B------:R-:W-:-:S12]  /*ffd0*/  BSSY B0, `(.L_x_122) ;  /* 0x0000025000007945 */ /* 0x000fd80003800000 */
[----:B------:R-:W-:Y:S05]  /*ffe0*/  @P0 BRA `(.L_x_123) ;  /* 0x00000000008c0947 */ /* 0x000fea0003800000 */
[----:B------:R-:W-:-:S03]  /*fff0*/  UMOV UR4, 0xffffffff ;  /* 0xffffffff00047882 */ /* 0x000fc60000000000 */
[----:B------:R-:W-:Y:S05]  /*10000*/  BRA.DIV UR4, `(.L_x_124) ;  /* 0x00000016043c7947 */ /* 0x000fea000b800000 */
[----:B------:R-:W-:-:S13]  /*10010*/  ELECT P6, URZ, PT ;  /* 0x00000000003f782f */ /* 0x000fda00038c0000 */
.L_x_170:
[----:B------:R-:W-:Y:S05]  /*10020*/  @!P6 BRA `(.L_x_123) ;  /* 0x00000000007ce947 */ /* 0x000fea0003800000 */
[----:B-1----:R-:W3:Y:S02]  /*10030*/  LDL.LU R2, [R1+0x30] ;  /* 0x0000300001027983 */ /* 0x002ee40000300800 */
[----:B---3--:R-:W-:-:S04]  /*10040*/  LOP3.LUT R2, R2, 0x2, RZ, 0xfc, !PT ;  /* 0x0000000202027812 */ /* 0x008fc800078efcff */
[----:B------:R-:W-:-:S13]  /*10050*/  ISETP.NE.AND P2, PT, R2, 0x3, PT ;  /* 0x000000030200780c */ /* 0x000fda0003f45270 */
[----:B------:R-:W-:Y:S05]  /*10060*/  @!P2 BRA `(.L_x_125) ;  /* 0x000000000004a947 */ /* 0x000fea0003800000 */
[----:B------:R-:W-:Y:S01]  /*10070*/  BPT.TRAP 0x1 ;  /* 0x000000040000795c */ /* 0x000fe20000300000 */
.L_x_125:
[----:B------:R-:W3:Y:S01]  /*10080*/  LDL.LU R7, [R1+0x4] ;  /* 0x0000040001077983 */ /* 0x000ee20000300800 */
[----:B0-----:R-:W-:Y:S01]  /*10090*/  IADD3 R3, R0, 0x36840, RZ ;  /* 0x0003684000037810 */ /* 0x001fe20007ffe0ff */
[----:B------:R-:W-:-:S04]  /*100a0*/  VIADD R2, R18, 0x1 ;  /* 0x0000000112027836 */ /* 0x000fc80000000000 */
[----:B------:R-:W-:Y:S01]  /*100b0*/  IMAD R6, R18, 0x8, R3 ;  /* 0x0000000812067824 */ /* 0x000fe200078e0203 */
[----:B------:R-:W-:-:S04]  /*100c0*/  ISETP.NE.AND P1, PT, R2, 0x2, PT ;  /* 0x000000020200780c */ /* 0x000fc80003f25270 */
[----:B------:R-:W-:Y:S02]  /*100d0*/  SEL R4, RZ, 0x1, P1 ;  /* 0x00000001ff047807 */ /* 0x000fe40000800000 */
[C---:B---3--:R-:W-:Y:S02]  /*100e0*/  SHF.L.U32 R5, R7.reuse, 0x1f, RZ ;  /* 0x0000001f07057819 */ /* 0x048fe400000006ff */
[----:B------:R-:W-:Y:S02]  /*100f0*/  LOP3.LUT R7, R7, R4, RZ, 0x3c, !PT ;  /* 0x0000000407077212 */ /* 0x000fe400078e3cff */
[----:B------:R-:W0:Y:S01]  /*10100*/  SYNCS.PHASECHK.TRANS64.TRYWAIT P0, [R6+URZ], R5 ;  /* 0x00000005060075a7 */ /* 0x000e22000800017f */
[----:B------:R-:W-:Y:S02]  /*10110*/  SEL R4, R2, RZ, P1 ;  /* 0x000000ff02047207 */ /* 0x000fe40000800000 */
[----:B------:R-:W-:-:S03]  /*10120*/  SHF.L.U32 R2, R7, 0x1f, RZ ;  /* 0x0000001f07027819 */ /* 0x000fc600000006ff */
[----:B------:R-:W-:Y:S01]  /*10130*/  IMAD R3, R4, 0x8, R3 ;  /* 0x0000000804037824 */ /* 0x000fe200078e0203 */
[----:B0-----:R-:W-:Y:S06]  /*10140*/  @!P0 BRA `(.L_x_126) ;  /* 0x00000014000c8947 */ /* 0x001fec0003800000 */
.L_x_171:
[----:B------:R-:W1:Y:S02]  /*10150*/  SYNCS.PHASECHK.TRANS64.TRYWAIT P0, [R3+URZ], R2 ;  /* 0x00000002030075a7 */ /* 0x000e64000800017f */
[----:B-1----:R-:W-:Y:S05]  /*10160*/  @!P0 BRA `(.L_x_127) ;  /* 0x0000001400188947 */ /* 0x002fea0003800000 */
.L_x_172:
[----:B------:R-:W-:Y:S05]  /*10170*/  @!P2 BRA `(.L_x_128) ;  /* 0x000000000004a947 */ /* 0x000fea0003800000 */
[----:B------:R-:W-:Y:S01]  /*10180*/  BPT.TRAP 0x1 ;  /* 0x000000040000795c */ /* 0x000fe20000300000 */
.L_x_128:
[----:B-1----:R-:W-:-:S04]  /*10190*/  VIADD R3, R0, 0x36860 ;  /* 0x0003686000037836 */ /* 0x002fc80000000000 */
[----:B------:R-:W-:-:S04]  /*101a0*/  IMAD R18, R18, 0x8, R3 ;  /* 0x0000000812127824 */ /* 0x000fc800078e0203 */
[----:B------:R-:W1:Y:S02]  /*101b0*/  SYNCS.PHASECHK.TRANS64.TRYWAIT P0, [R18+URZ], R5 ;  /* 0x00000005120075a7 */ /* 0x000e64000800017f */
[----:B-1----:R-:W-:Y:S05]  /*101c0*/  @!P0 BRA `(.L_x_129) ;  /* 0x0000001400148947 */ /* 0x002fea0003800000 */
.L_x_173:
[----:B------:R-:W-:-:S07]  /*101d0*/  IMAD R3, R4, 0x8, R3 ;  /* 0x0000000804037824 */ /* 0x000fce00078e0203 */
.L_x_130:
[----:B---3--:R3:W4:Y:S02]  /*101e0*/  SYNCS.PHASECHK.TRANS64.TRYWAIT P0, [R3+URZ], R2 ;  /* 0x00000002030075a7 */ /* 0x008724000800017f */
[----:B----4-:R-:W-:Y:S05]  /*101f0*/  @!P0 NANOSLEEP.SYNCS 0x989680 ;  /* 0x009896800000895d */ /* 0x010fea0003900000 */
[----:B------:R-:W4:Y:S02]  /*10200*/  @!P0 SYNCS.PHASECHK.TRANS64 P0, [R3+URZ], R2 ;  /* 0x00000002030085a7 */ /* 0x000f24000800007f */
[----:B----4-:R-:W-:Y:S05]  /*10210*/  @!P0 BRA `(.L_x_130) ;  /* 0xfffffffc00f08947 */ /* 0x010fea000383ffff */
.L_x_123:
[----:B------:R-:W-:Y:S05]  /*10220*/  BSYNC B0 ;  /* 0x0000000000007941 */ /* 0x000fea0003800000 */
.L_x_122:
[----:B------:R-:W-:Y:S05]  /*10230*/  EXIT ;  /* 0x000000000000794d */ /* 0x000fea0003800000 */
.L_x_10:
[----:B0-----:R-:W-:-:S04]  /*10240*/  IMAD.U32 R3, RZ, RZ, UR37 ;  /* 0x00000025ff037e24 */ /* 0x001fc8000f8e00ff */
[----:B------:R0:W1:Y:S03]  /*10250*/  SYNCS.PHASECHK.TRANS64.TRYWAIT P1, [R3+URZ+0x36800], R0 ;  /* 0x03680000030075a7 */ /* 0x000066000802017f */
[----:B-1----:R-:W-:Y:S05]  /*10260*/  @!P1 NANOSLEEP.SYNCS 0x989680 ;  /* 0x009896800000995d */ /* 0x002fea0003900000 */
[----:B------:R-:W1:Y:S02]  /*10270*/  @!P1 SYNCS.PHASECHK.TRANS64 P1, [R3+URZ+0x36800], R0 ;  /* 0x03680000030095a7 */ /* 0x000e64000802007f */
[----:B-1----:R-:W-:Y:S05]  /*10280*/  @!P1 BRA `(.L_x_10) ;  /* 0xfffffffc00ec9947 */ /* 0x002fea000383ffff */
[----:B------:R-:W-:Y:S05]  /*10290*/  BRA `(.L_x_131) ;  /* 0xffffff0c00c07947 */ /* 0x000fea000383ffff */
.L_x_14:
[----:B-1----:R1:W2:Y:S02]  /*102a0*/  SYNCS.PHASECHK.TRANS64.TRYWAIT P2, [R2+URZ+0x36830], R3 ;  /* 0x03683003020075a7 */ /* 0x0022a4000804017f */
[----:B--2---:R-:W-:Y:S05]  /*102b0*/  @!P2 NANOSLEEP.SYNCS 0x989680 ;  /* 0x009896800000a95d */ /* 0x004fea0003900000 */
[----:B------:R-:W2:Y:S02]  /*102c0*/  @!P2 SYNCS.PHASECHK.TRANS64 P2, [R2+URZ+0x36830], R3 ;  /* 0x036830030200a5a7 */ /* 0x000ea4000804007f */
[----:B--2---:R-:W-:Y:S05]  /*102d0*/  @!P2 BRA `(.L_x_14) ;  /* 0xfffffffc00f0a947 */ /* 0x004fea000383ffff */
[----:B------:R-:W-:Y:S05]  /*102e0*/  BRA `(.L_x_13) ;  /* 0xffffff0c00ec7947 */ /* 0x000fea000383ffff */
.L_x_19:
[----:B-1----:R-:W-:-:S04]  /*102f0*/  IMAD.U32 R3, RZ, RZ, UR38 ;  /* 0x00000026ff037e24 */ /* 0x002fc8000f8e00ff */
[----:B------:R1:W2:Y:S03]  /*10300*/  SYNCS.PHASECHK.TRANS64.TRYWAIT P2, [R3+URZ+0x36830], R0 ;  /* 0x03683000030075a7 */ /* 0x0002a6000804017f */
[----:B--2---:R-:W-:Y:S05]  /*10310*/  @!P2 NANOSLEEP.SYNCS 0x989680 ;  /* 0x009896800000a95d */ /* 0x004fea0003900000 */
[----:B------:R-:W2:Y:S02]  /*10320*/  @!P2 SYNCS.PHASECHK.TRANS64 P2, [R3+URZ+0x36830], R0 ;  /* 0x036830000300a5a7 */ /* 0x000ea4000804007f */
[----:B--2---:R-:W-:Y:S05]  /*10330*/  @!P2 BRA `(.L_x_19) ;  /* 0xfffffffc00eca947 */ /* 0x004fea000383ffff */
[----:B------:R-:W-:Y:S05]  /*10340*/  BRA `(.L_x_18) ;  /* 0xffffff5000a07947 */ /* 0x000fea000383ffff */
.L_x_23:
[----:B-1----:R-:W-:-:S04]  /*10350*/  IMAD.U32 R3, RZ, RZ, UR7 ;  /* 0x00000007ff037e24 */ /* 0x002fc8000f8e00ff */
[----:B------:R1:W2:Y:S03]  /*10360*/  SYNCS.PHASECHK.TRANS64.TRYWAIT P2, [R3+URZ+0x36850], R0 ;  /* 0x03685000030075a7 */ /* 0x0002a6000804017f */
[----:B--2---:R-:W-:Y:S05]  /*10370*/  @!P2 NANOSLEEP.SYNCS 0x989680 ;  /* 0x009896800000a95d */ /* 0x004fea0003900000 */
[----:B------:R-:W2:Y:S02]  /*10380*/  @!P2 SYNCS.PHASECHK.TRANS64 P2, [R3+URZ+0x36850], R0 ;  /* 0x036850000300a5a7 */ /* 0x000ea4000804007f */
[----:B--2---:R-:W-:Y:S05]  /*10390*/  @!P2 BRA `(.L_x_23) ;  /* 0xfffffffc00eca947 */ /* 0x004fea000383ffff */
[----:B------:R-:W-:Y:S05]  /*103a0*/  BRA `(.L_x_22) ;  /* 0xffffff7800147947 */ /* 0x000fea000383ffff */
.L_x_28:
[----:B-1----:R-:W-:-:S04]  /*103b0*/  IMAD.U32 R7, RZ, RZ, UR12 ;  /* 0x0000000cff077e24 */ /* 0x002fc8000f8e00ff */
[----:B------:R1:W2:Y:S03]  /*103c0*/  SYNCS.PHASECHK.TRANS64.TRYWAIT P0, [R7+URZ+0x36850], R2 ;  /* 0x03685002070075a7 */ /* 0x0002a6000800017f */
[----:B--2---:R-:W-:Y:S05]  /*103d0*/  @!P0 NANOSLEEP.SYNCS 0x989680 ;  /* 0x009896800000895d */ /* 0x004fea0003900000 */
[----:B------:R-:W2:Y:S02]  /*103e0*/  @!P0 SYNCS.PHASECHK.TRANS64 P0, [R7+URZ+0x36850], R2 ;  /* 0x03685002070085a7 */ /* 0x000ea4000800007f */
[----:B--2---:R-:W-:Y:S05]  /*103f0*/  @!P0 BRA `(.L_x_28) ;  /* 0xfffffffc00ec8947 */ /* 0x004fea000383ffff */
[----:B------:R-:W-:Y:S05]  /*10400*/  BRA `(.L_x_27) ;  /* 0xffffff9000cc7947 */ /* 0x000fea000383ffff */
.L_x_42:
[----:B------:R-:W1:Y:S01]  /*10410*/  S2R R0, SR_TID.X ;  /* 0x0000000000007919 */ /* 0x000e620000002100 */
[----:B------:R-:W-:Y:S01]  /*10420*/  BSSY B0, `(.L_x_132) ;  /* 0x000000a000007945 */ /* 0x000fe20003800000 */
[----:B------:R-:W-:Y:S02]  /*10430*/  IMAD.MOV.U32 R12, RZ, RZ, RZ ;  /* 0x000000ffff0c7224 */ /* 0x000fe400078e00ff */
[----:B------:R-:W-:Y:S02]  /*10440*/  IMAD.MOV.U32 R11, RZ, RZ, 0x1f ;  /* 0x0000001fff0b7424 */ /* 0x000fe400078e00ff */
[----:B------:R-:W-:Y:S01]  /*10450*/  IMAD.MOV.U32 R15, RZ, RZ, -0x1 ;  /* 0xffffffffff0f7424 */ /* 0x000fe200078e00ff */
[----:B-1----:R-:W-:-:S04]  /*10460*/  SHF.R.U32.HI R0, RZ, 0x5, R0 ;  /* 0x00000005ff007819 */ /* 0x002fc80000011600 */
[----:B------:R-:W-:-:S05]  /*10470*/  LOP3.LUT R0, R0, 0x3, RZ, 0xc0, !PT ;  /* 0x0000000300007812 */ /* 0x000fca00078ec0ff */
[----:B------:R-:W-:-:S07]  /*10480*/  IMAD.MOV.U32 R13, RZ, RZ, R0 ;  /* 0x000000ffff0d7224 */ /* 0x000fce00078e0000 */
[----:B0-2---:R-:W-:Y:S05]  /*10490*/  WARPSYNC.COLLECTIVE R15, `(.L_x_133) ;  /* 0x000000000f087348 */ /* 0x005fea0003c00000 */
[----:B------:R1:W3:Y:S02]  /*104a0*/  SHFL.IDX P6, R14, R13, R12, R11 ;  /* 0x0000000c0d0e7389 */ /* 0x0002e400000c000b */
[----:B0123--:R-:W-:Y:S01]  /*104b0*/  ENDCOLLECTIVE ;  /* 0x000000000000791b */ /* 0x00ffe20003800000 */
.L_x_133:
[----:B------:R-:W-:Y:S05]  /*104c0*/  BSYNC B0 ;  /* 0x0000000000007941 */ /* 0x000fea0003800000 */
.L_x_132:
[----:B------:R-:W-:Y:S05]  /*104d0*/  BRA `(.L_x_134) ;  /* 0xffffffbc00e07947 */ /* 0x000fea000383ffff */
.L_x_44:
[----:B------:R-:W-:Y:S01]  /*104e0*/  BSSY B0, `(.L_x_135) ;  /* 0x0000006000007945 */ /* 0x000fe20003800000 */
[----:B------:R-:W-:-:S07]  /*104f0*/  IMAD.MOV.U32 R15, RZ, RZ, -0x1 ;  /* 0xffffffffff0f7424 */ /* 0x000fce00078e00ff */
[----:B012---:R-:W-:Y:S05]  /*10500*/  WARPSYNC.COLLECTIVE R15, `(.L_x_136) ;  /* 0x000000000f0c7348 */ /* 0x007fea0003c00000 */
[----:B------:R-:W-:Y:S02]  /*10510*/  ELECT P6, UR62, PT ;  /* 0x00000000003e782f */ /* 0x000fe400038c0000 */
[----:B------:R-:W-:Y:S01]  /*10520*/  MOV R14, UR62 ;  /* 0x0000003e000e7c02 */ /* 0x000fe20008000f00 */
[----:B012---:R-:W-:Y:S10]  /*10530*/  ENDCOLLECTIVE ;  /* 0x000000000000791b */ /* 0x007ff40003800000 */
.L_x_136:
[----:B------:R-:W-:Y:S05]  /*10540*/  BSYNC B0 ;  /* 0x0000000000007941 */ /* 0x000fea0003800000 */
.L_x_135:
[----:B------:R-:W-:Y:S05]  /*10550*/  BRA `(.L_x_137) ;  /* 0xffffffbc00e07947 */ /* 0x000fea000383ffff */
.L_x_46:
[----:B-1----:R1:W4:Y:S02]  /*10560*/  SYNCS.PHASECHK.TRANS64.TRYWAIT P0, [R0+URZ+0x36840], R2 ;  /* 0x03684002000075a7 */ /* 0x002324000800017f */
[----:B----4-:R-:W-:Y:S05]  /*10570*/  @!P0 NANOSLEEP.SYNCS 0x989680 ;  /* 0x009896800000895d */ /* 0x010fea0003900000 */
[----:B------:R-:W4:Y:S02]  /*10580*/  @!P0 SYNCS.PHASECHK.TRANS64 P0, [R0+URZ+0x36840], R2 ;  /* 0x03684002000085a7 */ /* 0x000f24000800007f */
[----:B----4-:R-:W-:Y:S05]  /*10590*/  @!P0 BRA `(.L_x_46) ;  /* 0xfffffffc00f08947 */ /* 0x010fea000383ffff */
[----:B------:R-:W-:Y:S05]  /*105a0*/  BRA `(.L_x_138) ;  /* 0xffffffc000407947 */ /* 0x000fea000383ffff */
.L_x_49:
[----:B------:R-:W-:Y:S01]  /*105b0*/  IMAD.MOV.U32 R13, RZ, RZ, R4 ;  /* 0x000000ffff0d7224 */ /* 0x000fe200078e0004 */
[----:B------:R-:W0:Y:S01]  /*105c0*/  S2R R7, SR_TID.X ;  /* 0x0000000000077919 */ /* 0x000e220000002100 */
[----:B------:R-:W-:Y:S02]  /*105d0*/  IMAD.MOV.U32 R12, RZ, RZ, RZ ;  /* 0x000000ffff0c7224 */ /* 0x000fe400078e00ff */
[----:B------:R-:W-:Y:S02]  /*105e0*/  IMAD.MOV.U32 R11, RZ, RZ, 0x181f ;  /* 0x0000181fff0b7424 */ /* 0x000fe400078e00ff */
[----:B------:R-:W-:-:S07]  /*105f0*/  IMAD.MOV.U32 R15, RZ, RZ, -0x1 ;  /* 0xffffffffff0f7424 */ /* 0x000fce00078e00ff */
[----:B0----5:R-:W-:Y:S05]  /*10600*/  WARPSYNC.COLLECTIVE R15, `(.L_x_139) ;  /* 0x000000000f087348 */ /* 0x021fea0003c00000 */
[----:B------:R1:W2:Y:S02]  /*10610*/  SHFL.IDX P6, R14, R13, R12, R11 ;  /* 0x0000000c0d0e7389 */ /* 0x0002a400000c000b */
[----:B012--5:R-:W-:Y:S01]  /*10620*/  ENDCOLLECTIVE ;  /* 0x000000000000791b */ /* 0x027fe20003800000 */
.L_x_139:
[----:B------:R-:W-:Y:S01]  /*10630*/  IMAD.MOV.U32 R13, RZ, RZ, R0 ;  /* 0x000000ffff0d7224 */ /* 0x000fe200078e0000 */
[----:B------:R-:W-:Y:S01]  /*10640*/  LOP3.LUT R7, R7, 0x7f, RZ, 0xc0, !PT ;  /* 0x0000007f07077812 */ /* 0x000fe200078ec0ff */
[----:B------:R-:W-:-:S07]  /*10650*/  IMAD.MOV.U32 R6, RZ, RZ, R14 ;  /* 0x000000ffff067224 */ /* 0x000fce00078e000e */
[----:B------:R-:W-:Y:S05]  /*10660*/  WARPSYNC.COLLECTIVE R15, `(.L_x_140) ;  /* 0x000000000f087348 */ /* 0x000fea0003c00000 */
[----:B------:R0:W1:Y:S02]  /*10670*/  SHFL.IDX P6, R14, R13, R12, R11 ;  /* 0x0000000c0d0e7389 */ /* 0x00006400000c000b */
[----:B01----:R-:W-:Y:S01]  /*10680*/  ENDCOLLECTIVE ;  /* 0x000000000000791b */ /* 0x003fe20003800000 */
.L_x_140:
[----:B------:R-:W-:Y:S01]  /*10690*/  SHF.R.U32.HI R2, RZ, 0x3, R7 ;  /* 0x00000003ff027819 */ /* 0x000fe20000011607 */
[----:B------:R-:W-:Y:S01]  /*106a0*/  ULDC UR4, c[0x0][0x288] ;  /* 0x0000a20000047ab9 */ /* 0x000fe20000000800 */
[----:B------:R-:W-:Y:S01]  /*106b0*/  ULDC.64 UR6, c[0x0][0x208] ;  /* 0x0000820000067ab9 */ /* 0x000fe20000000a00 */
[----:B------:R-:W-:Y:S02]  /*106c0*/  IMAD R3, R8, UR4, RZ ;  /* 0x0000000408037c24 */ /* 0x000fe4000f8e02ff */
[----:B------:R-:W-:-:S04]  /*106d0*/  IMAD.IADD R2, R2, 0x1, R5 ;  /* 0x0000000102027824 */ /* 0x000fc800078e0205 */
[C---:B------:R-:W-:Y:S01]  /*106e0*/  VIADD R5, R2.reuse, 0x10 ;  /* 0x0000001002057836 */ /* 0x040fe20000000000 */
[----:B------:R-:W-:Y:S01]  /*106f0*/  ISETP.GE.AND P3, PT, R2, R3, PT ;  /* 0x000000030200720c */ /* 0x000fe20003f66270 */
[----:B------:R-:W-:Y:S02]  /*10700*/  IMAD.MOV.U32 R13, RZ, RZ, R4 ;  /* 0x000000ffff0d7224 */ /* 0x000fe400078e0004 */
[----:B------:R-:W-:Y:S02]  /*10710*/  IMAD.MOV.U32 R12, RZ, RZ, 0x1 ;  /* 0x00000001ff0c7424 */ /* 0x000fe400078e00ff */
[----:B------:R-:W-:-:S08]  /*10720*/  IMAD.MOV.U32 R7, RZ, RZ, R14 ;  /* 0x000000ffff077224 */ /* 0x000fd000078e000e */
[----:B------:R-:W-:-:S05]  /*10730*/  @!P3 LEA R7, P5, R9, R7, 0x1 ;  /* 0x000000070907b211 */ /* 0x000fca00078a08ff */
[----:B------:R-:W-:-:S05]  /*10740*/  @!P3 IMAD.X R6, RZ, RZ, R6, P5 ;  /* 0x000000ffff06b224 */ /* 0x000fca00028e0606 */
[----:B------:R-:W-:-:S04]  /*10750*/  @!P3 LOP3.LUT R7, R7, R6, RZ, 0x3c, !PT ;  /* 0x000000060707b212 */ /* 0x000fc800078e3cff */
[----:B------:R-:W-:-:S04]  /*10760*/  @!P3 LOP3.LUT R6, R7, R6, RZ, 0x3c, !PT ;  /* 0x000000060706b212 */ /* 0x000fc800078e3cff */
[----:B------:R-:W-:-:S05]  /*10770*/  @!P3 LOP3.LUT R7, R7, R6, RZ, 0x3c, !PT ;  /* 0x000000060707b212 */ /* 0x000fca00078e3cff */
[----:B------:R-:W-:Y:S01]  /*10780*/  @!PT LDS RZ, [RZ] ;  /* 0x00000000fffff984 */ /* 0x000fe20000000800 */
[----:B------:R-:W-:Y:S01]  /*10790*/  @!PT LDS RZ, [RZ] ;  /* 0x00000000fffff984 */ /* 0x000fe20000000800 */
[----:B------:R-:W-:Y:S01]  /*107a0*/  @!PT LDS RZ, [RZ] ;  /* 0x00000000fffff984 */ /* 0x000fe20000000800 */
[----:B------:R0:W-:Y:S04]  /*107b0*/  @!P3 LDGSTS.E.BYPASS.LTC128B.128 [R10+0x15400], desc[UR6][R6.64], !P0 ;  /* 0x15400000060abfae */ /* 0x0001e8000c101d46 */
[----:B------:R0:W-:Y:S04]  /*107c0*/  @!P3 LDGSTS.E.BYPASS.LTC128B.128 [R10+0x19400], desc[UR6][R6.64+0x80], !P1 ;  /* 0x19400080060abfae */ /* 0x0001e8000c901d46 */
[----:B------:R0:W-:Y:S01]  /*107d0*/  @!P3 LDGSTS.E.BYPASS.LTC128B.128 [R10+0x1d400], desc[UR6][R6.64+0x100], !P2 ;  /* 0x1d400100060abfae */ /* 0x0001e2000d101d46 */
[----:B------:R-:W-:-:S13]  /*107e0*/  ISETP.GE.AND P3, PT, R5, R3, PT ;  /* 0x000000030500720c */ /* 0x000fda0003f66270 */
[----:B0-----:R-:W-:Y:S05]  /*107f0*/  WARPSYNC.COLLECTIVE R15, `(.L_x_141) ;  /* 0x000000000f087348 */ /* 0x001fea0003c00000 */
[----:B------:R1:W2:Y:S02]  /*10800*/  SHFL.IDX P6, R14, R13, R12, R11 ;  /* 0x0000000c0d0e7389 */ /* 0x0002a400000c000b */
[----:B012---:R-:W-:Y:S01]  /*10810*/  ENDCOLLECTIVE ;  /* 0x000000000000791b */ /* 0x007fe20003800000 */
.L_x_141:
[----:B------:R-:W-:Y:S01]  /*10820*/  MOV R13, R0 ;  /* 0x00000000000d7202 */ /* 0x000fe20000000f00 */
[----:B------:R-:W-:-:S07]  /*10830*/  IMAD.MOV.U32 R5, RZ, RZ, R14 ;  /* 0x000000ffff057224 */ /* 0x000fce00078e000e */
[----:B------:R-:W-:Y:S05]  /*10840*/  WARPSYNC.COLLECTIVE R15, `(.L_x_142) ;  /* 0x000000000f087348 */ /* 0x000fea0003c00000 */
[----:B------:R0:W1:Y:S02]  /*10850*/  SHFL.IDX P6, R14, R13, R12, R11 ;  /* 0x0000000c0d0e7389 */ /* 0x00006400000c000b */
[----:B01----:R-:W-:Y:S01]  /*10860*/  ENDCOLLECTIVE ;  /* 0x000000000000791b */ /* 0x003fe20003800000 */
.L_x_142:
[----:B------:R-:W-:Y:S01]  /*10870*/  ULDC.64 UR4, c[0x0][0x208] ;  /* 0x0000820000047ab9 */ /* 0x000fe20000000a00 */
[----:B------:R-:W-:Y:S02]  /*10880*/  IMAD.MOV.U32 R13, RZ, RZ, R4 ;  /* 0x000000ffff0d7224 */ /* 0x000fe400078e0004 */
[----:B------:R-:W-:Y:S02]  /*10890*/  IMAD.MOV.U32 R12, RZ, RZ, 0x2 ;  /* 0x00000002ff0c7424 */ /* 0x000fe400078e00ff */
[----:B------:R-:W-:-:S05]  /*108a0*/  IMAD.MOV.U32 R8, RZ, RZ, R14 ;  /* 0x000000ffff087224 */ /* 0x000fca00078e000e */
[----:B------:R-:W-:-:S05]  /*108b0*/  @!P3 LEA R8, P5, R9, R8, 0x1 ;  /* 0x000000080908b211 */ /* 0x000fca00078a08ff */
[----:B------:R-:W-:Y:S02]  /*108c0*/  @!P3 IMAD.X R5, RZ, RZ, R5, P5 ;  /* 0x000000ffff05b224 */ /* 0x000fe400028e0605 */
[----:B------:R-:W-:Y:S02]  /*108d0*/  @!P3 IMAD.MOV.U32 R6, RZ, RZ, R8 ;  /* 0x000000ffff06b224 */ /* 0x000fe400078e0008 */
[----:B------:R-:W-:Y:S02]  /*108e0*/  @!P3 IMAD.MOV.U32 R7, RZ, RZ, R5 ;  /* 0x000000ffff07b224 */ /* 0x000fe400078e0005 */
[----:B------:R-:W-:-:S03]  /*108f0*/  VIADD R5, R2, 0x20 ;  /* 0x0000002002057836 */ /* 0x000fc60000000000 */
        /* <DEDUP_REMOVED lines=10> */
.L_x_143:
[----:B------:R-:W-:Y:S02]  /*109a0*/  IMAD.MOV.U32 R13, RZ, RZ, R0 ;  /* 0x000000ffff0d7224 */ /* 0x000fe400078e0000 */
[----:B------:R-:W-:-:S07]  /*109b0*/  IMAD.MOV.U32 R5, RZ, RZ, R14 ;  /* 0x000000ffff057224 */ /* 0x000fce00078e000e */
[----:B------:R-:W-:Y:S05]  /*109c0*/  WARPSYNC.COLLECTIVE R15, `(.L_x_144) ;  /* 0x000000000f087348 */ /* 0x000fea0003c00000 */
[----:B------:R0:W1:Y:S02]  /*109d0*/  SHFL.IDX P6, R14, R13, R12, R11 ;  /* 0x0000000c0d0e7389 */ /* 0x00006400000c000b */
[----:B01----:R-:W-:Y:S01]  /*109e0*/  ENDCOLLECTIVE ;  /* 0x000000000000791b */ /* 0x003fe20003800000 */
.L_x_144:
        /* <DEDUP_REMOVED lines=8> */
[----:B------:R-:W0:Y:S01]  /*10a70*/  S2R R9, SR_TID.X ;  /* 0x0000000000097919 */ /* 0x000e220000002100 */
[C---:B------:R-:W-:Y:S02]  /*10a80*/  VIADD R5, R2.reuse, 0x30 ;  /* 0x0000003002057836 */ /* 0x040fe40000000000 */
[----:B------:R-:W-:Y:S01]  /*10a90*/  VIADD R8, R2, 0x60 ;  /* 0x0000006002087836 */ /* 0x000fe20000000000 */
[----:B------:R-:W-:Y:S01]  /*10aa0*/  @!PT LDS RZ, [RZ] ;  /* 0x00000000fffff984 */ /* 0x000fe20000000800 */
[----:B------:R-:W-:Y:S01]  /*10ab0*/  @!PT LDS RZ, [RZ] ;  /* 0x00000000fffff984 */ /* 0x000fe20000000800 */
[----:B------:R-:W-:Y:S01]  /*10ac0*/  @!PT LDS RZ, [RZ] ;  /* 0x00000000fffff984 */ /* 0x000fe20000000800 */
[----:B------:R1:W-:Y:S04]  /*10ad0*/  @!P3 LDGSTS.E.BYPASS.LTC128B.128 [R10+0x16400], desc[UR4][R6.64], !P0 ;  /* 0x16400000060abfae */ /* 0x0003e8000c101d44 */
[----:B------:R1:W-:Y:S04]  /*10ae0*/  @!P3 LDGSTS.E.BYPASS.LTC128B.128 [R10+0x1a400], desc[UR4][R6.64+0x80], !P1 ;  /* 0x1a400080060abfae */ /* 0x0003e8000c901d44 */
[----:B------:R1:W-:Y:S01]  /*10af0*/  @!P3 LDGSTS.E.BYPASS.LTC128B.128 [R10+0x1e400], desc[UR4][R6.64+0x100], !P2 ;  /* 0x1e400100060abfae */ /* 0x0003e2000d101d44 */
[----:B------:R-:W-:-:S13]  /*10b00*/  ISETP.GE.AND P3, PT, R5, R3, PT ;  /* 0x000000030500720c */ /* 0x000fda0003f66270 */
[----:B01----:R-:W-:Y:S05]  /*10b10*/  WARPSYNC.COLLECTIVE R15, `(.L_x_145) ;  /* 0x000000000f087348 */ /* 0x003fea0003c00000 */
[----:B------:R2:W3:Y:S02]  /*10b20*/  SHFL.IDX P6, R14, R13, R12, R11 ;  /* 0x0000000c0d0e7389 */ /* 0x0004e400000c000b */
[----:B0123--:R-:W-:Y:S01]  /*10b30*/  ENDCOLLECTIVE ;  /* 0x000000000000791b */ /* 0x00ffe20003800000 */
.L_x_145:
[----:B------:R-:W-:Y:S02]  /*10b40*/  IMAD.MOV.U32 R13, RZ, RZ, R0 ;  /* 0x000000ffff0d7224 */ /* 0x000fe400078e0000 */
[----:B------:R-:W-:-:S05]  /*10b50*/  IMAD.SHL.U32 R9, R9, 0x8, RZ ;  /* 0x0000000809097824 */ /* 0x000fca00078e00ff */
[----:B------:R-:W-:Y:S01]  /*10b60*/  LOP3.LUT R9, R9, 0x38, RZ, 0xc0, !PT ;  /* 0x0000003809097812 */ /* 0x000fe200078ec0ff */
[----:B------:R-:W-:-:S07]  /*10b70*/  IMAD.MOV.U32 R5, RZ, RZ, R14 ;  /* 0x000000ffff057224 */ /* 0x000fce00078e000e */
[----:B------:R-:W-:Y:S05]  /*10b80*/  WARPSYNC.COLLECTIVE R15, `(.L_x_146) ;  /* 0x000000000f087348 */ /* 0x000fea0003c00000 */
[----:B------:R0:W1:Y:S02]  /*10b90*/  SHFL.IDX P6, R14, R13, R12, R11 ;  /* 0x0000000c0d0e7389 */ /* 0x00006400000c000b */
[----:B01----:R-:W-:Y:S01]  /*10ba0*/  ENDCOLLECTIVE ;  /* 0x000000000000791b */ /* 0x003fe20003800000 */
.L_x_146:
[----:B------:R-:W-:Y:S01]  /*10bb0*/  ULDC.64 UR4, c[0x0][0x208] ;  /* 0x0000820000047ab9 */ /* 0x000fe20000000a00 */
[----:B------:R-:W-:Y:S02]  /*10bc0*/  IMAD.MOV.U32 R13, RZ, RZ, R4 ;  /* 0x000000ffff0d7224 */ /* 0x000fe400078e0004 */
[----:B------:R-:W-:Y:S02]  /*10bd0*/  IMAD.MOV.U32 R12, RZ, RZ, 0x4 ;  /* 0x00000004ff0c7424 */ /* 0x000fe400078e00ff */
[----:B------:R-:W-:-:S05]  /*10be0*/  IMAD.MOV.U32 R6, RZ, RZ, R14 ;  /* 0x000000ffff067224 */ /* 0x000fca00078e000e */
[----:B------:R-:W-:-:S05]  /*10bf0*/  @!P3 LEA R6, P4, R9, R6, 0x1 ;  /* 0x000000060906b211 */ /* 0x000fca00078808ff */
[----:B------:R-:W-:-:S04]  /*10c00*/  @!P3 IMAD.X R5, RZ, RZ, R5, P4 ;  /* 0x000000ffff05b224 */ /* 0x000fc800020e0605 */
        /* <DEDUP_REMOVED lines=12> */
.L_x_147:
[----:B------:R-:W-:Y:S02]  /*10cd0*/  IMAD.MOV.U32 R13, RZ, RZ, R0 ;  /* 0x000000ffff0d7224 */ /* 0x000fe400078e0000 */
[----:B------:R-:W-:-:S07]  /*10ce0*/  IMAD.MOV.U32 R5, RZ, RZ, R14 ;  /* 0x000000ffff057224 */ /* 0x000fce00078e000e */
[----:B------:R-:W-:Y:S05]  /*10cf0*/  WARPSYNC.COLLECTIVE R15, `(.L_x_148) ;  /* 0x000000000f087348 */ /* 0x000fea0003c00000 */
[----:B------:R0:W1:Y:S02]  /*10d00*/  SHFL.IDX P6, R14, R13, R12, R11 ;  /* 0x0000000c0d0e7389 */ /* 0x00006400000c000b */
[----:B01----:R-:W-:Y:S01]  /*10d10*/  ENDCOLLECTIVE ;  /* 0x000000000000791b */ /* 0x003fe20003800000 */
.L_x_148:
[----:B------:R-:W-:Y:S01]  /*10d20*/  ULDC.64 UR4, c[0x0][0x208] ;  /* 0x0000820000047ab9 */ /* 0x000fe20000000a00 */
[----:B------:R-:W-:Y:S02]  /*10d30*/  IMAD.MOV.U32 R13, RZ, RZ, R4 ;  /* 0x000000ffff0d7224 */ /* 0x000fe400078e0004 */
[----:B------:R-:W-:Y:S02]  /*10d40*/  IMAD.MOV.U32 R12, RZ, RZ, 0x5 ;  /* 0x00000005ff0c7424 */ /* 0x000fe400078e00ff */
[----:B------:R-:W-:-:S05]  /*10d50*/  IMAD.MOV.U32 R6, RZ, RZ, R14 ;  /* 0x000000ffff067224 */ /* 0x000fca00078e000e */
[----:B------:R-:W-:-:S04]  /*10d60*/  @!P3 LEA R6, P4, R9, R6, 0x1 ;  /* 0x000000060906b211 */ /* 0x000fc800078808ff */
[----:B------:R-:W-:-:S05]  /*10d70*/  @!P3 IADD3.X R5, RZ, R5, RZ, P4, !PT ;  /* 0x00000005ff05b210 */ /* 0x000fca00027fe4ff */
        /* <DEDUP_REMOVED lines=12> */
.L_x_149:
[----:B------:R-:W-:Y:S02]  /*10e40*/  IMAD.MOV.U32 R13, RZ, RZ, R0 ;  /* 0x000000ffff0d7224 */ /* 0x000fe400078e0000 */
[----:B------:R-:W-:-:S07]  /*10e50*/  IMAD.MOV.U32 R5, RZ, RZ, R14 ;  /* 0x000000ffff057224 */ /* 0x000fce00078e000e */
[----:B------:R-:W-:Y:S05]  /*10e60*/  WARPSYNC.COLLECTIVE R15, `(.L_x_150) ;  /* 0x000000000f087348 */ /* 0x000fea0003c00000 */
[----:B------:R0:W1:Y:S02]  /*10e70*/  SHFL.IDX P6, R14, R13, R12, R11 ;  /* 0x0000000c0d0e7389 */ /* 0x00006400000c000b */
[----:B01----:R-:W-:Y:S01]  /*10e80*/  ENDCOLLECTIVE ;  /* 0x000000000000791b */ /* 0x003fe20003800000 */
.L_x_150:
[----:B------:R-:W-:Y:S01]  /*10e90*/  ULDC.64 UR4, c[0x0][0x208] ;  /* 0x0000820000047ab9 */ /* 0x000fe20000000a00 */
[----:B------:R-:W-:Y:S02]  /*10ea0*/  IMAD.MOV.U32 R13, RZ, RZ, R4 ;  /* 0x000000ffff0d7224 */ /* 0x000fe400078e0004 */
[----:B------:R-:W-:Y:S02]  /*10eb0*/  IMAD.MOV.U32 R12, RZ, RZ, 0x6 ;  /* 0x00000006ff0c7424 */ /* 0x000fe400078e00ff */
[----:B------:R-:W-:-:S05]  /*10ec0*/  IMAD.MOV.U32 R6, RZ, RZ, R14 ;  /* 0x000000ffff067224 */ /* 0x000fca00078e000e */
[----:B------:R-:W-:-:S05]  /*10ed0*/  @!P3 LEA R6, P4, R9, R6, 0x1 ;  /* 0x000000060906b211 */ /* 0x000fca00078808ff */
[----:B------:R-:W-:Y:S01]  /*10ee0*/  @!P3 IMAD.X R5, RZ, RZ, R5, P4 ;  /* 0x000000ffff05b224 */ /* 0x000fe200020e0605 */
[----:B------:R-:W-:-:S03]  /*10ef0*/  ISETP.GE.AND P4, PT, R8, R3, PT ;  /* 0x000000030800720c */ /* 0x000fc60003f86270 */
[----:B------:R-:W-:-:S05]  /*10f00*/  @!P3 IMAD.MOV.U32 R7, RZ, RZ, R5 ;  /* 0x000000ffff07b224 */ /* 0x000fca00078e0005 */
[----:B------:R-:W-:Y:S01]  /*10f10*/  @!PT LDS RZ, [RZ] ;  /* 0x00000000fffff984 */ /* 0x000fe20000000800 */
[----:B------:R-:W-:Y:S01]  /*10f20*/  @!PT LDS RZ, [RZ] ;  /* 0x00000000fffff984 */ /* 0x000fe20000000800 */
[----:B------:R-:W-:Y:S01]  /*10f30*/  @!PT LDS RZ, [RZ] ;  /* 0x00000000fffff984 */ /* 0x000fe20000000800 */
[----:B------:R0:W-:Y:S04]  /*10f40*/  @!P3 LDGSTS.E.BYPASS.LTC128B.128 [R10+0x17c00], desc[UR4][R6.64], !P0 ;  /* 0x17c00000060abfae */ /* 0x0001e8000c101d44 */
[----:B------:R0:W-:Y:S04]  /*10f50*/  @!P3 LDGSTS.E.BYPASS.LTC128B.128 [R10+0x1bc00], desc[UR4][R6.64+0x80], !P1 ;  /* 0x1bc00080060abfae */ /* 0x0001e8000c901d44 */
[----:B------:R0:W-:Y:S02]  /*10f60*/  @!P3 LDGSTS.E.BYPASS.LTC128B.128 [R10+0x1fc00], desc[UR4][R6.64+0x100], !P2 ;  /* 0x1fc00100060abfae */ /* 0x0001e4000d101d44 */
[----:B0-----:R-:W-:Y:S05]  /*10f70*/  WARPSYNC.COLLECTIVE R15, `(.L_x_151) ;  /* 0x000000000f087348 */ /* 0x001fea0003c00000 */
[----:B------:R1:W2:Y:S02]  /*10f80*/  SHFL.IDX P6, R14, R13, R12, R11 ;  /* 0x0000000c0d0e7389 */ /* 0x0002a400000c000b */
[----:B012---:R-:W-:Y:S01]  /*10f90*/  ENDCOLLECTIVE ;  /* 0x000000000000791b */ /* 0x007fe20003800000 */
.L_x_151:
[----:B------:R-:W-:Y:S02]  /*10fa0*/  IMAD.MOV.U32 R13, RZ, RZ, R0 ;  /* 0x000000ffff0d7224 */ /* 0x000fe400078e0000 */
[----:B------:R-:W-:-:S07]  /*10fb0*/  IMAD.MOV.U32 R5, RZ, RZ, R14 ;  /* 0x000000ffff057224 */ /* 0x000fce00078e000e */
[----:B------:R-:W-:Y:S05]  /*10fc0*/  WARPSYNC.COLLECTIVE R15, `(.L_x_152) ;  /* 0x000000000f087348 */ /* 0x000fea0003c00000 */
[----:B------:R0:W1:Y:S02]  /*10fd0*/  SHFL.IDX P6, R14, R13, R12, R11 ;  /* 0x0000000c0d0e7389 */ /* 0x00006400000c000b */
[----:B01----:R-:W-:Y:S01]  /*10fe0*/  ENDCOLLECTIVE ;  /* 0x000000000000791b */ /* 0x003fe20003800000 */
.L_x_152:
[----:B------:R-:W-:Y:S01]  /*10ff0*/  ULDC.64 UR4, c[0x0][0x208] ;  /* 0x0000820000047ab9 */ /* 0x000fe20000000a00 */
[----:B------:R-:W-:Y:S02]  /*11000*/  IMAD.MOV.U32 R13, RZ, RZ, R4 ;  /* 0x000000ffff0d7224 */ /* 0x000fe400078e0004 */
[----:B------:R-:W-:Y:S02]  /*11010*/  IMAD.MOV.U32 R12, RZ, RZ, 0x7 ;  /* 0x00000007ff0c7424 */ /* 0x000fe400078e00ff */
[----:B------:R-:W-:-:S05]  /*11020*/  IMAD.MOV.U32 R6, RZ, RZ, R14 ;  /* 0x000000ffff067224 */ /* 0x000fca00078e000e */
[----:B------:R-:W-:-:S05]  /*11030*/  @!P4 LEA R6, P3, R9, R6, 0x1 ;  /* 0x000000060906c211 */ /* 0x000fca00078608ff */
[----:B------:R-:W-:-:S04]  /*11040*/  @!P4 IMAD.X R5, RZ, RZ, R5, P3 ;  /* 0x000000ffff05c224 */ /* 0x000fc800018e0605 */
        /* <DEDUP_REMOVED lines=10> */
.L_x_153:
[----:B------:R-:W-:Y:S02]  /*110f0*/  IMAD.MOV.U32 R13, RZ, RZ, R0 ;  /* 0x000000ffff0d7224 */ /* 0x000fe400078e0000 */
[----:B------:R-:W-:-:S07]  /*11100*/  IMAD.MOV.U32 R4, RZ, RZ, R14 ;  /* 0x000000ffff047224 */ /* 0x000fce00078e000e */
[----:B------:R-:W-:Y:S05]  /*11110*/  WARPSYNC.COLLECTIVE R15, `(.L_x_154) ;  /* 0x000000000f087348 */ /* 0x000fea0003c00000 */
[----:B------:R0:W1:Y:S02]  /*11120*/  SHFL.IDX P6, R14, R13, R12, R11 ;  /* 0x0000000c0d0e7389 */ /* 0x00006400000c000b */
[----:B01----:R-:W-:Y:S01]  /*11130*/  ENDCOLLECTIVE ;  /* 0x000000000000791b */ /* 0x003fe20003800000 */
.L_x_154:
[----:B------:R-:W-:Y:S01]  /*11140*/  IMAD.MOV.U32 R0, RZ, RZ, R14 ;  /* 0x000000ffff007224 */ /* 0x000fe200078e000e */
[----:B------:R-:W-:Y:S06]  /*11150*/  BRA `(.L_x_155) ;  /* 0xffffffc000ac7947 */ /* 0x000fec000383ffff */
.L_x_53:
[----:B-1----:R1:W2:Y:S02]  /*11160*/  SYNCS.PHASECHK.TRANS64.TRYWAIT P0, [R9+URZ+0x36820], R0 ;  /* 0x03682000090075a7 */ /* 0x0022a4000800017f */
[----:B--2---:R-:W-:Y:S05]  /*11170*/  @!P0 NANOSLEEP.SYNCS 0x989680 ;  /* 0x009896800000895d */ /* 0x004fea0003900000 */
[----:B------:R-:W2:Y:S02]  /*11180*/  @!P0 SYNCS.PHASECHK.TRANS64 P0, [R9+URZ+0x36820], R0 ;  /* 0x03682000090085a7 */ /* 0x000ea4000800007f */
[----:B--2---:R-:W-:Y:S05]  /*11190*/  @!P0 BRA `(.L_x_53) ;  /* 0xfffffffc00f08947 */ /* 0x004fea000383ffff */
[----:B------:R-:W-:Y:S05]  /*111a0*/  BRA `(.L_x_156) ;  /* 0xffffffc400147947 */ /* 0x000fea000383ffff */
.L_x_60:
[----:B-1----:R1:W2:Y:S02]  /*111b0*/  SYNCS.PHASECHK.TRANS64.TRYWAIT P0, [R3+URZ+0x36840], R2 ;  /* 0x03684002030075a7 */ /* 0x0022a4000800017f */
[----:B--2---:R-:W-:Y:S05]  /*111c0*/  @!P0 NANOSLEEP.SYNCS 0x989680 ;  /* 0x009896800000895d */ /* 0x004fea0003900000 */
[----:B------:R-:W2:Y:S02]  /*111d0*/  @!P0 SYNCS.PHASECHK.TRANS64 P0, [R3+URZ+0x36840], R2 ;  /* 0x03684002030085a7 */ /* 0x000ea4000800007f */
[----:B--2---:R-:W-:Y:S05]  /*111e0*/  @!P0 BRA `(.L_x_60) ;  /* 0xfffffffc00f08947 */ /* 0x004fea000383ffff */
[----:B------:R-:W-:Y:S05]  /*111f0*/  BRA `(.L_x_157) ;  /* 0xffffffc400c87947 */ /* 0x000fea000383ffff */
.L_x_67:
[----:B0-----:R0:W1:Y:S02]  /*11200*/  SYNCS.PHASECHK.TRANS64.TRYWAIT P0, [R3+URZ+0x60], R2 ;  /* 0x00006002030075a7 */ /* 0x001064000800017f */
[----:B-1----:R-:W-:Y:S05]  /*11210*/  @!P0 NANOSLEEP.SYNCS 0x989680 ;  /* 0x009896800000895d */ /* 0x002fea0003900000 */
[----:B------:R-:W1:Y:S02]  /*11220*/  @!P0 SYNCS.PHASECHK.TRANS64 P0, [R3+URZ+0x60], R2 ;  /* 0x00006002030085a7 */ /* 0x000e64000800007f */
[----:B-1----:R-:W-:Y:S05]  /*11230*/  @!P0 BRA `(.L_x_67) ;  /* 0xfffffffc00f08947 */ /* 0x002fea000383ffff */
[----:B------:R-:W-:Y:S05]  /*11240*/  BRA `(.L_x_158) ;  /* 0xffffffc800d87947 */ /* 0x000fea000383ffff */
.L_x_78:
[----:B-1----:R1:W2:Y:S02]  /*11250*/  SYNCS.PHASECHK.TRANS64.TRYWAIT P0, [R3+URZ+0x36840], R2 ;  /* 0x03684002030075a7 */ /* 0x0022a4000800017f */
[----:B--2---:R-:W-:Y:S05]  /*11260*/  @!P0 NANOSLEEP.SYNCS 0x989680 ;  /* 0x009896800000895d */ /* 0x004fea0003900000 */
[----:B------:R-:W2:Y:S02]  /*11270*/  @!P0 SYNCS.PHASECHK.TRANS64 P0, [R3+URZ+0x36840], R2 ;  /* 0x03684002030085a7 */ /* 0x000ea4000800007f */
[----:B--2---:R-:W-:Y:S05]  /*11280*/  @!P0 BRA `(.L_x_78) ;  /* 0xfffffffc00f08947 */ /* 0x004fea000383ffff */
[----:B------:R-:W-:Y:S05]  /*11290*/  BRA `(.L_x_159) ;  /* 0xffffffd000987947 */ /* 0x000fea000383ffff */
.L_x_85:
[----:B0-----:R0:W1:Y:S02]  /*112a0*/  SYNCS.PHASECHK.TRANS64.TRYWAIT P0, [R2+URZ+0x60], R3 ;  /* 0x00006003020075a7 */ /* 0x001064000800017f */
[----:B-1----:R-:W-:Y:S05]  /*112b0*/  @!P0 NANOSLEEP.SYNCS 0x989680 ;  /* 0x009896800000895d */ /* 0x002fea0003900000 */
[----:B------:R-:W1:Y:S02]  /*112c0*/  @!P0 SYNCS.PHASECHK.TRANS64 P0, [R2+URZ+0x60], R3 ;  /* 0x00006003020085a7 */ /* 0x000e64000800007f */
[----:B-1----:R-:W-:Y:S05]  /*112d0*/  @!P0 BRA `(.L_x_85) ;  /* 0xfffffffc00f08947 */ /* 0x002fea000383ffff */
[----:B------:R-:W-:Y:S05]  /*112e0*/  BRA `(.L_x_160) ;  /* 0xffffffd400a87947 */ /* 0x000fea000383ffff */
.L_x_95:
[----:B--2---:R2:W3:Y:S02]  /*112f0*/  SYNCS.PHASECHK.TRANS64.TRYWAIT P0, [R2+URZ+0x36840], R3 ;  /* 0x03684003020075a7 */ /* 0x0044e4000800017f */
[----:B---3--:R-:W-:Y:S05]  /*11300*/  @!P0 NANOSLEEP.SYNCS 0x989680 ;  /* 0x009896800000895d */ /* 0x008fea0003900000 */
[----:B------:R-:W3:Y:S02]  /*11310*/  @!P0 SYNCS.PHASECHK.TRANS64 P0, [R2+URZ+0x36840], R3 ;  /* 0x03684003020085a7 */ /* 0x000ee4000800007f */
[----:B---3--:R-:W-:Y:S05]  /*11320*/  @!P0 BRA `(.L_x_95) ;  /* 0xfffffffc00f08947 */ /* 0x008fea000383ffff */
[----:B------:R-:W-:Y:S05]  /*11330*/  BRA `(.L_x_161) ;  /* 0xffffffdc00387947 */ /* 0x000fea000383ffff */
.L_x_102:
[----:B0-----:R0:W1:Y:S02]  /*11340*/  SYNCS.PHASECHK.TRANS64.TRYWAIT P0, [R2+URZ+0x60], R5 ;  /* 0x00006005020075a7 */ /* 0x001064000800017f */
[----:B-1----:R-:W-:Y:S05]  /*11350*/  @!P0 NANOSLEEP.SYNCS 0x989680 ;  /* 0x009896800000895d */ /* 0x002fea0003900000 */
[----:B------:R-:W1:Y:S02]  /*11360*/  @!P0 SYNCS.PHASECHK.TRANS64 P0, [R2+URZ+0x60], R5 ;  /* 0x00006005020085a7 */ /* 0x000e64000800007f */
[----:B-1----:R-:W-:Y:S05]  /*11370*/  @!P0 BRA `(.L_x_102) ;  /* 0xfffffffc00f08947 */ /* 0x002fea000383ffff */
[----:B------:R-:W-:Y:S05]  /*11380*/  BRA `(.L_x_162) ;  /* 0xffffffe000487947 */ /* 0x000fea000383ffff */
.L_x_112:
[----:B-1----:R1:W3:Y:S02]  /*11390*/  SYNCS.PHASECHK.TRANS64.TRYWAIT P0, [R2+URZ+0x36860], R3 ;  /* 0x03686003020075a7 */ /* 0x0022e4000800017f */
[----:B---3--:R-:W-:Y:S05]  /*113a0*/  @!P0 NANOSLEEP.SYNCS 0x989680 ;  /* 0x009896800000895d */ /* 0x008fea0003900000 */
[----:B------:R-:W3:Y:S02]  /*113b0*/  @!P0 SYNCS.PHASECHK.TRANS64 P0, [R2+URZ+0x36860], R3 ;  /* 0x03686003020085a7 */ /* 0x000ee4000800007f */
[----:B---3--:R-:W-:Y:S05]  /*113c0*/  @!P0 BRA `(.L_x_112) ;  /* 0xfffffffc00f08947 */ /* 0x008fea000383ffff */
[----:B------:R-:W-:Y:S05]  /*113d0*/  BRA `(.L_x_163) ;  /* 0xffffffe400807947 */ /* 0x000fea000383ffff */
.L_x_120:
[----:B0-----:R0:W1:Y:S02]  /*113e0*/  SYNCS.PHASECHK.TRANS64.TRYWAIT P0, [R0+URZ+0x36820], R3 ;  /* 0x03682003000075a7 */ /* 0x001064000800017f */
[----:B-1----:R-:W-:Y:S05]  /*113f0*/  @!P0 NANOSLEEP.SYNCS 0x989680 ;  /* 0x009896800000895d */ /* 0x002fea0003900000 */
[----:B------:R-:W1:Y:S02]  /*11400*/  @!P0 SYNCS.PHASECHK.TRANS64 P0, [R0+URZ+0x36820], R3 ;  /* 0x03682003000085a7 */ /* 0x000e64000800007f */
[----:B-1----:R-:W-:Y:S05]  /*11410*/  @!P0 BRA `(.L_x_120) ;  /* 0xfffffffc00f08947 */ /* 0x002fea000383ffff */
[----:B------:R-:W-:Y:S05]  /*11420*/  BRA `(.L_x_164) ;  /* 0xffffffe800c87947 */ /* 0x000fea000383ffff */
.L_x_121:
        /* <DEDUP_REMOVED lines=11> */
.L_x_166:
[----:B------:R-:W-:Y:S05]  /*114e0*/  BSYNC B0 ;  /* 0x0000000000007941 */ /* 0x000fea0003800000 */
.L_x_165:
[----:B------:R-:W-:Y:S05]  /*114f0*/  BRA `(.L_x_167) ;  /* 0xffffffe800b07947 */ /* 0x000fea000383ffff */
.L_x_124:
[----:B------:R-:W-:Y:S01]  /*11500*/  BSSY B1, `(.L_x_168) ;  /* 0x0000006000017945 */ /* 0x000fe20003800000 */
[----:B------:R-:W-:-:S07]  /*11510*/  IMAD.MOV.U32 R15, RZ, RZ, -0x1 ;  /* 0xffffffffff0f7424 */ /* 0x000fce00078e00ff */
[----:B012---:R-:W-:Y:S05]  /*11520*/  WARPSYNC.COLLECTIVE R15, `(.L_x_169) ;  /* 0x000000000f0c7348 */ /* 0x007fea0003c00000 */
[----:B------:R-:W-:Y:S02]  /*11530*/  ELECT P6, UR62, PT ;  /* 0x00000000003e782f */ /* 0x000fe400038c0000 */
[----:B------:R-:W-:Y:S01]  /*11540*/  MOV R14, UR62 ;  /* 0x0000003e000e7c02 */ /* 0x000fe20008000f00 */
[----:B012---:R-:W-:Y:S10]  /*11550*/  ENDCOLLECTIVE ;  /* 0x000000000000791b */ /* 0x007ff40003800000 */
.L_x_169:
[----:B------:R-:W-:Y:S05]  /*11560*/  BSYNC B1 ;  /* 0x0000000000017941 */ /* 0x000fea0003800000 */
.L_x_168:
[----:B------:R-:W-:Y:S05]  /*11570*/  BRA `(.L_x_170) ;  /* 0xffffffe800a87947 */ /* 0x000fea000383ffff */
.L_x_126:
[----:B0-----:R0:W1:Y:S02]  /*11580*/  SYNCS.PHASECHK.TRANS64.TRYWAIT P0, [R6+URZ], R5 ;  /* 0x00000005060075a7 */ /* 0x001064000800017f */
[----:B-1----:R-:W-:Y:S05]  /*11590*/  @!P0 NANOSLEEP.SYNCS 0x989680 ;  /* 0x009896800000895d */ /* 0x002fea0003900000 */
[----:B------:R-:W1:Y:S02]  /*115a0*/  @!P0 SYNCS.PHASECHK.TRANS64 P0, [R6+URZ], R5 ;  /* 0x00000005060085a7 */ /* 0x000e64000800007f */
[----:B-1----:R-:W-:Y:S05]  /*115b0*/  @!P0 BRA `(.L_x_126) ;  /* 0xfffffffc00f08947 */ /* 0x002fea000383ffff */
[----:B------:R-:W-:Y:S05]  /*115c0*/  BRA `(.L_x_171) ;  /* 0xffffffe800e07947 */ /* 0x000fea000383ffff */
.L_x_127:
[----:B-1----:R1:W3:Y:S02]  /*115d0*/  SYNCS.PHASECHK.TRANS64.TRYWAIT P0, [R3+URZ], R2 ;  /* 0x00000002030075a7 */ /* 0x0022e4000800017f */
[----:B---3--:R-:W-:Y:S05]  /*115e0*/  @!P0 NANOSLEEP.SYNCS 0x989680 ;  /* 0x009896800000895d */ /* 0x008fea0003900000 */
[----:B------:R-:W3:Y:S02]  /*115f0*/  @!P0 SYNCS.PHASECHK.TRANS64 P0, [R3+URZ], R2 ;  /* 0x00000002030085a7 */ /* 0x000ee4000800007f */
[----:B---3--:R-:W-:Y:S05]  /*11600*/  @!P0 BRA `(.L_x_127) ;  /* 0xfffffffc00f08947 */ /* 0x008fea000383ffff */
[----:B------:R-:W-:Y:S05]  /*11610*/  BRA `(.L_x_172) ;  /* 0xffffffe800d47947 */ /* 0x000fea000383ffff */
.L_x_129:
[----:B-1----:R1:W3:Y:S02]  /*11620*/  SYNCS.PHASECHK.TRANS64.TRYWAIT P0, [R18+URZ], R5 ;  /* 0x00000005120075a7 */ /* 0x0022e4000800017f */
[----:B---3--:R-:W-:Y:S05]  /*11630*/  @!P0 NANOSLEEP.SYNCS 0x989680 ;  /* 0x009896800000895d */ /* 0x008fea0003900000 */
[----:B------:R-:W3:Y:S02]  /*11640*/  @!P0 SYNCS.PHASECHK.TRANS64 P0, [R18+URZ], R5 ;  /* 0x00000005120085a7 */ /* 0x000ee4000800007f */
[----:B---3--:R-:W-:Y:S05]  /*11650*/  @!P0 BRA `(.L_x_129) ;  /* 0xfffffffc00f08947 */ /* 0x008fea000383ffff */
[----:B------:R-:W-:Y:S05]  /*11660*/  BRA `(.L_x_173) ;  /* 0xffffffe800d87947 */ /* 0x000fea000383ffff */
.L_x_174:
[----:B------:R-:W-:-:S00]  /*11670*/  BRA `(.L_x_174) ;  /* 0xfffffffc00fc7947 */ /* 0x000fc0000383ffff */
[----:B------:R-:W-:-:S00]  /*11680*/  NOP ;  /* 0x0000000000007918 */ /* 0x000fc00000000000 */
[----:B------:R-:W-:-:S00]  /*11690*/  NOP ;  /* 0x0000000000007918 */ /* 0x000fc00000000000 */
[----:B------:R-:W-:-:S00]  /*116a0*/  NOP ;  /* 0x0000000000007918 */ /* 0x000fc00000000000 */
[----:B------:R-:W-:-:S00]  /*116b0*/  NOP ;  /* 0x0000000000007918 */ /* 0x000fc00000000000 */
[----:B------:R-:W-:-:S00]  /*116c0*/  NOP ;  /* 0x0000000000007918 */ /* 0x000fc00000000000 */
[----:B------:R-:W-:-:S00]  /*116d0*/  NOP ;  /* 0x0000000000007918 */ /* 0x000fc00000000000 */
[----:B------:R-:W-:-:S00]  /*116e0*/  NOP ;  /* 0x0000000000007918 */ /* 0x000fc00000000000 */
[----:B------:R-:W-:-:S00]  /*116f0*/  NOP ;  /* 0x0000000000007918 */ /* 0x000fc00000000000 */
.L_x_3239:


//--------------------- .text._ZN7cutlass13device_kernelIN5flash11enable_sm90INS1_16FlashAttnFwdSm90INS1_25CollectiveMainloopFwdSm90ILi2EN4cute5tupleIJNS5_1CILi2EEENS7_ILi1EEES9_EEENS6_IJNS7_ILi128EEENS7_ILi112EEENS7_ILi192EEEEEELi192ENS_6half_tEfNS_4arch4Sm90ELb0ELb0ELb0ELb0ELb0ELb0ELb0ELb1ELb1ELb1ELb0ELb0EEENS1_21CollectiveEpilogueFwdINS6_IJSB_SD_SC_EEESA_SF_SH_Li256ELb0ELb1ELb0ELb0EEENS1_29StaticPersistentTileSchedulerILb0EEEEEEEEEvNT_6ParamsE --------------------------
	.section	.text._ZN7cutlass13device_kernelIN5flash11enable_sm90INS1_16FlashAttnFwdSm90INS1_25CollectiveMainloopFwdSm90ILi2EN4cute5tupleIJNS5_1CILi2EEENS7_ILi1EEES9_EEENS6_IJNS7_ILi128EEENS7_ILi112EEENS7_ILi192EEEEEELi192ENS_6half_tEfNS_4arch4Sm90ELb0ELb0ELb0ELb0ELb0ELb0ELb0ELb1ELb1ELb1ELb0ELb0EEENS1_21CollectiveEpilogueFwdINS6_IJSB_SD_SC_EEESA_SF_SH_Li256ELb0ELb1ELb0ELb0EEENS1_29StaticPersistentTileSchedulerILb0EEEEEEEEEvNT_6ParamsE,"ax",@progbits
	.align	128
.text._ZN7cutlass13device_kernelIN5flash11enable_sm90INS1_16FlashAttnFwdSm90INS1_25CollectiveMainloopFwdSm90ILi2EN4cute5tupleIJNS5_1CILi2EEENS7_ILi1EEES9_EEENS6_IJNS7_ILi128EEENS7_ILi112EEENS7_ILi192EEEEEELi192ENS_6half_tEfNS_4arch4Sm90ELb0ELb0ELb0ELb0ELb0ELb0ELb0ELb1ELb1ELb1ELb0ELb0EEENS1_21CollectiveEpilogueFwdINS6_IJSB_SD_SC_EEESA_SF_SH_Li256ELb0ELb1ELb0ELb0EEENS1_29StaticPersistentTileSchedulerILb0EEEEEEEEEvNT_6ParamsE:
        .type           _ZN7cutlass13device_kernelIN5flash11enable_sm90INS1_16FlashAttnFwdSm90INS1_25CollectiveMainloopFwdSm90ILi2EN4cute5tupleIJNS5_1CILi2EEENS7_ILi1EEES9_EEENS6_IJNS7_ILi128EEENS7_ILi112EEENS7_ILi192EEEEEELi192ENS_6half_tEfNS_4arch4Sm90ELb0ELb0ELb0ELb0ELb0ELb0ELb0ELb1ELb1ELb1ELb0ELb0EEENS1_21CollectiveEpilogueFwdINS6_IJSB_SD_SC_EEESA_SF_SH_Li256ELb0ELb1ELb0ELb0EEENS1_29StaticPersistentTileSchedulerILb0EEEEEEEEEvNT_6ParamsE,@function
        .size           _ZN7cutlass13device_kernelIN5flash11enable_sm90INS1_16FlashAttnFwdSm90INS1_25CollectiveMainloopFwdSm90ILi2EN4cute5tupleIJNS5_1CILi2EEENS7_ILi1EEES9_EEENS6_IJNS7_ILi128EEENS7_ILi112EEENS7_ILi192EEEEEELi192ENS_6half_tEfNS_4arch4Sm90ELb0ELb0ELb0ELb0ELb0ELb0ELb0ELb1ELb1ELb1ELb0ELb0EEENS1_21CollectiveEpilogueFwdINS6_IJSB_SD_SC_EEESA_SF_SH_Li256ELb0ELb1ELb0ELb0EEENS1_29StaticPersistentTileSchedulerILb0EEEEEEEEEvNT_6ParamsE,(.L_x_3240 - _ZN7cutlass13device_kernelIN5flash11enable_sm90INS1_16FlashAttnFwdSm90INS1_25CollectiveMainloopFwdSm90ILi2EN4cute5tupleIJNS5_1CILi2EEENS7_ILi1EEES9_EEENS6_IJNS7_ILi128EEENS7_ILi112EEENS7_ILi192EEEEEELi192ENS_6half_tEfNS_4arch4Sm90ELb0ELb0ELb0ELb0ELb0ELb0ELb0ELb1ELb1ELb1ELb0ELb0EEENS1_21CollectiveEpilogueFwdINS6_IJSB_SD_SC_EEESA_SF_SH_Li256ELb0ELb1ELb0ELb0EEENS1_29StaticPersistentTileSchedulerILb0EEEEEEEEEvNT_6ParamsE)
        .other          _ZN7cutlass13device_kernelIN5flash11enable_sm90INS1_16FlashAttnFwdSm90INS1_25CollectiveMainloopFwdSm90ILi2EN4cute5tupleIJNS5_1CILi2EEENS7_ILi1EEES9_EEENS6_IJNS7_ILi128EEENS7_ILi112EEENS7_ILi192EEEEEELi192ENS_6half_tEfNS_4arch4Sm90ELb0ELb0ELb0ELb0ELb0ELb0ELb0ELb1ELb1ELb1ELb0ELb0EEENS1_21CollectiveEpilogueFwdINS6_IJSB_SD_SC_EEESA_SF_SH_Li256ELb0ELb1ELb0ELb0EEENS1_29StaticPersistentTileSchedulerILb0EEEEEEEEEvNT_6ParamsE,@"STO_CUDA_ENTRY STV_DEFAULT"
_ZN7cutlass13device_kernelIN5flash11enable_sm90INS1_16FlashAttnFwdSm90INS1_25CollectiveMainloopFwdSm90ILi2EN4cute5tupleIJNS5_1CILi2EEENS7_ILi1EEES9_EEENS6_IJNS7_ILi128EEENS7_ILi112EEENS7_ILi192EEEEEELi192ENS_6half_tEfNS_4arch4Sm90ELb0ELb0ELb0ELb0ELb0ELb0ELb0ELb1ELb1ELb1ELb0ELb0EEENS1_21CollectiveEpilogueFwdINS6_IJSB_SD_SC_EEESA_SF_SH_Li256ELb0ELb1ELb0ELb0EEENS1_29StaticPersistentTileSchedulerILb0EEEEEEEEEvNT_6ParamsE:
        /* <DEDUP_REMOVED lines=17> */
.L_x_176:
[----:B------:R-:W-:Y:S05]  /*0110*/  BSYNC B0 ;  /* 0x0000000000007941 */ /* 0x000fea0003800000 */
.L_x_175:
[----:B------:R-:W-:Y:S01]  /*0120*/  VOTEU.ANY UP0, P0 ;  /* 0x00000000003f7886 */ /* 0x000fe20000000100 */
[----:B------:R-:W0:Y:S01]  /*0130*/  SHFL.IDX PT, R4, R2, RZ, 0x1f ;  /* 0x00001fff02047589 */ /* 0x000e2200000e0000 */
[----:B------:R-:W-:Y:S01]  /*0140*/  UMOV UR4, 0x80 ;  /* 0x0000008000047882 */ /* 0x000fe20000000000 */
[----:B------:R-:W-:Y:S01]  /*0150*/  UMOV UR7, 0x200 ;  /* 0x0000020000077882 */ /* 0x000fe20000000000 */
[----:B------:R-:W-:Y:S01]  /*0160*/  SHF.R.U32.HI R3, RZ, 0x7, R0 ;  /* 0x00000007ff037819 */ /* 0x000fe20000011600 */
[----:B------:R-:W1:Y:S01]  /*0170*/  @UP0 S2UR UR8, SR_CgaCtaId ;  /* 0x00000000000809c3 */ /* 0x000e620000008800 */
[----:B------:R-:W-:Y:S01]  /*0180*/  @UP0 UMOV UR6, 0x400 ;  /* 0x0000040000060882 */ /* 0x000fe20000000000 */
[----:B------:R-:W-:-:S04]  /*0190*/  @UP0 UIADD3 UR4, -UR4, 0x100000, URZ ;  /* 0x0010000004040890 */ /* 0x000fc8000fffe13f */
[----:B------:R-:W-:Y:S02]  /*01a0*/  @UP0 USHF.L.U32 UR5, UR4, 0xb, URZ ;  /* 0x0000000b04050899 */ /* 0x000fe4000800063f */
[----:B------:R-:W-:Y:S01]  /*01b0*/  @UP0 USHF.L.U32 UR4, UR4, 0x1, URZ ;  /* 0x0000000104040899 */ /* 0x000fe2000800063f */
[----:B------:R-:W-:Y:S01]  /*01c0*/  VOTEU.ANY UP1, P0 ;  /* 0x00000000003f7886 */ /* 0x000fe20000020100 */
[----:B------:R-:W2:Y:S01]  /*01d0*/  SHFL.IDX PT, R3, R3, RZ, 0x1f ;  /* 0x00001fff03037589 */ /* 0x000ea200000e0000 */
[----:B0-----:R-:W-:Y:S01]  /*01e0*/  ISETP.NE.AND P1, PT, R4, RZ, PT ;  /* 0x000000ff0400720c */ /* 0x001fe20003f25270 */
[----:B-1----:R-:W-:Y:S02]  /*01f0*/  @UP0 ULEA UR8, UR8, UR6, 0x18 ;  /* 0x0000000608080291 */ /* 0x002fe4000f8ec03f */
[----:B------:R-:W-:-:S04]  /*0200*/  @UP0 UIADD3 UR6, -UR7, 0x100000, URZ ;  /* 0x0010000007060890 */ /* 0x000fc8000fffe13f */
[----:B------:R-:W-:Y:S02]  /*0210*/  @UP0 USHF.L.U32 UR7, UR6, 0xb, URZ ;  /* 0x0000000b06070899 */ /* 0x000fe4000800063f */
[----:B------:R-:W-:Y:S01]  /*0220*/  @UP0 USHF.L.U32 UR6, UR6, 0x1, URZ ;  /* 0x0000000106060899 */ /* 0x000fe2000800063f */
[----:B------:R-:W-:Y:S01]  /*0230*/  VOTEU.ANY UP0, P0 ;  /* 0x00000000003f7886 */ /* 0x000fe20000000100 */
[----:B------:R-:W0:Y:S04]  /*0240*/  FENCE.VIEW.ASYNC.S ;  /* 0x00000000000073c6 */ /* 0x000e280000000000 */
[----:B0-----:R0:W1:Y:S06]  /*0250*/  @UP0 SYNCS.EXCH.64 URZ, [UR8+0x36800], UR4 ;  /* 0x03680004083f05b2 */ /* 0x00106c0008000100 */
[----:B------:R0:W3:Y:S01]  /*0260*/  @UP1 SYNCS.EXCH.64 URZ, [UR8+0x36820], UR6 ;  /* 0x03682006083f15b2 */ /* 0x0000e20008000100 */
[----:B--2---:R-:W-:Y:S05]  /*0270*/  @P1 BRA `(.L_x_177) ;  /* 0x0000000000481947 */ /* 0x004fea0003800000 */
[----:B0-----:R-:W0:Y:S01]  /*0280*/  S2UR UR5, SR_CgaCtaId ;  /* 0x00000000000579c3 */ /* 0x001e220000008800 */
[----:B------:R-:W-:Y:S01]  /*0290*/  UMOV UR4, 0x400 ;  /* 0x0000040000047882 */ /* 0x000fe20000000000 */
[----:B------:R-:W-:Y:S01]  /*02a0*/  UMOV UR6, 0x1 ;  /* 0x0000000100067882 */ /* 0x000fe20000000000 */
[----:B------:R-:W-:Y:S01]  /*02b0*/  UMOV UR7, 0x4 ;  /* 0x0000000400077882 */ /* 0x000fe20000000000 */
[----:B------:R-:W-:Y:S01]  /*02c0*/  ELECT P0, URZ, PT ;  /* 0x00000000003f782f */ /* 0x000fe20003800000 */
[----:B0-----:R-:W-:Y:S02]  /*02d0*/  ULEA UR8, UR5, UR4, 0x18 ;  /* 0x0000000405087291 */ /* 0x001fe4000f8ec03f */
[----:B------:R-:W-:-:S04]  /*02e0*/  UIADD3 UR4, -UR6, 0x100000, URZ ;  /* 0x0010000006047890 */ /* 0x000fc8000fffe13f */
[----:B------:R-:W-:Y:S02]  /*02f0*/  USHF.L.U32 UR5, UR4, 0xb, URZ ;  /* 0x0000000b04057899 */ /* 0x000fe4000800063f */
[----:B------:R-:W-:Y:S02]  /*0300*/  USHF.L.U32 UR4, UR4, 0x1, URZ ;  /* 0x0000000104047899 */ /* 0x000fe4000800063f */
[----:B------:R-:W-:-:S04]  /*0310*/  UIADD3 UR6, -UR7, 0x100000, URZ ;  /* 0x0010000007067890 */ /* 0x000fc8000fffe13f */
[----:B------:R-:W-:Y:S02]  /*0320*/  USHF.L.U32 UR7, UR6, 0xb, URZ ;  /* 0x0000000b06077899 */ /* 0x000fe4000800063f */
[----:B------:R-:W-:Y:S01]  /*0330*/  USHF.L.U32 UR6, UR6, 0x1, URZ ;  /* 0x0000000106067899 */ /* 0x000fe2000800063f */
[----:B------:R-:W0:Y:S03]  /*0340*/  FENCE.VIEW.ASYNC.S ;  /* 0x00000000000073c6 */ /* 0x000e260000000000 */
[----:B0-----:R2:W4:Y:S08]  /*0350*/  SYNCS.EXCH.64 URZ, [UR8+0x36830], UR4 ;  /* 0x03683004083f75b2 */ /* 0x0015300008000100 */
[----:B------:R2:W0:Y:S01]  /*0360*/  SYNCS.EXCH.64 URZ, [UR8+0x36840], UR6 ;  /* 0x03684006083f75b2 */ /* 0x0004220008000100 */
[----:B------:R2:W0:Y:S01]  /*0370*/  SYNCS.EXCH.64 URZ, [UR8+0x36838], UR4 ;  /* 0x03683804083f75b2 */ /* 0x0004220008000100 */
[----:B------:R2:W0:Y:S02]  /*0380*/  SYNCS.EXCH.64 URZ, [UR8+0x36848], UR6 ;  /* 0x03684806083f75b2 */ /* 0x0004240008000100 */
[----:B--2---:R-:W-:Y:S01]  /*0390*/  NOP ;  /* 0x0000000000007918 */ /* 0x004fe20000000000 */
.L_x_177:
[----:B0-----:R-:W0:Y:S01]  /*03a0*/  S2UR UR4, SR_CTAID.Y ;  /* 0x00000000000479c3 */ /* 0x001e220000002600 */
[----:B------:R-:W2:Y:S01]  /*03b0*/  SHFL.IDX PT, R8, R2, RZ, 0x1f ;  /* 0x00001fff02087589 */ /* 0x000ea200000e0000 */
[----:B------:R-:W-:Y:S01]  /*03c0*/  ULDC UR5, c[0x0][0x154] ;  /* 0x0000550000057ab9 */ /* 0x000fe20000000800 */
[----:B------:R-:W-:-:S05]  /*03d0*/  NOP ;  /* 0x0000000000007918 */ /* 0x000fca0000000000 */
[----:B------:R-:W5:Y:S08]  /*03e0*/  S2UR UR6, SR_CTAID.X ;  /* 0x00000000000679c3 */ /* 0x000f700000002500 */
[----:B------:R-:W1:Y:S01]  /*03f0*/  LDC R9, c[0x0][0x148] ;  /* 0x00005200ff097b82 */ /* 0x000e620000000800 */
[----:B0-----:R-:W-:Y:S02]  /*0400*/  I2FP.F32.U32 R5, UR4 ;  /* 0x0000000400057c45 */ /* 0x001fe40008201000 */
[----:B--2---:R-:W-:-:S03]  /*0410*/  ISETP.NE.AND P0, PT, R8, RZ, PT ;  /* 0x000000ff0800720c */ /* 0x004fc60003f05270 */
[----:B------:R-:W-:Y:S01]  /*0420*/  FMUL R7, R5, UR5 ;  /* 0x0000000505077c20 */ /* 0x000fe20008400000 */
[----:B------:R-:W-:Y:S02]  /*0430*/  SHF.R.S32.HI R5, RZ, 0x1f, R0 ;  /* 0x0000001fff057819 */ /* 0x000fe40000011400 */
[----:B-----5:R-:W-:Y:S02]  /*0440*/  I2FP.F32.U32 R6, UR6 ;  /* 0x0000000600067c45 */ /* 0x020fe40008201000 */
[----:B------:R-:W-:Y:S01]  /*0450*/  LEA.HI R5, R5, R0, RZ, 0x7 ;  /* 0x0000000005057211 */ /* 0x000fe200078f38ff */
[----:B------:R-:W0:Y:S02]  /*0460*/  F2I.U32.TRUNC.NTZ R7, R7 ;  /* 0x0000000700077305 */ /* 0x000e24000020f000 */
[----:B0-----:R-:W-:-:S04]  /*0470*/  IMAD.MOV R10, RZ, RZ, -R7 ;  /* 0x000000ffff0a7224 */ /* 0x001fc800078e0a07 */
[----:B-1----:R-:W-:Y:S01]  /*0480*/  IMAD R13, R9, R10, UR4 ;  /* 0x00000004090d7e24 */ /* 0x002fe2000f8e020a */
[----:B------:R-:W-:Y:S02]  /*0490*/  ULDC UR4, c[0x0][0x150] ;  /* 0x0000540000047ab9 */ /* 0x000fe40000000800 */
[----:B------:R-:W-:Y:S01]  /*04a0*/  FMUL R10, R6, UR4 ;  /* 0x00000004060a7c20 */ /* 0x000fe20008400000 */
[----:B------:R-:W-:Y:S06]  /*04b0*/  @P0 BRA `(.L_x_178) ;  /* 0x0000000000480947 */ /* 0x000fec0003800000 */
[----:B------:R-:W0:Y:S01]  /*04c0*/  S2UR UR5, SR_CgaCtaId ;  /* 0x00000000000579c3 */ /* 0x000e220000008800 */
        /* <DEDUP_REMOVED lines=12> */
[----:B0-----:R0:W1:Y:S08]  /*0590*/  SYNCS.EXCH.64 URZ, [UR8+0x36850], UR4 ;  /* 0x03685004083f75b2 */ /* 0x0010700008000100 */
[----:B------:R0:W2:Y:S01]  /*05a0*/  SYNCS.EXCH.64 URZ, [UR8+0x36860], UR6 ;  /* 0x03686006083f75b2 */ /* 0x0000a20008000100 */
[----:B------:R0:W0:Y:S01]  /*05b0*/  SYNCS.EXCH.64 URZ, [UR8+0x36858], UR4 ;  /* 0x03685804083f75b2 */ /* 0x0000220008000100 */
[----:B------:R0:W0:Y:S01]  /*05c0*/  SYNCS.EXCH.64 URZ, [UR8+0x36868], UR6 ;  /* 0x03686806083f75b2 */ /* 0x0000220008000100 */
[----:B------:R-:W-:Y:S01]  /*05d0*/  NOP ;  /* 0x0000000000007918 */ /* 0x000fe20000000000 */
.L_x_178:
[----:B------:R-:W5:Y:S01]  /*05e0*/  SHFL.IDX PT, R9, R2, RZ, 0x1f ;  /* 0x00001fff02097589 */ /* 0x000f6200000e0000 */
[----:B------:R-:W-:Y:S01]  /*05f0*/  LOP3.LUT R5, R5, 0xffffff80, RZ, 0xc0, !PT ;  /* 0xffffff8005057812 */ /* 0x000fe200078ec0ff */
[----:B------:R-:W0:Y:S01]  /*0600*/  LDC R12, c[0x0][0x144] ;  /* 0x00005100ff0c7b82 */ /* 0x000e220000000800 */
[----:B------:R-:W0:Y:S01]  /*0610*/  F2I.U32.TRUNC.NTZ R10, R10 ;  /* 0x0000000a000a7305 */ /* 0x000e22000020f000 */
[----:B------:R-:W-:Y:S01]  /*0620*/  SHF.R.S32.HI R11, RZ, 0x1f, R8 ;  /* 0x0000001fff0b7819 */ /* 0x000fe20000011408 */
[----:B------:R-:W-:Y:S01]  /*0630*/  NOP ;  /* 0x0000000000007918 */ /* 0x000fe20000000000 */
[----:B------:R-:W-:-:S05]  /*0640*/  IMAD.IADD R5, R0, 0x1, -R5 ;  /* 0x0000000100057824 */ /* 0x000fca00078e0a05 */
[----:B------:R-:W-:-:S04]  /*0650*/  SHF.R.S32.HI R6, RZ, 0x1f, R5 ;  /* 0x0000001fff067819 */ /* 0x000fc80000011405 */
[----:B------:R-:W-:-:S04]  /*0660*/  LEA.HI R6, R6, R5, RZ, 0x3 ;  /* 0x0000000506067211 */ /* 0x000fc800078f18ff */
[--C-:B------:R-:W-:Y:S02]  /*0670*/  SHF.R.S32.HI R7, RZ, 0x3, R6.reuse ;  /* 0x00000003ff077819 */ /* 0x100fe40000011406 */
[----:B------:R-:W-:Y:S02]  /*0680*/  SHF.R.S32.HI R6, RZ, 0x1f, R6 ;  /* 0x0000001fff067819 */ /* 0x000fe40000011406 */
[----:B-----5:R-:W-:Y:S02]  /*0690*/  ISETP.NE.AND P0, PT, R9, RZ, PT ;  /* 0x000000ff0900720c */ /* 0x020fe40003f05270 */
[----:B------:R-:W-:Y:S02]  /*06a0*/  LEA.HI R6, R6, R7, RZ, 0x2 ;  /* 0x0000000706067211 */ /* 0x000fe400078f10ff */
[----:B------:R-:W-:Y:S02]  /*06b0*/  SHF.R.S32.HI R9, RZ, 0x1f, R4 ;  /* 0x0000001fff097819 */ /* 0x000fe40000011404 */
[----:B------:R-:W-:-:S02]  /*06c0*/  LOP3.LUT R6, R6, 0xfffffffc, RZ, 0xc0, !PT ;  /* 0xfffffffc06067812 */ /* 0x000fc400078ec0ff */
[----:B------:R-:W-:-:S05]  /*06d0*/  LEA.HI R9, R9, R4, RZ, 0x2 ;  /* 0x0000000409097211 */ /* 0x000fca00078f10ff */
[----:B------:R-:W-:Y:S05]  /*06e0*/  @P0 BRA `(.L_x_179) ;  /* 0x0000000000480947 */ /* 0x000fea0003800000 */
[----:B0-----:R-:W0:Y:S01]  /*06f0*/  S2UR UR5, SR_CgaCtaId ;  /* 0x00000000000579c3 */ /* 0x001e220000008800 */
[----:B------:R-:W-:Y:S01]  /*0700*/  UMOV UR4, 0x400 ;  /* 0x0000040000047882 */ /* 0x000fe20000000000 */
[----:B------:R-:W-:Y:S01]  /*0710*/  UMOV UR6, 0x1 ;  /* 0x0000000100067882 */ /* 0x000fe20000000000 */
[----:B------:R-:W-:Y:S01]  /*0720*/  UMOV UR9, 0x2 ;  /* 0x0000000200097882 */ /* 0x000fe20000000000 */
[----:B------:R-:W-:-:S04]  /*0730*/  UIADD3 UR6, -UR6, 0x100000, URZ ;  /* 0x0010000006067890 */ /* 0x000fc8000fffe13f */
[----:B------:R-:W-:Y:S02]  /*0740*/  USHF.L.U32 UR7, UR6, 0xb, URZ ;  /* 0x0000000b06077899 */ /* 0x000fe4000800063f */
[----:B------:R-:W-:Y:S01]  /*0750*/  USHF.L.U32 UR6, UR6, 0x1, URZ ;  /* 0x0000000106067899 */ /* 0x000fe2000800063f */
[----:B------:R-:W-:Y:S01]  /*0760*/  ELECT P0, URZ, PT ;  /* 0x00000000003f782f */ /* 0x000fe20003800000 */
[----:B0-----:R-:W-:Y:S02]  /*0770*/  ULEA UR8, UR5, UR4, 0x18 ;  /* 0x0000000405087291 */ /* 0x001fe4000f8ec03f */
[----:B------:R-:W-:-:S04]  /*0780*/  UIADD3 UR4, -UR9, 0x100000, URZ ;  /* 0x0010000009047890 */ /* 0x000fc8000fffe13f */
[----:B------:R-:W-:Y:S02]  /*0790*/  USHF.L.U32 UR5, UR4, 0xb, URZ ;  /* 0x0000000b04057899 */ /* 0x000fe4000800063f */
[----:B------:R-:W-:Y:S01]  /*07a0*/  USHF.L.U32 UR4, UR4, 0x1, URZ ;  /* 0x0000000104047899 */ /* 0x000fe2000800063f */
[----:B------:R-:W0:Y:S03]  /*07b0*/  FENCE.VIEW.ASYNC.S ;  /* 0x00000000000073c6 */ /* 0x000e260000000000 */
[----:B0-----:R0:W0:Y:S08]  /*07c0*/  SYNCS.EXCH.64 URZ, [UR8+0x36870], UR6 ;  /* 0x03687006083f75b2 */ /* 0x0010300008000100 */
[----:B------:R0:W0:Y:S01]  /*07d0*/  SYNCS.EXCH.64 URZ, [UR8+0x36880], UR4 ;  /* 0x03688004083f75b2 */ /* 0x0000220008000100 */
[----:B------:R0:W0:Y:S01]  /*07e0*/  SYNCS.EXCH.64 URZ, [UR8+0x36878], UR6 ;  /* 0x03687806083f75b2 */ /* 0x0000220008000100 */
[----:B------:R0:W0:Y:S01]  /*07f0*/  SYNCS.EXCH.64 URZ, [UR8+0x36888], UR4 ;  /* 0x03688804083f75b2 */ /* 0x0000220008000100 */
[----:B------:R-:W-:Y:S01]  /*0800*/  NOP ;  /* 0x0000000000007918 */ /* 0x000fe20000000000 */
.L_x_179:
[----:B------:R-:W5:Y:S01]  /*0810*/  SHFL.IDX PT, R14, R2, RZ, 0x1f ;  /* 0x00001fff020e7589 */ /* 0x000f6200000e0000 */
[----:B------:R-:W-:Y:S01]  /*0820*/  LEA.HI R11, R11, R8, RZ, 0x2 ;  /* 0x000000080b0b7211 */ /* 0x000fe200078f10ff */
[----:B0-----:R-:W0:Y:S01]  /*0830*/  S2UR UR4, SR_CTAID.X ;  /* 0x00000000000479c3 */ /* 0x001e220000002500 */
[----:B------:R-:W-:Y:S01]  /*0840*/  LOP3.LUT R9, R9, 0x3ffffffc, RZ, 0xc0, !PT ;  /* 0x3ffffffc09097812 */ /* 0x000fe200078ec0ff */
[----:B------:R-:W-:Y:S01]  /*0850*/  IMAD.IADD R6, R7, 0x1, -R6 ;  /* 0x0000000107067824 */ /* 0x000fe200078e0a06 */
[----:B------:R-:W-:Y:S01]  /*0860*/  LOP3.LUT R11, R11, 0x3ffffffc, RZ, 0xc0, !PT ;  /* 0x3ffffffc0b0b7812 */ /* 0x000fe200078ec0ff */
[----:B------:R-:W-:Y:S01]  /*0870*/  IMAD.MOV R7, RZ, RZ, -R10 ;  /* 0x000000ffff077224 */ /* 0x000fe200078e0a0a */
[----:B------:R-:W-:Y:S01]  /*0880*/  NOP ;  /* 0x0000000000007918 */ /* 0x000fe20000000000 */
[----:B------:R-:W-:Y:S02]  /*0890*/  IMAD.IADD R9, R4, 0x1, -R9 ;  /* 0x0000000104097824 */ /* 0x000fe400078e0a09 */
[----:B------:R-:W-:-:S02]  /*08a0*/  IMAD.IADD R11, R8, 0x1, -R11 ;  /* 0x00000001080b7824 */ /* 0x000fc400078e0a0b */
[----:B------:R-:W1:Y:S01]  /*08b0*/  LDC R8, c[0x0][0x140] ;  /* 0x00005000ff087b82 */ /* 0x000e620000000800 */
[--C-:B------:R-:W-:Y:S02]  /*08c0*/  IMAD R9, R9, 0x4, R6.reuse ;  /* 0x0000000409097824 */ /* 0x100fe400078e0206 */
[----:B------:R-:W-:-:S03]  /*08d0*/  IMAD R11, R11, 0x4, R6 ;  /* 0x000000040b0b7824 */ /* 0x000fc600078e0206 */
[----:B------:R-:W-:Y:S02]  /*08e0*/  LEA.HI R4, R9, R9, RZ, 0x1 ;  /* 0x0000000909047211 */ /* 0x000fe400078f08ff */
[----:B------:R-:W-:Y:S02]  /*08f0*/  LEA.HI R6, R11, R11, RZ, 0x1 ;  /* 0x0000000b0b067211 */ /* 0x000fe400078f08ff */
[----:B------:R-:W-:Y:S02]  /*0900*/  LOP3.LUT R4, R4, 0xfffffffe, RZ, 0xc0, !PT ;  /* 0xfffffffe04047812 */ /* 0x000fe400078ec0ff */
[----:B-----5:R-:W-:Y:S01]  /*0910*/  ISETP.NE.AND P0, PT, R14, RZ, PT ;  /* 0x000000ff0e00720c */ /* 0x020fe20003f05270 */
[----:B0-----:R-:W-:Y:S01]  /*0920*/  IMAD R7, R12, R7, UR4 ;  /* 0x000000040c077e24 */ /* 0x001fe2000f8e0207 */
[----:B------:R-:W-:Y:S01]  /*0930*/  LOP3.LUT R6, R6, 0xfffffffe, RZ, 0xc0, !PT ;  /* 0xfffffffe06067812 */ /* 0x000fe200078ec0ff */
[----:B------:R-:W-:-:S04]  /*0940*/  IMAD.IADD R4, R9, 0x1, -R4 ;  /* 0x0000000109047824 */ /* 0x000fc800078e0a04 */
[----:B------:R-:W-:Y:S01]  /*0950*/  IMAD.IADD R6, R11, 0x1, -R6 ;  /* 0x000000010b067824 */ /* 0x000fe200078e0a06 */
[----:B------:R-:W-:-:S05]  /*0960*/  ISETP.NE.AND P4, PT, R4, R7, PT ;  /* 0x000000070400720c */ /* 0x000fca0003f85270 */
[----:B------:R-:W-:Y:S08]  /*0970*/  @P0 BRA `(.L_x_180) ;  /* 0x0000000000480947 */ /* 0x000ff00003800000 */
        /* <DEDUP_REMOVED lines=18> */
.L_x_180:
[----:B------:R-:W5:Y:S01]  /*0aa0*/  SHFL.IDX PT, R10, R2, RZ, 0x1f ;  /* 0x00001fff020a7589 */ /* 0x000f6200000e0000 */
[----:B------:R-:W-:Y:S01]  /*0ab0*/  IMAD.SHL.U32 R22, R9, 0x4, RZ ;  /* 0x0000000409167824 */ /* 0x000fe200078e00ff */
[----:B------:R-:W-:Y:S01]  /*0ac0*/  ISETP.NE.AND P3, PT, R6, R7, PT ;  /* 0x000000070600720c */ /* 0x000fe20003f65270 */
[----:B------:R-:W-:Y:S01]  /*0ad0*/  IMAD.SHL.U32 R6, R11, 0x4, RZ ;  /* 0x000000040b067824 */ /* 0x000fe200078e00ff */
[----:B------:R-:W-:Y:S01]  /*0ae0*/  LOP3.LUT P0, RZ, R5, 0x7, RZ, 0xc0, !PT ;  /* 0x0000000705ff7812 */ /* 0x000fe2000780c0ff */
[----:B------:R-:W-:Y:S01]  /*0af0*/  IMAD.MOV.U32 R18, RZ, RZ, 0x1 ;  /* 0x00000001ff127424 */ /* 0x000fe200078e00ff */
[----:B------:R-:W-:Y:S01]  /*0b00*/  LOP3.LUT R22, R9, 0xc, R22, 0x78, !PT ;  /* 0x0000000c09167812 */ /* 0x000fe200078e7816 */
[----:B------:R-:W-:Y:S01]  /*0b10*/  IMAD.MOV.U32 R17, RZ, RZ, 0x1 ;  /* 0x00000001ff117424 */ /* 0x000fe200078e00ff */
[----:B------:R-:W-:Y:S01]  /*0b20*/  LOP3.LUT R19, R11, 0xc, R6, 0x78, !PT ;  /* 0x0000000c0b137812 */ /* 0x000fe200078e7806 */
[----:B------:R-:W-:Y:S01]  /*0b30*/  NOP ;  /* 0x0000000000007918 */ /* 0x000fe20000000000 */
[----:B------:R-:W-:-:S02]  /*0b40*/  @P4 LEA.HI R4, R22, R22, RZ, 0x1 ;  /* 0x0000001616044211 */ /* 0x000fc400078f08ff */
[----:B------:R-:W-:Y:S02]  /*0b50*/  ISETP.LT.U32.AND P6, PT, R22, 0x2, !P0 ;  /* 0x000000021600780c */ /* 0x000fe400047c1070 */
[----:B------:R-:W-:Y:S02]  /*0b60*/  @P4 SHF.R.S32.HI R4, RZ, 0x1, R4 ;  /* 0x00000001ff044819 */ /* 0x000fe40000011404 */
[----:B------:R-:W-:Y:S02]  /*0b70*/  @P3 LEA.HI R6, R19, R19, RZ, 0x1 ;  /* 0x0000001313063211 */ /* 0x000fe400078f08ff */
[----:B------:R-:W-:Y:S02]  /*0b80*/  @P4 ISETP.NE.AND P5, PT, R4, R13, PT ;  /* 0x0000000d0400420c */ /* 0x000fe40003fa5270 */
[----:B------:R-:W-:Y:S02]  /*0b90*/  @P3 SHF.R.S32.HI R6, RZ, 0x1, R6 ;  /* 0x00000001ff063819 */ /* 0x000fe40000011406 */
[----:B------:R-:W-:-:S02]  /*0ba0*/  @P4 SEL R18, RZ, 0x1, P5 ;  /* 0x00000001ff124807 */ /* 0x000fc40002800000 */
[----:B-----5:R-:W-:Y:S02]  /*0bb0*/  ISETP.NE.AND P5, PT, R10, RZ, PT ;  /* 0x000000ff0a00720c */ /* 0x020fe40003fa5270 */
[----:B------:R-:W-:Y:S02]  /*0bc0*/  ISETP.NE.AND P2, PT, R3, RZ, PT ;  /* 0x000000ff0300720c */ /* 0x000fe40003f45270 */
[----:B------:R-:W-:Y:S02]  /*0bd0*/  @P3 ISETP.NE.AND P4, PT, R6, R13, PT ;  /* 0x0000000d0600320c */ /* 0x000fe40003f85270 */
[----:B------:R-:W-:Y:S02]  /*0be0*/  SEL R3, RZ, 0x1, !P6 ;  /* 0x00000001ff037807 */ /* 0x000fe40007000000 */
[----:B------:R-:W-:Y:S02]  /*0bf0*/  ISETP.LT.U32.AND P0, PT, R19, 0x2, !P0 ;  /* 0x000000021300780c */ /* 0x000fe40004701070 */
[----:B-1----:R-:W-:-:S02]  /*0c00*/  ISETP.EQ.U32.AND P1, PT, R8, 0x1, PT ;  /* 0x000000010800780c */ /* 0x002fc40003f22070 */
[----:B------:R-:W-:Y:S02]  /*0c10*/  LOP3.LUT R18, R18, R3, RZ, 0xc0, !PT ;  /* 0x0000000312127212 */ /* 0x000fe400078ec0ff */
[----:B------:R-:W-:Y:S02]  /*0c20*/  SEL R4, RZ, 0x1, !P0 ;  /* 0x00000001ff047807 */ /* 0x000fe40004000000 */
[----:B------:R-:W-:Y:S01]  /*0c30*/  @P3 SEL R17, RZ, 0x1, P4 ;  /* 0x00000001ff113807 */ /* 0x000fe20002000000 */
[----:B------:R-:W-:Y:S06]  /*0c40*/  @P5 BRA `(.L_x_181) ;  /* 0x0000000000485947 */ /* 0x000fec0003800000 */
        /* <DEDUP_REMOVED lines=16> */
[----:B------:R1:W0:Y:S02]  /*0d50*/  SYNCS.EXCH.64 URZ, [UR8+0x368c8], UR6 ;  /* 0x0368c806083f75b2 */ /* 0x0002240008000100 */
[----:B-1----:R-:W-:Y:S01]  /*0d60*/  NOP ;  /* 0x0000000000007918 */ /* 0x002fe20000000000 */
.L_x_181:
[----:B------:R-:W-:Y:S01]  /*0d70*/  LOP3.LUT R17, R17, R4, RZ, 0xc0, !PT ;  /* 0x0000000411117212 */ /* 0x000fe200078ec0ff */
[----:B------:R-:W-:Y:S01]  /*0d80*/  NOP ;  /* 0x0000000000007918 */ /* 0x000fe20000000000 */
[----:B------:R-:W-:Y:S05]  /*0d90*/  @!P1 BRA `(.L_x_182) ;  /* 0x0000000000089947 */ /* 0x000fea0003800000 */
[----:B0-234-:R-:W-:Y:S01]  /*0da0*/  UCGABAR_ARV ;  /* 0x00000000000079c7 */ /* 0x01dfe20008000000 */
[----:B------:R-:W-:Y:S05]  /*0db0*/  BRA `(.L_x_183) ;  /* 0x0000000000047947 */ /* 0x000fea0003800000 */
.L_x_182:
[----:B0-234-:R-:W-:Y:S01]  /*0dc0*/  NOP ;  /* 0x0000000000007918 */ /* 0x01dfe20000000000 */
.L_x_183:
[----:B------:R-:W-:Y:S05]  /*0dd0*/  @!P1 BRA `(.L_x_184) ;  /* 0x00000000000c9947 */ /* 0x000fea0003800000 */
[----:B------:R-:W-:Y:S01]  /*0de0*/  UCGABAR_WAIT ;  /* 0x0000000000007dc7 */ /* 0x000fe20008000000 */
[----:B------:R-:W-:Y:S01]  /*0df0*/  CCTL.IVALL ;  /* 0x00000000ff00798f */ /* 0x000fe20002000000 */
[----:B------:R-:W-:Y:S05]  /*0e00*/  BRA `(.L_x_185) ;  /* 0x0000000000047947 */ /* 0x000fea0003800000 */
.L_x_184:
[----:B------:R-:W-:Y:S06]  /*0e10*/  BAR.SYNC.DEFER_BLOCKING 0x0 ;  /* 0x0000000000007b1d */ /* 0x000fec0000010000 */
.L_x_185:
[----:B------:R-:W-:-:S05]  /*0e20*/  IMAD.MOV.U32 R3, RZ, RZ, 0x1 ;  /* 0x00000001ff037424 */ /* 0x000fca00078e00ff */
[----:B------:R-:W-:-:S05]  /*0e30*/  SEL R3, R3, 0x2, !P2 ;  /* 0x0000000203037807 */ /* 0x000fca0005000000 */
[----:B------:R0:W-:Y:S01]  /*0e40*/  STL [R1+0x2c], R3 ;  /* 0x00002c0301007387 */ /* 0x0001e20000100800 */
[----:B------:R-:W-:Y:S05]  /*0e50*/  @!P2 BRA `(.L_x_186) ;  /* 0x000000ac0088a947 */ /* 0x000fea0003800000 */
.L_x_187:
        /* <DEDUP_REMOVED lines=67> */
.L_x_220:
        /* <DEDUP_REMOVED lines=9> */
[----:B--2---:R-:W2:Y:S01]  /*1320*/  LDC R81, c[0x0][0x2f0] ;  /* 0x0000bc00ff517b82 */ /* 0x004ea20000000800 */
        /* <DEDUP_REMOVED lines=34> */
[----:B---34-:R-:W-:Y:S11]  /*1550*/  @!P0 BRA `(.L_x_188) ;  /* 0x0000000000408947 */ /* 0x018ff60003800000 */
[----:B------:R-:W-:Y:S01]  /*1560*/  MOV R0, 0x0 ;  /* 0x0000000000007802 */ /* 0x000fe20000000f00 */
[----:B------:R-:W-:Y:S01]  /*1570*/  ULDC.64 UR4, c[0x4][0xa8] ;  /* 0x01002a0000047ab9 */ /* 0x000fe20000000a00 */
[----:B------:R-:W-:Y:S01]  /*1580*/  ULDC.64 UR6, c[0x4][0x28] ;  /* 0x01000a0000067ab9 */ /* 0x000fe20000000a00 */
[----:B------:R-:W-:Y:S01]  /*1590*/  IMAD.U32 R4, RZ, RZ, UR4 ;  /* 0x00000004ff047e24 */ /* 0x000fe2000f8e00ff */
[----:B------:R0:W1:Y:S01]  /*15a0*/  LDC.64 R2, c[0x4][R0] ;  /* 0x0100000000027b82 */ /* 0x0000620000000a00 */
[----:B------:R-:W-:Y:S01]  /*15b0*/  IMAD.U32 R5, RZ, RZ, UR5 ;  /* 0x00000005ff057e24 */ /* 0x000fe2000f8e00ff */
[----:B------:R-:W-:Y:S01]  /*15c0*/  ULDC.64 UR4, c[0x4][0xb0] ;  /* 0x01002c0000047ab9 */ /* 0x000fe20000000a00 */
        /* <DEDUP_REMOVED lines=9> */
.L_x_188:
[----:B------:R-:W-:Y:S02]  /*1660*/  LOP3.LUT R0, R208, 0x1, RZ, 0xc0, !PT ;  /* 0x00000001d0007812 */ /* 0x000fe400078ec0ff */
[----:B------:R-:W-:Y:S02]  /*1670*/  ISETP.NE.AND P0, PT, R16, 0x3, PT ;  /* 0x000000031000780c */ /* 0x000fe40003f05270 */
[----:B------:R-:W-:-:S04]  /*1680*/  SHF.L.U32 R0, R0, 0x1f, RZ ;  /* 0x0000001f00007819 */ /* 0x000fc800000006ff */
[----:B------:R-:W0:Y:S02]  /*1690*/  SYNCS.PHASECHK.TRANS64.TRYWAIT P1, [UR37+0x36800], R0 ;  /* 0x03680000ff0075a7 */ /* 0x000e240008020165 */
[----:B0-----:R-:W-:Y:S05]  /*16a0*/  @!P1 BRA `(.L_x_189) ;  /* 0x000000f000b89947 */ /* 0x001fea0003800000 */
.L_x_322:
[----:B------:R-:W-:Y:S05]  /*16b0*/  @!P0 BRA `(.L_x_190) ;  /* 0x0000000000048947 */ /* 0x000fea0003800000 */
[----:B------:R-:W-:Y:S01]  /*16c0*/  BPT.TRAP 0x1 ;  /* 0x000000040000795c */ /* 0x000fe20000300000 */
.L_x_190:
[----:B------:R-:W-:Y:S02]  /*16d0*/  IMAD.U32 R2, RZ, RZ, UR36 ;  /* 0x00000024ff027e24 */ /* 0x000fe4000f8e00ff */
[----:B0-----:R-:W-:-:S03]  /*16e0*/  IMAD.U32 R3, RZ, RZ, UR61 ;  /* 0x0000003dff037e24 */ /* 0x001fc6000f8e00ff */
[----:B------:R-:W-:Y:S02]  /*16f0*/  LEA R2, R2, UR37, 0x3 ;  /* 0x0000002502027c11 */ /* 0x000fe4000f8e18ff */
[----:B------:R-:W-:-:S04]  /*1700*/  SHF.L.U32 R3, R3, 0x1f, RZ ;  /* 0x0000001f03037819 */ /* 0x000fc800000006ff */
[----:B------:R0:W1:Y:S01]  /*1710*/  SYNCS.PHASECHK.TRANS64.TRYWAIT P1, [R2+URZ+0x36830], R3 ;  /* 0x03683003020075a7 */ /* 0x000062000802017f */
[----:B------:R-:W-:Y:S05]  /*1720*/  @!P0 BRA `(.L_x_191) ;  /* 0x0000000000048947 */ /* 0x000fea0003800000 */
[----:B------:R-:W-:Y:S01]  /*1730*/  BPT.TRAP 0x1 ;  /* 0x000000040000795c */ /* 0x000fe20000300000 */
.L_x_191:
[----:B-1----:R-:W-:Y:S05]  /*1740*/  @P1 BRA `(.L_x_192) ;  /* 0x0000000000081947 */ /* 0x002fea0003800000 */
[----:B------:R-:W1:Y:S02]  /*1750*/  SYNCS.PHASECHK.TRANS64.TRYWAIT P1, [R2+URZ+0x36830], R3 ;  /* 0x03683003020075a7 */ /* 0x000e64000802017f */
[----:B-1----:R-:W-:Y:S05]  /*1760*/  @!P1 BRA `(.L_x_193) ;  /* 0x000000f000a09947 */ /* 0x002fea0003800000 */
.L_x_192:
[----:B------:R-:W-:Y:S05]  /*1770*/  WARPSYNC.ALL ;  /* 0x0000000000007948 */ /* 0x000fea0003800000 */
[----:B------:R-:W-:Y:S01]  /*1780*/  UIADD3 UR37, UR37, 0x21400, URZ ;  /* 0x0002140025257890 */ /* 0x000fe2000fffe03f */
[----:B------:R-:W-:Y:S01]  /*1790*/  WARPGROUP.ARRIVE ;  /* 0x00000000000079c5 */ /* 0x000fe20000000000 */
[----:B------:R-:W-:Y:S01]  /*17a0*/  ULOP3.LUT UR4, UR38, 0x10000, URZ, 0xfc, !UPT ;  /* 0x0001000026047892 */ /* 0x000fe2000f8efc3f */
[----:B------:R-:W-:Y:S01]  /*17b0*/  MOV R4, UR36 ;  /* 0x0000002400047c02 */ /* 0x000fe20008000f00 */
[----:B------:R-:W-:Y:S01]  /*17c0*/  USHF.R.U32.HI UR37, URZ, 0x4, UR37 ;  /* 0x000000043f257899 */ /* 0x000fe20008011625 */
[----:B------:R-:W-:Y:S01]  /*17d0*/  UMOV UR5, 0x40000040 ;  /* 0x4000004000057882 */ /* 0x000fe20000000000 */
[----:B------:R-:W-:-:S02]  /*17e0*/  UMOV UR7, 0x40000040 ;  /* 0x4000004000077882 */ /* 0x000fc40000000000 */
[----:B------:R-:W-:Y:S01]  /*17f0*/  ULOP3.LUT UR37, UR37, 0x3fff, URZ, 0xc0, !UPT ;  /* 0x00003fff25257892 */ /* 0x000fe2000f8ec03f */
[----:B------:R-:W-:Y:S01]  /*1800*/  UMOV UR8, UR4 ;  /* 0x0000000400087c82 */ /* 0x000fe20008000000 */
[----:B------:R-:W-:Y:S02]  /*1810*/  UMOV UR9, UR5 ;  /* 0x0000000500097c82 */ /* 0x000fe40008000000 */
[----:B------:R-:W-:Y:S01]  /*1820*/  ULOP3.LUT UR6, UR37, 0x10000, URZ, 0xfc, !UPT ;  /* 0x0001000025067892 */ /* 0x000fe2000f8efc3f */
[----:B------:R-:W-:Y:S01]  /*1830*/  UMOV UR11, 0x40000040 ;  /* 0x40000040000b7882 */ /* 0x000fe20000000000 */
[----:B------:R-:W-:Y:S01]  /*1840*/  UMOV UR12, UR4 ;  /* 0x00000004000c7c82 */ /* 0x000fe20008000000 */
[----:B------:R-:W-:Y:S01]  /*1850*/  UMOV UR13, UR5 ;  /* 0x00000005000d7c82 */ /* 0x000fe20008000000 */
[----:B------:R-:W-:Y:S02]  /*1860*/  UMOV UR15, 0x40000040 ;  /* 0x40000040000f7882 */ /* 0x000fe40000000000 */
[----:B------:R-:W-:Y:S01]  /*1870*/  IMAD.U32 R7, RZ, RZ, UR6 ;  /* 0x00000006ff077e24 */ /* 0x000fe2000f8e00ff */
[----:B------:R-:W-:Y:S01]  /*1880*/  UIMAD UR6, UR36, 0xa80, UR6 ;  /* 0x00000a80240678a4 */ /* 0x000fe2000f8e0206 */
[----:B------:R-:W-:Y:S01]  /*1890*/  UMOV UR16, UR4 ;  /* 0x0000000400107c82 */ /* 0x000fe20008000000 */
[----:B------:R-:W-:-:S02]  /*18a0*/  UMOV UR17, UR5 ;  /* 0x0000000500117c82 */ /* 0x000fc40008000000 */
[----:B------:R-:W-:Y:S02]  /*18b0*/  UIADD3 UR10, UR6, 0x80, URZ ;  /* 0x00000080060a7890 */ /* 0x000fe4000fffe03f */
[----:B------:R-:W-:Y:S02]  /*18c0*/  UIADD3 UR14, UR6, 0x100, URZ ;  /* 0x00000100060e7890 */ /* 0x000fe4000fffe03f */
[----:B------:R-:W-:Y:S02]  /*18d0*/  UIADD3 UR18, UR6, 0x180, URZ ;  /* 0x0000018006127890 */ /* 0x000fe4000fffe03f */
[----:B------:R-:W-:Y:S01]  /*18e0*/  HGMMA.64x16x16.F32 R72, gdesc[UR4], RZ, !UPT, gsb0 ;  /* 0x00200000044879f0 */ /* 0x000fe2000c0008ff */
[----:B------:R-:W-:Y:S01]  /*18f0*/  UMOV UR19, 0x40000040 ;  /* 0x4000004000137882 */ /* 0x000fe20000000000 */
[----:B------:R-:W-:Y:S01]  /*1900*/  UIADD3 UR22, UR6, 0x200, URZ ;  /* 0x0000020006167890 */ /* 0x000fe2000fffe03f */
[----:B------:R-:W-:Y:S01]  /*1910*/  UMOV UR20, UR4 ;  /* 0x0000000400147c82 */ /* 0x000fe20008000000 */
[----:B------:R-:W-:Y:S01]  /*1920*/  UMOV UR21, UR5 ;  /* 0x0000000500157c82 */ /* 0x000fe20008000000 */
[----:B------:R-:W-:Y:S01]  /*1930*/  UMOV UR23, 0x40000040 ;  /* 0x4000004000177882 */ /* 0x000fe20000000000 */
[----:B------:R-:W-:-:S02]  /*1940*/  UIADD3 UR7, UR6, 0x300, URZ ;  /* 0x0000030006077890 */ /* 0x000fc4000fffe03f */
[----:B------:R-:W-:Y:S01]  /*1950*/  UIADD3 UR26, UR6, 0x204, URZ ;  /* 0x00000204061a7890 */ /* 0x000fe2000fffe03f */
[----:B------:R-:W-:Y:S01]  /*1960*/  UMOV UR27, 0x40000040 ;  /* 0x40000040001b7882 */ /* 0x000fe20000000000 */
        /* <DEDUP_REMOVED lines=14> */
[----:B------:R-:W-:Y:S01]  /*1a50*/  UMOV UR39, 0x40000040 ;  /* 0x4000004000277882 */ /* 0x000fe20000000000 */
[----:B------:R-:W-:-:S02]  /*1a60*/  WARPGROUP.DEPBAR.LE gsb0, 0x0 ;  /* 0x00008000000079c5 */ /* 0x000fc40000010000 */
        /* <DEDUP_REMOVED lines=32> */
[----:B------:R-:W-:Y:S02]  /*1c70*/  UIADD3 UR8, UR4, 0x2, URZ ;  /* 0x0000000204087890 */ /* 0x000fe4000fffe03f */
[----:B------:R-:W-:Y:S01]  /*1c80*/  UIADD3 UR10, UR6, 0x2, URZ ;  /* 0x00000002060a7890 */ /* 0x000fe2000fffe03f */
[----:B------:R-:W-:Y:S01]  /*1c90*/  UMOV UR9, 0x40000040 ;  /* 0x4000004000097882 */ /* 0x000fe20000000000 */
[----:B------:R-:W-:Y:S01]  /*1ca0*/  UMOV UR11, 0x40000040 ;  /* 0x40000040000b7882 */ /* 0x000fe20000000000 */
[----:B------:R-:W-:Y:S02]  /*1cb0*/  UMOV UR13, UR9 ;  /* 0x00000009000d7c82 */ /* 0x000fe40008000000 */
[----:B------:R-:W-:Y:S01]  /*1cc0*/  UMOV UR12, UR8 ;  /* 0x00000008000c7c82 */ /* 0x000fe20008000000 */
[----:B------:R-:W-:Y:S01]  /*1cd0*/  UMOV UR16, UR8 ;  /* 0x0000000800107c82 */ /* 0x000fe20008000000 */
[----:B------:R-:W-:Y:S01]  /*1ce0*/  UMOV UR17, UR9 ;  /* 0x0000000900117c82 */ /* 0x000fe20008000000 */
[----:B------:R-:W-:Y:S01]  /*1cf0*/  UMOV UR20, UR8 ;  /* 0x0000000800147c82 */ /* 0x000fe20008000000 */
[----:B------:R-:W-:Y:S01]  /*1d00*/  UMOV UR21, UR9 ;  /* 0x0000000900157c82 */ /* 0x000fe20008000000 */
[----:B------:R-:W-:-:S02]  /*1d10*/  WARPGROUP.DEPBAR.LE gsb0, 0x0 ;  /* 0x00008000000079c5 */ /* 0x000fc40000010000 */
        /* <DEDUP_REMOVED lines=13> */
[----:B------:R-:W-:Y:S02]  /*1df0*/  UIADD3 UR12, UR4, 0x4, URZ ;  /* 0x00000004040c7890 */ /* 0x000fe4000fffe03f */
[----:B------:R-:W-:Y:S01]  /*1e00*/  UIADD3 UR14, UR6, 0x4, URZ ;  /* 0x00000004060e7890 */ /* 0x000fe2000fffe03f */
[----:B------:R-:W-:Y:S01]  /*1e10*/  UMOV UR13, 0x40000040 ;  /* 0x40000040000d7882 */ /* 0x000fe20000000000 */
[----:B------:R-:W-:Y:S01]  /*1e20*/  UMOV UR15, 0x40000040 ;  /* 0x40000040000f7882 */ /* 0x000fe20000000000 */
[----:B------:R-:W-:Y:S02]  /*1e30*/  UMOV UR25, UR13 ;  /* 0x0000000d00197c82 */ /* 0x000fe40008000000 */
[----:B------:R-:W-:Y:S01]  /*1e40*/  UMOV UR24, UR12 ;  /* 0x0000000c00187c82 */ /* 0x000fe20008000000 */
[----:B------:R-:W-:Y:S02]  /*1e50*/  MOV R0, UR13 ;  /* 0x0000000d00007c02 */ /* 0x000fe40008000f00 */
[----:B01----:R-:W-:Y:S01]  /*1e60*/  MOV R3, UR12 ;  /* 0x0000000c00037c02 */ /* 0x003fe20008000f00 */
        /* <DEDUP_REMOVED lines=67> */
[----:B------:R-:W-:Y:S02]  /*22a0*/  UMOV UR15, 0x40000040 ;  /* 0x40000040000f7882 */ /* 0x000fe40000000000 */
        /* <DEDUP_REMOVED lines=297> */
[----:B------:R-:W-:-:S07]  /*3540*/  UIADD3 UR7, UR6, 0x784, URZ ;  /* 0x0000078406077890 */ /* 0x000fce000fffe03f */
[----:B------:R-:W-:Y:S01]  /*3550*/  UMOV UR38, UR7 ;  /* 0x0000000700267c82 */ /* 0x000fe20008000000 */
[----:B------:R-:W-:Y:S01]  /*3560*/  UIADD3 UR7, UR6, 0x984, URZ ;  /* 0x0000098406077890 */ /* 0x000fe2000fffe03f */
        /* <DEDUP_REMOVED lines=11> */
[----:B------:R-:W-:Y:S02]  /*3620*/  UMOV UR39, 0x40000040 ;  /* 0x4000004000277882 */ /* 0x000fe40000000000 */
        /* <DEDUP_REMOVED lines=31> */
[----:B------:R-:W-:-:S07]  /*3820*/  UIADD3 UR10, UR6, 0x806, URZ ;  /* 0x00000806060a7890 */ /* 0x000fce000fffe03f */
[----:B------:R-:W-:Y:S01]  /*3830*/  UMOV UR38, UR10 ;  /* 0x0000000a00267c82 */ /* 0x000fe20008000000 */
        /* <DEDUP_REMOVED lines=8> */
[----:B------:R-:W-:Y:S01]  /*38c0*/  UIADD3 UR6, UR6, 0xa06, URZ ;  /* 0x00000a0606067890 */ /* 0x000fe2000fffe03f */
[----:B------:R-:W-:Y:S02]  /*38d0*/  WARPGROUP.DEPBAR.LE gsb0, 0x0 ;  /* 0x00008000000079c5 */ /* 0x000fe40000010000 */
[----:B------:R-:W-:-:S06]  /*38e0*/  WARPGROUP.ARRIVE ;  /* 0x00000000000079c5 */ /* 0x000fcc0000000000 */
[----:B------:R-:W-:Y:S01]  /*38f0*/  HGMMA.64x16x16.F32 R64, gdesc[UR12], R64, gsb0 ;  /* 0x002000000c4079f0 */ /* 0x000fe20008000840 */
[----:B------:R-:W-:Y:S02]  /*3900*/  R2UR UR13, R0 ;  /* 0x00000000000d72ca */ /* 0x000fe400000e0000 */
[----:B------:R-:W-:Y:S01]  /*3910*/  R2UR UR12, R3 ;  /* 0x00000000030c72ca */ /* 0x000fe200000e0000 */
[----:B------:R-:W-:Y:S02]  /*3920*/  WARPGROUP.DEPBAR.LE gsb0, 0x0 ;  /* 0x00008000000079c5 */ /* 0x000fe40000010000 */
[----:B------:R-:W-:-:S06]  /*3930*/  WARPGROUP.ARRIVE ;  /* 0x00000000000079c5 */ /* 0x000fcc0000000000 */
[----:B------:R-:W-:Y:S01]  /*3940*/  HGMMA.64x16x16.F32 R56, gdesc[UR36], R56, gsb0 ;  /* 0x00200000243879f0 */ /* 0x000fe20008000838 */
[----:B------:R-:W-:Y:S02]  /*3950*/  R2UR UR36, R4 ;  /* 0x00000000042472ca */ /* 0x000fe400000e0000 */
        /* <DEDUP_REMOVED lines=19> */
.L_x_194:
[----:B------:R-:W-:Y:S01]  /*3a90*/  IMAD.IADD R3, R218, 0x1, R81 ;  /* 0x00000001da037824 */ /* 0x000fe200078e0251 */
[----:B------:R-:W-:Y:S01]  /*3aa0*/  P2R R80, PR, RZ, 0x1 ;  /* 0x00000001ff507803 */ /* 0x000fe20000000000 */
[----:B------:R-:W-:Y:S02]  /*3ab0*/  ULDC UR6, c[0x0][0x988] ;  /* 0x0002620000067ab9 */ /* 0x000fe40000000800 */
[----:B------:R-:W-:-:S05]  /*3ac0*/  IMAD R3, R120, -0x70, R3 ;  /* 0xffffff9078037824 */ /* 0x000fca00078e0203 */
[C---:B------:R-:W-:Y:S02]  /*3ad0*/  ISETP.GT.AND P6, PT, R3.reuse, RZ, PT ;  /* 0x000000ff0300720c */ /* 0x040fe40003fc4270 */
[C---:B------:R-:W-:Y:S02]  /*3ae0*/  ISETP.GT.AND P5, PT, R3.reuse, 0x1, PT ;  /* 0x000000010300780c */ /* 0x040fe40003fa4270 */
[----:B------:R-:W-:Y:S02]  /*3af0*/  ISETP.GT.AND P4, PT, R3, 0x8, PT ;  /* 0x000000080300780c */ /* 0x000fe40003f84270 */
[----:B------:R-:W-:Y:S02]  /*3b00*/  FSEL R83, R72, -INF , P6 ;  /* 0xff80000048537808 */ /* 0x000fe40003000000 */
[----:B------:R-:W-:Y:S02]  /*3b10*/  FSEL R73, R73, -INF , P5 ;  /* 0xff80000049497808 */ /* 0x000fe40002800000 */
[----:B------:R-:W-:-:S02]  /*3b20*/  ISETP.GT.AND P3, PT, R3, 0x9, PT ;  /* 0x000000090300780c */ /* 0x000fc40003f64270 */
[----:B------:R-:W-:Y:S02]  /*3b30*/  FSEL R85, R76, -INF , P4 ;  /* 0xff8000004c557808 */ /* 0x000fe40002000000 */
[----:B------:R-:W-:Y:S02]  /*3b40*/  FMNMX.FTZ R0, R83, R73, !PT ;  /* 0x0000004953007209 */ /* 0x000fe40007810000 */
[----:B------:R-:W-:Y:S02]  /*3b50*/  ISETP.GT.AND P1, PT, R3, 0x10, PT ;  /* 0x000000100300780c */ /* 0x000fe40003f24270 */
[----:B------:R-:W-:Y:S02]  /*3b60*/  FSEL R77, R77, -INF , P3 ;  /* 0xff8000004d4d7808 */ /* 0x000fe40001800000 */
[----:B------:R-:W-:Y:S02]  /*3b70*/  FMNMX.FTZ R0, R85, R0, !PT ;  /* 0x0000000055007209 */ /* 0x000fe40007810000 */
[----:B------:R-:W-:-:S02]  /*3b80*/  ISETP.GT.AND P2, PT, R3, 0x11, PT ;  /* 0x000000110300780c */ /* 0x000fc40003f44270 */
[----:B------:R-:W-:Y:S02]  /*3b90*/  FSEL R87, R64, -INF , P1 ;  /* 0xff80000040577808 */ /* 0x000fe40000800000 */
[----:B------:R-:W-:Y:S02]  /*3ba0*/  FMNMX.FTZ R0, R77, R0, !PT ;  /* 0x000000004d007209 */ /* 0x000fe40007810000 */
[----:B------:R-:W-:Y:S02]  /*3bb0*/  FSEL R5, R74, -INF , P6 ;  /* 0xff8000004a057808 */ /* 0x000fe40003000000 */
[----:B------:R-:W-:Y:S02]  /*3bc0*/  ISETP.GT.AND P6, PT, R3, 0x18, PT ;  /* 0x000000180300780c */ /* 0x000fe40003fc4270 */
[----:B------:R-:W-:Y:S02]  /*3bd0*/  FSEL R65, R65, -INF , P2 ;  /* 0xff80000041417808 */ /* 0x000fe40001000000 */
[----:B------:R-:W-:-:S02]  /*3be0*/  FMNMX.FTZ R0, R87, R0, !PT ;  /* 0x0000000057007209 */ /* 0x000fc40007810000 */
[----:B------:R-:W-:Y:S02]  /*3bf0*/  FSEL R75, R75, -INF , P5 ;  /* 0xff8000004b4b7808 */ /* 0x000fe40002800000 */
[----:B------:R-:W-:Y:S02]  /*3c00*/  ISETP.GT.AND P5, PT, R3, 0x19, PT ;  /* 0x000000190300780c */ /* 0x000fe40003fa4270 */
[----:B------:R-:W-:Y:S02]  /*3c10*/  FSEL R89, R68, -INF , P6 ;  /* 0xff80000044597808 */ /* 0x000fe40003000000 */
[----:B------:R-:W-:Y:S02]  /*3c20*/  FMNMX.FTZ R0, R65, R0, !PT ;  /* 0x0000000041007209 */ /* 0x000fe40007810000 */
[----:B------:R-:W-:Y:S02]  /*3c30*/  FSEL R9, R78, -INF , P4 ;  /* 0xff8000004e097808 */ /* 0x000fe40002000000 */
        /* <DEDUP_REMOVED lines=43> */
[----:B------:R-:W-:Y:S02]  /*3ef0*/  ISETP.GT.AND P0, PT, R3, 0x49, PT ;  /* 0x000000490300780c */ /* 0x000fe40003f04270 */
[----:B------:R-:W-:Y:S02]  /*3f00*/  FSEL R111, R44, -INF , P6 ;  /* 0xff8000002c6f7808 */ /* 0x000fe40003000000 */
[----:B------:R-:W-:Y:S02]  /*3f10*/  FMNMX.FTZ R0, R107, R0, !PT ;  /* 0x000000006b007209 */ /* 0x000fe40007810000 */
[----:B------:R-:W-:Y:S02]  /*3f20*/  FSEL R51, R51, -INF , P5 ;  /* 0xff80000033337808 */ /* 0x000fe40002800000 */
[----:B------:R-:W-:Y:S02]  /*3f30*/  ISETP.GT.AND P5, PT, R3, 0x50, PT ;  /* 0x000000500300780c */ /* 0x000fe40003fa4270 */
[----:B------:R-:W-:-:S02]  /*3f40*/  FSEL R113, R45, -INF , P0 ;  /* 0xff8000002d717808 */ /* 0x000fc40000000000 */
[----:B------:R-:W-:Y:S02]  /*3f50*/  FMNMX.FTZ R0, R111, R0, !PT ;  /* 0x000000006f007209 */ /* 0x000fe40007810000 */
        /* <DEDUP_REMOVED lines=12> */
[----:B------:R-:W-:Y:S02]  /*4020*/  FSEL R121, R37, -INF , P2 ;  /* 0xff80000025797808 */ /* 0x000fe40001000000 */
[----:B------:R-:W-:Y:S02]  /*4030*/  FMNMX.FTZ R0, R119, R0, !PT ;  /* 0x0000000077007209 */ /* 0x000fe40007810000 */
[----:B------:R-:W-:Y:S02]  /*4040*/  ISETP.GT.AND P3, PT, R3, 0x60, PT ;  /* 0x000000600300780c */ /* 0x000fe40003f64270 */
[----:B------:R-:W-:Y:S02]  /*4050*/  FSEL R41, R54, -INF , P4 ;  /* 0xff80000036297808 */ /* 0x000fe40002000000 */
[----:B------:R-:W-:-:S02]  /*4060*/  FSEL R123, R24, -INF , P3 ;  /* 0xff800000187b7808 */ /* 0x000fc40001800000 */
[----:B------:R-:W-:Y:S02]  /*4070*/  FMNMX.FTZ R0, R121, R0, !PT ;  /* 0x0000000079007209 */ /* 0x000fe40007810000 */
[----:B------:R-:W-:Y:S02]  /*4080*/  ISETP.GT.AND P4, PT, R3, 0x61, PT ;  /* 0x000000610300780c */ /* 0x000fe40003f84270 */
[----:B------:R-:W-:Y:S02]  /*4090*/  FMNMX.FTZ R0, R123, R0, !PT ;  /* 0x000000007b007209 */ /* 0x000fe40007810000 */
[----:B------:R-:W-:Y:S02]  /*40a0*/  FSEL R125, R25, -INF , P4 ;  /* 0xff800000197d7808 */ /* 0x000fe40002000000 */
[----:B------:R-:W-:Y:S02]  /*40b0*/  ISETP.GT.AND P5, PT, R3, 0x68, PT ;  /* 0x000000680300780c */ /* 0x000fe40003fa4270 */
[----:B------:R-:W-:-:S02]  /*40c0*/  FMNMX.FTZ R0, R125, R0, !PT ;  /* 0x000000007d007209 */ /* 0x000fc40007810000 */
[----:B------:R-:W-:Y:S02]  /*40d0*/  FSEL R127, R28, -INF , P5 ;  /* 0xff8000001c7f7808 */ /* 0x000fe40002800000 */
[----:B------:R-:W-:Y:S02]  /*40e0*/  ISETP.GT.AND P6, PT, R3, 0x69, PT ;  /* 0x000000690300780c */ /* 0x000fe40003fc4270 */
[----:B------:R-:W-:Y:S02]  /*40f0*/  FMNMX.FTZ R0, R127, R0, !PT ;  /* 0x000000007f007209 */ /* 0x000fe40007810000 */
[----:B------:R-:W-:Y:S02]  /*4100*/  FSEL R129, R29, -INF , P6 ;  /* 0xff8000001d817808 */ /* 0x000fe40003000000 */
[----:B------:R-:W-:Y:S02]  /*4110*/  P2R R14, PR, RZ, 0x4 ;  /* 0x00000004ff0e7803 */ /* 0x000fe40000000000 */
[----:B------:R-:W-:Y:S01]  /*4120*/  FMNMX.FTZ R6, R129, R0, !PT ;  /* 0x0000000081067209 */ /* 0x000fe20007810000 */
[----:B------:R-:W-:Y:S01]  /*4130*/  IMAD.U32 R0, RZ, RZ, UR6 ;  /* 0x00000006ff007e24 */ /* 0x000fe2000f8e00ff */
[----:B------:R-:W-:-:S02]  /*4140*/  ISETP.GT.AND P2, PT, R3, 0x48, PT ;  /* 0x000000480300780c */ /* 0x000fc40003f44270 */
[----:B------:R-:W-:Y:S01]  /*4150*/  P2R R20, PR, RZ, 0x2 ;  /* 0x00000002ff147803 */ /* 0x000fe20000000000 */
[----:B------:R-:W0:Y:S01]  /*4160*/  SHFL.BFLY PT, R25, R6, 0x2, 0x1f ;  /* 0x0c401f0006197f89 */ /* 0x000e2200000e0000 */
[C---:B------:R-:W-:Y:S02]  /*4170*/  ISETP.GT.AND P1, PT, R3.reuse, 0x49, PT ;  /* 0x000000490300780c */ /* 0x040fe40003f24270 */
[----:B------:R-:W-:Y:S02]  /*4180*/  FSEL R109, R46, -INF , P2 ;  /* 0xff8000002e6d7808 */ /* 0x000fe40001000000 */
[----:B------:R-:W-:Y:S02]  /*4190*/  P2R R32, PR, RZ, 0x1 ;  /* 0x00000001ff207803 */ /* 0x000fe40000000000 */
[----:B------:R-:W-:Y:S02]  /*41a0*/  ISETP.GT.AND P0, PT, R3, 0x50, PT ;  /* 0x000000500300780c */ /* 0x000fe40003f04270 */
[----:B------:R-:W-:-:S02]  /*41b0*/  FSEL R57, R47, -INF , P1 ;  /* 0xff8000002f397808 */ /* 0x000fc40000800000 */
[----:B------:R-:W-:Y:S02]  /*41c0*/  P2R R12, PR, RZ, 0x8 ;  /* 0x00000008ff0c7803 */ /* 0x000fe40000000000 */
[----:B------:R-:W-:Y:S02]  /*41d0*/  FSEL R29, R34, -INF , P0 ;  /* 0xff800000221d7808 */ /* 0x000fe40000000000 */
[----:B------:R-:W-:Y:S02]  /*41e0*/  ISETP.NE.AND P0, PT, R32, RZ, PT ;  /* 0x000000ff2000720c */ /* 0x000fe40003f05270 */
[----:B------:R-:W-:Y:S02]  /*41f0*/  ISETP.NE.AND P1, PT, R20, RZ, PT ;  /* 0x000000ff1400720c */ /* 0x000fe40003f25270 */
[----:B------:R-:W-:Y:S02]  /*4200*/  FSEL R35, R35, -INF , P0 ;  /* 0xff80000023237808 */ /* 0x000fe40000000000 */
[----:B------:R-:W-:-:S02]  /*4210*/  ISETP.NE.AND P2, PT, R14, RZ, PT ;  /* 0x000000ff0e00720c */ /* 0x000fc40003f45270 */
[----:B------:R-:W-:Y:S02]  /*4220*/  FSEL R27, R27, -INF , P4 ;  /* 0xff8000001b1b7808 */ /* 0x000fe40002000000 */
[----:B0-----:R-:W-:Y:S02]  /*4230*/  FMNMX.FTZ R25, R6, R25, !PT ;  /* 0x0000001906197209 */ /* 0x001fe40007810000 */
[----:B------:R-:W-:Y:S02]  /*4240*/  FMNMX.FTZ R6, R5, R75, !PT ;  /* 0x0000004b05067209 */ /* 0x000fe40007810000 */
[----:B------:R-:W-:Y:S01]  /*4250*/  FSEL R39, R39, -INF , P2 ;  /* 0xff80000027277808 */ /* 0x000fe20001000000 */
[----:B------:R-:W0:Y:S01]  /*4260*/  SHFL.BFLY PT, R4, R25, 0x1, 0x1f ;  /* 0x0c201f0019047f89 */ /* 0x000e2200000e0000 */
[----:B------:R-:W-:Y:S02]  /*4270*/  FMNMX.FTZ R6, R9, R6, !PT ;  /* 0x0000000609067209 */ /* 0x000fe40007810000 */
[----:B------:R-:W-:-:S02]  /*4280*/  FSEL R31, R31, -INF , P6 ;  /* 0xff8000001f1f7808 */ /* 0x000fc40003000000 */
[----:B------:R-:W-:Y:S02]  /*4290*/  FMNMX.FTZ R6, R79, R6, !PT ;  /* 0x000000064f067209 */ /* 0x000fe40007810000 */
[----:B------:R-:W-:Y:S02]  /*42a0*/  ISETP.GE.AND P2, PT, R81, 0x71, PT ;  /* 0x000000715100780c */ /* 0x000fe40003f46270 */
[----:B------:R-:W-:Y:S02]  /*42b0*/  FMNMX.FTZ R6, R11, R6, !PT ;  /* 0x000000060b067209 */ /* 0x000fe40007810000 */
[----:B------:R-:W-:Y:S02]  /*42c0*/  ISETP.NE.AND P0, PT, R80, RZ, PT ;  /* 0x000000ff5000720c */ /* 0x000fe40003f05270 */
[----:B------:R-:W-:Y:S02]  /*42d0*/  CS2R R80, SRZ ;  /* 0x0000000000507805 */ /* 0x000fe4000001ff00 */
        /* <DEDUP_REMOVED lines=18> */
[--C-:B------:R-:W-:Y:S01]  /*4400*/  FFMA.FTZ R25, R73, R0, -R10.reuse ;  /* 0x0000000049197223 */ /* 0x100fe2000001080a */
[----:B------:R-:W-:Y:S01]  /*4410*/  FSEL R61, R26, -INF , P3 ;  /* 0xff8000001a3d7808 */ /* 0x000fe20001800000 */
[----:B------:R0:W-:Y:S01]  /*4420*/  MUFU.EX2 R73, R3 ;  /* 0x0000000300497308 */ /* 0x0001e20000000800 */
[----:B------:R-:W-:Y:S01]  /*4430*/  FMNMX.FTZ R6, R41, R6, !PT ;  /* 0x0000000629067209 */ /* 0x000fe20007810000 */
[-CC-:B------:R-:W-:Y:S01]  /*4440*/  FFMA.FTZ R200, R83, R0.reuse, -R10.reuse ;  /* 0x0000000053c87223 */ /* 0x180fe2000001080a */
[----:B------:R-:W-:Y:S01]  /*4450*/  FSEL R69, R30, -INF , P5 ;  /* 0xff8000001e457808 */ /* 0x000fe20002800000 */
[--C-:B------:R-:W-:Y:S01]  /*4460*/  FFMA.FTZ R202, R85, R0, -R10.reuse ;  /* 0x0000000055ca7223 */ /* 0x100fe2000001080a */
[----:B------:R-:W-:Y:S01]  /*4470*/  FMNMX.FTZ R6, R55, R6, !PT ;  /* 0x0000000637067209 */ /* 0x000fe20007810000 */
[-CC-:B------:R-:W-:Y:S01]  /*4480*/  FFMA.FTZ R33, R77, R0.reuse, -R10.reuse ;  /* 0x000000004d217223 */ /* 0x180fe2000001080a */
[--C-:B------:R-:W-:Y:S01]  /*4490*/  FFMA.FTZ R196, R87, R0, -R10.reuse ;  /* 0x0000000057c47223 */ /* 0x100fe2000001080a */
[----:B------:R-:W-:Y:S01]  /*44a0*/  MUFU.EX2 R200, R200 ;  /* 0x000000c800c87308 */ /* 0x000fe20000000800 */
[----:B------:R-:W-:Y:S01]  /*44b0*/  FMNMX.FTZ R6, R45, R6, !PT ;  /* 0x000000062d067209 */ /* 0x000fe20007810000 */
[-CC-:B------:R-:W-:Y:S01]  /*44c0*/  FFMA.FTZ R198, R89, R0.reuse, -R10.reuse ;  /* 0x0000000059c67223 */ /* 0x180fe2000001080a */
[-CC-:B------:R-:W-:Y:S01]  /*44d0*/  FFMA.FTZ R192, R91, R0.reuse, -R10.reuse ;  /* 0x000000005bc07223 */ /* 0x180fe2000001080a */
[--C-:B------:R-:W-:Y:S01]  /*44e0*/  FFMA.FTZ R53, R93, R0, -R10.reuse ;  /* 0x000000005d357223 */ /* 0x100fe2000001080a */
[----:B------:R-:W-:Y:S01]  /*44f0*/  FMNMX.FTZ R6, R43, R6, !PT ;  /* 0x000000062b067209 */ /* 0x000fe20007810000 */
[-CC-:B------:R-:W-:Y:S01]  /*4500*/  FFMA.FTZ R194, R95, R0.reuse, -R10.reuse ;  /* 0x000000005fc27223 */ /* 0x180fe2000001080a */
[--C-:B------:R-:W-:Y:S01]  /*4510*/  FFMA.FTZ R97, R97, R0, -R10.reuse ;  /* 0x0000000061617223 */ /* 0x100fe2000001080a */
[----:B------:R-:W1:Y:S01]  /*4520*/  MUFU.EX2 R25, R25 ;  /* 0x0000001900197308 */ /* 0x000e620000000800 */
[----:B------:R-:W-:Y:S01]  /*4530*/  FMNMX.FTZ R6, R109, R6, !PT ;  /* 0x000000066d067209 */ /* 0x000fe20007810000 */
[-CC-:B------:R-:W-:Y:S01]  /*4540*/  FFMA.FTZ R99, R99, R0.reuse, -R10.reuse ;  /* 0x0000000063637223 */ /* 0x180fe2000001080a */
[-CC-:B------:R-:W-:Y:S01]  /*4550*/  FFMA.FTZ R101, R101, R0.reuse, -R10.reuse ;  /* 0x0000000065657223 */ /* 0x180fe2000001080a */
[--C-:B------:R-:W-:Y:S01]  /*4560*/  FFMA.FTZ R103, R103, R0, -R10.reuse ;  /* 0x0000000067677223 */ /* 0x100fe2000001080a */
[----:B------:R-:W-:Y:S01]  /*4570*/  FMNMX.FTZ R6, R57, R6, !PT ;  /* 0x0000000639067209 */ /* 0x000fe20007810000 */
[-CC-:B------:R-:W-:Y:S01]  /*4580*/  FFMA.FTZ R105, R105, R0.reuse, -R10.reuse ;  /* 0x0000000069697223 */ /* 0x180fe2000001080a */
[--C-:B------:R-:W-:Y:S01]  /*4590*/  FFMA.FTZ R107, R107, R0, -R10.reuse ;  /* 0x000000006b6b7223 */ /* 0x100fe2000001080a */
[----:B------:R-:W2:Y:S01]  /*45a0*/  MUFU.EX2 R202, R202 ;  /* 0x000000ca00ca7308 */ /* 0x000ea20000000800 */
[----:B------:R-:W-:Y:S01]  /*45b0*/  FMNMX.FTZ R6, R29, R6, !PT ;  /* 0x000000061d067209 */ /* 0x000fe20007810000 */
[-CC-:B------:R-:W-:Y:S01]  /*45c0*/  FFMA.FTZ R111, R111, R0.reuse, -R10.reuse ;  /* 0x000000006f6f7223 */ /* 0x180fe2000001080a */
[-CC-:B------:R-:W-:Y:S01]  /*45d0*/  FFMA.FTZ R113, R113, R0.reuse, -R10.reuse ;  /* 0x0000000071717223 */ /* 0x180fe2000001080a */
[--C-:B------:R-:W-:Y:S01]  /*45e0*/  FFMA.FTZ R115, R115, R0, -R10.reuse ;  /* 0x0000000073737223 */ /* 0x100fe2000001080a */
[----:B------:R-:W-:Y:S01]  /*45f0*/  FMNMX.FTZ R6, R35, R6, !PT ;  /* 0x0000000623067209 */ /* 0x000fe20007810000 */
[-CC-:B------:R-:W-:Y:S01]  /*4600*/  FFMA.FTZ R117, R117, R0.reuse, -R10.reuse ;  /* 0x0000000075757223 */ /* 0x180fe2000001080a */
[--C-:B------:R-:W-:Y:S01]  /*4610*/  FFMA.FTZ R119, R119, R0, -R10.reuse ;  /* 0x0000000077777223 */ /* 0x100fe2000001080a */
[----:B------:R-:W3:Y:S01]  /*4620*/  MUFU.EX2 R33, R33 ;  /* 0x0000002100217308 */ /* 0x000ee20000000800 */
[----:B------:R-:W-:Y:S01]  /*4630*/  FMNMX.FTZ R6, R65, R6, !PT ;  /* 0x0000000641067209 */ /* 0x000fe20007810000 */
[-CC-:B------:R-:W-:Y:S01]  /*4640*/  FFMA.FTZ R121, R121, R0.reuse, -R10.reuse ;  /* 0x0000000079797223 */ /* 0x180fe2000001080a */
[-CC-:B------:R-:W-:Y:S01]  /*4650*/  FFMA.FTZ R123, R123, R0.reuse, -R10.reuse ;  /* 0x000000007b7b7223 */ /* 0x180fe2000001080a */
[--C-:B------:R-:W-:Y:S01]  /*4660*/  FFMA.FTZ R125, R125, R0, -R10.reuse ;  /* 0x000000007d7d7223 */ /* 0x100fe2000001080a */
[----:B------:R-:W-:Y:S01]  /*4670*/  FMNMX.FTZ R6, R39, R6, !PT ;  /* 0x0000000627067209 */ /* 0x000fe20007810000 */
[-CC-:B------:R-:W-:Y:S01]  /*4680*/  FFMA.FTZ R127, R127, R0.reuse, -R10.reuse ;  /* 0x000000007f7f7223 */ /* 0x180fe2000001080a */
[----:B------:R-:W-:Y:S01]  /*4690*/  FFMA.FTZ R10, R129, R0, -R10 ;  /* 0x00000000810a7223 */ /* 0x000fe2000001080a */
[----:B------:R-:W4:Y:S01]  /*46a0*/  MUFU.EX2 R196, R196 ;  /* 0x000000c400c47308 */ /* 0x000f220000000800 */
[----:B------:R-:W-:-:S02]  /*46b0*/  FMNMX.FTZ R6, R61, R6, !PT ;  /* 0x000000063d067209 */ /* 0x000fc40007810000 */
[----:B------:R-:W-:Y:S02]  /*46c0*/  CS2R R94, SRZ ;  /* 0x00000000005e7805 */ /* 0x000fe4000001ff00 */
[----:B------:R-:W-:Y:S02]  /*46d0*/  CS2R R92, SRZ ;  /* 0x00000000005c7805 */ /* 0x000fe4000001ff00 */
[----:B------:R-:W-:Y:S02]  /*46e0*/  CS2R R90, SRZ ;  /* 0x00000000005a7805 */ /* 0x000fe4000001ff00 */
[----:B------:R-:W-:Y:S02]  /*46f0*/  FMNMX.FTZ R6, R27, R6, !PT ;  /* 0x000000061b067209 */ /* 0x000fe40007810000 */
[----:B------:R-:W-:Y:S02]  /*4700*/  CS2R R88, SRZ ;  /* 0x0000000000587805 */ /* 0x000fe4000001ff00 */
[----:B------:R-:W-:Y:S01]  /*4710*/  CS2R R86, SRZ ;  /* 0x0000000000567805 */ /* 0x000fe2000001ff00 */
[----:B------:R-:W5:Y:S01]  /*4720*/  MUFU.EX2 R37, R37 ;  /* 0x0000002500257308 */ /* 0x000f620000000800 */
[----:B------:R-:W-:-:S02]  /*4730*/  FMNMX.FTZ R6, R69, R6, !PT ;  /* 0x0000000645067209 */ /* 0x000fc40007810000 */
[----:B------:R-:W-:Y:S02]  /*4740*/  CS2R R84, SRZ ;  /* 0x0000000000547805 */ /* 0x000fe4000001ff00 */
[----:B------:R-:W-:Y:S02]  /*4750*/  CS2R R82, SRZ ;  /* 0x0000000000527805 */ /* 0x000fe4000001ff00 */
[----:B------:R-:W-:Y:S02]  /*4760*/  CS2R R76, SRZ ;  /* 0x00000000004c7805 */ /* 0x000fe4000001ff00 */
[----:B------:R-:W-:Y:S01]  /*4770*/  FMNMX.FTZ R6, R31, R6, !PT ;  /* 0x000000061f067209 */ /* 0x000fe20007810000 */
[----:B------:R-:W-:Y:S04]  /*4780*/  MUFU.EX2 R198, R198 ;  /* 0x000000c600c67308 */ /* 0x000fe80000000800 */
[----:B0-----:R-:W0:Y:S04]  /*4790*/  SHFL.BFLY PT, R3, R6, 0x2, 0x1f ;  /* 0x0c401f0006037f89 */ /* 0x001e2800000e0000 */
[----:B------:R-:W-:Y:S08]  /*47a0*/  MUFU.EX2 R47, R47 ;  /* 0x0000002f002f7308 */ /* 0x000ff00000000800 */
[----:B------:R-:W-:Y:S08]  /*47b0*/  MUFU.EX2 R192, R192 ;  /* 0x000000c000c07308 */ /* 0x000ff00000000800 */
[----:B------:R-:W-:Y:S01]  /*47c0*/  MUFU.EX2 R53, R53 ;  /* 0x0000003500357308 */ /* 0x000fe20000000800 */
[----:B0-----:R-:W-:-:S05]  /*47d0*/  FMNMX.FTZ R8, R6, R3, !PT ;  /* 0x0000000306087209 */ /* 0x001fca0007810000 */
[----:B------:R-:W0:Y:S02]  /*47e0*/  SHFL.BFLY PT, R3, R8, 0x1, 0x1f ;  /* 0x0c201f0008037f89 */ /* 0x000e2400000e0000 */
[----:B------:R-:W-:Y:S08]  /*47f0*/  MUFU.EX2 R194, R194 ;  /* 0x000000c200c27308 */ /* 0x000ff00000000800 */
[----:B------:R-:W-:Y:S08]  /*4800*/  MUFU.EX2 R97, R97 ;  /* 0x0000006100617308 */ /* 0x000ff00000000800 */
[----:B------:R1:W-:Y:S01]  /*4810*/  MUFU.EX2 R188, R99 ;  /* 0x0000006300bc7308 */ /* 0x0003e20000000800 */
[----:B0-----:R-:W-:-:S07]  /*4820*/  FMNMX.FTZ R3, R8, R3, !PT ;  /* 0x0000000308037209 */ /* 0x001fce0007810000 */
[----:B------:R-:W-:Y:S01]  /*4830*/  MUFU.EX2 R101, R101 ;  /* 0x0000006500657308 */ /* 0x000fe20000000800 */
[----:B-1----:R-:W-:Y:S02]  /*4840*/  CS2R R98, SRZ ;  /* 0x0000000000627805 */ /* 0x002fe4000001ff00 */
[C---:B------:R-:W-:Y:S01]  /*4850*/  FSETP.NEU.FTZ.AND P1, PT, R3.reuse, -INF , PT ;  /* 0xff8000000300780b */ /* 0x040fe20003f3d000 */
[----:B------:R-:W-:-:S04]  /*4860*/  FMUL.FTZ R6, R3, R0 ;  /* 0x0000000003067220 */ /* 0x000fc80000410000 */
[----:B------:R-:W-:Y:S01]  /*4870*/  MUFU.EX2 R190, R103 ;  /* 0x0000006700be7308 */ /* 0x000fe20000000800 */
[----:B------:R-:W-:Y:S02]  /*4880*/  FSEL R6, R6, RZ, P1 ;  /* 0x000000ff06067208 */ /* 0x000fe40000800000 */
[----:B------:R-:W-:-:S03]  /*4890*/  ISETP.NE.AND P1, PT, R18, RZ, PT ;  /* 0x000000ff1200720c */ /* 0x000fc60003f25270 */
        /* <DEDUP_REMOVED lines=12> */
[----:B------:R-:W1:Y:S01]  /*4960*/  MUFU.EX2 R8, R75 ;  /* 0x0000004b00087308 */ /* 0x000e620000000800 */
[----:B0-----:R-:W-:Y:S01]  /*4970*/  FADD.FTZ R5, R200, R25 ;  /* 0x00000019c8057221 */ /* 0x001fe20000010000 */
[-CC-:B------:R-:W-:Y:S01]  /*4980*/  FFMA.FTZ R21, R21, R0.reuse, -R6.reuse ;  /* 0x0000000015157223 */ /* 0x180fe20000010806 */
[-CC-:B------:R-:W-:Y:S01]  /*4990*/  FFMA.FTZ R43, R43, R0.reuse, -R6.reuse ;  /* 0x000000002b2b7223 */ /* 0x180fe20000010806 */
[-CC-:B------:R-:W-:Y:S01]  /*49a0*/  FFMA.FTZ R63, R63, R0.reuse, -R6.reuse ;  /* 0x000000003f3f7223 */ /* 0x180fe20000010806 */
[----:B--2---:R-:W-:Y:S01]  /*49b0*/  FADD.FTZ R30, R202, R5 ;  /* 0x00000005ca1e7221 */ /* 0x004fe20000010000 */
[-CC-:B------:R-:W-:Y:S01]  /*49c0*/  FFMA.FTZ R49, R49, R0.reuse, -R6.reuse ;  /* 0x0000000031317223 */ /* 0x180fe20000010806 */
[-C--:B------:R-:W-:Y:S01]  /*49d0*/  FFMA.FTZ R41, R41, R0.reuse, -R6 ;  /* 0x0000000029297223 */ /* 0x080fe20000010806 */
[----:B------:R-:W0:Y:S01]  /*49e0*/  MUFU.EX2 R9, R9 ;  /* 0x0000000900097308 */ /* 0x000e220000000800 */
[----:B---3--:R-:W-:Y:S01]  /*49f0*/  FADD.FTZ R5, R33, R30 ;  /* 0x0000001e21057221 */ /* 0x008fe20000010000 */
[-CC-:B------:R-:W-:Y:S01]  /*4a00*/  FFMA.FTZ R55, R55, R0.reuse, -R6.reuse ;  /* 0x0000000037377223 */ /* 0x180fe20000010806 */
[-CC-:B------:R-:W-:Y:S01]  /*4a10*/  FFMA.FTZ R45, R45, R0.reuse, -R6.reuse ;  /* 0x000000002d2d7223 */ /* 0x180fe20000010806 */
[-CC-:B------:R-:W-:Y:S01]  /*4a20*/  FFMA.FTZ R109, R109, R0.reuse, -R6.reuse ;  /* 0x000000006d6d7223 */ /* 0x180fe20000010806 */
[----:B----4-:R-:W-:Y:S01]  /*4a30*/  FADD.FTZ R32, R196, R5 ;  /* 0x00000005c4207221 */ /* 0x010fe20000010000 */
[-CC-:B------:R-:W-:Y:S01]  /*4a40*/  FFMA.FTZ R57, R57, R0.reuse, -R6.reuse ;  /* 0x0000000039397223 */ /* 0x180fe20000010806 */
[-C--:B------:R-:W-:Y:S01]  /*4a50*/  FFMA.FTZ R29, R29, R0.reuse, -R6 ;  /* 0x000000001d1d7223 */ /* 0x080fe20000010806 */
[----:B------:R2:W3:Y:S01]  /*4a60*/  MUFU.EX2 R12, R79 ;  /* 0x0000004f000c7308 */ /* 0x0004e20000000800 */
[----:B-----5:R-:W-:Y:S01]  /*4a70*/  FADD.FTZ R5, R37, R32 ;  /* 0x0000002025057221 */ /* 0x020fe20000010000 */
[----:B-1----:R-:W-:Y:S01]  /*4a80*/  FADD.FTZ R32, R201, R8 ;  /* 0x00000008c9207221 */ /* 0x002fe20000010000 */
[-CC-:B------:R-:W-:Y:S01]  /*4a90*/  FFMA.FTZ R35, R35, R0.reuse, -R6.reuse ;  /* 0x0000000023237223 */ /* 0x180fe20000010806 */
[-CC-:B------:R-:W-:Y:S01]  /*4aa0*/  FFMA.FTZ R65, R65, R0.reuse, -R6.reuse ;  /* 0x0000000041417223 */ /* 0x180fe20000010806 */
[----:B------:R-:W-:Y:S01]  /*4ab0*/  FADD.FTZ R34, R198, R5 ;  /* 0x00000005c6227221 */ /* 0x000fe20000010000 */
[-CC-:B------:R-:W-:Y:S01]  /*4ac0*/  FFMA.FTZ R39, R39, R0.reuse, -R6.reuse ;  /* 0x0000000027277223 */ /* 0x180fe20000010806 */
[-C--:B------:R-:W-:Y:S01]  /*4ad0*/  FFMA.FTZ R61, R61, R0.reuse, -R6 ;  /* 0x000000003d3d7223 */ /* 0x080fe20000010806 */
[----:B------:R-:W-:Y:S01]  /*4ae0*/  MUFU.EX2 R11, R11 ;  /* 0x0000000b000b7308 */ /* 0x000fe20000000800 */
[----:B0-----:R-:W-:Y:S01]  /*4af0*/  FADD.FTZ R5, R9, R32 ;  /* 0x0000002009057221 */ /* 0x001fe20000010000 */
[-CC-:B------:R-:W-:Y:S01]  /*4b00*/  FFMA.FTZ R27, R27, R0.reuse, -R6.reuse ;  /* 0x000000001b1b7223 */ /* 0x180fe20000010806 */
[-CC-:B------:R-:W-:Y:S01]  /*4b10*/  FFMA.FTZ R69, R69, R0.reuse, -R6.reuse ;  /* 0x0000000045457223 */ /* 0x180fe20000010806 */
[----:B------:R-:W-:Y:S01]  /*4b20*/  FFMA.FTZ R31, R31, R0, -R6 ;  /* 0x000000001f1f7223 */ /* 0x000fe20000010806 */
[----:B------:R-:W-:-:S02]  /*4b30*/  F2FP.F16.F32.PACK_AB R200, R25, R200 ;  /* 0x000000c819c8723e */ /* 0x000fc400000000ff */
[----:B------:R-:W-:Y:S02]  /*4b40*/  CS2R R102, SRZ ;  /* 0x0000000000667805 */ /* 0x000fe4000001ff00 */
[----:B------:R-:W-:Y:S01]  /*4b50*/  F2FP.F16.F32.PACK_AB R201, R8, R201 ;  /* 0x000000c908c9723e */ /* 0x000fe200000000ff */
[----:B------:R0:W1:Y:S01]  /*4b60*/  MUFU.EX2 R14, R67 ;  /* 0x00000043000e7308 */ /* 0x0000620000000800 */
[----:B------:R-:W-:Y:S02]  /*4b70*/  F2FP.F16.F32.PACK_AB R202, R33, R202 ;  /* 0x000000ca21ca723e */ /* 0x000fe400000000ff */
[----:B--2---:R-:W-:Y:S02]  /*4b80*/  CS2R R78, SRZ ;  /* 0x00000000004e7805 */ /* 0x004fe4000001ff00 */
[----:B------:R-:W-:Y:S02]  /*4b90*/  F2FP.F16.F32.PACK_AB R196, R37, R196 ;  /* 0x000000c425c4723e */ /* 0x000fe400000000ff */
[----:B------:R-:W-:-:S02]  /*4ba0*/  CS2R R74, SRZ ;  /* 0x00000000004a7805 */ /* 0x000fc4000001ff00 */
[----:B------:R-:W-:Y:S02]  /*4bb0*/  F2FP.F16.F32.PACK_AB R198, R47, R198 ;  /* 0x000000c62fc6723e */ /* 0x000fe400000000ff */
[----:B---3--:R-:W-:Y:S01]  /*4bc0*/  F2FP.F16.F32.PACK_AB R203, R12, R9 ;  /* 0x000000090ccb723e */ /* 0x008fe200000000ff */
[----:B------:R-:W-:Y:S01]  /*4bd0*/  MUFU.EX2 R13, R13 ;  /* 0x0000000d000d7308 */ /* 0x000fe20000000800 */
[----:B0-----:R-:W-:-:S07]  /*4be0*/  CS2R R66, SRZ ;  /* 0x0000000000427805 */ /* 0x001fce000001ff00 */
[----:B------:R0:W-:Y:S01]  /*4bf0*/  MUFU.EX2 R28, R51 ;  /* 0x00000033001c7308 */ /* 0x0001e20000000800 */
[----:B-1----:R-:W-:-:S07]  /*4c00*/  F2FP.F16.F32.PACK_AB R197, R14, R11 ;  /* 0x0000000b0ec5723e */ /* 0x002fce00000000ff */
[----:B------:R1:W2:Y:S01]  /*4c10*/  MUFU.EX2 R20, R71 ;  /* 0x0000004700147308 */ /* 0x0002a20000000800 */
[----:B0-----:R-:W-:Y:S01]  /*4c20*/  FADD.FTZ R51, R47, R34 ;  /* 0x000000222f337221 */ /* 0x001fe20000010000 */
[----:B------:R-:W-:Y:S01]  /*4c30*/  FADD.FTZ R34, R12, R5 ;  /* 0x000000050c227221 */ /* 0x000fe20000010000 */
[----:B------:R-:W-:Y:S02]  /*4c40*/  CS2R R46, SRZ ;  /* 0x00000000002e7805 */ /* 0x000fe4000001ff00 */
[----:B------:R-:W-:Y:S01]  /*4c50*/  FADD.FTZ R36, R192, R51 ;  /* 0x00000033c0247221 */ /* 0x000fe20000010000 */
[----:B------:R-:W-:Y:S01]  /*4c60*/  FADD.FTZ R5, R11, R34 ;  /* 0x000000220b057221 */ /* 0x000fe20000010000 */
[C---:B------:R-:W-:Y:S01]  /*4c70*/  F2FP.F16.F32.PACK_AB R192, R53.reuse, R192 ;  /* 0x000000c035c0723e */ /* 0x040fe200000000ff */
[----:B------:R-:W-:Y:S01]  /*4c80*/  MUFU.EX2 R15, R15 ;  /* 0x0000000f000f7308 */ /* 0x000fe20000000800 */
[----:B------:R-:W-:Y:S01]  /*4c90*/  FADD.FTZ R51, R53, R36 ;  /* 0x0000002435337221 */ /* 0x000fe20000010000 */
[----:B------:R-:W-:Y:S01]  /*4ca0*/  FADD.FTZ R34, R14, R5 ;  /* 0x000000050e227221 */ /* 0x000fe20000010000 */
[----:B------:R-:W-:Y:S01]  /*4cb0*/  @P1 VIADD R5, R2, 0x36840 ;  /* 0x0003684002051836 */ /* 0x000fe20000000000 */
[----:B-1----:R-:W-:Y:S01]  /*4cc0*/  CS2R R70, SRZ ;  /* 0x0000000000467805 */ /* 0x002fe2000001ff00 */
[----:B------:R-:W-:Y:S01]  /*4cd0*/  FADD.FTZ R36, R194, R51 ;  /* 0x00000033c2247221 */ /* 0x000fe20000010000 */
[----:B------:R-:W-:-:S02]  /*4ce0*/  F2FP.F16.F32.PACK_AB R194, R73, R194 ;  /* 0x000000c249c2723e */ /* 0x000fc400000000ff */
[----:B------:R-:W-:Y:S01]  /*4cf0*/  CS2R R52, SRZ ;  /* 0x0000000000347805 */ /* 0x000fe2000001ff00 */
[----:B------:R0:W1:Y:S01]  /*4d00*/  MUFU.EX2 R24, R59 ;  /* 0x0000003b00187308 */ /* 0x0000620000000800 */
[----:B------:R-:W-:Y:S01]  /*4d10*/  FADD.FTZ R36, R73, R36 ;  /* 0x0000002449247221 */ /* 0x000fe20000010000 */
[----:B------:R-:W-:Y:S02]  /*4d20*/  @P1 PRMT R5, R22, 0x654, R5 ;  /* 0x0000065416051816 */ /* 0x000fe40000000005 */
[----:B------:R-:W-:Y:S02]  /*4d30*/  CS2R R72, SRZ ;  /* 0x0000000000487805 */ /* 0x000fe4000001ff00 */
[----:B--2---:R-:W-:Y:S01]  /*4d40*/  F2FP.F16.F32.PACK_AB R199, R20, R13 ;  /* 0x0000000d14c7723e */ /* 0x004fe200000000ff */
[----:B------:R-:W-:Y:S01]  /*4d50*/  FADD.FTZ R51, R97, R36 ;  /* 0x0000002461337221 */ /* 0x000fe20000010000 */
[----:B------:R2:W-:Y:S01]  /*4d60*/  @P1 SYNCS.ARRIVE.TRANS64.RED.A1T0 RZ, [R5+URZ], RZ ;  /* 0x000000ff05ff19a7 */ /* 0x0005e2000810043f */
[----:B------:R-:W2:Y:S02]  /*4d70*/  MUFU.EX2 R21, R21 ;  /* 0x0000001500157308 */ /* 0x000ea40000000800 */
[C---:B------:R-:W-:Y:S01]  /*4d80*/  FADD.FTZ R36, R188.reuse, R51 ;  /* 0x00000033bc247221 */ /* 0x040fe20000010000 */
[----:B------:R-:W-:-:S02]  /*4d90*/  F2FP.F16.F32.PACK_AB R188, R188, R97 ;  /* 0x00000061bcbc723e */ /* 0x000fc400000000ff */
[----:B------:R-:W-:Y:S02]  /*4da0*/  CS2R R96, SRZ ;  /* 0x0000000000607805 */ /* 0x000fe4000001ff00 */
[----:B0-----:R-:W-:Y:S02]  /*4db0*/  CS2R R58, SRZ ;  /* 0x00000000003a7805 */ /* 0x001fe4000001ff00 */
[----:B------:R-:W-:Y:S01]  /*4dc0*/  CS2R R50, SRZ ;  /* 0x0000000000327805 */ /* 0x000fe2000001ff00 */
[----:B------:R0:W-:Y:S01]  /*4dd0*/  MUFU.EX2 R32, R43 ;  /* 0x0000002b00207308 */ /* 0x0001e20000000800 */
[----:B-1----:R-:W-:-:S07]  /*4de0*/  F2FP.F16.F32.PACK_AB R193, R24, R15 ;  /* 0x0000000f18c1723e */ /* 0x002fce00000000ff */
[----:B------:R1:W3:Y:S01]  /*4df0*/  MUFU.EX2 R26, R63 ;  /* 0x0000003f001a7308 */ /* 0x0002e20000000800 */
[----:B0-----:R-:W-:-:S04]  /*4e00*/  FADD.FTZ R43, R13, R34 ;  /* 0x000000220d2b7221 */ /* 0x001fc80000010000 */
[----:B------:R-:W-:-:S03]  /*4e10*/  FADD.FTZ R34, R20, R43 ;  /* 0x0000002b14227221 */ /* 0x000fc60000010000 */
[----:B------:R-:W0:Y:S01]  /*4e20*/  MUFU.EX2 R105, R105 ;  /* 0x0000006900697308 */ /* 0x000e220000000800 */
[----:B------:R-:W-:Y:S01]  /*4e30*/  FADD.FTZ R43, R15, R34 ;  /* 0x000000220f2b7221 */ /* 0x000fe20000010000 */
[----:B-1----:R-:W-:-:S03]  /*4e40*/  CS2R R62, SRZ ;  /* 0x00000000003e7805 */ /* 0x002fc6000001ff00 */
[----:B------:R-:W-:Y:S01]  /*4e50*/  FADD.FTZ R34, R24, R43 ;  /* 0x0000002b18227221 */ /* 0x000fe20000010000 */
[----:B------:R-:W-:Y:S02]  /*4e60*/  FADD.FTZ R43, R101, R36 ;  /* 0x00000024652b7221 */ /* 0x000fe40000010000 */
[----:B------:R-:W1:Y:S01]  /*4e70*/  MUFU.EX2 R49, R49 ;  /* 0x0000003100317308 */ /* 0x000e620000000800 */
[----:B--2---:R-:W-:Y:S01]  /*4e80*/  FADD.FTZ R5, R21, R34 ;  /* 0x0000002215057221 */ /* 0x004fe20000010000 */
[C---:B------:R-:W-:Y:S01]  /*4e90*/  FADD.FTZ R38, R190.reuse, R43 ;  /* 0x0000002bbe267221 */ /* 0x040fe20000010000 */
[----:B------:R-:W-:Y:S02]  /*4ea0*/  F2FP.F16.F32.PACK_AB R190, R190, R101 ;  /* 0x00000065bebe723e */ /* 0x000fe400000000ff */
[----:B------:R-:W-:Y:S01]  /*4eb0*/  CS2R R100, SRZ ;  /* 0x0000000000647805 */ /* 0x000fe2000001ff00 */
[C---:B---3--:R-:W-:Y:S01]  /*4ec0*/  FADD.FTZ R36, R26.reuse, R5 ;  /* 0x000000051a247221 */ /* 0x048fe20000010000 */
[----:B------:R-:W-:Y:S01]  /*4ed0*/  F2FP.F16.F32.PACK_AB R195, R26, R21 ;  /* 0x000000151ac3723e */ /* 0x000fe200000000ff */
[----:B------:R2:W3:Y:S01]  /*4ee0*/  MUFU.EX2 R184, R107 ;  /* 0x0000006b00b87308 */ /* 0x0004e20000000800 */
[----:B0-----:R-:W-:-:S07]  /*4ef0*/  FADD.FTZ R43, R105, R38 ;  /* 0x00000026692b7221 */ /* 0x001fce0000010000 */
[----:B------:R-:W0:Y:S01]  /*4f00*/  MUFU.EX2 R111, R111 ;  /* 0x0000006f006f7308 */ /* 0x000e220000000800 */
[----:B-1----:R-:W-:Y:S01]  /*4f10*/  FADD.FTZ R5, R49, R36 ;  /* 0x0000002431057221 */ /* 0x002fe20000010000 */
[C---:B------:R-:W-:Y:S02]  /*4f20*/  F2FP.F16.F32.PACK_AB R189, R28.reuse, R49 ;  /* 0x000000311cbd723e */ /* 0x040fe400000000ff */
[----:B--2---:R-:W-:Y:S02]  /*4f30*/  CS2R R106, SRZ ;  /* 0x00000000006a7805 */ /* 0x004fe4000001ff00 */
[----:B------:R-:W-:Y:S01]  /*4f40*/  CS2R R48, SRZ ;  /* 0x0000000000307805 */ /* 0x000fe2000001ff00 */
[----:B------:R-:W-:Y:S01]  /*4f50*/  FADD.FTZ R36, R28, R5 ;  /* 0x000000051c247221 */ /* 0x000fe20000010000 */
[----:B------:R-:W1:Y:S01]  /*4f60*/  MUFU.EX2 R41, R41 ;  /* 0x0000002900297308 */ /* 0x000e620000000800 */
[C---:B---3--:R-:W-:Y:S01]  /*4f70*/  FADD.FTZ R38, R184.reuse, R43 ;  /* 0x0000002bb8267221 */ /* 0x048fe20000010000 */
[----:B------:R-:W-:-:S02]  /*4f80*/  F2FP.F16.F32.PACK_AB R184, R184, R105 ;  /* 0x00000069b8b8723e */ /* 0x000fc400000000ff */
[----:B------:R-:W-:-:S04]  /*4f90*/  CS2R R104, SRZ ;  /* 0x0000000000687805 */ /* 0x000fc8000001ff00 */
[----:B------:R2:W3:Y:S01]  /*4fa0*/  MUFU.EX2 R186, R113 ;  /* 0x0000007100ba7308 */ /* 0x0004e20000000800 */
[----:B0-----:R-:W-:-:S07]  /*4fb0*/  FADD.FTZ R43, R111, R38 ;  /* 0x000000266f2b7221 */ /* 0x001fce0000010000 */
[----:B------:R0:W4:Y:S01]  /*4fc0*/  MUFU.EX2 R30, R55 ;  /* 0x00000037001e7308 */ /* 0x0001220000000800 */
[----:B-1----:R-:W-:Y:S01]  /*4fd0*/  FADD.FTZ R5, R41, R36 ;  /* 0x0000002429057221 */ /* 0x002fe20000010000 */
[----:B--2---:R-:W-:-:S06]  /*4fe0*/  CS2R R112, SRZ ;  /* 0x0000000000707805 */ /* 0x004fcc000001ff00 */
[----:B------:R-:W1:Y:S01]  /*4ff0*/  MUFU.EX2 R115, R115 ;  /* 0x0000007300737308 */ /* 0x000e620000000800 */
[C---:B---3--:R-:W-:Y:S01]  /*5000*/  FADD.FTZ R38, R186.reuse, R43 ;  /* 0x0000002bba267221 */ /* 0x048fe20000010000 */
[----:B------:R-:W-:Y:S02]  /*5010*/  F2FP.F16.F32.PACK_AB R186, R186, R111 ;  /* 0x0000006fbaba723e */ /* 0x000fe400000000ff */
[----:B------:R-:W-:Y:S02]  /*5020*/  CS2R R110, SRZ ;  /* 0x00000000006e7805 */ /* 0x000fe4000001ff00 */
[----:B0-----:R-:W-:Y:S02]  /*5030*/  CS2R R54, SRZ ;  /* 0x0000000000367805 */ /* 0x001fe4000001ff00 */
[----:B------:R-:W-:Y:S01]  /*5040*/  CS2R R42, SRZ ;  /* 0x00000000002a7805 */ /* 0x000fe2000001ff00 */
[----:B------:R-:W0:Y:S01]  /*5050*/  MUFU.EX2 R45, R45 ;  /* 0x0000002d002d7308 */ /* 0x000e220000000800 */
[C---:B----4-:R-:W-:Y:S01]  /*5060*/  FADD.FTZ R6, R30.reuse, R5 ;  /* 0x000000051e067221 */ /* 0x050fe20000010000 */
[----:B------:R-:W-:-:S06]  /*5070*/  F2FP.F16.F32.PACK_AB R191, R30, R41 ;  /* 0x000000291ebf723e */ /* 0x000fcc00000000ff */
[----:B------:R2:W3:Y:S01]  /*5080*/  MUFU.EX2 R180, R117 ;  /* 0x0000007500b47308 */ /* 0x0004e20000000800 */
[----:B-1----:R-:W-:-:S07]  /*5090*/  FADD.FTZ R25, R115, R38 ;  /* 0x0000002673197221 */ /* 0x002fce0000010000 */
[----:B------:R-:W1:Y:S01]  /*50a0*/  MUFU.EX2 R119, R119 ;  /* 0x0000007700777308 */ /* 0x000e620000000800 */
[----:B0-----:R-:W-:Y:S01]  /*50b0*/  FADD.FTZ R5, R45, R6 ;  /* 0x000000062d057221 */ /* 0x001fe20000010000 */
[C---:B------:R-:W-:Y:S02]  /*50c0*/  F2FP.F16.F32.PACK_AB R185, R32.reuse, R45 ;  /* 0x0000002d20b9723e */ /* 0x040fe400000000ff */
[----:B--2---:R-:W-:Y:S02]  /*50d0*/  CS2R R116, SRZ ;  /* 0x0000000000747805 */ /* 0x004fe4000001ff00 */
[----:B------:R-:W-:Y:S01]  /*50e0*/  CS2R R44, SRZ ;  /* 0x00000000002c7805 */ /* 0x000fe2000001ff00 */
[----:B------:R-:W-:Y:S01]  /*50f0*/  FADD.FTZ R6, R32, R5 ;  /* 0x0000000520067221 */ /* 0x000fe20000010000 */
[----:B------:R-:W-:Y:S01]  /*5100*/  CS2R R32, SRZ ;  /* 0x0000000000207805 */ /* 0x000fe2000001ff00 */
[----:B------:R-:W0:Y:S01]  /*5110*/  MUFU.EX2 R109, R109 ;  /* 0x0000006d006d7308 */ /* 0x000e220000000800 */
[C---:B---3--:R-:W-:Y:S01]  /*5120*/  FADD.FTZ R38, R180.reuse, R25 ;  /* 0x00000019b4267221 */ /* 0x048fe20000010000 */
[----:B------:R-:W-:-:S02]  /*5130*/  F2FP.F16.F32.PACK_AB R180, R180, R115 ;  /* 0x00000073b4b4723e */ /* 0x000fc400000000ff */
[----:B------:R-:W-:-:S04]  /*5140*/  CS2R R114, SRZ ;  /* 0x0000000000727805 */ /* 0x000fc8000001ff00 */
[----:B------:R-:W2:Y:S01]  /*5150*/  MUFU.EX2 R182, R121 ;  /* 0x0000007900b67308 */ /* 0x000ea20000000800 */
[----:B-1----:R-:W-:-:S07]  /*5160*/  FADD.FTZ R25, R119, R38 ;  /* 0x0000002677197221 */ /* 0x002fce0000010000 */
[----:B------:R1:W3:Y:S01]  /*5170*/  MUFU.EX2 R2, R57 ;  /* 0x0000003900027308 */ /* 0x0002e20000000800 */
[----:B0-----:R-:W-:-:S07]  /*5180*/  FADD.FTZ R5, R109, R6 ;  /* 0x000000066d057221 */ /* 0x001fce0000010000 */
[----:B------:R-:W0:Y:S01]  /*5190*/  MUFU.EX2 R123, R123 ;  /* 0x0000007b007b7308 */ /* 0x000e220000000800 */
[C---:B--2---:R-:W-:Y:S01]  /*51a0*/  FADD.FTZ R40, R182.reuse, R25 ;  /* 0x00000019b6287221 */ /* 0x044fe20000010000 */
[----:B------:R-:W-:Y:S02]  /*51b0*/  F2FP.F16.F32.PACK_AB R182, R182, R119 ;  /* 0x00000077b6b6723e */ /* 0x000fe400000000ff */
[----:B------:R-:W-:Y:S02]  /*51c0*/  CS2R R118, SRZ ;  /* 0x0000000000767805 */ /* 0x000fe4000001ff00 */
[----:B-1----:R-:W-:Y:S02]  /*51d0*/  CS2R R56, SRZ ;  /* 0x0000000000387805 */ /* 0x002fe4000001ff00 */
[----:B------:R-:W1:Y:S01]  /*51e0*/  MUFU.EX2 R29, R29 ;  /* 0x0000001d001d7308 */ /* 0x000e620000000800 */
[C---:B---3--:R-:W-:Y:S01]  /*51f0*/  FADD.FTZ R6, R2.reuse, R5 ;  /* 0x0000000502067221 */ /* 0x048fe20000010000 */
[----:B------:R-:W-:Y:S01]  /*5200*/  F2FP.F16.F32.PACK_AB R187, R2, R109 ;  /* 0x0000006d02bb723e */ /* 0x000fe200000000ff */
[----:B------:R-:W-:Y:S01]  /*5210*/  IMAD.MOV.U32 R2, RZ, RZ, 0x3f800000 ;  /* 0x3f800000ff027424 */ /* 0x000fe200078e00ff */
[----:B------:R-:W-:-:S04]  /*5220*/  CS2R R108, SRZ ;  /* 0x00000000006c7805 */ /* 0x000fc8000001ff00 */
[----:B------:R-:W2:Y:S01]  /*5230*/  MUFU.EX2 R176, R125 ;  /* 0x0000007d00b07308 */ /* 0x000ea20000000800 */
[----:B0-----:R-:W-:-:S07]  /*5240*/  FADD.FTZ R25, R123, R40 ;  /* 0x000000287b197221 */ /* 0x001fce0000010000 */
[----:B------:R-:W0:Y:S01]  /*5250*/  MUFU.EX2 R34, R35 ;  /* 0x0000002300227308 */ /* 0x000e220000000800 */
[----:B-1----:R-:W-:-:S07]  /*5260*/  FADD.FTZ R5, R29, R6 ;  /* 0x000000061d057221 */ /* 0x002fce0000010000 */
[----:B------:R-:W1:Y:S01]  /*5270*/  MUFU.EX2 R127, R127 ;  /* 0x0000007f007f7308 */ /* 0x000e620000000800 */
[C---:B--2---:R-:W-:Y:S01]  /*5280*/  FADD.FTZ R40, R176.reuse, R25 ;  /* 0x00000019b0287221 */ /* 0x044fe20000010000 */
[----:B------:R-:W-:-:S06]  /*5290*/  F2FP.F16.F32.PACK_AB R176, R176, R123 ;  /* 0x0000007bb0b0723e */ /* 0x000fcc00000000ff */
[----:B------:R-:W2:Y:S01]  /*52a0*/  MUFU.EX2 R65, R65 ;  /* 0x0000004100417308 */ /* 0x000ea20000000800 */
[C---:B0-----:R-:W-:Y:S01]  /*52b0*/  FADD.FTZ R6, R34.reuse, R5 ;  /* 0x0000000522067221 */ /* 0x041fe20000010000 */
[----:B------:R-:W-:Y:S02]  /*52c0*/  F2FP.F16.F32.PACK_AB R181, R34, R29 ;  /* 0x0000001d22b5723e */ /* 0x000fe400000000ff */
[----:B------:R-:W-:Y:S02]  /*52d0*/  CS2R R34, SRZ ;  /* 0x0000000000227805 */ /* 0x000fe4000001ff00 */
[----:B------:R-:W-:Y:S02]  /*52e0*/  CS2R R28, SRZ ;  /* 0x00000000001c7805 */ /* 0x000fe4000001ff00 */
[----:B------:R-:W0:Y:S01]  /*52f0*/  MUFU.EX2 R10, R10 ;  /* 0x0000000a000a7308 */ /* 0x000e220000000800 */
[----:B-1----:R-:W-:Y:S01]  /*5300*/  FADD.FTZ R25, R127, R40 ;  /* 0x000000287f197221 */ /* 0x002fe20000010000 */
[----:B------:R-:W-:-:S06]  /*5310*/  CS2R R40, SRZ ;  /* 0x0000000000287805 */ /* 0x000fcc000001ff00 */
[----:B------:R-:W1:Y:S01]  /*5320*/  MUFU.EX2 R36, R39 ;  /* 0x0000002700247308 */ /* 0x000e620000000800 */
[----:B--2---:R-:W-:-:S07]  /*5330*/  FADD.FTZ R5, R65, R6 ;  /* 0x0000000641057221 */ /* 0x004fce0000010000 */
[----:B------:R-:W2:Y:S01]  /*5340*/  MUFU.EX2 R61, R61 ;  /* 0x0000003d003d7308 */ /* 0x000ea20000000800 */
[C---:B0-----:R-:W-:Y:S01]  /*5350*/  FADD.FTZ R6, R10.reuse, R25 ;  /* 0x000000190a067221 */ /* 0x041fe20000010000 */
[----:B------:R-:W-:Y:S02]  /*5360*/  F2FP.F16.F32.PACK_AB R178, R10, R127 ;  /* 0x0000007f0ab2723e */ /* 0x000fe400000000ff */
[----:B------:R-:W-:-:S04]  /*5370*/  CS2R R24, SRZ ;  /* 0x0000000000187805 */ /* 0x000fc8000001ff00 */
[----:B------:R0:W3:Y:S01]  /*5380*/  MUFU.EX2 R38, R27 ;  /* 0x0000001b00267308 */ /* 0x0000e20000000800 */
[C---:B-1----:R-:W-:Y:S01]  /*5390*/  FADD.FTZ R10, R36.reuse, R5 ;  /* 0x00000005240a7221 */ /* 0x042fe20000010000 */
[----:B------:R-:W-:Y:S02]  /*53a0*/  F2FP.F16.F32.PACK_AB R183, R36, R65 ;  /* 0x0000004124b7723e */ /* 0x000fe400000000ff */
[----:B------:R-:W-:Y:S02]  /*53b0*/  CS2R R64, SRZ ;  /* 0x0000000000407805 */ /* 0x000fe4000001ff00 */
[----:B------:R-:W-:Y:S02]  /*53c0*/  CS2R R36, SRZ ;  /* 0x0000000000247805 */ /* 0x000fe4000001ff00 */
[----:B------:R-:W1:Y:S01]  /*53d0*/  MUFU.EX2 R69, R69 ;  /* 0x0000004500457308 */ /* 0x000e620000000800 */
[----:B--2---:R-:W-:Y:S01]  /*53e0*/  FADD.FTZ R5, R61, R10 ;  /* 0x0000000a3d057221 */ /* 0x004fe20000010000 */
[----:B0-----:R-:W-:-:S06]  /*53f0*/  CS2R R26, SRZ ;  /* 0x00000000001a7805 */ /* 0x001fcc000001ff00 */
[----:B------:R0:W2:Y:S01]  /*5400*/  MUFU.EX2 R8, R31 ;  /* 0x0000001f00087308 */ /* 0x0000a20000000800 */
[C---:B---3--:R-:W-:Y:S01]  /*5410*/  FADD.FTZ R10, R38.reuse, R5 ;  /* 0x00000005260a7221 */ /* 0x048fe20000010000 */
[----:B------:R-:W-:Y:S02]  /*5420*/  F2FP.F16.F32.PACK_AB R177, R38, R61 ;  /* 0x0000003d26b1723e */ /* 0x000fe400000000ff */
[----:B------:R-:W-:Y:S02]  /*5430*/  CS2R R60, SRZ ;  /* 0x00000000003c7805 */ /* 0x000fe4000001ff00 */
[----:B------:R-:W-:Y:S01]  /*5440*/  CS2R R38, SRZ ;  /* 0x0000000000267805 */ /* 0x000fe2000001ff00 */
[----:B-1----:R-:W-:Y:S01]  /*5450*/  FADD.FTZ R5, R69, R10 ;  /* 0x0000000a45057221 */ /* 0x002fe20000010000 */
[----:B0-----:R-:W-:-:S03]  /*5460*/  CS2R R30, SRZ ;  /* 0x00000000001e7805 */ /* 0x001fc6000001ff00 */
[C---:B--2---:R-:W-:Y:S01]  /*5470*/  FADD.FTZ R5, R8.reuse, R5 ;  /* 0x0000000508057221 */ /* 0x044fe20000010000 */
[----:B------:R-:W-:Y:S01]  /*5480*/  F2FP.F16.F32.PACK_AB R179, R8, R69 ;  /* 0x0000004508b3723e */ /* 0x000fe200000000ff */
[----:B------:R-:W-:Y:S01]  /*5490*/  IMAD.MOV.U32 R8, RZ, RZ, 0x3f800000 ;  /* 0x3f800000ff087424 */ /* 0x000fe200078e00ff */
[----:B------:R-:W-:Y:S01]  /*54a0*/  CS2R R68, SRZ ;  /* 0x0000000000447805 */ /* 0x000fe2000001ff00 */
[----:B------:R-:W-:Y:S06]  /*54b0*/  @!P2 BRA `(.L_x_195) ;  /* 0x0000003c0020a947 */ /* 0x000fec0003800000 */
[----:B------:R-:W-:Y:S01]  /*54c0*/  VIADD R9, R120, 0xfffffffe ;  /* 0xfffffffe78097836 */ /* 0x000fe20000000000 */
[----:B------:R-:W-:Y:S01]  /*54d0*/  UMOV UR60, UR61 ;  /* 0x0000003d003c7c82 */ /* 0x000fe20008000000 */
[----:B------:R-:W-:Y:S01]  /*54e0*/  IMAD.MOV.U32 R10, RZ, RZ, R3 ;  /* 0x000000ffff0a7224 */ /* 0x000fe200078e0003 */
[----:B------:R-:W-:Y:S01]  /*54f0*/  UMOV UR37, UR36 ;  /* 0x0000002400257c82 */ /* 0x000fe20008000000 */
[----:B------:R-:W-:Y:S02]  /*5500*/  IMAD.MOV.U32 R11, RZ, RZ, R4 ;  /* 0x000000ffff0b7224 */ /* 0x000fe400078e0004 */
[----:B------:R-:W-:Y:S02]  /*5510*/  IMAD.MOV.U32 R2, RZ, RZ, 0x3f800000 ;  /* 0x3f800000ff027424 */ /* 0x000fe400078e00ff */
[----:B------:R-:W-:-:S07]  /*5520*/  IMAD.MOV.U32 R119, RZ, RZ, RZ ;  /* 0x000000ffff777224 */ /* 0x000fce00078e00ff */
.L_x_206:
[----:B------:R-:W-:-:S04]  /*5530*/  UIADD3 UR6, UR37, 0x1, URZ ;  /* 0x0000000125067890 */ /* 0x000fc8000fffe03f */
[----:B------:R-:W-:-:S04]  /*5540*/  UISETP.NE.AND UP0, UPT, UR6, 0x2, UPT ;  /* 0x000000020600788c */ /* 0x000fc8000bf05270 */
[----:B------:R-:W-:Y:S02]  /*5550*/  USEL UR61, URZ, 0x1, UP0 ;  /* 0x000000013f3d7887 */ /* 0x000fe40008000000 */
[----:B------:R-:W-:Y:S02]  /*5560*/  USEL UR36, UR6, URZ, UP0 ;  /* 0x0000003f06247287 */ /* 0x000fe40008000000 */
[----:B------:R-:W-:Y:S01]  /*5570*/  ULOP3.LUT UR61, UR60, UR61, URZ, 0x3c, !UPT ;  /* 0x0000003d3c3d7292 */ /* 0x000fe2000f8e3c3f */
[----:B------:R-:W-:Y:S11]  /*5580*/  @!P0 BRA `(.L_x_196) ;  /* 0x0000000000048947 */ /* 0x000ff60003800000 */
[----:B------:R-:W-:Y:S01]  /*5590*/  BPT.TRAP 0x1 ;  /* 0x000000040000795c */ /* 0x000fe20000300000 */
.L_x_196:
        /* <DEDUP_REMOVED lines=9> */
.L_x_197:
[----:B-1----:R-:W-:Y:S05]  /*5630*/  @P1 BRA `(.L_x_198) ;  /* 0x0000000000081947 */ /* 0x002fea0003800000 */
[----:B------:R-:W1:Y:S02]  /*5640*/  SYNCS.PHASECHK.TRANS64.TRYWAIT P1, [UR38+0x36830], R0 ;  /* 0x03683000ff0075a7 */ /* 0x000e640008020166 */
[----:B-1----:R-:W-:Y:S05]  /*5650*/  @!P1 BRA `(.L_x_199) ;  /* 0x000000b000f89947 */ /* 0x002fea0003800000 */
.L_x_198:
        /* <DEDUP_REMOVED lines=602> */
.L_x_200:
[----:B------:R-:W-:Y:S01]  /*7c00*/  ULEA UR7, UR37, UR39, 0x3 ;  /* 0x0000002725077291 */ /* 0x000fe2000f8e183f */
[----:B01----:R-:W-:-:S05]  /*7c10*/  IMAD.U32 R0, RZ, RZ, UR60 ;  /* 0x0000003cff007e24 */ /* 0x003fca000f8e00ff */
[----:B------:R-:W-:-:S04]  /*7c20*/  SHF.L.U32 R0, R0, 0x1f, RZ ;  /* 0x0000001f00007819 */ /* 0x000fc800000006ff */
[----:B------:R0:W1:Y:S01]  /*7c30*/  SYNCS.PHASECHK.TRANS64.TRYWAIT P1, [UR7+0x36850], R0 ;  /* 0x03685000ff0075a7 */ /* 0x0000620008020147 */
[----:B------:R-:W-:Y:S05]  /*7c40*/  @!P0 BRA `(.L_x_201) ;  /* 0x0000000000048947 */ /* 0x000fea0003800000 */
[----:B------:R-:W-:Y:S01]  /*7c50*/  BPT.TRAP 0x1 ;  /* 0x000000040000795c */ /* 0x000fe20000300000 */
.L_x_201:
[----:B-1----:R-:W-:Y:S05]  /*7c60*/  @P1 BRA `(.L_x_202) ;  /* 0x0000000000081947 */ /* 0x002fea0003800000 */
[----:B------:R-:W1:Y:S02]  /*7c70*/  SYNCS.PHASECHK.TRANS64.TRYWAIT P1, [UR7+0x36850], R0 ;  /* 0x03685000ff0075a7 */ /* 0x000e640008020147 */
[----:B-1----:R-:W-:Y:S05]  /*7c80*/  @!P1 BRA `(.L_x_203) ;  /* 0x0000008c00849947 */ /* 0x002fea0003800000 */
.L_x_202:
[----:B------:R-:W-:Y:S01]  /*7c90*/  UIADD3 UR39, UR39, 0x400, URZ ;  /* 0x0000040027277890 */ /* 0x000fe2000fffe03f */
[----:B------:R-:W-:Y:S01]  /*7ca0*/  WARPGROUP.ARRIVE ;  /* 0x00000000000079c5 */ /* 0x000fe20000000000 */
[----:B------:R-:W-:Y:S02]  /*7cb0*/  UMOV UR11, 0x40000040 ;  /* 0x40000040000b7882 */ /* 0x000fe40000000000 */
[----:B------:R-:W-:-:S04]  /*7cc0*/  USHF.R.U32.HI UR39, URZ, 0x4, UR39 ;  /* 0x000000043f277899 */ /* 0x000fc80008011627 */
[----:B------:R-:W-:-:S04]  /*7cd0*/  ULOP3.LUT UR39, UR39, 0x3fff, URZ, 0xc0, !UPT ;  /* 0x00003fff27277892 */ /* 0x000fc8000f8ec03f */
[----:B------:R-:W-:-:S04]  /*7ce0*/  ULOP3.LUT UR6, UR39, 0x3800000, URZ, 0xfc, !UPT ;  /* 0x0380000027067892 */ /* 0x000fc8000f8efc3f */
[----:B------:R-:W-:-:S07]  /*7cf0*/  UIMAD UR6, UR37, 0xa80, UR6 ;  /* 0x00000a80250678a4 */ /* 0x000fce000f8e0206 */
[----:B------:R-:W-:Y:S02]  /*7d00*/  UMOV UR10, UR6 ;  /* 0x00000006000a7c82 */ /* 0x000fe40008000000 */
        /* <DEDUP_REMOVED lines=28> */
[----:B------:R-:W-:Y:S01]  /*7ed0*/  UMOV UR11, 0x40000040 ;  /* 0x40000040000b7882 */ /* 0x000fe20000000000 */
[----:B------:R-:W-:Y:S02]  /*7ee0*/  WARPGROUP.DEPBAR.LE gsb0, 0x0 ;  /* 0x00008000000079c5 */ /* 0x000fe40000010000 */
[----:B------:R-:W-:-:S15]  /*7ef0*/  WARPGROUP.ARRIVE ;  /* 0x00000000000079c5 */ /* 0x000fde0000000000 */
[----:B------:R-:W-:Y:S03]  /*7f00*/  HGMMA.64x192x16.F32 R24, R176, gdesc[UR8].tnspB, R24, gsb0 ;  /* 0x42e00008b0187df0 */ /* 0x000fe60008000818 */
[----:B------:R-:W-:Y:S02]  /*7f10*/  WARPGROUP.DEPBAR.LE gsb0, 0x0 ;  /* 0x00008000000079c5 */ /* 0x000fe40000010000 */
[----:B------:R-:W-:Y:S05]  /*7f20*/  @!P0 BRA `(.L_x_204) ;  /* 0x0000000000048947 */ /* 0x000fea0003800000 */
[----:B------:R-:W-:Y:S01]  /*7f30*/  BPT.TRAP 0x1 ;  /* 0x000000040000795c */ /* 0x000fe20000300000 */
.L_x_204:
[----:B01----:R-:W-:Y:S02]  /*7f40*/  FMNMX.FTZ R0, R168, R11, !PT ;  /* 0x0000000ba8007209 */ /* 0x003fe40007810000 */
[----:B------:R-:W-:Y:S02]  /*7f50*/  FMNMX.FTZ R2, R170, R10, !PT ;  /* 0x0000000aaa027209 */ /* 0x000fe40007810000 */
[----:B------:R-:W-:Y:S02]  /*7f60*/  FMNMX.FTZ R3, R169, R0, !PT ;  /* 0x00000000a9037209 */ /* 0x000fe40007810000 */
[----:B------:R-:W-:Y:S02]  /*7f70*/  FMNMX.FTZ R13, R171, R2, !PT ;  /* 0x00000002ab0d7209 */ /* 0x000fe40007810000 */
[----:B------:R-:W-:Y:S02]  /*7f80*/  FMNMX.FTZ R0, R172, R3, !PT ;  /* 0x00000003ac007209 */ /* 0x000fe40007810000 */
[----:B------:R-:W-:-:S02]  /*7f90*/  FMNMX.FTZ R2, R174, R13, !PT ;  /* 0x0000000dae027209 */ /* 0x000fc40007810000 */
[----:B------:R-:W-:Y:S02]  /*7fa0*/  FMNMX.FTZ R3, R173, R0, !PT ;  /* 0x00000000ad037209 */ /* 0x000fe40007810000 */
        /* <DEDUP_REMOVED lines=48> */
[----:B------:R-:W-:Y:S01]  /*82b0*/  FMNMX.FTZ R2, R127, R2, !PT ;  /* 0x000000027f027209 */ /* 0x000fe20007810000 */
[----:B------:R-:W0:Y:S01]  /*82c0*/  LDC R0, c[0x0][0x988] ;  /* 0x00026200ff007b82 */ /* 0x000e220000000800 */
[----:B------:R-:W-:Y:S01]  /*82d0*/  ISETP.NE.AND P1, PT, R18, RZ, PT ;  /* 0x000000ff1200720c */ /* 0x000fe20003f25270 */
[----:B------:R-:W1:Y:S04]  /*82e0*/  SHFL.BFLY PT, R3, R8, 0x2, 0x1f ;  /* 0x0c401f0008037f89 */ /* 0x000e6800000e0000 */
[----:B------:R-:W2:Y:S01]  /*82f0*/  SHFL.BFLY PT, R13, R2, 0x2, 0x1f ;  /* 0x0c401f00020d7f89 */ /* 0x000ea200000e0000 */
[----:B-1----:R-:W-:-:S02]  /*8300*/  FMNMX.FTZ R12, R8, R3, !PT ;  /* 0x00000003080c7209 */ /* 0x002fc40007810000 */
[----:B--2---:R-:W-:-:S03]  /*8310*/  FMNMX.FTZ R13, R2, R13, !PT ;  /* 0x0000000d020d7209 */ /* 0x004fc60007810000 */
[----:B------:R-:W1:Y:S04]  /*8320*/  SHFL.BFLY PT, R3, R12, 0x1, 0x1f ;  /* 0x0c201f000c037f89 */ /* 0x000e6800000e0000 */
[----:B------:R-:W2:Y:S01]  /*8330*/  SHFL.BFLY PT, R14, R13, 0x1, 0x1f ;  /* 0x0c201f000d0e7f89 */ /* 0x000ea200000e0000 */
[----:B-1----:R-:W-:Y:S02]  /*8340*/  FMNMX.FTZ R4, R12, R3, !PT ;  /* 0x000000030c047209 */ /* 0x002fe40007810000 */
[----:B--2---:R-:W-:-:S03]  /*8350*/  FMNMX.FTZ R3, R13, R14, !PT ;  /* 0x0000000e0d037209 */ /* 0x004fc60007810000 */
[C---:B------:R-:W-:Y:S01]  /*8360*/  FADD.FTZ R11, -R4.reuse, R11 ;  /* 0x0000000b040b7221 */ /* 0x040fe20000010100 */
[----:B0-----:R-:W-:-:S03]  /*8370*/  FMUL.FTZ R177, R4, R0 ;  /* 0x0000000004b17220 */ /* 0x001fc60000410000 */
[-C--:B------:R-:W-:Y:S01]  /*8380*/  FMUL.FTZ R14, R11, R0.reuse ;  /* 0x000000000b0e7220 */ /* 0x080fe20000410000 */
[----:B------:R-:W-:Y:S01]  /*8390*/  FADD.FTZ R11, -R3, R10 ;  /* 0x0000000a030b7221 */ /* 0x000fe20000010100 */
[-CC-:B------:R-:W-:Y:S01]  /*83a0*/  FFMA.FTZ R13, R121, R0.reuse, -R177.reuse ;  /* 0x00000000790d7223 */ /* 0x180fe200000108b1 */
[-CC-:B------:R-:W-:Y:S01]  /*83b0*/  FFMA.FTZ R121, R125, R0.reuse, -R177.reuse ;  /* 0x000000007d797223 */ /* 0x180fe200000108b1 */
[-C--:B------:R-:W-:Y:S01]  /*83c0*/  FMUL.FTZ R125, R3, R0.reuse ;  /* 0x00000000037d7220 */ /* 0x080fe20000410000 */
[-C--:B------:R-:W-:Y:S01]  /*83d0*/  FMUL.FTZ R2, R11, R0.reuse ;  /* 0x000000000b027220 */ /* 0x080fe20000410000 */
[-CC-:B------:R-:W-:Y:S01]  /*83e0*/  FFMA.FTZ R11, R168, R0.reuse, -R177.reuse ;  /* 0x00000000a80b7223 */ /* 0x180fe200000108b1 */
[-C--:B------:R-:W-:Y:S01]  /*83f0*/  FFMA.FTZ R200, R169, R0.reuse, -R177 ;  /* 0x00000000a9c87223 */ /* 0x080fe200000108b1 */
[-CC-:B------:R-:W-:Y:S01]  /*8400*/  FFMA.FTZ R201, R170, R0.reuse, -R125.reuse ;  /* 0x00000000aac97223 */ /* 0x180fe2000001087d */
[-C--:B------:R-:W-:Y:S01]  /*8410*/  FFMA.FTZ R10, R171, R0.reuse, -R125 ;  /* 0x00000000ab0a7223 */ /* 0x080fe2000001087d */
[----:B------:R0:W-:Y:S01]  /*8420*/  MUFU.EX2 R8, R14 ;  /* 0x0000000e00087308 */ /* 0x0001e20000000800 */
[-C--:B------:R-:W-:Y:S01]  /*8430*/  FFMA.FTZ R202, R172, R0.reuse, -R177 ;  /* 0x00000000acca7223 */ /* 0x080fe200000108b1 */
[-C--:B------:R-:W-:Y:S01]  /*8440*/  FFMA.FTZ R203, R174, R0.reuse, -R125 ;  /* 0x00000000aecb7223 */ /* 0x080fe2000001087d */
[-C--:B------:R-:W-:Y:S01]  /*8450*/  FFMA.FTZ R173, R173, R0.reuse, -R177 ;  /* 0x00000000adad7223 */ /* 0x080fe200000108b1 */
[-C--:B------:R-:W-:Y:S01]  /*8460*/  FFMA.FTZ R12, R175, R0.reuse, -R125 ;  /* 0x00000000af0c7223 */ /* 0x080fe2000001087d */
[-C--:B------:R-:W-:Y:S01]  /*8470*/  FFMA.FTZ R196, R160, R0.reuse, -R177 ;  /* 0x00000000a0c47223 */ /* 0x080fe200000108b1 */
[-C--:B------:R-:W-:Y:S01]  /*8480*/  FFMA.FTZ R197, R162, R0.reuse, -R125 ;  /* 0x00000000a2c57223 */ /* 0x080fe2000001087d */
[-C--:B------:R-:W-:Y:S01]  /*8490*/  FFMA.FTZ R169, R161, R0.reuse, -R177 ;  /* 0x00000000a1a97223 */ /* 0x080fe200000108b1 */
[----:B------:R-:W1:Y:S01]  /*84a0*/  MUFU.EX2 R11, R11 ;  /* 0x0000000b000b7308 */ /* 0x000e620000000800 */
[-C--:B0-----:R-:W-:Y:S01]  /*84b0*/  FFMA.FTZ R14, R163, R0.reuse, -R125 ;  /* 0x00000000a30e7223 */ /* 0x081fe2000001087d */
[-CC-:B------:R-:W-:Y:S01]  /*84c0*/  FFMA.FTZ R21, R129, R0.reuse, -R177.reuse ;  /* 0x0000000081157223 */ /* 0x180fe200000108b1 */
[-C--:B------:R-:W-:Y:S01]  /*84d0*/  FFMA.FTZ R198, R164, R0.reuse, -R177 ;  /* 0x00000000a4c67223 */ /* 0x080fe200000108b1 */
[-C--:B------:R-:W-:Y:S01]  /*84e0*/  FFMA.FTZ R199, R166, R0.reuse, -R125 ;  /* 0x00000000a6c77223 */ /* 0x080fe2000001087d */
[-C--:B------:R-:W-:Y:S01]  /*84f0*/  FFMA.FTZ R165, R165, R0.reuse, -R177 ;  /* 0x00000000a5a57223 */ /* 0x080fe200000108b1 */
[-CC-:B------:R-:W-:Y:S01]  /*8500*/  FFMA.FTZ R20, R167, R0.reuse, -R125.reuse ;  /* 0x00000000a7147223 */ /* 0x180fe2000001087d */
[-C--:B------:R-:W-:Y:S01]  /*8510*/  FFMA.FTZ R185, R138, R0.reuse, -R125 ;  /* 0x000000008ab97223 */ /* 0x080fe2000001087d */
[----:B------:R-:W-:Y:S01]  /*8520*/  MUFU.EX2 R2, R2 ;  /* 0x0000000200027308 */ /* 0x000fe20000000800 */
[-C--:B------:R-:W-:Y:S01]  /*8530*/  FFMA.FTZ R192, R152, R0.reuse, -R177 ;  /* 0x0000000098c07223 */ /* 0x080fe200000108b1 */
[-C--:B------:R-:W-:Y:S01]  /*8540*/  FFMA.FTZ R193, R154, R0.reuse, -R125 ;  /* 0x000000009ac17223 */ /* 0x080fe2000001087d */
[-CC-:B------:R-:W-:Y:S01]  /*8550*/  FFMA.FTZ R161, R153, R0.reuse, -R177.reuse ;  /* 0x0000000099a17223 */ /* 0x180fe200000108b1 */
[-C--:B------:R-:W-:Y:S01]  /*8560*/  FFMA.FTZ R176, R120, R0.reuse, -R177 ;  /* 0x0000000078b07223 */ /* 0x080fe200000108b1 */
[-C--:B------:R-:W-:Y:S01]  /*8570*/  FFMA.FTZ R120, R155, R0.reuse, -R125 ;  /* 0x000000009b787223 */ /* 0x080fe2000001087d */
[-C--:B------:R-:W-:Y:S01]  /*8580*/  FFMA.FTZ R194, R156, R0.reuse, -R177 ;  /* 0x000000009cc27223 */ /* 0x080fe200000108b1 */
[----:B------:R-:W-:Y:S01]  /*8590*/  FFMA.FTZ R195, R158, R0, -R125 ;  /* 0x000000009ec37223 */ /* 0x000fe2000001087d */
[----:B------:R-:W0:Y:S01]  /*85a0*/  MUFU.EX2 R201, R201 ;  /* 0x000000c900c97308 */ /* 0x000e220000000800 */
[----:B-1----:R-:W-:Y:S01]  /*85b0*/  FFMA.FTZ R129, R8, R6, R11 ;  /* 0x0000000608817223 */ /* 0x002fe2000001000b */
[-CC-:B------:R-:W-:Y:S01]  /*85c0*/  FFMA.FTZ R157, R157, R0.reuse, -R177.reuse ;  /* 0x000000009d9d7223 */ /* 0x180fe200000108b1 */
[-C--:B------:R-:W-:Y:S01]  /*85d0*/  FFMA.FTZ R178, R124, R0.reuse, -R177 ;  /* 0x000000007cb27223 */ /* 0x080fe200000108b1 */
[-C--:B------:R-:W-:Y:S01]  /*85e0*/  FFMA.FTZ R124, R159, R0.reuse, -R125 ;  /* 0x000000009f7c7223 */ /* 0x080fe2000001087d */
[-CC-:B------:R-:W-:Y:S01]  /*85f0*/  FFMA.FTZ R186, R140, R0.reuse, -R177.reuse ;  /* 0x000000008cba7223 */ /* 0x180fe200000108b1 */
[-C--:B------:R-:W-:Y:S01]  /*8600*/  FFMA.FTZ R188, R144, R0.reuse, -R177 ;  /* 0x0000000090bc7223 */ /* 0x080fe200000108b1 */
[-C--:B------:R-:W-:Y:S01]  /*8610*/  FFMA.FTZ R189, R146, R0.reuse, -R125 ;  /* 0x0000000092bd7223 */ /* 0x080fe2000001087d */
[----:B------:R-:W1:Y:S01]  /*8620*/  MUFU.EX2 R200, R200 ;  /* 0x000000c800c87308 */ /* 0x000e620000000800 */
[-CC-:B------:R-:W-:Y:S01]  /*8630*/  FFMA.FTZ R153, R145, R0.reuse, -R177.reuse ;  /* 0x0000000091997223 */ /* 0x180fe200000108b1 */
[-C--:B------:R-:W-:Y:S01]  /*8640*/  FFMA.FTZ R180, R128, R0.reuse, -R177 ;  /* 0x0000000080b47223 */ /* 0x080fe200000108b1 */
[-CC-:B------:R-:W-:Y:S01]  /*8650*/  FFMA.FTZ R128, R147, R0.reuse, -R125.reuse ;  /* 0x0000000093807223 */ /* 0x180fe2000001087d */
[-C--:B------:R-:W-:Y:S01]  /*8660*/  FFMA.FTZ R181, R130, R0.reuse, -R125 ;  /* 0x0000000082b57223 */ /* 0x080fe2000001087d */
[-C--:B------:R-:W-:Y:S01]  /*8670*/  FFMA.FTZ R190, R148, R0.reuse, -R177 ;  /* 0x0000000094be7223 */ /* 0x080fe200000108b1 */
[-C--:B------:R-:W-:Y:S01]  /*8680*/  FFMA.FTZ R191, R150, R0.reuse, -R125 ;  /* 0x0000000096bf7223 */ /* 0x080fe2000001087d */
[-C--:B------:R-:W-:Y:S01]  /*8690*/  FFMA.FTZ R149, R149, R0.reuse, -R177 ;  /* 0x0000000095957223 */ /* 0x080fe200000108b1 */
[----:B------:R-:W2:Y:S01]  /*86a0*/  MUFU.EX2 R10, R10 ;  /* 0x0000000a000a7308 */ /* 0x000ea20000000800 */
[----:B0-----:R-:W-:Y:S01]  /*86b0*/  FFMA.FTZ R5, R2, R5, R201 ;  /* 0x0000000502057223 */ /* 0x001fe200000100c9 */
[-C--:B------:R-:W-:Y:S01]  /*86c0*/  FFMA.FTZ R182, R132, R0.reuse, -R177 ;  /* 0x0000000084b67223 */ /* 0x080fe200000108b1 */
[-C--:B------:R-:W-:Y:S01]  /*86d0*/  FFMA.FTZ R132, R151, R0.reuse, -R125 ;  /* 0x0000000097847223 */ /* 0x080fe2000001087d */
[-CC-:B------:R-:W-:Y:S01]  /*86e0*/  FFMA.FTZ R184, R136, R0.reuse, -R177.reuse ;  /* 0x0000000088b87223 */ /* 0x180fe200000108b1 */
[-C--:B------:R-:W-:Y:S01]  /*86f0*/  FFMA.FTZ R145, R137, R0.reuse, -R177 ;  /* 0x0000000089917223 */ /* 0x080fe200000108b1 */
[-CC-:B------:R-:W-:Y:S01]  /*8700*/  FFMA.FTZ R136, R139, R0.reuse, -R125.reuse ;  /* 0x000000008b887223 */ /* 0x180fe2000001087d */
[-C--:B------:R-:W-:Y:S01]  /*8710*/  FFMA.FTZ R183, R134, R0.reuse, -R125 ;  /* 0x0000000086b77223 */ /* 0x080fe2000001087d */
[----:B------:R-:W0:Y:S01]  /*8720*/  MUFU.EX2 R202, R202 ;  /* 0x000000ca00ca7308 */ /* 0x000e220000000800 */
[----:B-1----:R-:W-:Y:S01]  /*8730*/  FADD.FTZ R129, R200, R129 ;  /* 0x00000081c8817221 */ /* 0x002fe20000010000 */
[-C--:B------:R-:W-:Y:S01]  /*8740*/  FFMA.FTZ R187, R142, R0.reuse, -R125 ;  /* 0x000000008ebb7223 */ /* 0x080fe2000001087d */
[-CC-:B------:R-:W-:Y:S01]  /*8750*/  FFMA.FTZ R137, R141, R0.reuse, -R177.reuse ;  /* 0x000000008d897223 */ /* 0x180fe200000108b1 */
[-C--:B------:R-:W-:Y:S01]  /*8760*/  FFMA.FTZ R15, R133, R0.reuse, -R177 ;  /* 0x00000000850f7223 */ /* 0x080fe200000108b1 */
[-CC-:B------:R-:W-:Y:S01]  /*8770*/  FFMA.FTZ R177, R122, R0.reuse, -R125.reuse ;  /* 0x000000007ab17223 */ /* 0x180fe2000001087d */
[----:B------:R-:W-:-:S02]  /*8780*/  FFMA.FTZ R126, R126, R0, -R125 ;  /* 0x000000007e7e7223 */ /* 0x000fc4000001087d */
[----:B------:R-:W1:Y:S01]  /*8790*/  MUFU.EX2 R203, R203 ;  /* 0x000000cb00cb7308 */ /* 0x000e620000000800 */
[----:B--2---:R-:W-:-:S07]  /*87a0*/  FADD.FTZ R6, R10, R5 ;  /* 0x000000050a067221 */ /* 0x004fce0000010000 */
[----:B------:R-:W2:Y:S01]  /*87b0*/  MUFU.EX2 R173, R173 ;  /* 0x000000ad00ad7308 */ /* 0x000ea20000000800 */
[----:B0-----:R-:W-:-:S07]  /*87c0*/  FADD.FTZ R138, R202, R129 ;  /* 0x00000081ca8a7221 */ /* 0x001fce0000010000 */
[----:B------:R-:W0:Y:S01]  /*87d0*/  MUFU.EX2 R12, R12 ;  /* 0x0000000c000c7308 */ /* 0x000e220000000800 */
[----:B-1----:R-:W-:-:S07]  /*87e0*/  FADD.FTZ R5, R203, R6 ;  /* 0x00000006cb057221 */ /* 0x002fce0000010000 */
        /* <DEDUP_REMOVED lines=9> */
[----:B0-----:R-:W-:Y:S01]  /*8880*/  FADD.FTZ R129, R169, R138 ;  /* 0x0000008aa9817221 */ /* 0x001fe20000010000 */
[----:B------:R-:W-:-:S06]  /*8890*/  FFMA.FTZ R138, R143, R0, -R125 ;  /* 0x000000008f8a7223 */ /* 0x000fcc000001087d */
        /* <DEDUP_REMOVED lines=15> */
[----:B--2---:R-:W-:Y:S01]  /*8990*/  FADD.FTZ R129, R161, R130 ;  /* 0x00000082a1817221 */ /* 0x004fe20000010000 */
[----:B------:R-:W-:-:S06]  /*89a0*/  FFMA.FTZ R130, R131, R0, -R125 ;  /* 0x0000000083827223 */ /* 0x000fcc000001087d */
        /* <DEDUP_REMOVED lines=15> */
[----:B-1----:R-:W-:Y:S01]  /*8aa0*/  FADD.FTZ R129, R153, R134 ;  /* 0x0000008699817221 */ /* 0x002fe20000010000 */
[----:B------:R-:W-:-:S06]  /*8ab0*/  FFMA.FTZ R134, R135, R0, -R125 ;  /* 0x0000000087867223 */ /* 0x000fcc000001087d */
        /* <DEDUP_REMOVED lines=16> */
[-CC-:B------:R-:W-:Y:S01]  /*8bc0*/  FFMA.FTZ R122, R123, R0.reuse, -R125.reuse ;  /* 0x000000007b7a7223 */ /* 0x180fe2000001087d */
[----:B------:R-:W-:-:S05]  /*8bd0*/  FFMA.FTZ R125, R127, R0, -R125 ;  /* 0x000000007f7d7223 */ /* 0x000fca000001087d */
        /* <DEDUP_REMOVED lines=10> */
[----:B------:R-:W-:-:S04]  /*8c80*/  IMAD.U32 R5, RZ, RZ, UR38 ;  /* 0x00000026ff057e24 */ /* 0x000fc8000f8e00ff */
[----:B------:R-:W-:Y:S02]  /*8c90*/  @P1 VIADD R5, R5, 0x36840 ;  /* 0x0003684005051836 */ /* 0x000fe40000000000 */
[----:B------:R-:W2:Y:S01]  /*8ca0*/  MUFU.EX2 R21, R21 ;  /* 0x0000001500157308 */ /* 0x000ea20000000800 */
[----:B0-----:R-:W-:Y:S02]  /*8cb0*/  FADD.FTZ R140, R180, R123 ;  /* 0x0000007bb48c7221 */ /* 0x001fe40000010000 */
[----:B------:R-:W-:-:S04]  /*8cc0*/  @P1 PRMT R5, R22, 0x654, R5 ;  /* 0x0000065416051816 */ /* 0x000fc80000000005 */
[----:B------:R0:W-:Y:S01]  /*8cd0*/  @P1 SYNCS.ARRIVE.TRANS64.RED.A1T0 RZ, [R5+URZ], RZ ;  /* 0x000000ff05ff19a7 */ /* 0x0001e2000810043f */
[----:B------:R-:W3:Y:S01]  /*8ce0*/  MUFU.EX2 R130, R130 ;  /* 0x0000008200827308 */ /* 0x000ee20000000800 */
[----:B-1----:R-:W-:-:S07]  /*8cf0*/  FADD.FTZ R123, R181, R6 ;  /* 0x00000006b57b7221 */ /* 0x002fce0000010000 */
[----:B------:R-:W1:Y:S01]  /*8d00*/  MUFU.EX2 R182, R182 ;  /* 0x000000b600b67308 */ /* 0x000e620000000800 */
[----:B--2---:R-:W-:-:S07]  /*8d10*/  FADD.FTZ R129, R21, R140 ;  /* 0x0000008c15817221 */ /* 0x004fce0000010000 */
[----:B------:R-:W2:Y:S01]  /*8d20*/  MUFU.EX2 R183, R183 ;  /* 0x000000b700b77308 */ /* 0x000ea20000000800 */
[----:B---3--:R-:W-:-:S07]  /*8d30*/  FADD.FTZ R6, R130, R123 ;  /* 0x0000007b82067221 */ /* 0x008fce0000010000 */
        /* <DEDUP_REMOVED lines=8> */
[----:B------:R-:W1:Y:S08]  /*8dc0*/  MUFU.EX2 R13, R13 ;  /* 0x0000000d000d7308 */ /* 0x000e700000000800 */
[----:B------:R-:W3:Y:S08]  /*8dd0*/  MUFU.EX2 R122, R122 ;  /* 0x0000007a007a7308 */ /* 0x000ef00000000800 */
[----:B------:R-:W4:Y:S08]  /*8de0*/  MUFU.EX2 R178, R178 ;  /* 0x000000b200b27308 */ /* 0x000f300000000800 */
[----:B------:R2:W5:Y:S08]  /*8df0*/  MUFU.EX2 R142, R126 ;  /* 0x0000007e008e7308 */ /* 0x0005700000000800 */
[----:B------:R-:W5:Y:S01]  /*8e00*/  MUFU.EX2 R121, R121 ;  /* 0x0000007900797308 */ /* 0x000f620000000800 */
[----:B--2---:R-:W-:Y:S01]  /*8e10*/  FADD.FTZ R126, R176, R5 ;  /* 0x00000005b07e7221 */ /* 0x004fe20000010000 */
[----:B0-----:R-:W-:-:S03]  /*8e20*/  FADD.FTZ R5, R177, R6 ;  /* 0x00000006b1057221 */ /* 0x001fc60000010000 */
[----:B-1----:R-:W-:Y:S01]  /*8e30*/  FADD.FTZ R123, R13, R126 ;  /* 0x0000007e0d7b7221 */ /* 0x002fe20000010000 */
[----:B---3--:R-:W-:Y:S02]  /*8e40*/  FADD.FTZ R5, R122, R5 ;  /* 0x000000057a057221 */ /* 0x008fe40000010000 */
[----:B------:R-:W0:Y:S01]  /*8e50*/  MUFU.EX2 R125, R125 ;  /* 0x0000007d007d7308 */ /* 0x000e220000000800 */
[----:B----4-:R-:W-:Y:S01]  /*8e60*/  FADD.FTZ R6, R178, R123 ;  /* 0x0000007bb2067221 */ /* 0x010fe20000010000 */
[----:B-----5:R-:W-:-:S03]  /*8e70*/  FADD.FTZ R5, R142, R5 ;  /* 0x000000058e057221 */ /* 0x020fc60000010000 */
[----:B------:R-:W-:Y:S01]  /*8e80*/  FADD.FTZ R6, R121, R6 ;  /* 0x0000000679067221 */ /* 0x000fe20000010000 */
[----:B0-----:R-:W-:Y:S01]  /*8e90*/  FADD.FTZ R5, R125, R5 ;  /* 0x000000057d057221 */ /* 0x001fe20000010000 */
[----:B------:R-:W-:Y:S06]  /*8ea0*/  @!P0 BRA `(.L_x_205) ;  /* 0x0000000000048947 */ /* 0x000fec0003800000 */
[----:B------:R-:W-:Y:S01]  /*8eb0*/  BPT.TRAP 0x1 ;  /* 0x000000040000795c */ /* 0x000fe20000300000 */
.L_x_205:
[----:B------:R-:W-:Y:S01]  /*8ec0*/  ISETP.NE.AND P1, PT, R17, RZ, PT ;  /* 0x000000ff1100720c */ /* 0x000fe20003f25270 */
[----:B------:R-:W-:Y:S01]  /*8ed0*/  IMAD.U32 R126, RZ, RZ, UR7 ;  /* 0x00000007ff7e7e24 */ /* 0x000fe2000f8e00ff */
[----:B------:R-:W-:Y:S01]  /*8ee0*/  UMOV UR60, UR61 ;  /* 0x0000003d003c7c82 */ /* 0x000fe20008000000 */
[----:B------:R-:W-:Y:S01]  /*8ef0*/  UMOV UR37, UR36 ;  /* 0x0000002400257c82 */ /* 0x000fe20008000000 */
[----:B------:R-:W-:Y:S01]  /*8f00*/  F2FP.F16.F32.PACK_AB R200, R200, R11 ;  /* 0x0000000bc8c8723e */ /* 0x000fe200000000ff */
[----:B------:R-:W-:Y:S01]  /*8f10*/  IMAD.MOV.U32 R11, RZ, RZ, R4 ;  /* 0x000000ffff0b7224 */ /* 0x000fe200078e0004 */
[----:B------:R-:W-:Y:S01]  /*8f20*/  F2FP.F16.F32.PACK_AB R201, R10, R201 ;  /* 0x000000c90ac9723e */ /* 0x000fe200000000ff */
[----:B------:R-:W-:Y:S01]  /*8f30*/  IMAD.MOV.U32 R10, RZ, RZ, R3 ;  /* 0x000000ffff0a7224 */ /* 0x000fe200078e0003 */
[----:B------:R-:W-:Y:S02]  /*8f40*/  F2FP.F16.F32.PACK_AB R202, R173, R202 ;  /* 0x000000caadca723e */ /* 0x000fe400000000ff */
[----:B------:R-:W-:-:S02]  /*8f50*/  F2FP.F16.F32.PACK_AB R203, R12, R203 ;  /* 0x000000cb0ccb723e */ /* 0x000fc400000000ff */
[----:B------:R-:W-:Y:S01]  /*8f60*/  F2FP.F16.F32.PACK_AB R196, R169, R196 ;  /* 0x000000c4a9c4723e */ /* 0x000fe200000000ff */
[----:B------:R-:W-:Y:S01]  /*8f70*/  @P1 VIADD R126, R126, 0x36860 ;  /* 0x000368607e7e1836 */ /* 0x000fe20000000000 */
[----:B------:R-:W-:Y:S02]  /*8f80*/  F2FP.F16.F32.PACK_AB R197, R14, R197 ;  /* 0x000000c50ec5723e */ /* 0x000fe400000000ff */
[----:B------:R-:W-:Y:S02]  /*8f90*/  F2FP.F16.F32.PACK_AB R198, R165, R198 ;  /* 0x000000c6a5c6723e */ /* 0x000fe400000000ff */
[----:B------:R-:W-:Y:S02]  /*8fa0*/  @P1 PRMT R126, R19, 0x654, R126 ;  /* 0x00000654137e1816 */ /* 0x000fe4000000007e */
[----:B------:R-:W-:Y:S02]  /*8fb0*/  F2FP.F16.F32.PACK_AB R199, R20, R199 ;  /* 0x000000c714c7723e */ /* 0x000fe400000000ff */
[----:B------:R0:W-:Y:S01]  /*8fc0*/  @P1 SYNCS.ARRIVE.TRANS64.RED.A1T0 RZ, [R126+URZ], RZ ;  /* 0x000000ff7eff19a7 */ /* 0x0001e2000810043f */
[C---:B------:R-:W-:Y:S01]  /*8fd0*/  ISETP.GT.AND P1, PT, R9.reuse, RZ, PT ;  /* 0x000000ff0900720c */ /* 0x040fe20003f24270 */
[----:B------:R-:W-:Y:S01]  /*8fe0*/  VIADD R9, R9, 0xffffffff ;  /* 0xffffffff09097836 */ /* 0x000fe20000000000 */
[----:B------:R-:W-:-:S02]  /*8ff0*/  F2FP.F16.F32.PACK_AB R192, R161, R192 ;  /* 0x000000c0a1c0723e */ /* 0x000fc400000000ff */
[----:B------:R-:W-:Y:S02]  /*9000*/  F2FP.F16.F32.PACK_AB R193, R120, R193 ;  /* 0x000000c178c1723e */ /* 0x000fe400000000ff */
[----:B------:R-:W-:Y:S02]  /*9010*/  F2FP.F16.F32.PACK_AB R194, R157, R194 ;  /* 0x000000c29dc2723e */ /* 0x000fe400000000ff */
[----:B------:R-:W-:Y:S02]  /*9020*/  F2FP.F16.F32.PACK_AB R195, R124, R195 ;  /* 0x000000c37cc3723e */ /* 0x000fe400000000ff */
[----:B------:R-:W-:Y:S02]  /*9030*/  F2FP.F16.F32.PACK_AB R188, R153, R188 ;  /* 0x000000bc99bc723e */ /* 0x000fe400000000ff */
[----:B------:R-:W-:Y:S02]  /*9040*/  F2FP.F16.F32.PACK_AB R189, R128, R189 ;  /* 0x000000bd80bd723e */ /* 0x000fe400000000ff */
        /* <DEDUP_REMOVED lines=13> */
[----:B------:R-:W-:Y:S01]  /*9120*/  F2FP.F16.F32.PACK_AB R179, R125, R142 ;  /* 0x0000008e7db3723e */ /* 0x000fe200000000ff */
[----:B0-----:R-:W-:Y:S06]  /*9130*/  @P1 BRA `(.L_x_206) ;  /* 0xffffffc000fc1947 */ /* 0x001fec000383ffff */
.L_x_195:
        /* <DEDUP_REMOVED lines=99> */
.L_x_207:
        /* <DEDUP_REMOVED lines=9> */
.L_x_208:
[----:B-1----:R-:W-:Y:S05]  /*9800*/  @P1 BRA `(.L_x_209) ;  /* 0x0000000000081947 */ /* 0x002fea0003800000 */
[----:B------:R-:W1:Y:S02]  /*9810*/  SYNCS.PHASECHK.TRANS64.TRYWAIT P1, [UR9+0x36850], R2 ;  /* 0x03685002ff0075a7 */ /* 0x000e640008020149 */
[----:B-1----:R-:W-:Y:S05]  /*9820*/  @!P1 BRA `(.L_x_210) ;  /* 0x0000007000b49947 */ /* 0x002fea0003800000 */
.L_x_209:
[----:B------:R-:W-:Y:S01]  /*9830*/  UIADD3 UR5, UR4, 0x400, URZ ;  /* 0x0000040004057890 */ /* 0x000fe2000fffe03f */
[----:B------:R-:W-:Y:S01]  /*9840*/  WARPGROUP.ARRIVE ;  /* 0x00000000000079c5 */ /* 0x000fe20000000000 */
[----:B------:R-:W-:Y:S01]  /*9850*/  UMOV UR7, 0x40000040 ;  /* 0x4000004000077882 */ /* 0x000fe20000000000 */
[----:B------:R-:W-:Y:S01]  /*9860*/  UMOV UR11, 0x40000040 ;  /* 0x40000040000b7882 */ /* 0x000fe20000000000 */
[----:B------:R-:W-:Y:S01]  /*9870*/  USHF.R.U32.HI UR5, URZ, 0x4, UR5 ;  /* 0x000000043f057899 */ /* 0x000fe20008011605 */
[----:B-1----:R-:W1:Y:S01]  /*9880*/  SHFL.BFLY PT, R7, R6, 0x2, 0x1f ;  /* 0x0c401f0006077f89 */ /* 0x002e6200000e0000 */
[----:B------:R-:W-:Y:S02]  /*9890*/  IMAD.MOV.U32 R121, RZ, RZ, RZ ;  /* 0x000000ffff797224 */ /* 0x000fe400078e00ff */
[----:B------:R-:W-:Y:S01]  /*98a0*/  ULOP3.LUT UR5, UR5, 0x3fff, URZ, 0xc0, !UPT ;  /* 0x00003fff05057892 */ /* 0x000fe2000f8ec03f */
[----:B0-----:R-:W0:Y:S01]  /*98b0*/  SHFL.BFLY PT, R2, R5, 0x2, 0x1f ;  /* 0x0c401f0005027f89 */ /* 0x001e2200000e0000 */
[----:B------:R-:W-:-:S02]  /*98c0*/  IMAD.MOV.U32 R149, RZ, RZ, RZ ;  /* 0x000000ffff957224 */ /* 0x000fc400078e00ff */
[----:B------:R-:W-:Y:S01]  /*98d0*/  ULOP3.LUT UR5, UR5, 0x3800000, URZ, 0xfc, !UPT ;  /* 0x0380000005057892 */ /* 0x000fe2000f8efc3f */
[----:B------:R-:W-:-:S03]  /*98e0*/  IMAD.MOV.U32 R20, RZ, RZ, -0x800000 ;  /* 0xff800000ff147424 */ /* 0x000fc600078e00ff */
[----:B------:R-:W-:-:S04]  /*98f0*/  UIMAD UR6, UR36, 0xa80, UR5 ;  /* 0x00000a80240678a4 */ /* 0x000fc8000f8e0205 */
[----:B------:R-:W-:-:S05]  /*9900*/  UIADD3 UR8, UR6, 0x80, URZ ;  /* 0x0000008006087890 */ /* 0x000fca000fffe03f */
[----:B------:R-:W-:Y:S01]  /*9910*/  HGMMA.64x192x16.F32 R24, R200, gdesc[UR4].tnspB, R24, gsb0 ;  /* 0x42e00004c8187df0 */ /* 0x000fe20008000818 */
[----:B------:R-:W-:Y:S01]  /*9920*/  UMOV UR7, 0x40000040 ;  /* 0x4000004000077882 */ /* 0x000fe20000000000 */
[----:B------:R-:W-:Y:S01]  /*9930*/  UMOV UR10, UR8 ;  /* 0x00000008000a7c82 */ /* 0x000fe20008000000 */
[----:B------:R-:W-:Y:S01]  /*9940*/  UIADD3 UR8, UR6, 0x100, URZ ;  /* 0x0000010006087890 */ /* 0x000fe2000fffe03f */
[----:B-1----:R-:W-:Y:S01]  /*9950*/  FADD.FTZ R7, R7, R6 ;  /* 0x0000000607077221 */ /* 0x002fe20000010000 */
[----:B0-----:R-:W-:-:S04]  /*9960*/  FADD.FTZ R8, R2, R5 ;  /* 0x0000000502087221 */ /* 0x001fc80000010000 */
[----:B------:R-:W0:Y:S04]  /*9970*/  SHFL.BFLY PT, R2, R7, 0x1, 0x1f ;  /* 0x0c201f0007027f89 */ /* 0x000e2800000e0000 */
[----:B------:R-:W1:Y:S01]  /*9980*/  SHFL.BFLY PT, R9, R8, 0x1, 0x1f ;  /* 0x0c201f0008097f89 */ /* 0x000e6200000e0000 */
[----:B0-----:R-:W-:Y:S01]  /*9990*/  FADD.FTZ R10, R7, R2 ;  /* 0x00000002070a7221 */ /* 0x001fe20000010000 */
[----:B------:R-:W-:Y:S02]  /*99a0*/  IMAD.MOV.U32 R2, RZ, RZ, -0x800000 ;  /* 0xff800000ff027424 */ /* 0x000fe400078e00ff */
[----:B-1----:R-:W-:Y:S02]  /*99b0*/  FADD.FTZ R11, R8, R9 ;  /* 0x00000009080b7221 */ /* 0x002fe40000010000 */
[----:B------:R-:W-:-:S03]  /*99c0*/  FSETP.NE.FTZ.AND P1, PT, R10, RZ, PT ;  /* 0x000000ff0a00720b */ /* 0x000fc60003f35000 */
[----:B------:R-:W-:-:S10]  /*99d0*/  FSETP.NE.FTZ.AND P2, PT, R11, RZ, PT ;  /* 0x000000ff0b00720b */ /* 0x000fd40003f55000 */
[----:B------:R-:W0:Y:S01]  /*99e0*/  @P1 MUFU.LG2 R9, R10 ;  /* 0x0000000a00091308 */ /* 0x000e220000000c00 */
[C---:B------:R-:W-:Y:S02]  /*99f0*/  @P1 FMUL.FTZ R5, R0.reuse, 0.69314718246459960938 ;  /* 0x3f31721800051820 */ /* 0x040fe40000410000 */
[----:B------:R-:W-:-:S05]  /*9a00*/  @P2 FMUL.FTZ R7, R0, 0.69314718246459960938 ;  /* 0x3f31721800072820 */ /* 0x000fca0000410000 */
[----:B------:R-:W1:Y:S08]  /*9a10*/  @P2 MUFU.LG2 R6, R11 ;  /* 0x0000000b00062308 */ /* 0x000e700000000c00 */
[----:B------:R2:W3:Y:S01]  /*9a20*/  @P1 MUFU.RCP R121, R10 ;  /* 0x0000000a00791308 */ /* 0x0004e20000001000 */
[----:B0-----:R-:W-:-:S04]  /*9a30*/  @P1 FMUL.FTZ R0, R9, 0.69314718246459960938 ;  /* 0x3f31721809001820 */ /* 0x001fc80000410000 */
[----:B------:R-:W-:-:S03]  /*9a40*/  @P1 FFMA.FTZ R20, R5, R4, R0 ;  /* 0x0000000405141223 */ /* 0x000fc60000010000 */
[----:B------:R2:W0:Y:S01]  /*9a50*/  @P2 MUFU.RCP R149, R11 ;  /* 0x0000000b00952308 */ /* 0x0004220000001000 */
[----:B-1----:R-:W-:-:S04]  /*9a60*/  @P2 FMUL.FTZ R6, R6, 0.69314718246459960938 ;  /* 0x3f31721806062820 */ /* 0x002fc80000410000 */
[----:B------:R-:W-:Y:S01]  /*9a70*/  @P2 FFMA.FTZ R2, R7, R3, R6 ;  /* 0x0000000307022223 */ /* 0x000fe20000010006 */
[----:B------:R-:W-:Y:S02]  /*9a80*/  WARPGROUP.DEPBAR.LE gsb0, 0x0 ;  /* 0x00008000000079c5 */ /* 0x000fe40000010000 */
[----:B------:R-:W-:-:S06]  /*9a90*/  WARPGROUP.ARRIVE ;  /* 0x00000000000079c5 */ /* 0x000fcc0000000000 */
[----:B------:R-:W-:Y:S01]  /*9aa0*/  HGMMA.64x192x16.F32 R24, R196, gdesc[UR8].tnspB, R24, gsb0 ;  /* 0x42e00008c4187df0 */ /* 0x000fe20008000818 */
[----:B------:R-:W-:Y:S01]  /*9ab0*/  UMOV UR10, UR8 ;  /* 0x00000008000a7c82 */ /* 0x000fe20008000000 */
[----:B------:R-:W-:Y:S01]  /*9ac0*/  UMOV UR11, 0x40000040 ;  /* 0x40000040000b7882 */ /* 0x000fe20000000000 */
[----:B------:R-:W-:Y:S01]  /*9ad0*/  UIADD3 UR8, UR6, 0x180, URZ ;  /* 0x0000018006087890 */ /* 0x000fe2000fffe03f */
[----:B------:R-:W-:Y:S02]  /*9ae0*/  WARPGROUP.DEPBAR.LE gsb0, 0x0 ;  /* 0x00008000000079c5 */ /* 0x000fe40000010000 */
[----:B------:R-:W-:-:S14]  /*9af0*/  WARPGROUP.ARRIVE ;  /* 0x00000000000079c5 */ /* 0x000fdc0000000000 */
        /* <DEDUP_REMOVED lines=9> */
[----:B------:R-:W-:Y:S02]  /*9b90*/  UIADD3 UR8, UR6, 0x280, URZ ;  /* 0x0000028006087890 */ /* 0x000fe4000fffe03f */
[----:B------:R-:W-:Y:S01]  /*9ba0*/  UIADD3 UR6, UR6, 0x300, URZ ;  /* 0x0000030006067890 */ /* 0x000fe2000fffe03f */
[----:B------:R-:W-:Y:S02]  /*9bb0*/  WARPGROUP.DEPBAR.LE gsb0, 0x0 ;  /* 0x00008000000079c5 */ /* 0x000fe40000010000 */
[----:B------:R-:W-:-:S12]  /*9bc0*/  WARPGROUP.ARRIVE ;  /* 0x00000000000079c5 */ /* 0x000fd80000000000 */
[----:B------:R-:W-:Y:S01]  /*9bd0*/  HGMMA.64x192x16.F32 R24, R184, gdesc[UR8].tnspB, R24, gsb0 ;  /* 0x42e00008b8187df0 */ /* 0x000fe20008000818 */
[----:B------:R-:W-:Y:S01]  /*9be0*/  UMOV UR10, UR8 ;  /* 0x00000008000a7c82 */ /* 0x000fe20008000000 */
[----:B------:R-:W-:Y:S01]  /*9bf0*/  UMOV UR11, 0x40000040 ;  /* 0x40000040000b7882 */ /* 0x000fe20000000000 */
[----:B------:R-:W-:Y:S02]  /*9c00*/  WARPGROUP.DEPBAR.LE gsb0, 0x0 ;  /* 0x00008000000079c5 */ /* 0x000fe40000010000 */
[----:B------:R-:W-:-:S15]  /*9c10*/  WARPGROUP.ARRIVE ;  /* 0x00000000000079c5 */ /* 0x000fde0000000000 */
[----:B------:R-:W-:Y:S03]  /*9c20*/  HGMMA.64x192x16.F32 R24, R180, gdesc[UR8].tnspB, R24, gsb0 ;  /* 0x42e00008b4187df0 */ /* 0x000fe60008000818 */
[----:B------:R-:W-:Y:S02]  /*9c30*/  WARPGROUP.DEPBAR.LE gsb0, 0x0 ;  /* 0x00008000000079c5 */ /* 0x000fe40000010000 */
[----:B------:R-:W-:-:S15]  /*9c40*/  WARPGROUP.ARRIVE ;  /* 0x00000000000079c5 */ /* 0x000fde0000000000 */
[----:B------:R-:W-:Y:S03]  /*9c50*/  HGMMA.64x192x16.F32 R24, R176, gdesc[UR4].tnspB, R24, gsb0 ;  /* 0x42e00004b0187df0 */ /* 0x000fe60008000818 */
[----:B------:R-:W-:Y:S02]  /*9c60*/  WARPGROUP.DEPBAR.LE gsb0, 0x0 ;  /* 0x00008000000079c5 */ /* 0x000fe40000010000 */
[----:B0-23--:R-:W-:Y:S05]  /*9c70*/  @!P0 BRA `(.L_x_211) ;  /* 0x0000000000048947 */ /* 0x00dfea0003800000 */
[----:B------:R-:W-:Y:S01]  /*9c80*/  BPT.TRAP 0x1 ;  /* 0x000000040000795c */ /* 0x000fe20000300000 */
.L_x_211:
[----:B------:R-:W0:Y:S01]  /*9c90*/  S2UR UR5, SR_SWINHI ;  /* 0x00000000000579c3 */ /* 0x000e220000002f00 */
[----:B------:R-:W-:Y:S01]  /*9ca0*/  ISETP.NE.AND P0, PT, R17, RZ, PT ;  /* 0x000000ff1100720c */ /* 0x000fe20003f05270 */
[-C--:B------:R-:W-:Y:S01]  /*9cb0*/  FMUL.FTZ R154, R26, R149.reuse ;  /* 0x000000951a9a7220 */ /* 0x080fe20000410000 */
[-C--:B------:R-:W-:Y:S01]  /*9cc0*/  FMUL.FTZ R135, R51, R149.reuse ;  /* 0x0000009533877220 */ /* 0x080fe20000410000 */
[----:B------:R-:W-:Y:S01]  /*9cd0*/  FMUL.FTZ R142, R50, R149 ;  /* 0x00000095328e7220 */ /* 0x000fe20000410000 */
[----:B------:R-:W-:Y:S02]  /*9ce0*/  IMAD.U32 R26, RZ, RZ, UR9 ;  /* 0x00000009ff1a7e24 */ /* 0x000fe4000f8e00ff */
[-C--:B------:R-:W-:Y:S01]  /*9cf0*/  FMUL.FTZ R12, R49, R121.reuse ;  /* 0x00000079310c7220 */ /* 0x080fe20000410000 */
[-C--:B------:R-:W-:Y:S01]  /*9d00*/  FMUL.FTZ R13, R48, R121.reuse ;  /* 0x00000079300d7220 */ /* 0x080fe20000410000 */
[----:B------:R-:W-:Y:S01]  /*9d10*/  FMUL.FTZ R10, R45, R121 ;  /* 0x000000792d0a7220 */ /* 0x000fe20000410000 */
[----:B------:R-:W-:Y:S01]  /*9d20*/  FMUL.FTZ R143, R47, R149 ;  /* 0x000000952f8f7220 */ /* 0x000fe20000410000 */
[----:B------:R-:W-:Y:S01]  /*9d30*/  FMUL.FTZ R7, R28, R121 ;  /* 0x000000791c077220 */ /* 0x000fe20000410000 */
[----:B------:R-:W-:Y:S01]  /*9d40*/  FMUL.FTZ R127, R75, R149 ;  /* 0x000000954b7f7220 */ /* 0x000fe20000410000 */
[----:B------:R-:W-:Y:S01]  /*9d50*/  FMUL.FTZ R6, R29, R121 ;  /* 0x000000791d067220 */ /* 0x000fe20000410000 */
[----:B------:R-:W-:Y:S01]  /*9d60*/  FMUL.FTZ R130, R74, R149 ;  /* 0x000000954a827220 */ /* 0x000fe20000410000 */
[----:B------:R-:W-:-:S02]  /*9d70*/  @P0 VIADD R26, R26, 0x36860 ;  /* 0x000368601a1a0836 */ /* 0x000fc40000000000 */
[-C--:B------:R-:W-:Y:S01]  /*9d80*/  FMUL.FTZ R126, R86, R149.reuse ;  /* 0x00000095567e7220 */ /* 0x080fe20000410000 */
[-C--:B------:R-:W-:Y:S01]  /*9d90*/  FMUL.FTZ R141, R43, R149.reuse ;  /* 0x000000952b8d7220 */ /* 0x080fe20000410000 */
[-C--:B------:R-:W-:Y:S01]  /*9da0*/  FMUL.FTZ R125, R82, R149.reuse ;  /* 0x00000095527d7220 */ /* 0x080fe20000410000 */
[----:B------:R-:W-:Y:S01]  /*9db0*/  FMUL.FTZ R152, R30, R149 ;  /* 0x000000951e987220 */ /* 0x000fe20000410000 */
[----:B------:R-:W-:Y:S01]  /*9dc0*/  @P0 PRMT R26, R19, 0x654, R26 ;  /* 0x00000654131a0816 */ /* 0x000fe2000000001a */
[----:B------:R-:W-:Y:S01]  /*9dd0*/  FMUL.FTZ R9, R37, R121 ;  /* 0x0000007925097220 */ /* 0x000fe20000410000 */
[----:B------:R-:W-:Y:S01]  /*9de0*/  FMUL.FTZ R132, R70, R149 ;  /* 0x0000009546847220 */ /* 0x000fe20000410000 */
[----:B------:R-:W-:Y:S01]  /*9df0*/  FMUL.FTZ R8, R41, R121 ;  /* 0x0000007929087220 */ /* 0x000fe20000410000 */
[----:B------:R1:W-:Y:S01]  /*9e00*/  @P0 SYNCS.ARRIVE.TRANS64.RED.A1T0 RZ, [R26+URZ], RZ ;  /* 0x000000ff1aff09a7 */ /* 0x0003e2000810043f */
[----:B------:R-:W-:Y:S01]  /*9e10*/  UMOV UR6, UR4 ;  /* 0x0000000400067c82 */ /* 0x000fe20008000000 */
[----:B0-----:R-:W-:Y:S01]  /*9e20*/  UMOV UR7, UR5 ;  /* 0x0000000500077c82 */ /* 0x001fe20008000000 */
[----:B------:R-:W-:Y:S01]  /*9e30*/  FMUL.FTZ R37, R27, R149 ;  /* 0x000000951b257220 */ /* 0x000fe20000410000 */
[----:B------:R-:W-:-:S02]  /*9e40*/  IMAD.U32 R50, RZ, RZ, UR6 ;  /* 0x00000006ff327e24 */ /* 0x000fc4000f8e00ff */
[-C--:B------:R-:W-:Y:S01]  /*9e50*/  FMUL.FTZ R138, R66, R149.reuse ;  /* 0x00000095428a7220 */ /* 0x080fe20000410000 */
[----:B------:R-:W-:Y:S02]  /*9e60*/  IMAD.U32 R51, RZ, RZ, UR7 ;  /* 0x00000007ff337e24 */ /* 0x000fe4000f8e00ff */
[-C--:B------:R-:W-:Y:S01]  /*9e70*/  FMUL.FTZ R136, R55, R149.reuse ;  /* 0x0000009537887220 */ /* 0x080fe20000410000 */
[----:B------:R-:W-:Y:S02]  /*9e80*/  IMAD R27, R209, 0x40, R23 ;  /* 0x00000040d11b7824 */ /* 0x000fe400078e0217 */
[----:B------:R-:W-:Y:S01]  /*9e90*/  FMUL.FTZ R139, R54, R149 ;  /* 0x00000095368b7220 */ /* 0x000fe20000410000 */
[----:B------:R-:W-:-:S04]  /*9ea0*/  IMAD.WIDE R48, R217, 0x2, R50 ;  /* 0x00000002d9307825 */ /* 0x000fc800078e0232 */
[-C--:B------:R-:W-:Y:S01]  /*9eb0*/  FMUL.FTZ R3, R56, R121.reuse ;  /* 0x0000007938037220 */ /* 0x080fe20000410000 */
[----:B------:R-:W-:Y:S01]  /*9ec0*/  FMUL.FTZ R14, R53, R121 ;  /* 0x00000079350e7220 */ /* 0x000fe20000410000 */
[----:B------:R-:W-:Y:S01]  /*9ed0*/  FMUL.FTZ R123, R87, R149 ;  /* 0x00000095577b7220 */ /* 0x000fe20000410000 */
[----:B------:R-:W-:Y:S01]  /*9ee0*/  IMAD.WIDE R50, R27, 0x2, R50 ;  /* 0x000000021b327825 */ /* 0x000fe200078e0232 */
[----:B------:R-:W-:-:S03]  /*9ef0*/  IADD3 R45, P1, R48, 0x8000, RZ ;  /* 0x00008000302d7810 */ /* 0x000fc60007f3e0ff */
[-C--:B------:R-:W-:Y:S01]  /*9f00*/  FMUL.FTZ R145, R35, R149.reuse ;  /* 0x0000009523917220 */ /* 0x080fe20000410000 */
[C---:B------:R-:W-:Y:S01]  /*9f10*/  IADD3 R47, P0, R48.reuse, 0x8020, RZ ;  /* 0x00008020302f7810 */ /* 0x040fe20007f1e0ff */
[----:B------:R-:W-:Y:S01]  /*9f20*/  FMUL.FTZ R122, R83, R149 ;  /* 0x00000095537a7220 */ /* 0x000fe20000410000 */
[----:B-1----:R-:W-:Y:S01]  /*9f30*/  LOP3.LUT R26, R45, 0x380, RZ, 0xc0, !PT ;  /* 0x000003802d1a7812 */ /* 0x002fe200078ec0ff */
[--C-:B------:R-:W-:Y:S01]  /*9f40*/  IMAD.X R87, RZ, RZ, R49.reuse, P1 ;  /* 0x000000ffff577224 */ /* 0x100fe200008e0631 */
[----:B------:R-:W-:Y:S01]  /*9f50*/  IADD3 R75, P5, R48, 0x8060, RZ ;  /* 0x00008060304b7810 */ /* 0x000fe20007fbe0ff */
[-C--:B------:R-:W-:Y:S01]  /*9f60*/  FMUL.FTZ R4, R25, R121.reuse ;  /* 0x0000007919047220 */ /* 0x080fe20000410000 */
[----:B------:R-:W-:Y:S01]  /*9f70*/  LOP3.LUT R28, R47, 0x380, RZ, 0xc0, !PT ;  /* 0x000003802f1c7812 */ /* 0x000fe200078ec0ff */
[----:B------:R-:W-:Y:S01]  /*9f80*/  FMUL.FTZ R5, R24, R121 ;  /* 0x0000007918057220 */ /* 0x000fe20000410000 */
[----:B------:R-:W-:Y:S01]  /*9f90*/  SHF.R.U64 R26, R26, 0x3, RZ ;  /* 0x000000031a1a7819 */ /* 0x000fe200000012ff */
[----:B------:R-:W-:Y:S01]  /*9fa0*/  FMUL.FTZ R144, R39, R149 ;  /* 0x0000009527907220 */ /* 0x000fe20000410000 */
[----:B------:R-:W-:Y:S01]  /*9fb0*/  IADD3 R29, P3, R48, 0x20, RZ ;  /* 0x00000020301d7810 */ /* 0x000fe20007f7e0ff */
[--C-:B------:R-:W-:Y:S01]  /*9fc0*/  IMAD.X R83, RZ, RZ, R49.reuse, P0 ;  /* 0x000000ffff537224 */ /* 0x100fe200000e0631 */
[----:B------:R-:W-:Y:S01]  /*9fd0*/  LOP3.LUT R74, R75, 0x380, RZ, 0xc0, !PT ;  /* 0x000003804b4a7812 */ /* 0x000fe200078ec0ff */
[-C--:B------:R-:W-:Y:S01]  /*9fe0*/  FMUL.FTZ R0, R33, R121.reuse ;  /* 0x0000007921007220 */ /* 0x080fe20000410000 */
[----:B------:R-:W-:Y:S01]  /*9ff0*/  SHF.R.U64 R28, R28, 0x3, RZ ;  /* 0x000000031c1c7819 */ /* 0x000fe200000012ff */
[----:B------:R-:W-:Y:S01]  /*a000*/  FMUL.FTZ R11, R32, R121 ;  /* 0x00000079200b7220 */ /* 0x000fe20000410000 */
[----:B------:R-:W-:Y:S01]  /*a010*/  LOP3.LUT R86, R26, R45, RZ, 0x3c, !PT ;  /* 0x0000002d1a567212 */ /* 0x000fe200078e3cff */
[-C--:B------:R-:W-:Y:S01]  /*a020*/  FMUL.FTZ R120, R36, R121.reuse ;  /* 0x0000007924787220 */ /* 0x080fe20000410000 */
[----:B------:R-:W-:Y:S01]  /*a030*/  IADD3 R43, P2, R48, 0x4060, RZ ;  /* 0x00004060302b7810 */ /* 0x000fe20007f5e0ff */
[-C--:B------:R-:W-:Y:S01]  /*a040*/  FMUL.FTZ R21, R40, R121.reuse ;  /* 0x0000007928157220 */ /* 0x080fe20000410000 */
[----:B------:R-:W-:Y:S01]  /*a050*/  LOP3.LUT R26, R29, 0x380, RZ, 0xc0, !PT ;  /* 0x000003801d1a7812 */ /* 0x000fe200078ec0ff */
[-C--:B------:R-:W-:Y:S01]  /*a060*/  FMUL.FTZ R25, R44, R121.reuse ;  /* 0x000000792c197220 */ /* 0x080fe20000410000 */
[----:B------:R-:W-:Y:S01]  /*a070*/  SHF.R.U64 R74, R74, 0x3, RZ ;  /* 0x000000034a4a7819 */ /* 0x000fe200000012ff */
[----:B------:R-:W-:Y:S01]  /*a080*/  FMUL.FTZ R15, R52, R121 ;  /* 0x00000079340f7220 */ /* 0x000fe20000410000 */
[----:B------:R-:W-:Y:S01]  /*a090*/  LOP3.LUT R82, R28, R47, RZ, 0x3c, !PT ;  /* 0x0000002f1c527212 */ /* 0x000fe200078e3cff */
[-C--:B------:R-:W-:Y:S01]  /*a0a0*/  FMUL.FTZ R24, R57, R121.reuse ;  /* 0x0000007939187220 */ /* 0x080fe20000410000 */
[----:B------:R-:W-:Y:S01]  /*a0b0*/  LOP3.LUT R28, R43, 0x380, RZ, 0xc0, !PT ;  /* 0x000003802b1c7812 */ /* 0x000fe200078ec0ff */
[-C--:B------:R-:W-:Y:S01]  /*a0c0*/  FMUL.FTZ R61, R61, R121.reuse ;  /* 0x000000793d3d7220 */ /* 0x080fe20000410000 */
[----:B------:R-:W-:Y:S01]  /*a0d0*/  SHF.R.U64 R26, R26, 0x3, RZ ;  /* 0x000000031a1a7819 */ /* 0x000fe200000012ff */
[-C--:B------:R-:W-:Y:S01]  /*a0e0*/  FMUL.FTZ R60, R60, R121.reuse ;  /* 0x000000793c3c7220 */ /* 0x080fe20000410000 */
[----:B------:R-:W-:Y:S01]  /*a0f0*/  IADD3 R30, P4, R48, 0x4040, RZ ;  /* 0x00004040301e7810 */ /* 0x000fe20007f9e0ff */
[----:B------:R-:W-:Y:S01]  /*a100*/  FMUL.FTZ R65, R65, R121 ;  /* 0x0000007941417220 */ /* 0x000fe20000410000 */
[----:B------:R-:W-:Y:S01]  /*a110*/  LOP3.LUT R74, R74, R75, RZ, 0x3c, !PT ;  /* 0x0000004b4a4a7212 */ /* 0x000fe200078e3cff */
[--C-:B------:R-:W-:Y:S01]  /*a120*/  IMAD.X R75, RZ, RZ, R49.reuse, P5 ;  /* 0x000000ffff4b7224 */ /* 0x100fe200028e0631 */
[----:B------:R-:W-:Y:S01]  /*a130*/  SHF.R.U64 R28, R28, 0x3, RZ ;  /* 0x000000031c1c7819 */ /* 0x000fe200000012ff */
[--C-:B------:R-:W-:Y:S01]  /*a140*/  IMAD.X R55, RZ, RZ, R49.reuse, P4 ;  /* 0x000000ffff377224 */ /* 0x100fe200020e0631 */
[----:B------:R-:W-:Y:S01]  /*a150*/  LOP3.LUT R70, R26, R29, RZ, 0x3c, !PT ;  /* 0x0000001d1a467212 */ /* 0x000fe200078e3cff */
[-C--:B------:R-:W-:Y:S01]  /*a160*/  FMUL.FTZ R64, R64, R121.reuse ;  /* 0x0000007940407220 */ /* 0x080fe20000410000 */
[----:B------:R-:W-:Y:S01]  /*a170*/  IADD3 R41, P5, R48, 0x4020, RZ ;  /* 0x0000402030297810 */ /* 0x000fe20007fbe0ff */
[-C--:B------:R-:W-:Y:S01]  /*a180*/  FMUL.FTZ R69, R69, R121.reuse ;  /* 0x0000007945457220 */ /* 0x080fe20000410000 */
[----:B------:R-:W-:Y:S01]  /*a190*/  LOP3.LUT R29, R30, 0x380, RZ, 0xc0, !PT ;  /* 0x000003801e1d7812 */ /* 0x000fe200078ec0ff */
[----:B------:R-:W-:Y:S01]  /*a1a0*/  FMUL.FTZ R68, R68, R121 ;  /* 0x0000007944447220 */ /* 0x000fe20000410000 */
[----:B------:R-:W-:Y:S01]  /*a1b0*/  LOP3.LUT R66, R28, R43, RZ, 0x3c, !PT ;  /* 0x0000002b1c427212 */ /* 0x000fe200078e3cff */
[-C--:B------:R-:W-:Y:S01]  /*a1c0*/  FMUL.FTZ R73, R73, R121.reuse ;  /* 0x0000007949497220 */ /* 0x080fe20000410000 */
[----:B------:R-:W-:Y:S01]  /*a1d0*/  LOP3.LUT R28, R41, 0x380, RZ, 0xc0, !PT ;  /* 0x00000380291c7812 */ /* 0x000fe200078ec0ff */
[-C--:B------:R-:W-:Y:S01]  /*a1e0*/  FMUL.FTZ R72, R72, R121.reuse ;  /* 0x0000007948487220 */ /* 0x080fe20000410000 */
[----:B------:R-:W-:Y:S01]  /*a1f0*/  SHF.R.U64 R29, R29, 0x3, RZ ;  /* 0x000000031d1d7819 */ /* 0x000fe200000012ff */
[-C--:B------:R-:W-:Y:S01]  /*a200*/  FMUL.FTZ R77, R77, R121.reuse ;  /* 0x000000794d4d7220 */ /* 0x080fe20000410000 */
[----:B------:R-:W-:Y:S01]  /*a210*/  SHF.R.U64 R28, R28, 0x3, RZ ;  /* 0x000000031c1c7819 */ /* 0x000fe200000012ff */
[-C--:B------:R-:W-:Y:S01]  /*a220*/  FMUL.FTZ R76, R76, R121.reuse ;  /* 0x000000794c4c7220 */ /* 0x080fe20000410000 */
[----:B------:R-:W-:Y:S01]  /*a230*/  LOP3.LUT R54, R29, R30, RZ, 0x3c, !PT ;  /* 0x0000001e1d367212 */ /* 0x000fe200078e3cff */
[-C--:B------:R-:W-:Y:S01]  /*a240*/  FMUL.FTZ R81, R81, R121.reuse ;  /* 0x0000007951517220 */ /* 0x080fe20000410000 */
[----:B------:R-:W-:Y:S01]  /*a250*/  IADD3 R29, P4, R50, 0x1000, RZ ;  /* 0x00001000321d7810 */ /* 0x000fe20007f9e0ff */
[----:B------:R-:W-:Y:S01]  /*a260*/  FMUL.FTZ R80, R80, R121 ;  /* 0x0000007950507220 */ /* 0x000fe20000410000 */
[----:B------:R-:W-:Y:S01]  /*a270*/  LOP3.LUT R56, R28, R41, RZ, 0x3c, !PT ;  /* 0x000000291c387212 */ /* 0x000fe200078e3cff */
[-C--:B------:R-:W-:Y:S01]  /*a280*/  FMUL.FTZ R85, R85, R121.reuse ;  /* 0x0000007955557220 */ /* 0x080fe20000410000 */
[----:B------:R-:W-:Y:S01]  /*a290*/  LOP3.LUT R27, R48, 0x380, RZ, 0xc0, !PT ;  /* 0x00000380301b7812 */ /* 0x000fe200078ec0ff */
[-C--:B------:R-:W-:Y:S01]  /*a2a0*/  FMUL.FTZ R84, R84, R121.reuse ;  /* 0x0000007954547220 */ /* 0x080fe20000410000 */
[----:B------:R-:W-:Y:S01]  /*a2b0*/  LOP3.LUT R28, R29, 0x380, RZ, 0xc0, !PT ;  /* 0x000003801d1c7812 */ /* 0x000fe200078ec0ff */
[-C--:B------:R-:W-:Y:S01]  /*a2c0*/  FMUL.FTZ R89, R89, R121.reuse ;  /* 0x0000007959597220 */ /* 0x080fe20000410000 */
[----:B------:R-:W-:Y:S01]  /*a2d0*/  IADD3 R53, P6, R48, 0x8040, RZ ;  /* 0x0000804030357810 */ /* 0x000fe20007fde0ff */
[-C--:B------:R-:W-:Y:S01]  /*a2e0*/  FMUL.FTZ R88, R88, R121.reuse ;  /* 0x0000007958587220 */ /* 0x080fe20000410000 */
[----:B------:R-:W-:Y:S01]  /*a2f0*/  IADD3 R35, P1, R48, 0x40, RZ ;  /* 0x0000004030237810 */ /* 0x000fe20007f3e0ff */
        /* <DEDUP_REMOVED lines=14> */
[----:B------:R-:W-:Y:S01]  /*a3e0*/  IADD3 R39, P0, R48, 0x60, RZ ;  /* 0x0000006030277810 */ /* 0x000fe20007f1e0ff */
[-C--:B------:R-:W-:Y:S01]  /*a3f0*/  FMUL.FTZ R121, R79, R149.reuse ;  /* 0x000000954f797220 */ /* 0x080fe20000410000 */
[----:B------:R-:W-:Y:S01]  /*a400*/  SHF.R.U64 R27, R27, 0x3, RZ ;  /* 0x000000031b1b7819 */ /* 0x000fe200000012ff */
[----:B------:R-:W-:Y:S01]  /*a410*/  FMUL.FTZ R33, R31, R149 ;  /* 0x000000951f217220 */ /* 0x000fe20000410000 */
[----:B------:R-:W-:Y:S01]  /*a420*/  SHF.R.U64 R28, R28, 0x3, RZ ;  /* 0x000000031c1c7819 */ /* 0x000fe200000012ff */
[----:B------:R-:W-:-:S02]  /*a430*/  IMAD.X R79, RZ, RZ, R49, P6 ;  /* 0x000000ffff4f7224 */ /* 0x000fc400030e0631 */
[----:B------:R-:W-:Y:S01]  /*a440*/  FMUL.FTZ R134, R63, R149 ;  /* 0x000000953f867220 */ /* 0x000fe20000410000 */
[----:B------:R-:W-:Y:S01]  /*a450*/  IADD3 R31, P6, R48, 0x4000, RZ ;  /* 0x00004000301f7810 */ /* 0x000fe20007fde0ff */
[--C-:B------:R-:W-:Y:S01]  /*a460*/  IMAD.X R63, RZ, RZ, R49.reuse, P1 ;  /* 0x000000ffff3f7224 */ /* 0x100fe200008e0631 */
[----:B------:R-:W-:Y:S01]  /*a470*/  LOP3.LUT R48, R27, R48, RZ, 0x3c, !PT ;  /* 0x000000301b307212 */ /* 0x000fe200078e3cff */
[----:B------:R-:W-:Y:S01]  /*a480*/  IMAD.X R27, RZ, RZ, R49, P0 ;  /* 0x000000ffff1b7224 */ /* 0x000fe200000e0631 */
[----:B------:R-:W-:Y:S01]  /*a490*/  LOP3.LUT R28, R28, R29, RZ, 0x3c, !PT ;  /* 0x0000001d1c1c7212 */ /* 0x000fe200078e3cff */
[-C--:B------:R-:W-:Y:S01]  /*a4a0*/  FMUL.FTZ R124, R91, R149.reuse ;  /* 0x000000955b7c7220 */ /* 0x080fe20000410000 */
[----:B------:R-:W-:Y:S01]  /*a4b0*/  LOP3.LUT R32, R53, 0x380, RZ, 0xc0, !PT ;  /* 0x0000038035207812 */ /* 0x000fe200078ec0ff */
[-C--:B------:R-:W-:Y:S01]  /*a4c0*/  FMUL.FTZ R91, R90, R149.reuse ;  /* 0x000000955a5b7220 */ /* 0x080fe20000410000 */
[C---:B------:R-:W-:Y:S01]  /*a4d0*/  IADD3 R29, P1, R50.reuse, 0x4000, RZ ;  /* 0x00004000321d7810 */ /* 0x040fe20007f3e0ff */
[----:B------:R-:W0:Y:S01]  /*a4e0*/  LDC R90, c[0x0][0xbe8] ;  /* 0x0002fa00ff5a7b82 */ /* 0x000e220000000800 */
[----:B------:R-:W-:Y:S01]  /*a4f0*/  IADD3 R41, P0, R50, 0x5000, RZ ;  /* 0x0000500032297810 */ /* 0x000fe20007f1e0ff */
[-C--:B------:R-:W-:Y:S01]  /*a500*/  FMUL.FTZ R128, R78, R149.reuse ;  /* 0x000000954e807220 */ /* 0x080fe20000410000 */
[----:B------:R-:W-:Y:S01]  /*a510*/  SHF.R.U64 R32, R32, 0x3, RZ ;  /* 0x0000000320207819 */ /* 0x000fe200000012ff */
[-C--:B------:R-:W-:Y:S01]  /*a520*/  FMUL.FTZ R137, R62, R149.reuse ;  /* 0x000000953e897220 */ /* 0x080fe20000410000 */
[----:B------:R-:W-:Y:S01]  /*a530*/  LOP3.LUT R36, R29, 0x380, RZ, 0xc0, !PT ;  /* 0x000003801d247812 */ /* 0x000fe200078ec0ff */
[-C--:B------:R-:W-:Y:S01]  /*a540*/  FMUL.FTZ R146, R34, R149.reuse ;  /* 0x0000009522927220 */ /* 0x080fe20000410000 */
[----:B------:R-:W-:Y:S01]  /*a550*/  LOP3.LUT R40, R41, 0x380, RZ, 0xc0, !PT ;  /* 0x0000038029287812 */ /* 0x000fe200078ec0ff */
[----:B------:R-:W-:Y:S01]  /*a560*/  FMUL.FTZ R147, R38, R149 ;  /* 0x0000009526937220 */ /* 0x000fe20000410000 */
[----:B------:R-:W-:Y:S01]  /*a570*/  LOP3.LUT R78, R32, R53, RZ, 0x3c, !PT ;  /* 0x00000035204e7212 */ /* 0x000fe200078e3cff */
[-C--:B------:R-:W-:Y:S01]  /*a580*/  FMUL.FTZ R150, R42, R149.reuse ;  /* 0x000000952a967220 */ /* 0x080fe20000410000 */
[----:B------:R-:W-:Y:S01]  /*a590*/  SHF.R.U64 R36, R36, 0x3, RZ ;  /* 0x0000000324247819 */ /* 0x000fe200000012ff */
[-C--:B------:R-:W-:Y:S01]  /*a5a0*/  FMUL.FTZ R148, R46, R149.reuse ;  /* 0x000000952e947220 */ /* 0x080fe20000410000 */
[----:B------:R-:W-:Y:S01]  /*a5b0*/  LOP3.LUT R32, R35, 0x380, RZ, 0xc0, !PT ;  /* 0x0000038023207812 */ /* 0x000fe200078ec0ff */
[-C--:B------:R-:W-:Y:S01]  /*a5c0*/  FMUL.FTZ R133, R59, R149.reuse ;  /* 0x000000953b857220 */ /* 0x080fe20000410000 */
[----:B------:R-:W-:Y:S01]  /*a5d0*/  SHF.R.U64 R40, R40, 0x3, RZ ;  /* 0x0000000328287819 */ /* 0x000fe200000012ff */
[----:B------:R-:W-:Y:S01]  /*a5e0*/  FMUL.FTZ R140, R58, R149 ;  /* 0x000000953a8c7220 */ /* 0x000fe20000410000 */
[----:B------:R-:W-:Y:S01]  /*a5f0*/  LOP3.LUT R36, R36, R29, RZ, 0x3c, !PT ;  /* 0x0000001d24247212 */ /* 0x000fe200078e3cff */
[--C-:B------:R-:W-:Y:S01]  /*a600*/  IMAD.X R29, RZ, RZ, R51.reuse, P4 ;  /* 0x000000ffff1d7224 */ /* 0x100fe200020e0633 */
[----:B------:R-:W-:Y:S01]  /*a610*/  SHF.R.U64 R32, R32, 0x3, RZ ;  /* 0x0000000320207819 */ /* 0x000fe200000012ff */
[----:B------:R-:W-:Y:S01]  /*a620*/  FMUL.FTZ R131, R67, R149 ;  /* 0x0000009543837220 */ /* 0x000fe20000410000 */
[----:B------:R-:W-:Y:S01]  /*a630*/  LOP3.LUT R40, R40, R41, RZ, 0x3c, !PT ;  /* 0x0000002928287212 */ /* 0x000fe200078e3cff */
[-C--:B------:R-:W-:Y:S01]  /*a640*/  FMUL.FTZ R129, R71, R149.reuse ;  /* 0x0000009547817220 */ /* 0x080fe20000410000 */
[----:B------:R-:W-:Y:S01]  /*a650*/  IADD3 R41, P4, R50, 0x8000, RZ ;  /* 0x0000800032297810 */ /* 0x000fe20007f9e0ff */
[----:B------:R-:W-:Y:S01]  /*a660*/  FMUL.FTZ R95, R95, R149 ;  /* 0x000000955f5f7220 */ /* 0x000fe20000410000 */
[----:B------:R-:W-:Y:S01]  /*a670*/  LOP3.LUT R62, R32, R35, RZ, 0x3c, !PT ;  /* 0x00000023203e7212 */ /* 0x000fe200078e3cff */
[-C--:B------:R-:W-:Y:S01]  /*a680*/  FMUL.FTZ R94, R94, R149.reuse ;  /* 0x000000955e5e7220 */ /* 0x080fe20000410000 */
[----:B------:R-:W-:Y:S01]  /*a690*/  LOP3.LUT R32, R41, 0x380, RZ, 0xc0, !PT ;  /* 0x0000038029207812 */ /* 0x000fe200078ec0ff */
[----:B------:R-:W-:Y:S01]  /*a6a0*/  FMUL.FTZ R99, R99, R149 ;  /* 0x0000009563637220 */ /* 0x000fe20000410000 */
[----:B------:R-:W-:Y:S01]  /*a6b0*/  F2FP.F16.F32.PACK_AB R4, R4, R5 ;  /* 0x000000050404723e */ /* 0x000fe200000000ff */
[-C--:B------:R-:W-:Y:S01]  /*a6c0*/  FMUL.FTZ R98, R98, R149.reuse ;  /* 0x0000009562627220 */ /* 0x080fe20000410000 */
[----:B------:R-:W-:Y:S01]  /*a6d0*/  SHF.R.U64 R32, R32, 0x3, RZ ;  /* 0x0000000320207819 */ /* 0x000fe200000012ff */
[----:B------:R-:W-:Y:S01]  /*a6e0*/  FMUL.FTZ R103, R103, R149 ;  /* 0x0000009567677220 */ /* 0x000fe20000410000 */
[----:B------:R-:W-:Y:S01]  /*a6f0*/  F2FP.F16.F32.PACK_AB R5, R37, R154 ;  /* 0x0000009a2505723e */ /* 0x000fe200000000ff */
[--C-:B------:R-:W-:Y:S01]  /*a700*/  IMAD.X R37, RZ, RZ, R51.reuse, P1 ;  /* 0x000000ffff257224 */ /* 0x100fe200008e0633 */
[----:B------:R-:W-:Y:S01]  /*a710*/  LOP3.LUT R32, R32, R41, RZ, 0x3c, !PT ;  /* 0x0000002920207212 */ /* 0x000fe200078e3cff */
[----:B------:R-:W-:Y:S01]  /*a720*/  IMAD.X R41, RZ, RZ, R51, P0 ;  /* 0x000000ffff297224 */ /* 0x000fe200000e0633 */
[----:B0-----:R-:W-:Y:S01]  /*a730*/  ISETP.NE.AND P1, PT, R90, 0x1, PT ;  /* 0x000000015a00780c */ /* 0x001fe20003f25270 */
        /* <DEDUP_REMOVED lines=10> */
[----:B------:R-:W-:Y:S01]  /*a7e0*/  MOV R149, R48 ;  /* 0x0000003000957202 */ /* 0x000fe20000000f00 */
[----:B------:R-:W0:Y:S01]  /*a7f0*/  LDC R155, c[0x0][0xc38] ;  /* 0x00030e00ff9b7b82 */ /* 0x000e220000000800 */
[----:B------:R-:W-:Y:S01]  /*a800*/  LOP3.LUT R48, R151, 0x380, RZ, 0xc0, !PT ;  /* 0x0000038097307812 */ /* 0x000fe200078ec0ff */
[--C-:B------:R-:W-:Y:S01]  /*a810*/  IMAD.X R67, RZ, RZ, R49.reuse, P2 ;  /* 0x000000ffff437224 */ /* 0x100fe200010e0631 */
[----:B------:R-:W-:Y:S01]  /*a820*/  R2UR UR14, R212 ;  /* 0x00000000d40e72ca */ /* 0x000fe200000e0000 */
[----:B------:R-:W-:Y:S01]  /*a830*/  ULDC UR10, c[0x0][0xc44] ;  /* 0x00031100000a7ab9 */ /* 0x000fe20000000800 */
[----:B------:R-:W-:Y:S01]  /*a840*/  SHF.R.U64 R48, R48, 0x3, RZ ;  /* 0x0000000330307819 */ /* 0x000fe200000012ff */
[----:B------:R-:W-:Y:S01]  /*a850*/  ULDC.64 UR8, c[0x0][0xb90] ;  /* 0x0002e40000087ab9 */ /* 0x000fe20000000a00 */
[----:B------:R-:W-:Y:S01]  /*a860*/  R2UR UR13, R213 ;  /* 0x00000000d50d72ca */ /* 0x000fe200000e0000 */
[----:B------:R-:W1:Y:S01]  /*a870*/  @P1 LDC R153, c[0x0][0xbf0] ;  /* 0x0002fc00ff991b82 */ /* 0x000e620000000800 */
[----:B------:R-:W-:Y:S01]  /*a880*/  LOP3.LUT R48, R48, R151, RZ, 0x3c, !PT ;  /* 0x0000009730307212 */ /* 0x000fe200078e3cff */
[--C-:B------:R-:W-:Y:S01]  /*a890*/  IMAD.X R71, RZ, RZ, R49.reuse, P3 ;  /* 0x000000ffff477224 */ /* 0x100fe200018e0631 */
[----:B------:R-:W-:Y:S01]  /*a8a0*/  R2UR UR12, R211 ;  /* 0x00000000d30c72ca */ /* 0x000fe200000e0000 */
[--C-:B------:R-:W-:Y:S01]  /*a8b0*/  IMAD.X R57, RZ, RZ, R49.reuse, P5 ;  /* 0x000000ffff397224 */ /* 0x100fe200028e0631 */
[----:B------:R-:W-:Y:S01]  /*a8c0*/  MOV R75, R74 ;  /* 0x0000004a004b7202 */ /* 0x000fe20000000f00 */
[----:B------:R-:W-:Y:S01]  /*a8d0*/  IMAD.X R59, RZ, RZ, R49, P6 ;  /* 0x000000ffff3b7224 */ /* 0x000fe200030e0631 */
[----:B------:R-:W-:Y:S01]  /*a8e0*/  MOV R78, R78 ;  /* 0x0000004e004e7202 */ /* 0x000fe20000000f00 */
[----:B------:R-:W2:Y:S01]  /*a8f0*/  @P1 LDC R151, c[0x0][0xbec] ;  /* 0x0002fb00ff971b82 */ /* 0x000ea20000000800 */
[----:B------:R-:W-:Y:S01]  /*a900*/  UIADD3 UR5, -UR14, URZ, URZ ;  /* 0x0000003f0e057290 */ /* 0x000fe2000fffe13f */
[----:B------:R-:W-:Y:S01]  /*a910*/  MOV R79, R66 ;  /* 0x00000042004f7202 */ /* 0x000fe20000000f00 */
[----:B------:R-:W-:Y:S01]  /*a920*/  IMAD.X R49, RZ, RZ, R51, P0 ;  /* 0x000000ffff317224 */ /* 0x000fe200000e0633 */
[----:B------:R-:W-:Y:S01]  /*a930*/  LOP3.LUT R26, R31, 0x380, RZ, 0xc0, !PT ;  /* 0x000003801f1a7812 */ /* 0x000fe200078ec0ff */
[----:B------:R-:W-:-:S02]  /*a940*/  UIMAD UR10, UR10, UR5, UR13 ;  /* 0x000000050a0a72a4 */ /* 0x000fc4000f8e020d */
[----:B------:R-:W-:Y:S01]  /*a950*/  IMAD R74, RZ, RZ, -UR13 ;  /* 0x8000000dff4a7e24 */ /* 0x000fe2000f8e02ff */
[----:B------:R-:W-:Y:S01]  /*a960*/  F2FP.F16.F32.PACK_AB R6, R6, R7 ;  /* 0x000000070606723e */ /* 0x000fe200000000ff */
[----:B------:R-:W3:Y:S01]  /*a970*/  LDC.64 R66, c[0x0][0xb98] ;  /* 0x0002e600ff427b82 */ /* 0x000ee20000000a00 */
[----:B------:R-:W-:Y:S01]  /*a980*/  USHF.R.S32.HI UR11, URZ, 0x1f, UR10 ;  /* 0x0000001f3f0b7899 */ /* 0x000fe2000801140a */
[----:B0-----:R-:W-:Y:S01]  /*a990*/  IMAD R74, R155, R74, UR12 ;  /* 0x0000000c9b4a7e24 */ /* 0x001fe2000f8e024a */
[----:B------:R-:W-:-:S05]  /*a9a0*/  F2FP.F16.F32.PACK_AB R7, R33, R152 ;  /* 0x000000982107723e */ /* 0x000fca00000000ff */
[----:B------:R-:W-:Y:S01]  /*a9b0*/  BAR.SYNC.DEFER_BLOCKING 0x1, 0x100 ;  /* 0x0044000000007b1d */ /* 0x000fe20000010000 */
[----:B------:R-:W-:Y:S01]  /*a9c0*/  SHF.R.U64 R26, R26, 0x3, RZ ;  /* 0x000000031a1a7819 */ /* 0x000fe200000012ff */
[----:B------:R-:W-:Y:S01]  /*a9d0*/  UIMAD UR5, UR11, UR8, URZ ;  /* 0x000000080b0572a4 */ /* 0x000fe2000f8e023f */
[----:B------:R-:W-:Y:S01]  /*a9e0*/  IMAD R152, R74, 0x80, R216 ;  /* 0x000000804a987824 */ /* 0x000fe200078e02d8 */
[----:B------:R-:W-:Y:S01]  /*a9f0*/  UIMAD.WIDE.U32 UR6, UR10, UR8, URZ ;  /* 0x000000080a0672a5 */ /* 0x000fe2000f8e003f */
[----:B------:R-:W-:Y:S01]  /*aa00*/  LOP3.LUT R58, R26, R31, RZ, 0x3c, !PT ;  /* 0x0000001f1a3a7212 */ /* 0x000fe200078e3cff */
[----:B------:R-:W-:Y:S01]  /*aa10*/  UIMAD UR5, UR10, UR9, UR5 ;  /* 0x000000090a0572a4 */ /* 0x000fe2000f8e0205 */
[----:B------:R-:W-:Y:S01]  /*aa20*/  LOP3.LUT R26, R39, 0x380, RZ, 0xc0, !PT ;  /* 0x00000380271a7812 */ /* 0x000fe200078ec0ff */
[----:B------:R-:W-:Y:S01]  /*aa30*/  USHF.R.S32.HI UR12, URZ, 0x1f, UR14 ;  /* 0x0000001f3f0c7899 */ /* 0x000fe2000801140e */
[----:B------:R-:W-:Y:S01]  /*aa40*/  MOV R54, R54 ;  /* 0x0000003600367202 */ /* 0x000fe20000000f00 */
[----:B------:R-:W-:Y:S01]  /*aa50*/  IMAD.U32 R52, RZ, RZ, UR6 ;  /* 0x00000006ff347e24 */ /* 0x000fe2000f8e00ff */
[----:B------:R-:W-:Y:S01]  /*aa60*/  UIADD3 UR6, UR7, UR5, URZ ;  /* 0x0000000507067290 */ /* 0x000fe2000fffe03f */
[----:B------:R-:W-:Y:S01]  /*aa70*/  IMAD.MOV.U32 R55, RZ, RZ, R152 ;  /* 0x000000ffff377224 */ /* 0x000fe200078e0098 */
[----:B------:R-:W-:Y:S01]  /*aa80*/  SHF.R.U64 R26, R26, 0x3, RZ ;  /* 0x000000031a1a7819 */ /* 0x000fe200000012ff */
[----:B------:R-:W-:Y:S01]  /*aa90*/  IMAD.U32 R53, RZ, RZ, UR7 ;  /* 0x00000007ff357e24 */ /* 0x000fe2000f8e00ff */
[----:B------:R-:W-:Y:S01]  /*aaa0*/  F2FP.F16.F32.PACK_AB R8, R8, R21 ;  /* 0x000000150808723e */ /* 0x000fe200000000ff */
[----:B------:R-:W-:Y:S01]  /*aab0*/  ULDC UR5, c[0x0][0xa88] ;  /* 0x0002a20000057ab9 */ /* 0x000fe20000000800 */
[----:B------:R-:W-:Y:S01]  /*aac0*/  LOP3.LUT R26, R26, R39, RZ, 0x3c, !PT ;  /* 0x000000271a1a7212 */ /* 0x000fe200078e3cff */
[----:B------:R-:W-:Y:S01]  /*aad0*/  IMAD.U32 R53, RZ, RZ, UR6 ;  /* 0x00000006ff357e24 */ /* 0x000fe2000f8e00ff */
[----:B------:R-:W-:Y:S01]  /*aae0*/  MOV R70, R70 ;  /* 0x0000004600467202 */ /* 0x000fe20000000f00 */
[----:B------:R-:W-:Y:S01]  /*aaf0*/  ULDC.64 UR6, c[0x0][0xb88] ;  /* 0x0002e20000067ab9 */ /* 0x000fe20000000a00 */
[----:B------:R-:W-:Y:S01]  /*ab00*/  MOV R62, R62 ;  /* 0x0000003e003e7202 */ /* 0x000fe20000000f00 */
[----:B---3--:R-:W-:Y:S01]  /*ab10*/  IMAD.WIDE.U32 R52, R66, UR14, R52 ;  /* 0x0000000e42347c25 */ /* 0x008fe2000f8e0034 */
[----:B------:R-:W-:Y:S01]  /*ab20*/  F2FP.F16.F32.PACK_AB R10, R10, R25 ;  /* 0x000000190a0a723e */ /* 0x000fe200000000ff */
[----:B------:R2:W-:Y:S01]  /*ab30*/  STSM.16.M88.4 [R149], R4 ;  /* 0x0000000495007844 */ /* 0x0005e20000000200 */
[----:B------:R-:W-:Y:S01]  /*ab40*/  F2FP.F16.F32.PACK_AB R24, R24, R3 ;  /* 0x000000031818723e */ /* 0x000fe200000000ff */
[----:B------:R-:W-:Y:S01]  /*ab50*/  ULDC.64 UR8, c[0x0][0x208] ;  /* 0x0000820000087ab9 */ /* 0x000fe20000000a00 */
[----:B------:R-:W-:Y:S01]  /*ab60*/  IADD3 R47, P3, R50, 0x7000, RZ ;  /* 0x00007000322f7810 */ /* 0x000fe20007f7e0ff */
[----:B------:R-:W-:Y:S01]  /*ab70*/  IMAD.X R33, RZ, RZ, R51, P4 ;  /* 0x000000ffff217224 */ /* 0x000fe200020e0633 */
[----:B------:R-:W-:-:S02]  /*ab80*/  F2FP.F16.F32.PACK_AB R12, R12, R13 ;  /* 0x0000000d0c0c723e */ /* 0x000fc400000000ff */
[----:B------:R-:W-:Y:S02]  /*ab90*/  LOP3.LUT R46, R47, 0x380, RZ, 0xc0, !PT ;  /* 0x000003802f2e7812 */ /* 0x000fe400078ec0ff */
[----:B------:R-:W-:Y:S02]  /*aba0*/  F2FP.F16.F32.PACK_AB R14, R14, R15 ;  /* 0x0000000f0e0e723e */ /* 0x000fe400000000ff */
[----:B------:R-:W-:Y:S02]  /*abb0*/  F2FP.F16.F32.PACK_AB R13, R135, R142 ;  /* 0x0000008e870d723e */ /* 0x000fe400000000ff */
[----:B------:R-:W-:Y:S02]  /*abc0*/  F2FP.F16.F32.PACK_AB R15, R136, R139 ;  /* 0x0000008b880f723e */ /* 0x000fe400000000ff */
[----:B------:R-:W-:Y:S01]  /*abd0*/  MOV R58, R58 ;  /* 0x0000003a003a7202 */ /* 0x000fe20000000f00 */
[----:B--2---:R-:W-:Y:S01]  /*abe0*/  @P1 IMAD.HI.U32 R4, R152, R151, RZ ;  /* 0x0000009798041227 */ /* 0x004fe200078e00ff */
[----:B------:R-:W-:-:S02]  /*abf0*/  F2FP.F16.F32.PACK_AB R5, R145, R146 ;  /* 0x000000929105723e */ /* 0x000fc400000000ff */
[----:B------:R-:W-:Y:S02]  /*ac00*/  F2FP.F16.F32.PACK_AB R6, R9, R120 ;  /* 0x000000780906723e */ /* 0x000fe400000000ff */
[----:B-1----:R-:W-:Y:S02]  /*ac10*/  @P1 SHF.R.U32.HI R55, RZ, R153, R4 ;  /* 0x00000099ff371219 */ /* 0x002fe40000011604 */
[----:B------:R-:W-:Y:S02]  /*ac20*/  F2FP.F16.F32.PACK_AB R4, R0, R11 ;  /* 0x0000000b0004723e */ /* 0x000fe400000000ff */
[----:B------:R-:W-:Y:S01]  /*ac30*/  F2FP.F16.F32.PACK_AB R7, R144, R147 ;  /* 0x000000939007723e */ /* 0x000fe200000000ff */
[----:B------:R-:W-:Y:S01]  /*ac40*/  IMAD.MOV R21, RZ, RZ, -R55 ;  /* 0x000000ffff157224 */ /* 0x000fe200078e0a37 */
[----:B------:R-:W-:Y:S02]  /*ac50*/  F2FP.F16.F32.PACK_AB R9, R141, R150 ;  /* 0x000000968d09723e */ /* 0x000fe400000000ff */
[----:B------:R-:W-:Y:S01]  /*ac60*/  F2FP.F16.F32.PACK_AB R11, R143, R148 ;  /* 0x000000948f0b723e */ /* 0x000fe200000000ff */
[----:B------:R-:W-:Y:S01]  /*ac70*/  IMAD R21, R90, R21, R152 ;  /* 0x000000155a157224 */ /* 0x000fe200078e0298 */
[----:B------:R-:W-:Y:S01]  /*ac80*/  MOV R0, R26 ;  /* 0x0000001a00007202 */ /* 0x000fe20000000f00 */
[----:B------:R-:W-:Y:S01]  /*ac90*/  IMAD R26, R66, UR12, RZ ;  /* 0x0000000c421a7c24 */ /* 0x000fe2000f8e02ff */
[----:B------:R0:W-:Y:S01]  /*aca0*/  STSM.16.M88.4 [R70], R4 ;  /* 0x0000000446007844 */ /* 0x0001e20000000200 */
[----:B------:R-:W-:-:S02]  /*acb0*/  IADD3 R52, P0, R55, R52, RZ ;  /* 0x0000003437347210 */ /* 0x000fc40007f1e0ff */
[----:B------:R-:W-:Y:S01]  /*acc0*/  IMAD R67, R67, UR14, R26 ;  /* 0x0000000e43437c24 */ /* 0x000fe2000f8e021a */
[----:B------:R1:W-:Y:S01]  /*acd0*/  STSM.16.M88.4 [R62], R8 ;  /* 0x000000083e007844 */ /* 0x0003e20000000200 */
[----:B------:R-:W-:Y:S02]  /*ace0*/  SHF.R.S32.HI R3, RZ, 0x1f, R21 ;  /* 0x0000001fff037819 */ /* 0x000fe40000011415 */
[----:B------:R-:W-:Y:S01]  /*acf0*/  F2FP.F16.F32.PACK_AB R25, R133, R140 ;  /* 0x0000008c8519723e */ /* 0x000fe200000000ff */
[----:B------:R2:W-:Y:S01]  /*ad00*/  STSM.16.M88.4 [R0], R12 ;  /* 0x0000000c00007844 */ /* 0x0005e20000000200 */
[----:B------:R-:W-:Y:S02]  /*ad10*/  F2FP.F16.F32.PACK_AB R26, R61, R60 ;  /* 0x0000003c3d1a723e */ /* 0x000fe400000000ff */
[----:B------:R-:W-:Y:S02]  /*ad20*/  F2FP.F16.F32.PACK_AB R27, R134, R137 ;  /* 0x00000089861b723e */ /* 0x000fe400000000ff */
[----:B------:R-:W-:Y:S01]  /*ad30*/  MOV R56, R56 ;  /* 0x0000003800387202 */ /* 0x000fe20000000f00 */
[----:B------:R-:W-:Y:S01]  /*ad40*/  IMAD R57, R74, 0x80, R215 ;  /* 0x000000804a397824 */ /* 0x000fe200078e02d7 */
[----:B------:R-:W-:Y:S01]  /*ad50*/  SHF.R.U64 R46, R46, 0x3, RZ ;  /* 0x000000032e2e7819 */ /* 0x000fe200000012ff */
[----:B------:R-:W-:Y:S01]  /*ad60*/  STSM.16.M88.4 [R58], R24 ;  /* 0x000000183a007844 */ /* 0x000fe20000000200 */
[----:B0-----:R-:W-:-:S02]  /*ad70*/  F2FP.F16.F32.PACK_AB R4, R65, R64 ;  /* 0x000000404104723e */ /* 0x001fc400000000ff */
[----:B------:R-:W-:Y:S01]  /*ad80*/  F2FP.F16.F32.PACK_AB R5, R131, R138 ;  /* 0x0000008a8305723e */ /* 0x000fe200000000ff */
[----:B-1----:R-:W-:Y:S01]  /*ad90*/  IMAD R8, R3, UR6, RZ ;  /* 0x0000000603087c24 */ /* 0x002fe2000f8e02ff */
[----:B------:R-:W-:Y:S01]  /*ada0*/  SHF.R.S32.HI R9, RZ, 0x1f, R55 ;  /* 0x0000001fff097819 */ /* 0x000fe20000011437 */
[----:B------:R-:W-:Y:S01]  /*adb0*/  VIADD R3, R57, 0x8 ;  /* 0x0000000839037836 */ /* 0x000fe20000000000 */
[----:B------:R-:W-:Y:S01]  /*adc0*/  F2FP.F16.F32.PACK_AB R6, R69, R68 ;  /* 0x000000444506723e */ /* 0x000fe200000000ff */
[----:B------:R-:W-:Y:S01]  /*add0*/  IMAD R55, R21, UR7, R8 ;  /* 0x0000000715377c24 */ /* 0x000fe2000f8e0208 */
[----:B------:R-:W-:Y:S01]  /*ade0*/  IADD3.X R53, R9, R53, R67, P0, !PT ;  /* 0x0000003509357210 */ /* 0x000fe200007fe443 */
[----:B--2---:R-:W-:Y:S01]  /*adf0*/  IMAD R0, R90, UR5, RZ ;  /* 0x000000055a007c24 */ /* 0x004fe2000f8e02ff */
[----:B------:R-:W-:Y:S02]  /*ae00*/  F2FP.F16.F32.PACK_AB R7, R129, R132 ;  /* 0x000000848107723e */ /* 0x000fe400000000ff */
[----:B------:R-:W-:Y:S01]  /*ae10*/  LOP3.LUT R46, R46, R47, RZ, 0x3c, !PT ;  /* 0x0000002f2e2e7212 */ /* 0x000fe200078e3cff */
[----:B------:R-:W-:Y:S01]  /*ae20*/  IMAD.WIDE.U32 R52, R21, UR6, R52 ;  /* 0x0000000615347c25 */ /* 0x000fe2000f8e0034 */
[----:B------:R-:W-:Y:S01]  /*ae30*/  ULDC.64 UR6, c[0x0][0xb50] ;  /* 0x0002d40000067ab9 */ /* 0x000fe20000000a00 */
[----:B------:R0:W-:Y:S01]  /*ae40*/  STSM.16.M88.4 [R56], R4 ;  /* 0x0000000438007844 */ /* 0x0001e20000000200 */
[----:B------:R-:W-:Y:S01]  /*ae50*/  F2FP.F16.F32.PACK_AB R8, R73, R72 ;  /* 0x000000484908723e */ /* 0x000fe200000000ff */
[----:B------:R-:W-:Y:S01]  /*ae60*/  IMAD.X R47, RZ, RZ, R51, P3 ;  /* 0x000000ffff2f7224 */ /* 0x000fe200018e0633 */
[----:B------:R-:W-:-:S02]  /*ae70*/  LEA R21, P3, R52, UR6, 0x2 ;  /* 0x0000000634157c11 */ /* 0x000fc4000f8610ff */
[----:B------:R-:W-:Y:S02]  /*ae80*/  F2FP.F16.F32.PACK_AB R9, R127, R130 ;  /* 0x000000827f09723e */ /* 0x000fe400000000ff */
[----:B------:R-:W-:Y:S01]  /*ae90*/  F2FP.F16.F32.PACK_AB R10, R77, R76 ;  /* 0x0000004c4d0a723e */ /* 0x000fe200000000ff */
[----:B------:R-:W-:Y:S01]  /*aea0*/  SHFL.IDX PT, R64, R21, RZ, 0x1c1f ;  /* 0x001c1fff15407589 */ /* 0x000fe200000e0000 */
[----:B------:R-:W-:Y:S02]  /*aeb0*/  F2FP.F16.F32.PACK_AB R11, R121, R128 ;  /* 0x00000080790b723e */ /* 0x000fe400000000ff */
[----:B------:R-:W-:Y:S01]  /*aec0*/  F2FP.F16.F32.PACK_AB R96, R97, R96 ;  /* 0x000000606160723e */ /* 0x000fe200000000ff */
[----:B------:R1:W-:Y:S01]  /*aed0*/  SHFL.IDX PT, R66, R21, 0x1, 0x1c1f ;  /* 0x003c1f0015427f89 */ /* 0x0003e200000e0000 */
[----:B------:R-:W-:Y:S02]  /*aee0*/  MOV R86, R86 ;  /* 0x0000005600567202 */ /* 0x000fe40000000f00 */
[----:B------:R-:W-:Y:S01]  /*aef0*/  F2FP.F16.F32.PACK_AB R12, R89, R88 ;  /* 0x00000058590c723e */ /* 0x000fe200000000ff */
[----:B0-----:R-:W-:Y:S01]  /*af00*/  IMAD.IADD R5, R53, 0x1, R55 ;  /* 0x0000000135057824 */ /* 0x001fe200078e0237 */
[----:B------:R-:W-:Y:S01]  /*af10*/  F2FP.F16.F32.PACK_AB R4, R81, R80 ;  /* 0x000000505104723e */ /* 0x000fe200000000ff */
[----:B------:R-:W-:Y:S01]  /*af20*/  STSM.16.M88.4 [R54], R8 ;  /* 0x0000000836007844 */ /* 0x000fe20000000200 */
[----:B------:R-:W-:Y:S01]  /*af30*/  F2FP.F16.F32.PACK_AB R6, R85, R84 ;  /* 0x000000545506723e */ /* 0x000fe200000000ff */
[----:B-1----:R-:W0:Y:S01]  /*af40*/  @P1 LDC R21, c[0x0][0xbec] ;  /* 0x0002fb00ff151b82 */ /* 0x002e220000000800 */
[----:B------:R-:W-:-:S02]  /*af50*/  LEA.HI.X R52, R52, UR7, R5, 0x2, P3 ;  /* 0x0000000734347c11 */ /* 0x000fc400098f1405 */
[----:B------:R-:W-:Y:S02]  /*af60*/  F2FP.F16.F32.PACK_AB R5, R122, R125 ;  /* 0x0000007d7a05723e */ /* 0x000fe400000000ff */
[----:B------:R-:W-:Y:S01]  /*af70*/  F2FP.F16.F32.PACK_AB R7, R123, R126 ;  /* 0x0000007e7b07723e */ /* 0x000fe200000000ff */
[----:B------:R-:W1:Y:S01]  /*af80*/  SHFL.IDX PT, R65, R52, RZ, 0x1c1f ;  /* 0x001c1fff34417589 */ /* 0x000e6200000e0000 */
[----:B------:R-:W-:Y:S02]  /*af90*/  F2FP.F16.F32.PACK_AB R13, R124, R91 ;  /* 0x0000005b7c0d723e */ /* 0x000fe400000000ff */
[----:B------:R-:W-:Y:S01]  /*afa0*/  F2FP.F16.F32.PACK_AB R14, R93, R92 ;  /* 0x0000005c5d0e723e */ /* 0x000fe200000000ff */
[----:B------:R-:W-:Y:S01]  /*afb0*/  STSM.16.M88.4 [R79], R4 ;  /* 0x000000044f007844 */ /* 0x000fe20000000200 */
[----:B------:R-:W-:Y:S02]  /*afc0*/  F2FP.F16.F32.PACK_AB R15, R95, R94 ;  /* 0x0000005e5f0f723e */ /* 0x000fe400000000ff */
[----:B------:R-:W-:Y:S01]  /*afd0*/  F2FP.F16.F32.PACK_AB R97, R99, R98 ;  /* 0x000000626361723e */ /* 0x000fe200000000ff */
[----:B------:R-:W2:Y:S01]  /*afe0*/  SHFL.IDX PT, R67, R52, 0x1, 0x1c1f ;  /* 0x003c1f0034437f89 */ /* 0x000ea200000e0000 */
[----:B------:R-:W-:-:S02]  /*aff0*/  F2FP.F16.F32.PACK_AB R104, R105, R104 ;  /* 0x000000686968723e */ /* 0x000fc400000000ff */
[----:B------:R-:W-:Y:S01]  /*b000*/  MOV R82, R82 ;  /* 0x0000005200527202 */ /* 0x000fe20000000f00 */
[----:B------:R-:W-:Y:S01]  /*b010*/  STSM.16.M88.4 [R86], R12 ;  /* 0x0000000c56007844 */ /* 0x000fe20000000200 */
[----:B------:R-:W-:Y:S02]  /*b020*/  F2FP.F16.F32.PACK_AB R98, R101, R100 ;  /* 0x000000646562723e */ /* 0x000fe400000000ff */
[----:B------:R-:W-:Y:S02]  /*b030*/  F2FP.F16.F32.PACK_AB R99, R103, R102 ;  /* 0x000000666763723e */ /* 0x000fe400000000ff */
[----:B------:R-:W-:Y:S02]  /*b040*/  F2FP.F16.F32.PACK_AB R105, R107, R106 ;  /* 0x0000006a6b69723e */ /* 0x000fe400000000ff */
[----:B------:R-:W-:Y:S01]  /*b050*/  F2FP.F16.F32.PACK_AB R112, R113, R112 ;  /* 0x000000707170723e */ /* 0x000fe200000000ff */
[----:B------:R-:W-:Y:S01]  /*b060*/  STSM.16.M88.4 [R82], R96 ;  /* 0x0000006052007844 */ /* 0x000fe20000000200 */
[----:B------:R-:W-:-:S02]  /*b070*/  F2FP.F16.F32.PACK_AB R106, R109, R108 ;  /* 0x0000006c6d6a723e */ /* 0x000fc400000000ff */
[----:B------:R-:W-:Y:S02]  /*b080*/  F2FP.F16.F32.PACK_AB R107, R111, R110 ;  /* 0x0000006e6f6b723e */ /* 0x000fe400000000ff */
[----:B------:R-:W-:Y:S02]  /*b090*/  F2FP.F16.F32.PACK_AB R113, R115, R114 ;  /* 0x000000727371723e */ /* 0x000fe400000000ff */
[----:B------:R-:W-:Y:S01]  /*b0a0*/  F2FP.F16.F32.PACK_AB R114, R117, R116 ;  /* 0x000000747572723e */ /* 0x000fe200000000ff */
[----:B------:R-:W-:Y:S01]  /*b0b0*/  STSM.16.M88.4 [R78], R104 ;  /* 0x000000684e007844 */ /* 0x000fe20000000200 */
[----:B------:R-:W-:Y:S02]  /*b0c0*/  F2FP.F16.F32.PACK_AB R115, R119, R118 ;  /* 0x000000767773723e */ /* 0x000fe400000000ff */
[C---:B------:R-:W-:Y:S02]  /*b0d0*/  IADD3 R43, P2, R50.reuse, 0x6000, RZ ;  /* 0x00006000322b7810 */ /* 0x040fe40007f5e0ff */
[----:B------:R-:W-:Y:S01]  /*b0e0*/  IADD3 R31, P5, R50, 0x2000, RZ ;  /* 0x00002000321f7810 */ /* 0x000fe20007fbe0ff */
[----:B------:R-:W-:Y:S01]  /*b0f0*/  STSM.16.M88.4 [R75], R112 ;  /* 0x000000704b007844 */ /* 0x000fe20000000200 */
[----:B------:R-:W-:-:S02]  /*b100*/  LOP3.LUT R42, R43, 0x380, RZ, 0xc0, !PT ;  /* 0x000003802b2a7812 */ /* 0x000fc400078ec0ff */
[----:B------:R-:W-:Y:S02]  /*b110*/  LOP3.LUT R30, R31, 0x380, RZ, 0xc0, !PT ;  /* 0x000003801f1e7812 */ /* 0x000fe400078ec0ff */
[----:B------:R-:W-:Y:S02]  /*b120*/  SHF.R.U64 R42, R42, 0x3, RZ ;  /* 0x000000032a2a7819 */ /* 0x000fe400000012ff */
[----:B------:R-:W-:Y:S02]  /*b130*/  SHF.R.U64 R30, R30, 0x3, RZ ;  /* 0x000000031e1e7819 */ /* 0x000fe400000012ff */
[----:B------:R-:W-:Y:S01]  /*b140*/  LOP3.LUT P0, RZ, R210, 0x3, RZ, 0xc0, !PT ;  /* 0x00000003d2ff7812 */ /* 0x000fe2000780c0ff */
[----:B------:R-:W-:Y:S01]  /*b150*/  BAR.SYNC.DEFER_BLOCKING 0x1, 0x100 ;  /* 0x0044000000007b1d */ /* 0x000fe20000010000 */
[----:B------:R-:W-:Y:S02]  /*b160*/  IADD3 R35, P6, R50, 0x3000, RZ ;  /* 0x0000300032237810 */ /* 0x000fe40007fde0ff */
[----:B------:R-:W-:Y:S01]  /*b170*/  LOP3.LUT R42, R42, R43, RZ, 0x3c, !PT ;  /* 0x0000002b2a2a7212 */ /* 0x000fe200078e3cff */
[--C-:B------:R-:W-:Y:S01]  /*b180*/  IMAD.X R43, RZ, RZ, R51.reuse, P2 ;  /* 0x000000ffff2b7224 */ /* 0x100fe200010e0633 */
[----:B------:R-:W-:Y:S01]  /*b190*/  LOP3.LUT R30, R30, R31, RZ, 0x3c, !PT ;  /* 0x0000001f1e1e7212 */ /* 0x000fe200078e3cff */
[----:B------:R-:W-:Y:S01]  /*b1a0*/  IMAD.X R31, RZ, RZ, R51, P5 ;  /* 0x000000ffff1f7224 */ /* 0x000fe200028e0633 */
[----:B------:R-:W-:-:S02]  /*b1b0*/  ISETP.GE.OR P2, PT, R57, R0, P0 ;  /* 0x000000003900720c */ /* 0x000fc40000746670 */
[----:B------:R-:W-:Y:S02]  /*b1c0*/  LOP3.LUT R34, R35, 0x380, RZ, 0xc0, !PT ;  /* 0x0000038023227812 */ /* 0x000fe400078ec0ff */
[----:B------:R-:W-:Y:S02]  /*b1d0*/  ISETP.GE.OR P0, PT, R3, R0, P0 ;  /* 0x000000000300720c */ /* 0x000fe40000706670 */
[----:B------:R-:W-:Y:S02]  /*b1e0*/  IADD3 R39, P5, R50, 0x9000, RZ ;  /* 0x0000900032277810 */ /* 0x000fe40007fbe0ff */
[----:B------:R-:W-:Y:S02]  /*b1f0*/  SHF.R.U64 R34, R34, 0x3, RZ ;  /* 0x0000000322227819 */ /* 0x000fe400000012ff */
[----:B------:R-:W-:Y:S02]  /*b200*/  LOP3.LUT R38, R39, 0x380, RZ, 0xc0, !PT ;  /* 0x0000038027267812 */ /* 0x000fe400078ec0ff */
[----:B------:R-:W-:Y:S01]  /*b210*/  LOP3.LUT R34, R34, R35, RZ, 0x3c, !PT ;  /* 0x0000002322227212 */ /* 0x000fe200078e3cff */
[----:B------:R-:W-:Y:S01]  /*b220*/  IMAD.X R35, RZ, RZ, R51, P6 ;  /* 0x000000ffff237224 */ /* 0x000fe200030e0633 */
[----:B------:R-:W-:-:S02]  /*b230*/  SHF.R.U64 R38, R38, 0x3, RZ ;  /* 0x0000000326267819 */ /* 0x000fc400000012ff */
[----:B------:R-:W-:Y:S01]  /*b240*/  IADD3 R45, P6, R50, 0xa000, RZ ;  /* 0x0000a000322d7810 */ /* 0x000fe20007fde0ff */
[----:B-1----:R1:W-:Y:S01]  /*b250*/  @!P2 ST.E desc[UR8][R64.64], R20 ;  /* 0x000000144000a985 */ /* 0x0023e2000c101908 */
[----:B------:R-:W-:Y:S02]  /*b260*/  LOP3.LUT R38, R38, R39, RZ, 0x3c, !PT ;  /* 0x0000002726267212 */ /* 0x000fe400078e3cff */
[----:B------:R-:W-:Y:S01]  /*b270*/  LOP3.LUT R44, R45, 0x380, RZ, 0xc0, !PT ;  /* 0x000003802d2c7812 */ /* 0x000fe200078ec0ff */
[----:B--2---:R2:W-:Y:S01]  /*b280*/  @!P0 ST.E desc[UR8][R66.64], R2 ;  /* 0x0000000242008985 */ /* 0x0045e2000c101908 */
[----:B------:R-:W-:Y:S02]  /*b290*/  LOP3.LUT R39, R50, 0x380, RZ, 0xc0, !PT ;  /* 0x0000038032277812 */ /* 0x000fe400078ec0ff */
[----:B------:R-:W-:Y:S01]  /*b2a0*/  SHF.R.U64 R44, R44, 0x3, RZ ;  /* 0x000000032c2c7819 */ /* 0x000fe200000012ff */
[----:B------:R3:W5:Y:S01]  /*b2b0*/  LD.E.128 R8, desc[UR8][R30.64] ;  /* 0x000000081e087980 */ /* 0x000762000c101d00 */
[----:B------:R-:W-:-:S02]  /*b2c0*/  SHF.R.U64 R39, R39, 0x3, RZ ;  /* 0x0000000327277819 */ /* 0x000fc400000012ff */
[----:B------:R-:W-:Y:S01]  /*b2d0*/  LOP3.LUT R44, R44, R45, RZ, 0x3c, !PT ;  /* 0x0000002d2c2c7212 */ /* 0x000fe200078e3cff */
[--C-:B------:R-:W-:Y:S01]  /*b2e0*/  IMAD.X R45, RZ, RZ, R51.reuse, P6 ;  /* 0x000000ffff2d7224 */ /* 0x100fe200030e0633 */
[----:B------:R-:W-:Y:S01]  /*b2f0*/  LOP3.LUT R50, R39, R50, RZ, 0x3c, !PT ;  /* 0x0000003227327212 */ /* 0x000fe200078e3cff */
[----:B------:R-:W-:Y:S01]  /*b300*/  IMAD.X R39, RZ, RZ, R51, P5 ;  /* 0x000000ffff277224 */ /* 0x000fe200028e0633 */
[----:B------:R4:W5:Y:S01]  /*b310*/  LD.E.128 R24, desc[UR8][R28.64] ;  /* 0x000000081c187980 */ /* 0x000962000c101d00 */
[----:B---3--:R-:W3:Y:S01]  /*b320*/  @P1 LDC R30, c[0x0][0xbf0] ;  /* 0x0002fc00ff1e1b82 */ /* 0x008ee20000000800 */
[----:B------:R-:W-:Y:S02]  /*b330*/  IMAD R3, R206, 0x20, R209 ;  /* 0x00000020ce037824 */ /* 0x000fe400078e02d1 */
[----:B------:R-:W5:Y:S04]  /*b340*/  LD.E.128 R56, desc[UR8][R50.64] ;  /* 0x0000000832387980 */ /* 0x000f68000c101d00 */
[----:B------:R3:W5:Y:S01]  /*b350*/  LD.E.128 R4, desc[UR8][R34.64] ;  /* 0x0000000822047980 */ /* 0x000762000c101d00 */
[----:B----4-:R-:W4:Y:S03]  /*b360*/  LDC.64 R28, c[0x0][0xae0] ;  /* 0x0002b800ff1c7b82 */ /* 0x010f260000000a00 */
[----:B------:R-:W5:Y:S01]  /*b370*/  LD.E.128 R68, desc[UR8][R36.64] ;  /* 0x0000000824447980 */ /* 0x000f62000c101d00 */
[----:B-1----:R-:W-:-:S03]  /*b380*/  IMAD R20, R74, 0x80, R3 ;  /* 0x000000804a147824 */ /* 0x002fc600078e0203 */
[----:B------:R-:W5:Y:S04]  /*b390*/  LD.E.128 R60, desc[UR8][R40.64] ;  /* 0x00000008283c7980 */ /* 0x000f68000c101d00 */
[----:B------:R-:W5:Y:S04]  /*b3a0*/  LD.E.128 R52, desc[UR8][R42.64] ;  /* 0x000000082a347980 */ /* 0x000f68000c101d00 */
[----:B------:R-:W5:Y:S04]  /*b3b0*/  LD.E.128 R12, desc[UR8][R46.64] ;  /* 0x000000082e0c7980 */ /* 0x000f68000c101d00 */
[----:B------:R1:W5:Y:S04]  /*b3c0*/  LD.E.128 R80, desc[UR8][R32.64] ;  /* 0x0000000820507980 */ /* 0x000368000c101d00 */
[----:B------:R0:W5:Y:S04]  /*b3d0*/  LD.E.128 R76, desc[UR8][R38.64] ;  /* 0x00000008264c7980 */ /* 0x000168000c101d00 */
[----:B--2---:R2:W5:Y:S04]  /*b3e0*/  LD.E.128 R64, desc[UR8][R44.64] ;  /* 0x000000082c407980 */ /* 0x004568000c101d00 */
[----:B------:R-:W5:Y:S01]  /*b3f0*/  LD.E.128 R48, desc[UR8][R48.64] ;  /* 0x0000000830307980 */ /* 0x000f62000c101d00 */
[----:B------:R-:W-:-:S02]  /*b400*/  ULDC.64 UR8, c[0x0][0xae8] ;  /* 0x0002ba0000087ab9 */ /* 0x000fc40000000a00 */
[----:B------:R-:W-:Y:S01]  /*b410*/  UIMAD UR5, UR11, UR8, URZ ;  /* 0x000000080b0572a4 */ /* 0x000fe2000f8e023f */
[----:B0-----:R-:W-:Y:S01]  /*b420*/  @P1 IMAD.HI.U32 R3, R20, R21, RZ ;  /* 0x0000001514031227 */ /* 0x001fe200078e00ff */
[----:B------:R-:W-:Y:S01]  /*b430*/  UIMAD.WIDE.U32 UR6, UR10, UR8, URZ ;  /* 0x000000080a0672a5 */ /* 0x000fe2000f8e003f */
[----:B------:R-:W-:Y:S01]  /*b440*/  @!PT LDS RZ, [RZ] ;  /* 0x00000000fffff984 */ /* 0x000fe20000000800 */
[----:B------:R-:W-:Y:S01]  /*b450*/  @!PT LDS RZ, [RZ] ;  /* 0x00000000fffff984 */ /* 0x000fe20000000800 */
[----:B------:R-:W-:Y:S01]  /*b460*/  @!PT LDS RZ, [RZ] ;  /* 0x00000000fffff984 */ /* 0x000fe20000000800 */
[----:B------:R-:W-:Y:S01]  /*b470*/  @!PT LDS RZ, [RZ] ;  /* 0x00000000fffff984 */ /* 0x000fe20000000800 */
[----:B------:R0:W-:Y:S06]  /*b480*/  MEMBAR.ALL.CTA ;  /* 0x0000000000007992 */ /* 0x0001ec0000008000 */
[----:B0-----:R-:W0:Y:S01]  /*b490*/  FENCE.VIEW.ASYNC.S ;  /* 0x00000000000073c6 */ /* 0x001e220000000000 */
[----:B------:R-:W-:Y:S01]  /*b4a0*/  UIMAD UR5, UR10, UR9, UR5 ;  /* 0x000000090a0572a4 */ /* 0x000fe2000f8e0205 */
[----:B------:R-:W-:Y:S01]  /*b4b0*/  IMAD.MOV.U32 R2, RZ, RZ, R20 ;  /* 0x000000ffff027224 */ /* 0x000fe200078e0014 */
[----:B---3--:R-:W-:Y:S01]  /*b4c0*/  @P1 SHF.R.U32.HI R2, RZ, R30, R3 ;  /* 0x0000001eff021219 */ /* 0x008fe20000011603 */
[----:B------:R-:W-:Y:S01]  /*b4d0*/  ULDC.64 UR8, c[0x0][0xaf0] ;  /* 0x0002bc0000087ab9 */ /* 0x000fe20000000a00 */
[----:B------:R-:W-:-:S02]  /*b4e0*/  UIADD3 UR7, UR7, UR5, URZ ;  /* 0x0000000507077290 */ /* 0x000fc4000fffe03f */
[----:B------:R-:W-:Y:S01]  /*b4f0*/  UIMAD UR5, UR12, UR8, URZ ;  /* 0x000000080c0572a4 */ /* 0x000fe2000f8e023f */
[--C-:B------:R-:W-:Y:S01]  /*b500*/  SHF.R.S32.HI R3, RZ, 0x1f, R2.reuse ;  /* 0x0000001fff037819 */ /* 0x100fe20000011402 */
[----:B------:R-:W-:Y:S01]  /*b510*/  UIMAD.WIDE.U32 UR6, UR14, UR8, UR6 ;  /* 0x000000080e0672a5 */ /* 0x000fe2000f8e0006 */
[----:B------:R-:W-:Y:S01]  /*b520*/  IMAD.MOV R21, RZ, RZ, -R2 ;  /* 0x000000ffff157224 */ /* 0x000fe200078e0a02 */
[----:B------:R-:W-:Y:S02]  /*b530*/  UIMAD UR5, UR14, UR9, UR5 ;  /* 0x000000090e0572a4 */ /* 0x000fe4000f8e0205 */
[----:B----4-:R-:W-:Y:S01]  /*b540*/  IMAD R3, R3, R28, RZ ;  /* 0x0000001c03037224 */ /* 0x010fe200078e02ff */
[----:B------:R-:W-:Y:S01]  /*b550*/  R2UR UR13, R207 ;  /* 0x00000000cf0d72ca */ /* 0x000fe200000e0000 */
[----:B------:R-:W-:Y:S01]  /*b560*/  UIADD3 UR7, UR7, UR5, URZ ;  /* 0x0000000507077290 */ /* 0x000fe2000fffe03f */
[----:B------:R-:W-:Y:S01]  /*b570*/  IMAD R21, R90, R21, R20 ;  /* 0x000000155a157224 */ /* 0x000fe200078e0214 */
[----:B------:R-:W-:Y:S01]  /*b580*/  ULDC.64 UR8, c[0x0][0xad8] ;  /* 0x0002b60000087ab9 */ /* 0x000fe20000000a00 */
[----:B------:R-:W-:Y:S01]  /*b590*/  IMAD R29, R2, R29, R3 ;  /* 0x0000001d021d7224 */ /* 0x000fe200078e0203 */
[----:B------:R-:W-:-:S02]  /*b5a0*/  UIADD3 UR4, UR4, 0x36820, URZ ;  /* 0x0003682004047890 */ /* 0x000fc4000fffe03f */
[----:B------:R-:W-:Y:S01]  /*b5b0*/  SHF.R.S32.HI R20, RZ, 0x1f, R21 ;  /* 0x0000001fff147819 */ /* 0x000fe20000011415 */
[----:B------:R-:W-:Y:S01]  /*b5c0*/  IMAD.WIDE.U32 R2, R2, R28, UR6 ;  /* 0x0000000602027e25 */ /* 0x000fe2000f8e001c */
[----:B------:R-:W-:Y:S01]  /*b5d0*/  UIADD3 UR36, UR36, 0x1, URZ ;  /* 0x0000000124247890 */ /* 0x000fe2000fffe03f */
[----:B------:R-:W-:Y:S02]  /*b5e0*/  ULDC.64 UR10, c[0x0][0xa80] ;  /* 0x0002a000000a7ab9 */ /* 0x000fe40000000a00 */
[----:B------:R-:W-:Y:S02]  /*b5f0*/  IMAD.IADD R3, R3, 0x1, R29 ;  /* 0x0000000103037824 */ /* 0x000fe400078e021d */
[----:B------:R-:W-:Y:S02]  /*b600*/  IMAD R20, R20, UR8, RZ ;  /* 0x0000000814147c24 */ /* 0x000fe4000f8e02ff */
[----:B------:R-:W-:Y:S01]  /*b610*/  IMAD R35, R74, 0x80, R209 ;  /* 0x000000804a237824 */ /* 0x000fe200078e02d1 */
[----:B------:R-:W-:Y:S01]  /*b620*/  ULDC UR5, c[0x0][0xc] ;  /* 0x0000030000057ab9 */ /* 0x000fe20000000800 */
[----:B------:R-:W-:-:S02]  /*b630*/  IMAD R29, R21, UR9, R20 ;  /* 0x00000009151d7c24 */ /* 0x000fc4000f8e0214 */
[----:B------:R-:W-:Y:S01]  /*b640*/  IMAD.WIDE.U32 R2, R21, UR8, R2 ;  /* 0x0000000815027c25 */ /* 0x000fe2000f8e0002 */
[----:B------:R-:W-:Y:S01]  /*b650*/  ISETP.GE.AND P2, PT, R35, R0, PT ;  /* 0x000000002300720c */ /* 0x000fe20003f46270 */
[----:B------:R-:W-:Y:S01]  /*b660*/  UMOV UR6, 0x1 ;  /* 0x0000000100067882 */ /* 0x000fe20000000000 */
[----:B------:R-:W-:Y:S01]  /*b670*/  UIADD3 UR13, UR5, UR13, URZ ;  /* 0x0000000d050d7290 */ /* 0x000fe2000fffe03f */
[----:B------:R-:W-:Y:S01]  /*b680*/  IMAD.IADD R29, R3, 0x1, R29 ;  /* 0x00000001031d7824 */ /* 0x000fe200078e021d */
[----:B------:R-:W-:Y:S01]  /*b690*/  UPRMT UR5, URZ, 0x654, UR4 ;  /* 0x000006543f057896 */ /* 0x000fe20008000004 */
[C---:B-1----:R-:W-:Y:S01]  /*b6a0*/  LEA R32, P1, R2.reuse, UR10, 0x1 ;  /* 0x0000000a02207c11 */ /* 0x042fe2000f8208ff */
[----:B------:R-:W-:Y:S02]  /*b6b0*/  UPRMT UR4, UR6, 0x654, UR4 ;  /* 0x0000065406047896 */ /* 0x000fe40008000004 */
[----:B------:R-:W-:Y:S01]  /*b6c0*/  UISETP.NE.AND UP0, UPT, UR36, 0x2, UPT ;  /* 0x000000022400788c */ /* 0x000fe2000bf05270 */
[----:B------:R-:W-:Y:S01]  /*b6d0*/  VIADD R21, R35, 0x20 ;  /* 0x0000002023157836 */ /* 0x000fe20000000000 */
[----:B------:R-:W-:-:S02]  /*b6e0*/  LEA.HI.X R33, R2, UR11, R29, 0x1, P1 ;  /* 0x0000000b02217c11 */ /* 0x000fc400088f0c1d */
[----:B------:R-:W-:Y:S01]  /*b6f0*/  USEL UR6, URZ, 0x1, UP0 ;  /* 0x000000013f067887 */ /* 0x000fe20008000000 */
[----:B------:R-:W-:Y:S01]  /*b700*/  VIADD R3, R35, 0x40 ;  /* 0x0000004023037836 */ /* 0x000fe20000000000 */
[-C--:B------:R-:W-:Y:S01]  /*b710*/  ISETP.GE.AND P0, PT, R21, R0.reuse, PT ;  /* 0x000000001500720c */ /* 0x080fe20003f06270 */
[----:B0-----:R-:W-:Y:S01]  /*b720*/  SYNCS.ARRIVE.TRANS64.RED.A1T0 RZ, [UR5], RZ ;  /* 0x000000ffffff79a7 */ /* 0x001fe20008100405 */
[----:B------:R-:W-:Y:S01]  /*b730*/  IMAD.U32 R207, RZ, RZ, UR13 ;  /* 0x0000000dffcf7e24 */ /* 0x000fe2000f8e00ff */
[----:B------:R-:W-:Y:S01]  /*b740*/  USEL UR36, UR36, URZ, UP0 ;  /* 0x0000003f24247287 */ /* 0x000fe20008000000 */
[----:B------:R2:W0:Y:S01]  /*b750*/  SHFL.IDX PT, R20, R32, RZ, 0x181f ;  /* 0x00181fff20147589 */ /* 0x00042200000e0000 */
[----:B------:R-:W-:Y:S01]  /*b760*/  ULOP3.LUT UR61, UR61, UR6, URZ, 0x3c, !UPT ;  /* 0x000000063d3d7292 */ /* 0x000fe2000f8e3c3f */
[----:B------:R-:W-:Y:S02]  /*b770*/  BSSY B0, `(.L_x_212) ;  /* 0x0000012000007945 */ /* 0x000fe40003800000 */
[----:B------:R2:W1:Y:S01]  /*b780*/  SHFL.IDX PT, R21, R33, RZ, 0x181f ;  /* 0x00181fff21157589 */ /* 0x00046200000e0000 */
[----:B------:R-:W-:Y:S01]  /*b790*/  SYNCS.ARRIVE.TRANS64.RED.A1T0 RZ, [UR4], RZ ;  /* 0x000000ffffff79a7 */ /* 0x000fe20008100404 */
[----:B------:R-:W-:Y:S01]  /*b7a0*/  ISETP.GE.AND P1, PT, R3, R0, PT ;  /* 0x000000000300720c */ /* 0x000fe20003f26270 */
[----:B------:R-:W-:-:S12]  /*b7b0*/  @P2 BRA `(.L_x_213) ;  /* 0x0000000000342947 */ /* 0x000fd80003800000 */
[----:B------:R-:W-:Y:S01]  /*b7c0*/  ULDC UR4, c[0x0][0xac8] ;  /* 0x0002b20000047ab9 */ /* 0x000fe20000000800 */
[----:B------:R-:W-:Y:S01]  /*b7d0*/  ULDC.64 UR6, c[0x0][0x208] ;  /* 0x0000820000067ab9 */ /* 0x000fe20000000a00 */
[----:B------:R-:W-:Y:S02]  /*b7e0*/  ISETP.GE.AND P3, PT, R205, UR4, PT ;  /* 0x00000004cd007c0c */ /* 0x000fe4000bf66270 */
[----:B------:R-:W-:Y:S02]  /*b7f0*/  ISETP.GE.AND P4, PT, R204, UR4, PT ;  /* 0x00000004cc007c0c */ /* 0x000fe4000bf86270 */
[----:B------:R-:W-:-:S09]  /*b800*/  ISETP.GE.AND P2, PT, R23, UR4, PT ;  /* 0x0000000417007c0c */ /* 0x000fd2000bf46270 */
[-C--:B0-----:R-:W-:Y:S02]  /*b810*/  @!P3 LEA R28, P5, R205, R20.reuse, 0x1 ;  /* 0x00000014cd1cb211 */ /* 0x081fe400078a08ff */
[C---:B------:R-:W-:Y:S02]  /*b820*/  @!P4 LEA R30, P6, R204.reuse, R20, 0x1 ;  /* 0x00000014cc1ec211 */ /* 0x040fe400078c08ff */
[----:B-1----:R-:W-:Y:S01]  /*b830*/  @!P2 IMAD.WIDE R2, R23, 0x2, R20 ;  /* 0x000000021702a825 */ /* 0x002fe200078e0214 */
[-C--:B------:R-:W-:Y:S02]  /*b840*/  @!P3 LEA.HI.X R29, R205, R21.reuse, R220, 0x1, P5 ;  /* 0x00000015cd1db211 */ /* 0x080fe400028f0cdc */
[----:B------:R-:W-:Y:S02]  /*b850*/  @!P4 LEA.HI.X R31, R204, R21, R219, 0x1, P6 ;  /* 0x00000015cc1fc211 */ /* 0x000fe400030f0cdb */
[----:B-----5:R3:W-:Y:S04]  /*b860*/  @!P2 ST.E.128 desc[UR6][R2.64], R56 ;  /* 0x000000380200a985 */ /* 0x0207e8000c101d06 */
[----:B------:R3:W-:Y:S04]  /*b870*/  @!P3 ST.E.128 desc[UR6][R28.64], R68 ;  /* 0x000000441c00b985 */ /* 0x0007e8000c101d06 */
[----:B------:R3:W-:Y:S02]  /*b880*/  @!P4 ST.E.128 desc[UR6][R30.64], R80 ;  /* 0x000000501e00c985 */ /* 0x0007e4000c101d06 */
.L_x_213:
[----:B------:R-:W-:Y:S05]  /*b890*/  BSYNC B0 ;  /* 0x0000000000007941 */ /* 0x000fea0003800000 */
.L_x_212:
[----:B-1----:R1:W4:Y:S01]  /*b8a0*/  SHFL.IDX PT, R21, R33, 0x1, 0x181f ;  /* 0x00381f0021157f89 */ /* 0x00232200000e0000 */
[----:B------:R-:W-:Y:S03]  /*b8b0*/  BSSY B0, `(.L_x_214) ;  /* 0x0000010000007945 */ /* 0x000fe60003800000 */
[----:B0-----:R1:W0:Y:S01]  /*b8c0*/  SHFL.IDX PT, R20, R32, 0x1, 0x181f ;  /* 0x00381f0020147f89 */ /* 0x00122200000e0000 */
[----:B------:R-:W-:Y:S05]  /*b8d0*/  @P0 BRA `(.L_x_215) ;  /* 0x0000000000340947 */ /* 0x000fea0003800000 */
[----:B------:R-:W-:Y:S01]  /*b8e0*/  ULDC UR4, c[0x0][0xac8] ;  /* 0x0002b20000047ab9 */ /* 0x000fe20000000800 */
[----:B------:R-:W-:Y:S01]  /*b8f0*/  ULDC.64 UR6, c[0x0][0x208] ;  /* 0x0000820000067ab9 */ /* 0x000fe20000000a00 */
[----:B------:R-:W-:Y:S02]  /*b900*/  ISETP.GE.AND P4, PT, R205, UR4, PT ;  /* 0x00000004cd007c0c */ /* 0x000fe4000bf86270 */
[----:B------:R-:W-:Y:S02]  /*b910*/  ISETP.GE.AND P5, PT, R204, UR4, PT ;  /* 0x00000004cc007c0c */ /* 0x000fe4000bfa6270 */
[----:B------:R-:W-:-:S09]  /*b920*/  ISETP.GE.AND P3, PT, R23, UR4, PT ;  /* 0x0000000417007c0c */ /* 0x000fd2000bf66270 */
[-C--:B0--3--:R-:W-:Y:S02]  /*b930*/  @!P4 LEA R28, P0, R205, R20.reuse, 0x1 ;  /* 0x00000014cd1cc211 */ /* 0x089fe400078008ff */
[C---:B------:R-:W-:Y:S02]  /*b940*/  @!P5 LEA R30, P2, R204.reuse, R20, 0x1 ;  /* 0x00000014cc1ed211 */ /* 0x040fe400078408ff */
[----:B----4-:R-:W-:Y:S01]  /*b950*/  @!P3 IMAD.WIDE R2, R23, 0x2, R20 ;  /* 0x000000021702b825 */ /* 0x010fe200078e0214 */
[-C--:B------:R-:W-:Y:S02]  /*b960*/  @!P4 LEA.HI.X R29, R205, R21.reuse, R220, 0x1, P0 ;  /* 0x00000015cd1dc211 */ /* 0x080fe400000f0cdc */
[----:B------:R-:W-:Y:S02]  /*b970*/  @!P5 LEA.HI.X R31, R204, R21, R219, 0x1, P2 ;  /* 0x00000015cc1fd211 */ /* 0x000fe400010f0cdb */
[----:B-----5:R0:W-:Y:S04]  /*b980*/  @!P3 ST.E.128 desc[UR6][R2.64], R24 ;  /* 0x000000180200b985 */ /* 0x0201e8000c101d06 */
[----:B------:R0:W-:Y:S04]  /*b990*/  @!P4 ST.E.128 desc[UR6][R28.64], R60 ;  /* 0x0000003c1c00c985 */ /* 0x0001e8000c101d06 */
[----:B------:R0:W-:Y:S02]  /*b9a0*/  @!P5 ST.E.128 desc[UR6][R30.64], R76 ;  /* 0x0000004c1e00d985 */ /* 0x0001e4000c101d06 */
.L_x_215:
[----:B------:R-:W-:Y:S05]  /*b9b0*/  BSYNC B0 ;  /* 0x0000000000007941 */ /* 0x000fea0003800000 */
.L_x_214:
[----:B----4-:R4:W1:Y:S01]  /*b9c0*/  SHFL.IDX PT, R21, R33, 0x2, 0x181f ;  /* 0x00581f0021157f89 */ /* 0x01086200000e0000 */
        /* <DEDUP_REMOVED lines=8> */
[-C--:B0----5:R-:W-:Y:S02]  /*ba50*/  @!P3 LEA R24, P0, R205, R20.reuse, 0x1 ;  /* 0x00000014cd18b211 */ /* 0x0a1fe400078008ff */
[C---:B------:R-:W-:Y:S02]  /*ba60*/  @!P4 LEA R26, P1, R204.reuse, R20, 0x1 ;  /* 0x00000014cc1ac211 */ /* 0x040fe400078208ff */
[----:B-1-3--:R-:W-:Y:S01]  /*ba70*/  @!P2 IMAD.WIDE R2, R23, 0x2, R20 ;  /* 0x000000021702a825 */ /* 0x00afe200078e0214 */
[-C--:B------:R-:W-:Y:S02]  /*ba80*/  @!P3 LEA.HI.X R25, R205, R21.reuse, R220, 0x1, P0 ;  /* 0x00000015cd19b211 */ /* 0x080fe400000f0cdc */
[----:B------:R-:W-:Y:S02]  /*ba90*/  @!P4 LEA.HI.X R27, R204, R21, R219, 0x1, P1 ;  /* 0x00000015cc1bc211 */ /* 0x000fe400008f0cdb */
[----:B------:R0:W-:Y:S04]  /*baa0*/  @!P2 ST.E.128 desc[UR6][R2.64], R8 ;  /* 0x000000080200a985 */ /* 0x0001e8000c101d06 */
[----:B------:R0:W-:Y:S04]  /*bab0*/  @!P3 ST.E.128 desc[UR6][R24.64], R52 ;  /* 0x000000341800b985 */ /* 0x0001e8000c101d06 */
[----:B------:R0:W-:Y:S02]  /*bac0*/  @!P4 ST.E.128 desc[UR6][R26.64], R64 ;  /* 0x000000401a00c985 */ /* 0x0001e4000c101d06 */
.L_x_217:
[----:B------:R-:W-:Y:S05]  /*bad0*/  BSYNC B0 ;  /* 0x0000000000007941 */ /* 0x000fea0003800000 */
.L_x_216:
[----:B0--3--:R-:W-:Y:S01]  /*bae0*/  VIADD R3, R35, 0x60 ;  /* 0x0000006023037836 */ /* 0x009fe20000000000 */
[----:B-----5:R0:W3:Y:S01]  /*baf0*/  SHFL.IDX PT, R9, R33, 0x3, 0x181f ;  /* 0x00781f0021097f89 */ /* 0x0200e200000e0000 */
[----:B------:R-:W-:Y:S01]  /*bb00*/  BSSY B0, `(.L_x_218) ;  /* 0x0000012000007945 */ /* 0x000fe20003800000 */
[----:B------:R-:W-:Y:S02]  /*bb10*/  VIADD R208, R208, 0x1 ;  /* 0x00000001d0d07836 */ /* 0x000fe40000000000 */
[----:B------:R-:W-:Y:S01]  /*bb20*/  ISETP.GE.AND P0, PT, R3, R0, PT ;  /* 0x000000000300720c */ /* 0x000fe20003f06270 */
[----:B------:R0:W0:-:S12]  /*bb30*/  SHFL.IDX PT, R8, R32, 0x3, 0x181f ;  /* 0x00781f0020087f89 */ /* 0x00001800000e0000 */
[----:B------:R-:W-:Y:S05]  /*bb40*/  @P0 BRA `(.L_x_219) ;  /* 0x0000000000340947 */ /* 0x000fea0003800000 */
[----:B------:R-:W-:Y:S01]  /*bb50*/  ULDC UR4, c[0x0][0xac8] ;  /* 0x0002b20000047ab9 */ /* 0x000fe20000000800 */
[----:B------:R-:W-:Y:S01]  /*bb60*/  ULDC.64 UR6, c[0x0][0x208] ;  /* 0x0000820000067ab9 */ /* 0x000fe20000000a00 */
[----:B------:R-:W-:Y:S02]  /*bb70*/  ISETP.GE.AND P3, PT, R205, UR4, PT ;  /* 0x00000004cd007c0c */ /* 0x000fe4000bf66270 */
[----:B------:R-:W-:Y:S02]  /*bb80*/  ISETP.GE.AND P4, PT, R204, UR4, PT ;  /* 0x00000004cc007c0c */ /* 0x000fe4000bf86270 */
[----:B------:R-:W-:-:S09]  /*bb90*/  ISETP.GE.AND P2, PT, R23, UR4, PT ;  /* 0x0000000417007c0c */ /* 0x000fd2000bf46270 */
[-C--:B0-----:R-:W-:Y:S02]  /*bba0*/  @!P3 LEA R10, P0, R205, R8.reuse, 0x1 ;  /* 0x00000008cd0ab211 */ /* 0x081fe400078008ff */
[C---:B------:R-:W-:Y:S02]  /*bbb0*/  @!P4 LEA R20, P1, R204.reuse, R8, 0x1 ;  /* 0x00000008cc14c211 */ /* 0x040fe400078208ff */
[----:B---3--:R-:W-:Y:S01]  /*bbc0*/  @!P2 IMAD.WIDE R2, R23, 0x2, R8 ;  /* 0x000000021702a825 */ /* 0x008fe200078e0208 */
[-C--:B------:R-:W-:Y:S02]  /*bbd0*/  @!P3 LEA.HI.X R11, R205, R9.reuse, R220, 0x1, P0 ;  /* 0x00000009cd0bb211 */ /* 0x080fe400000f0cdc */
[----:B-1----:R-:W-:Y:S02]  /*bbe0*/  @!P4 LEA.HI.X R21, R204, R9, R219, 0x1, P1 ;  /* 0x00000009cc15c211 */ /* 0x002fe400008f0cdb */
[----:B------:R0:W-:Y:S04]  /*bbf0*/  @!P2 ST.E.128 desc[UR6][R2.64], R4 ;  /* 0x000000040200a985 */ /* 0x0001e8000c101d06 */
[----:B------:R0:W-:Y:S04]  /*bc00*/  @!P3 ST.E.128 desc[UR6][R10.64], R12 ;  /* 0x0000000c0a00b985 */ /* 0x0001e8000c101d06 */
[----:B------:R0:W-:Y:S02]  /*bc10*/  @!P4 ST.E.128 desc[UR6][R20.64], R48 ;  /* 0x000000301400c985 */ /* 0x0001e4000c101d06 */
.L_x_219:
[----:B------:R-:W-:Y:S05]  /*bc20*/  BSYNC B0 ;  /* 0x0000000000007941 */ /* 0x000fea0003800000 */
.L_x_218:
[----:B------:R-:W5:Y:S01]  /*bc30*/  LDC R0, c[0x0][0xc34] ;  /* 0x00030d00ff007b82 */ /* 0x000f620000000800 */
[----:B------:R-:W-:-:S13]  /*bc40*/  R2UR UR4, R207 ;  /* 0x00000000cf0472ca */ /* 0x000fda00000e0000 */
[----:B-----5:R-:W-:-:S13]  /*bc50*/  ISETP.LE.AND P0, PT, R0, UR4, PT ;  /* 0x0000000400007c0c */ /* 0x020fda000bf03270 */
[----:B------:R-:W-:Y:S05]  /*bc60*/  @!P0 BRA `(.L_x_220) ;  /* 0xffffff5400888947 */ /* 0x000fea000383ffff */
[----:B------:R-:W-:Y:S05]  /*bc70*/  EXIT ;  /* 0x000000000000794d */ /* 0x000fea0003800000 */
.L_x_186:
        /* <DEDUP_REMOVED lines=8> */
[----:B------:R0:W-:Y:S07]  /*bd00*/  STL [R1], R3 ;  /* 0x0000000301007387 */ /* 0x0001ee0000100800 */
[----:B------:R-:W-:Y:S05]  /*bd10*/  @P0 BRA `(.L_x_221) ;  /* 0x0000004800440947 */ /* 0x000fea0003800000 */
[----:B------:R-:W2:Y:S01]  /*bd20*/  LDL R5, [R1+0x2c] ;  /* 0x00002c0001057983 */ /* 0x000ea20000100800 */
[----:B------:R-:W1:Y:S01]  /*bd30*/  S2UR UR4, SR_CgaCtaId ;  /* 0x00000000000479c3 */ /* 0x000e620000008800 */
[C---:B------:R-:W-:Y:S01]  /*bd40*/  IMAD.SHL.U32 R2, R0.reuse, 0x8, RZ ;  /* 0x0000000800027824 */ /* 0x040fe200078e00ff */
[C---:B------:R-:W-:Y:S01]  /*bd50*/  LOP3.LUT R6, R0.reuse, 0x7f, RZ, 0xc0, !PT ;  /* 0x0000007f00067812 */ /* 0x040fe200078ec0ff */
[----:B------:R-:W-:Y:S01]  /*bd60*/  UMOV UR36, 0x400 ;  /* 0x0000040000247882 */ /* 0x000fe20000000000 */
[----:B------:R-:W-:Y:S01]  /*bd70*/  LOP3.LUT P0, RZ, R0, 0x1f, RZ, 0xc0, !PT ;  /* 0x0000001f00ff7812 */ /* 0x000fe2000780c0ff */
[----:B------:R-:W-:Y:S01]  /*bd80*/  IMAD.MOV.U32 R19, RZ, RZ, RZ ;  /* 0x000000ffff137224 */ /* 0x000fe200078e00ff */
[----:B0-----:R-:W-:Y:S01]  /*bd90*/  LOP3.LUT R3, R2, 0x1f8, RZ, 0xc0, !PT ;  /* 0x000001f802037812 */ /* 0x001fe200078ec0ff */
[----:B------:R-:W-:Y:S01]  /*bda0*/  ULDC.64 UR38, c[0x0][0x198] ;  /* 0x0000660000267ab9 */ /* 0x000fe20000000a00 */
[----:B------:R-:W0:Y:S01]  /*bdb0*/  S2UR UR5, SR_CTAID.X ;  /* 0x00000000000579c3 */ /* 0x000e220000002500 */
[C---:B------:R-:W-:Y:S01]  /*bdc0*/  ISETP.NE.AND P1, PT, R6.reuse, RZ, PT ;  /* 0x000000ff0600720c */ /* 0x040fe20003f25270 */
[----:B------:R-:W-:Y:S01]  /*bdd0*/  ULDC UR37, c[0x0][0xc] ;  /* 0x0000030000257ab9 */ /* 0x000fe20000000800 */
[----:B------:R-:W-:Y:S01]  /*bde0*/  LOP3.LUT R4, R3, 0x38, R0, 0x78, !PT ;  /* 0x0000003803047812 */ /* 0x000fe200078e7800 */
[C---:B------:R-:W-:Y:S01]  /*bdf0*/  IMAD.SHL.U32 R3, R6.reuse, 0x8, RZ ;  /* 0x0000000806037824 */ /* 0x040fe200078e00ff */
[----:B------:R-:W-:Y:S01]  /*be00*/  ISETP.NE.OR P0, PT, R6, RZ, !P0 ;  /* 0x000000ff0600720c */ /* 0x000fe20004705670 */
[----:B------:R-:W-:Y:S01]  /*be10*/  IMAD.SHL.U32 R0, R0, 0x10, RZ ;  /* 0x0000001000007824 */ /* 0x000fe200078e00ff */
[----:B------:R-:W-:-:S02]  /*be20*/  LOP3.LUT R18, R18, 0xfffffffe, RZ, 0xc0, !PT ;  /* 0xfffffffe12127812 */ /* 0x000fc400078ec0ff */
[----:B------:R-:W-:Y:S02]  /*be30*/  LOP3.LUT R3, R4, 0x200, R3, 0xf8, !PT ;  /* 0x0000020004037812 */ /* 0x000fe400078ef803 */
[----:B------:R-:W-:Y:S02]  /*be40*/  SHF.R.U32.HI R4, RZ, 0x3, R6 ;  /* 0x00000003ff047819 */ /* 0x000fe40000011606 */
[----:B------:R-:W-:Y:S02]  /*be50*/  LOP3.LUT R2, R2, 0x38, RZ, 0xc0, !PT ;  /* 0x0000003802027812 */ /* 0x000fe400078ec0ff */
[----:B------:R-:W-:Y:S01]  /*be60*/  LOP3.LUT R6, R4, 0x70, R0, 0xf8, !PT ;  /* 0x0000007004067812 */ /* 0x000fe200078ef800 */
[----:B-1----:R-:W-:Y:S01]  /*be70*/  ULEA UR36, UR4, UR36, 0x18 ;  /* 0x0000002404247291 */ /* 0x002fe2000f8ec03f */
[----:B------:R-:W-:-:S04]  /*be80*/  @P1 LOP3.LUT R18, R18, 0x1, RZ, 0xfc, !PT ;  /* 0x0000000112121812 */ /* 0x000fc800078efcff */
[----:B------:R-:W-:Y:S02]  /*be90*/  LOP3.LUT R18, R18, 0xfffffffd, RZ, 0xc0, !PT ;  /* 0xfffffffd12127812 */ /* 0x000fe400078ec0ff */
[----:B------:R-:W-:Y:S01]  /*bea0*/  LEA R4, R3, UR36, 0x1 ;  /* 0x0000002403047c11 */ /* 0x000fe2000f8e08ff */
[----:B0-----:R-:W-:Y:S01]  /*beb0*/  IMAD.U32 R0, RZ, RZ, UR5 ;  /* 0x00000005ff007e24 */ /* 0x001fe2000f8e00ff */
[----:B------:R-:W-:-:S03]  /*bec0*/  @P0 LOP3.LUT R18, R18, 0x2, RZ, 0xfc, !PT ;  /* 0x0000000212120812 */ /* 0x000fc600078efcff */
[----:B------:R-:W-:Y:S04]  /*bed0*/  STL [R1+0x10], R4 ;  /* 0x0000100401007387 */ /* 0x000fe80000100800 */
[----:B------:R0:W-:Y:S02]  /*bee0*/  STL [R1+0x28], R0 ;  /* 0x0000280001007387 */ /* 0x0001e40000100800 */
[----:B0-----:R-:W-:Y:S01]  /*bef0*/  IMAD.MOV.U32 R0, RZ, RZ, 0x1 ;  /* 0x00000001ff007424 */ /* 0x001fe200078e00ff */
[----:B--2---:R-:W-:-:S05]  /*bf00*/  LOP3.LUT R3, R5, 0x2, RZ, 0xfc, !PT ;  /* 0x0000000205037812 */ /* 0x004fca00078efcff */
[----:B------:R0:W-:Y:S04]  /*bf10*/  STL [R1+0x18], R3 ;  /* 0x0000180301007387 */ /* 0x0001e80000100800 */
[----:B------:R-:W-:Y:S04]  /*bf20*/  STL [R1+0x34], RZ ;  /* 0x000034ff01007387 */ /* 0x000fe80000100800 */
[----:B------:R1:W-:Y:S01]  /*bf30*/  STL [R1], R0 ;  /* 0x0000000001007387 */ /* 0x0003e20000100800 */
[C---:B0-----:R-:W-:Y:S02]  /*bf40*/  LOP3.LUT R3, R2.reuse, 0x40, RZ, 0xfc, !PT ;  /* 0x0000004002037812 */ /* 0x041fe400078efcff */
[----:B-1----:R-:W-:-:S07]  /*bf50*/  LOP3.LUT R0, R2, 0x80, RZ, 0xfc, !PT ;  /* 0x0000008002007812 */ /* 0x002fce00078efcff */
.L_x_309:
[----:B--2---:R-:W2:Y:S01]  /*bf60*/  LDL R2, [R1+0x28] ;  /* 0x0000280001027983 */ /* 0x004ea20000100800 */
[----:B0-----:R-:W0:Y:S01]  /*bf70*/  LDC R0, c[0x0][0xc38] ;  /* 0x00030e00ff007b82 */ /* 0x001e220000000800 */
[----:B------:R-:W-:Y:S05]  /*bf80*/  YIELD ;  /* 0x0000000000007946 */ /* 0x000fea0003800000 */
[----:B------:R-:W-:Y:S02]  /*bf90*/  ULDC.64 UR4, c[0x0][0x418] ;  /* 0x0001060000047ab9 */ /* 0x000fe40000000a00 */
[----:B------:R-:W1:Y:S01]  /*bfa0*/  LDC R16, c[0x0][0xc44] ;  /* 0x00031100ff107b82 */ /* 0x000e620000000800 */
[----:B------:R-:W-:-:S03]  /*bfb0*/  UISETP.NE.U32.AND UP0, UPT, UR4, URZ, UPT ;  /* 0x0000003f0400728c */ /* 0x000fc6000bf05070 */
[----:B------:R-:W-:Y:S01]  /*bfc0*/  ULDC UR4, c[0x0][0x424] ;  /* 0x0001090000047ab9 */ /* 0x000fe20000000800 */
[----:B------:R-:W-:-:S04]  /*bfd0*/  UISETP.NE.AND.EX UP0, UPT, UR5, URZ, UPT, UP0 ;  /* 0x0000003f0500728c */ /* 0x000fc8000bf05300 */
[----:B------:R-:W-:Y:S01]  /*bfe0*/  USEL UR4, UR4, 0x1, UP0 ;  /* 0x0000000104047887 */ /* 0x000fe20008000000 */
[----:B0-----:R-:W-:Y:S02]  /*bff0*/  ISETP.NE.AND P0, PT, R0, 0x1, PT ;  /* 0x000000010000780c */ /* 0x001fe40003f05270 */
[----:B-1----:R-:W-:-:S11]  /*c000*/  ISETP.NE.AND P1, PT, R16, 0x1, PT ;  /* 0x000000011000780c */ /* 0x002fd60003f25270 */
[----:B------:R-:W2:Y:S08]  /*c010*/  @P0 LDC R0, c[0x0][0xc3c] ;  /* 0x00030f00ff000b82 */ /* 0x000eb00000000800 */
[----:B------:R-:W0:Y:S01]  /*c020*/  @P0 LDC R3, c[0x0][0xc40] ;  /* 0x00031000ff030b82 */ /* 0x000e220000000800 */
[----:B--2---:R-:W-:-:S04]  /*c030*/  @P0 IMAD.HI.U32 R0, R2, R0, RZ ;  /* 0x0000000002000227 */ /* 0x004fc800078e00ff */
[----:B------:R-:W-:Y:S01]  /*c040*/  IMAD.MOV.U32 R4, RZ, RZ, R2 ;  /* 0x000000ffff047224 */ /* 0x000fe200078e0002 */
[----:B0-----:R-:W-:Y:S02]  /*c050*/  @P0 SHF.R.U32.HI R4, RZ, R3, R0 ;  /* 0x00000003ff040219 */ /* 0x001fe40000011600 */
[----:B------:R-:W0:Y:S03]  /*c060*/  @P1 LDC.64 R2, c[0x0][0xc48] ;  /* 0x00031200ff021b82 */ /* 0x000e260000000a00 */
[----:B------:R-:W-:Y:S01]  /*c070*/  IMAD.MOV.U32 R5, RZ, RZ, R4 ;  /* 0x000000ffff057224 */ /* 0x000fe200078e0004 */
[----:B------:R1:W-:Y:S04]  /*c080*/  STL [R1+0x1c], R4 ;  /* 0x00001c0401007387 */ /* 0x0003e80000100800 */
[----:B------:R-:W2:Y:S01]  /*c090*/  LDC R0, c[0x0][0x2f0] ;  /* 0x0000bc00ff007b82 */ /* 0x000ea20000000800 */
[----:B0-----:R-:W-:-:S05]  /*c0a0*/  @P1 IMAD.HI.U32 R2, R4, R2, RZ ;  /* 0x0000000204021227 */ /* 0x001fca00078e00ff */
[----:B------:R-:W-:Y:S01]  /*c0b0*/  @P1 SHF.R.U32.HI R5, RZ, R3, R2 ;  /* 0x00000003ff051219 */ /* 0x000fe20000011602 */
[----:B------:R-:W-:Y:S02]  /*c0c0*/  IMAD.MOV.U32 R2, RZ, RZ, RZ ;  /* 0x000000ffff027224 */ /* 0x000fe400078e00ff */
[----:B--2---:R-:W-:Y:S01]  /*c0d0*/  IMAD R6, R0, UR4, RZ ;  /* 0x0000000400067c24 */ /* 0x004fe2000f8e02ff */
        /* <DEDUP_REMOVED lines=12> */
[----:B------:R-:W-:Y:S05]  /*c1a0*/  @!P0 BRA `(.L_x_222) ;  /* 0x0000000000408947 */ /* 0x000fea0003800000 */
        /* <DEDUP_REMOVED lines=15> */
[----:B0-----:R-:W-:Y:S05]  /*c2a0*/  CALL.ABS.NOINC R2 ;  /* 0x0000000002007343 */ /* 0x001fea0003c00000 */
.L_x_222:
        /* <DEDUP_REMOVED lines=8> */
[----:B------:R0:W2:Y:S01]  /*c330*/  LDC.64 R2, c[0x4][R17] ;  /* 0x0100000011027b82 */ /* 0x0000a20000000a00 */
        /* <DEDUP_REMOVED lines=10> */
[----:B--2---:R-:W-:Y:S05]  /*c3e0*/  CALL.ABS.NOINC R2 ;  /* 0x0000000002007343 */ /* 0x004fea0003c00000 */
.L_x_224:
[----:B------:R0:W1:Y:S01]  /*c3f0*/  LDC.64 R2, c[0x4][R17] ;  /* 0x0100000011027b82 */ /* 0x0000620000000a00 */
[----:B------:R-:W-:Y:S01]  /*c400*/  ULDC.64 UR6, c[0x4][0xa8] ;  /* 0x01002a0000067ab9 */ /* 0x000fe20000000a00 */
[----:B------:R-:W-:Y:S01]  /*c410*/  ULDC.64 UR8, c[0x4][0xb0] ;  /* 0x01002c0000087ab9 */ /* 0x000fe20000000a00 */
[----:B------:R-:W-:Y:S01]  /*c420*/  ULDC.64 UR4, c[0x4][0x18] ;  /* 0x0100060000047ab9 */ /* 0x000fe20000000a00 */
[----:B------:R-:W-:Y:S02]  /*c430*/  IMAD.U32 R4, RZ, RZ, UR6 ;  /* 0x00000006ff047e24 */ /* 0x000fe4000f8e00ff */
        /* <DEDUP_REMOVED lines=9> */
[----:B-1----:R-:W-:Y:S05]  /*c4d0*/  CALL.ABS.NOINC R2 ;  /* 0x0000000002007343 */ /* 0x002fea0003c00000 */
.L_x_223:
[----:B------:R-:W2:Y:S01]  /*c4e0*/  LDL R2, [R1+0x24] ;  /* 0x0000240001027983 */ /* 0x000ea20000100800 */
[----:B------:R-:W-:-:S03]  /*c4f0*/  ULDC.64 UR4, c[0x0][0x9f8] ;  /* 0x00027e0000047ab9 */ /* 0x000fc60000000a00 */
[----:B-1----:R-:W3:Y:S01]  /*c500*/  LDL R0, [R1+0x14] ;  /* 0x0000140001007983 */ /* 0x002ee20000100800 */
[----:B------:R-:W-:Y:S01]  /*c510*/  ISETP.NE.U32.AND P0, PT, RZ, UR4, PT ;  /* 0x00000004ff007c0c */ /* 0x000fe2000bf05070 */
[----:B------:R-:W-:-:S03]  /*c520*/  ULDC.64 UR6, c[0x0][0x208] ;  /* 0x0000820000067ab9 */ /* 0x000fc60000000a00 */
[----:B------:R-:W-:Y:S01]  /*c530*/  ISETP.NE.AND.EX P0, PT, RZ, UR5, PT, P0 ;  /* 0x00000005ff007c0c */ /* 0x000fe2000bf05300 */
[----:B--2---:R-:W-:-:S12]  /*c540*/  IMAD.MOV.U32 R17, RZ, RZ, R2 ;  /* 0x000000ffff117224 */ /* 0x004fd800078e0002 */
[----:B------:R-:W3:Y:S02]  /*c550*/  @P0 LDC.64 R2, c[0x0][0x9f8] ;  /* 0x00027e00ff020b82 */ /* 0x000ee40000000a00 */
[----:B---3--:R-:W-:-:S05]  /*c560*/  @P0 IMAD.WIDE R2, R0, 0x4, R2 ;  /* 0x0000000400020825 */ /* 0x008fca00078e0202 */
[----:B------:R0:W2:Y:S01]  /*c570*/  @P0 LDG.E R0, desc[UR6][R2.64] ;  /* 0x0000000602000981 */ /* 0x0000a2000c1e1900 */
[----:B------:R-:W-:Y:S01]  /*c580*/  VIADD R9, R17, 0xffffffff ;  /* 0xffffffff11097836 */ /* 0x000fe20000000000 */
[----:B------:R-:W-:Y:S01]  /*c590*/  UMOV UR4, 0xffffffff ;  /* 0xffffffff00047882 */ /* 0x000fe20000000000 */
[----:B------:R-:W-:-:S03]  /*c5a0*/  LOP3.LUT R18, R18, 0xfffffffb, RZ, 0xc0, !PT ;  /* 0xfffffffb12127812 */ /* 0x000fc600078ec0ff */
[----:B------:R1:W-:Y:S01]  /*c5b0*/  STL [R1+0x20], R9 ;  /* 0x0000200901007387 */ /* 0x0003e20000100800 */
[----:B0-----:R-:W0:Y:S02]  /*c5c0*/  LDC.64 R2, c[0x0][0x418] ;  /* 0x00010600ff027b82 */ /* 0x001e240000000a00 */
[----:B0-----:R-:W-:-:S04]  /*c5d0*/  ISETP.NE.U32.AND P0, PT, R2, RZ, PT ;  /* 0x000000ff0200720c */ /* 0x001fc80003f05070 */
[----:B------:R-:W-:-:S13]  /*c5e0*/  ISETP.NE.AND.EX P1, PT, R3, RZ, PT, P0 ;  /* 0x000000ff0300720c */ /* 0x000fda0003f25300 */
[----:B------:R-:W-:Y:S02]  /*c5f0*/  @P1 LOP3.LUT R18, R18, 0x4, RZ, 0xfc, !PT ;  /* 0x0000000412121812 */ /* 0x000fe400078efcff */
[----:B--2---:R-:W-:Y:S01]  /*c600*/  SHF.R.S32.HI R8, RZ, 0x1f, R0 ;  /* 0x0000001fff087819 */ /* 0x004fe20000011400 */
[----:B------:R1:W-:Y:S01]  /*c610*/  STL [R1+0x8], R0 ;  /* 0x0000080001007387 */ /* 0x0003e20000100800 */
[----:B------:R-:W-:-:S03]  /*c620*/  SEL R17, R0, RZ, !P1 ;  /* 0x000000ff00117207 */ /* 0x000fc60004800000 */
[----:B------:R1:W-:Y:S01]  /*c630*/  STL [R1+0xc], R8 ;  /* 0x00000c0801007387 */ /* 0x0003e20000100800 */
[----:B------:R-:W-:Y:S05]  /*c640*/  BRA.DIV UR4, `(.L_x_225) ;  /* 0x0000004604447947 */ /* 0x000fea000b800000 */
[----:B------:R-:W0:Y:S02]  /*c650*/  S2R R4, SR_TID.X ;  /* 0x0000000000047919 */ /* 0x000e240000002100 */
[----:B0-----:R-:W-:-:S04]  /*c660*/  SHF.R.U32.HI R4, RZ, 0x5, R4 ;  /* 0x00000005ff047819 */ /* 0x001fc80000011604 */
[----:B------:R-:W-:-:S05]  /*c670*/  LOP3.LUT R4, R4, 0x3, RZ, 0xc0, !PT ;  /* 0x0000000304047812 */ /* 0x000fca00078ec0ff */
[----:B------:R0:W2:Y:S02]  /*c680*/  SHFL.IDX PT, R14, R4, RZ, 0x1f ;  /* 0x00001fff040e7589 */ /* 0x0000a400000e0000 */
.L_x_325:
[----:B--2---:R-:W-:Y:S02]  /*c690*/  ISETP.NE.AND P0, PT, R14, RZ, PT ;  /* 0x000000ff0e00720c */ /* 0x004fe40003f05270 */
[----:B------:R-:W-:Y:S02]  /*c6a0*/  PLOP3.LUT P2, PT, PT, PT, PT, 0x8, 0x0 ;  /* 0x000000000000781c */ /* 0x000fe40003f4e170 */
[----:B------:R-:W-:-:S11]  /*c6b0*/  LOP3.LUT R18, R18, 0xfffffff7, RZ, 0xc0, !PT ;  /* 0xfffffff712127812 */ /* 0x000fd600078ec0ff */
[----:B------:R-:W-:Y:S01]  /*c6c0*/  @P2 LOP3.LUT R18, R18, 0x8, RZ, 0xfc, !PT ;  /* 0x0000000812122812 */ /* 0x000fe200078efcff */
[----:B------:R-:W-:Y:S06]  /*c6d0*/  @P0 BRA `(.L_x_226) ;  /* 0x0000000400500947 */ /* 0x000fec0003800000 */
[----:B------:R-:W-:-:S03]  /*c6e0*/  UMOV UR4, 0xffffffff ;  /* 0xffffffff00047882 */ /* 0x000fc60000000000 */
[----:B------:R-:W-:Y:S05]  /*c6f0*/  BRA.DIV UR4, `(.L_x_227) ;  /* 0x00000046044c7947 */ /* 0x000fea000b800000 */
[----:B------:R-:W-:-:S13]  /*c700*/  ELECT P6, URZ, PT ;  /* 0x00000000003f782f */ /* 0x000fda00038c0000 */
.L_x_328:
[----:B------:R-:W-:Y:S05]  /*c710*/  @!P6 BRA `(.L_x_226) ;  /* 0x000000040040e947 */ /* 0x000fea0003800000 */
[----:B------:R2:W-:Y:S01]  /*c720*/  STL [R1+0x4], R9 ;  /* 0x0000040901007387 */ /* 0x0005e20000100800 */
[----:B------:R-:W-:Y:S05]  /*c730*/  @!P1 BRA `(.L_x_228) ;  /* 0x00000000004c9947 */ /* 0x000fea0003800000 */
[----:B------:R-:W3:Y:S01]  /*c740*/  LDC R7, c[0x0][0x43c] ;  /* 0x00010f00ff077b82 */ /* 0x000ee20000000800 */
[----:B------:R-:W-:Y:S01]  /*c750*/  ULDC.64 UR4, c[0x0][0x428] ;  /* 0x00010a0000047ab9 */ /* 0x000fe20000000a00 */
[----:B------:R-:W-:Y:S01]  /*c760*/  ULDC.64 UR6, c[0x0][0x208] ;  /* 0x0000820000067ab9 */ /* 0x000fe20000000a00 */
[----:B---3--:R-:W-:-:S13]  /*c770*/  ISETP.NE.AND P0, PT, R7, 0x1, PT ;  /* 0x000000010700780c */ /* 0x008fda0003f05270 */
[----:B0-----:R-:W0:Y:S02]  /*c780*/  @P0 LDC.64 R4, c[0x0][0x440] ;  /* 0x00011000ff040b82 */ /* 0x001e240000000a00 */
[----:B0-----:R-:W-:-:S04]  /*c790*/  @P0 IMAD.HI.U32 R6, R9, R4, RZ ;  /* 0x0000000409060227 */ /* 0x001fc800078e00ff */
[----:B------:R-:W-:Y:S01]  /*c7a0*/  IMAD.MOV.U32 R4, RZ, RZ, R9 ;  /* 0x000000ffff047224 */ /* 0x000fe200078e0009 */
[----:B------:R-:W-:-:S05]  /*c7b0*/  @P0 SHF.R.U32.HI R4, RZ, R5, R6 ;  /* 0x00000005ff040219 */ /* 0x000fca0000011606 */
[----:B------:R-:W-:-:S04]  /*c7c0*/  IMAD.MOV R5, RZ, RZ, -R4 ;  /* 0x000000ffff057224 */ /* 0x000fc800078e0a04 */
[----:B------:R-:W-:Y:S01]  /*c7d0*/  IMAD R6, R7, R5, R9 ;  /* 0x0000000507067224 */ /* 0x000fe200078e0209 */
[----:B------:R-:W-:-:S04]  /*c7e0*/  SHF.R.S32.HI R5, RZ, 0x1f, R4 ;  /* 0x0000001fff057819 */ /* 0x000fc80000011404 */
[----:B------:R0:W-:Y:S01]  /*c7f0*/  STL [R1+0x4], R6 ;  /* 0x0000040601007387 */ /* 0x0001e20000100800 */
[----:B------:R-:W-:-:S03]  /*c800*/  IMAD.WIDE.U32 R4, R0, UR4, R4 ;  /* 0x0000000400047c25 */ /* 0x000fc6000f8e0004 */
[----:B------:R-:W-:Y:S01]  /*c810*/  LEA R2, P0, R4, R2, 0x2 ;  /* 0x0000000204027211 */ /* 0x000fe200078010ff */
[----:B0-----:R-:W-:-:S04]  /*c820*/  IMAD R6, R8, UR4, RZ ;  /* 0x0000000408067c24 */ /* 0x001fc8000f8e02ff */
[----:B-1----:R-:W-:-:S04]  /*c830*/  IMAD R0, R0, UR5, R6 ;  /* 0x0000000500007c24 */ /* 0x002fc8000f8e0206 */
[----:B------:R-:W-:-:S05]  /*c840*/  IMAD.IADD R0, R5, 0x1, R0 ;  /* 0x0000000105007824 */ /* 0x000fca00078e0200 */
[----:B------:R-:W-:-:S05]  /*c850*/  LEA.HI.X R3, R4, R3, R0, 0x2, P0 ;  /* 0x0000000304037211 */ /* 0x000fca00000f1400 */
[----:B------:R3:W5:Y:S02]  /*c860*/  LDG.E R0, desc[UR6][R2.64] ;  /* 0x0000000602007981 */ /* 0x000764000c1e1900 */
.L_x_228:
[----:B---3--:R-:W3:Y:S01]  /*c870*/  LDL R3, [R1] ;  /* 0x0000000001037983 */ /* 0x008ee20000100800 */
[----:B------:R-:W-:Y:S02]  /*c880*/  LEA R2, R19, UR36, 0x3 ;  /* 0x0000002413027c11 */ /* 0x000fe4000f8e18ff */
[----:B---3--:R-:W-:-:S04]  /*c890*/  SHF.L.U32 R3, R3, 0x1f, RZ ;  /* 0x0000001f03037819 */ /* 0x008fc800000006ff */
[----:B------:R-:W3:Y:S02]  /*c8a0*/  SYNCS.PHASECHK.TRANS64.TRYWAIT P0, [R2+URZ+0x36840], R3 ;  /* 0x03684003020075a7 */ /* 0x000ee4000800017f */
[----:B---3--:R-:W-:Y:S05]  /*c8b0*/  @!P0 BRA `(.L_x_229) ;  /* 0x0000004000fc8947 */ /* 0x008fea0003800000 */
.L_x_329:
[----:B0-----:R-:W4:Y:S01]  /*c8c0*/  LDL R4, [R1+0x18] ;  /* 0x0000180001047983 */ /* 0x001f220000100800 */
[----:B------:R-:W0:Y:S02]  /*c8d0*/  S2R R5, SR_TID.X ;  /* 0x0000000000057919 */ /* 0x000e240000002100 */
[----:B0-----:R-:W-:-:S04]  /*c8e0*/  LOP3.LUT R5, R5, 0x7f, RZ, 0xc0, !PT ;  /* 0x0000007f05057812 */ /* 0x001fc800078ec0ff */
[----:B------:R-:W-:-:S13]  /*c8f0*/  ISETP.NE.AND P0, PT, R5, RZ, PT ;  /* 0x000000ff0500720c */ /* 0x000fda0003f05270 */
[----:B---3--:R-:W-:-:S04]  /*c900*/  @!P0 IMAD.MOV.U32 R3, RZ, RZ, 0xa800 ;  /* 0x0000a800ff038424 */ /* 0x008fc800078e00ff */
[----:B------:R4:W-:Y:S02]  /*c910*/  @!P0 SYNCS.ARRIVE.TRANS64 RZ, [R2+URZ+0x36830], R3 ;  /* 0x0368300302ff89a7 */ /* 0x0009e4000800003f */
[----:B----4-:R-:W-:-:S04]  /*c920*/  PRMT R3, R4, 0x9910, RZ ;  /* 0x0000991004037816 */ /* 0x010fc800000000ff */
[----:B------:R-:W-:-:S13]  /*c930*/  ISETP.NE.AND P0, PT, R3, 0x2, PT ;  /* 0x000000020300780c */ /* 0x000fda0003f05270 */
[----:B------:R-:W-:Y:S05]  /*c940*/  @P0 BRA `(.L_x_230) ;  /* 0x0000000000040947 */ /* 0x000fea0003800000 */
[----:B------:R-:W-:Y:S01]  /*c950*/  BPT.TRAP 0x1 ;  /* 0x000000040000795c */ /* 0x000fe20000300000 */
.L_x_230:
[----:B------:R-:W-:-:S13]  /*c960*/  LOP3.LUT P0, RZ, R18, 0x2, RZ, 0xc0, !PT ;  /* 0x0000000212ff7812 */ /* 0x000fda000780c0ff */
[----:B------:R-:W-:Y:S05]  /*c970*/  @P0 BRA `(.L_x_231) ;  /* 0x0000000000040947 */ /* 0x000fea0003800000 */
[----:B------:R-:W-:Y:S01]  /*c980*/  BPT.TRAP 0x1 ;  /* 0x000000040000795c */ /* 0x000fe20000300000 */
.L_x_231:
[----:B------:R-:W3:Y:S01]  /*c990*/  LDL R4, [R1+0x4] ;  /* 0x0000040001047983 */ /* 0x000ee20000100800 */
[----:B------:R-:W-:Y:S01]  /*c9a0*/  R2UR UR14, R2 ;  /* 0x00000000020e72ca */ /* 0x000fe200000e0000 */
[----:B------:R-:W-:Y:S01]  /*c9b0*/  UIADD3 UR4, UP0, UR38, 0x370, URZ ;  /* 0x0000037026047890 */ /* 0x000fe2000ff1e03f */
[----:B------:R-:W-:Y:S01]  /*c9c0*/  R2UR UR12, R16 ;  /* 0x00000000100c72ca */ /* 0x000fe200000e0000 */
[----:B------:R-:W0:Y:S01]  /*c9d0*/  S2R R5, SR_CgaCtaId ;  /* 0x0000000000057919 */ /* 0x000e220000008800 */
[----:B-----5:R-:W-:Y:S01]  /*c9e0*/  R2UR UR13, R0 ;  /* 0x00000000000d72ca */ /* 0x020fe200000e0000 */
[----:B------:R-:W-:Y:S01]  /*c9f0*/  UMOV UR10, URZ ;  /* 0x0000003f000a7c82 */ /* 0x000fe20008000000 */
[----:B------:R-:W-:Y:S01]  /*ca00*/  UMOV UR18, 0x30000 ;  /* 0x0003000000127882 */ /* 0x000fe20000000000 */
[----:B------:R-:W4:Y:S01]  /*ca10*/  S2R R3, SR_CgaCtaId ;  /* 0x0000000000037919 */ /* 0x000f220000008800 */
[----:B------:R-:W-:Y:S01]  /*ca20*/  UMOV UR6, 0x0 ;  /* 0x0000000000067882 */ /* 0x000fe20000000000 */
[----:B------:R-:W-:Y:S01]  /*ca30*/  UMOV UR7, 0x14f00000 ;  /* 0x14f0000000077882 */ /* 0x000fe20000000000 */
[----:B------:R-:W-:Y:S01]  /*ca40*/  UMOV UR16, 0x40 ;  /* 0x0000004000107882 */ /* 0x000fe20000000000 */
[----:B------:R-:W-:Y:S01]  /*ca50*/  PLOP3.LUT P0, PT, PT, PT, PT, 0x80, 0x0 ;  /* 0x000000000000781c */ /* 0x000fe20003f0f070 */
[----:B------:R-:W-:Y:S01]  /*ca60*/  IMAD.MOV.U32 R17, RZ, RZ, R0 ;  /* 0x000000ffff117224 */ /* 0x000fe200078e0000 */
[----:B------:R-:W-:-:S11]  /*ca70*/  LOP3.LUT R18, R18, 0xfffffff7, RZ, 0xc0, !PT ;  /* 0xfffffff712127812 */ /* 0x000fd600078ec0ff */
[----:B------:R-:W-:Y:S02]  /*ca80*/  @P0 LOP3.LUT R18, R18, 0x8, RZ, 0xfc, !PT ;  /* 0x0000000812120812 */ /* 0x000fe400078efcff */
[----:B0-----:R-:W-:Y:S02]  /*ca90*/  LOP3.LUT R5, R5, 0x1, RZ, 0xc0, !PT ;  /* 0x0000000105057812 */ /* 0x001fe400078ec0ff */
[----:B----4-:R-:W-:-:S03]  /*caa0*/  LOP3.LUT R3, R3, 0x1, RZ, 0xc0, !PT ;  /* 0x0000000103037812 */ /* 0x010fc600078ec0ff */
[----:B------:R-:W-:-:S04]  /*cab0*/  IMAD R5, R5, 0xe00, RZ ;  /* 0x00000e0005057824 */ /* 0x000fc800078e02ff */
[----:B------:R-:W-:Y:S02]  /*cac0*/  IMAD R2, R19, 0x5400, R5 ;  /* 0x0000540013027824 */ /* 0x000fe400078e0205 */
[----:B------:R-:W-:-:S03]  /*cad0*/  IMAD R3, R3, 0x38, RZ ;  /* 0x0000003803037824 */ /* 0x000fc600078e02ff */
[----:B------:R-:W-:Y:S02]  /*cae0*/  R2UR UR5, R2 ;  /* 0x00000000020572ca */ /* 0x000fe400000e0000 */
[----:B------:R-:W-:-:S11]  /*caf0*/  R2UR UR9, R3 ;  /* 0x00000000030972ca */ /* 0x000fd600000e0000 */
[----:B------:R-:W-:Y:S02]  /*cb00*/  ULEA UR8, UR5, UR36, 0x1 ;  /* 0x0000002405087291 */ /* 0x000fe4000f8e083f */
[----:B------:R-:W-:Y:S02]  /*cb10*/  UIADD3.X UR5, URZ, UR39, URZ, UP0, !UPT ;  /* 0x000000273f057290 */ /* 0x000fe400087fe43f */
[----:B------:R-:W-:Y:S02]  /*cb20*/  UIADD3 UR15, UR8, 0x24c00, URZ ;  /* 0x00024c00080f7890 */ /* 0x000fe4000fffe03f */
[----:B------:R-:W-:Y:S01]  /*cb30*/  UIADD3 UR17, UR8, 0x28400, URZ ;  /* 0x0002840008117890 */ /* 0x000fe2000fffe03f */
[----:B---3--:R-:W-:-:S13]  /*cb40*/  R2UR UR11, R4 ;  /* 0x00000000040b72ca */ /* 0x008fda00000e0000 */
[----:B------:R-:W-:Y:S02]  /*cb50*/  UIMAD UR11, UR11, 0x70, UR9 ;  /* 0x000000700b0b78a4 */ /* 0x000fe4000f8e0209 */
[----:B------:R-:W-:Y:S02]  /*cb60*/  UIADD3 UR9, UR14, 0x36830, URZ ;  /* 0x000368300e097890 */ /* 0x000fe4000fffe03f */
[----:B------:R-:W-:-:S07]  /*cb70*/  UIADD3 UR14, UR8, 0x21400, URZ ;  /* 0x00021400080e7890 */ /* 0x000fce000fffe03f */
[----:B------:R-:W-:Y:S01]  /*cb80*/  UMOV UR8, UR14 ;  /* 0x0000000e00087c82 */ /* 0x000fe20008000000 */
[----:B------:R-:W-:Y:S01]  /*cb90*/  UMOV UR14, 0x80 ;  /* 0x00000080000e7882 */ /* 0x000fe20000000000 */
[----:B------:R0:W-:Y:S02]  /*cba0*/  UTMALDG.4D.MULTICAST [UR8], [UR4], UR18, desc[UR6] ;  /* 0x00000608040073b4 */ /* 0x0001e40008019812 */
[----:B0-----:R-:W-:Y:S01]  /*cbb0*/  UMOV UR8, UR15 ;  /* 0x0000000f00087c82 */ /* 0x001fe20008000000 */
[----:B------:R-:W-:Y:S02]  /*cbc0*/  UMOV UR10, UR16 ;  /* 0x00000010000a7c82 */ /* 0x000fe40008000000 */
[----:B------:R0:W-:Y:S02]  /*cbd0*/  UTMALDG.4D.MULTICAST [UR8], [UR4], UR18, desc[UR6] ;  /* 0x00000608040073b4 */ /* 0x0001e40008019812 */
[----:B0-----:R-:W-:Y:S01]  /*cbe0*/  UMOV UR8, UR17 ;  /* 0x0000001100087c82 */ /* 0x001fe20008000000 */
[----:B------:R-:W-:-:S02]  /*cbf0*/  UMOV UR10, UR14 ;  /* 0x0000000e000a7c82 */ /* 0x000fc40008000000 */
[----:B------:R3:W-:Y:S02]  /*cc00*/  UTMALDG.4D.MULTICAST [UR8], [UR4], UR18, desc[UR6] ;  /* 0x00000608040073b4 */ /* 0x0007e40008019812 */
[----:B---3--:R-:W-:Y:S01]  /*cc10*/  NOP ;  /* 0x0000000000007918 */ /* 0x008fe20000000000 */
.L_x_226:
        /* <DEDUP_REMOVED lines=10> */
[----:B0-----:R-:W-:Y:S02]  /*ccc0*/  IMAD.U32 R4, RZ, RZ, UR6 ;  /* 0x00000006ff047e24 */ /* 0x001fe4000f8e00ff */
[----:B------:R-:W0:Y:S01]  /*ccd0*/  LDC.64 R2, c[0x4][R2] ;  /* 0x0100000002027b82 */ /* 0x000e220000000a00 */
[----:B------:R-:W-:Y:S02]  /*cce0*/  IMAD.U32 R5, RZ, RZ, UR7 ;  /* 0x00000007ff057e24 */ /* 0x000fe4000f8e00ff */
[----:B------:R-:W-:Y:S02]  /*ccf0*/  IMAD.U32 R6, RZ, RZ, UR8 ;  /* 0x00000008ff067e24 */ /* 0x000fe4000f8e00ff */
[----:B------:R-:W-:-:S02]  /*cd00*/  IMAD.U32 R7, RZ, RZ, UR9 ;  /* 0x00000009ff077e24 */ /* 0x000fc4000f8e00ff */
[----:B------:R-:W-:Y:S02]  /*cd10*/  IMAD.U32 R10, RZ, RZ, UR4 ;  /* 0x00000004ff0a7e24 */ /* 0x000fe4000f8e00ff */
[----:B------:R-:W-:Y:S02]  /*cd20*/  IMAD.U32 R11, RZ, RZ, UR5 ;  /* 0x00000005ff0b7e24 */ /* 0x000fe4000f8e00ff */
[----:B-1----:R-:W-:Y:S02]  /*cd30*/  IMAD.MOV.U32 R8, RZ, RZ, 0x70 ;  /* 0x00000070ff087424 */ /* 0x002fe400078e00ff */
[----:B------:R-:W-:Y:S02]  /*cd40*/  IMAD.MOV.U32 R12, RZ, RZ, 0x1 ;  /* 0x00000001ff0c7424 */ /* 0x000fe400078e00ff */
[----:B------:R-:W-:-:S07]  /*cd50*/  IMAD.MOV.U32 R13, RZ, RZ, RZ ;  /* 0x000000ffff0d7224 */ /* 0x000fce00078e00ff */
[----:B------:R-:W-:-:S07]  /*cd60*/  LEPC R20, `(.L_x_232) ;  /* 0x000000001014794e */ /* 0x000fce0000000000 */
[----:B0-2---:R-:W-:Y:S05]  /*cd70*/  CALL.ABS.NOINC R2 ;  /* 0x0000000002007343 */ /* 0x005fea0003c00000 */
.L_x_232:
[----:B0-----:R-:W3:Y:S01]  /*cd80*/  LDL.LU R4, [R1+0x14] ;  /* 0x0000140001047983 */ /* 0x001ee20000300800 */
[----:B-1----:R-:W-:Y:S01]  /*cd90*/  SHF.R.S32.HI R0, RZ, 0x1f, R16 ;  /* 0x0000001fff007819 */ /* 0x002fe20000011410 */
[----:B------:R-:W-:Y:S01]  /*cda0*/  ULDC.64 UR4, c[0x0][0x2d8] ;  /* 0x0000b60000047ab9 */ /* 0x000fe20000000a00 */
[----:B------:R-:W0:Y:S01]  /*cdb0*/  LDC R8, c[0x0][0x448] ;  /* 0x00011200ff087b82 */ /* 0x000e220000000800 */
[----:B------:R-:W4:Y:S04]  /*cdc0*/  LDL.LU R7, [R1+0x1c] ;  /* 0x00001c0001077983 */ /* 0x000f280000300800 */
[----:B------:R-:W2:Y:S01]  /*cdd0*/  LDL R5, [R1+0x28] ;  /* 0x0000280001057983 */ /* 0x000ea20000100800 */
        /* <DEDUP_REMOVED lines=9> */
[----:B------:R-:W-:Y:S02]  /*ce70*/  LOP3.LUT R10, R10, 0x38, RZ, 0xc0, !PT ;  /* 0x000000380a0a7812 */ /* 0x000fe400078ec0ff */
[----:B---3--:R-:W-:Y:S01]  /*ce80*/  SHF.R.S32.HI R0, RZ, 0x1f, R4 ;  /* 0x0000001fff007819 */ /* 0x008fe20000011404 */
[----:B------:R-:W-:-:S04]  /*ce90*/  IMAD.WIDE.U32 R2, R4, UR4, R2 ;  /* 0x0000000404027c25 */ /* 0x000fc8000f8e0002 */
[----:B------:R-:W-:Y:S01]  /*cea0*/  IMAD R0, R0, UR4, RZ ;  /* 0x0000000400007c24 */ /* 0x000fe2000f8e02ff */
[----:B------:R-:W-:-:S03]  /*ceb0*/  ULDC UR4, c[0x0][0xc38] ;  /* 0x00030e0000047ab9 */ /* 0x000fc60000000800 */
[----:B------:R-:W-:Y:S02]  /*cec0*/  IMAD R0, R4, UR5, R0 ;  /* 0x0000000504007c24 */ /* 0x000fe4000f8e0200 */
[----:B------:R-:W1:Y:S02]  /*ced0*/  S2R R4, SR_TID.X ;  /* 0x0000000000047919 */ /* 0x000e640000002100 */
[----:B------:R-:W-:Y:S02]  /*cee0*/  IMAD.IADD R3, R3, 0x1, R0 ;  /* 0x0000000103037824 */ /* 0x000fe400078e0200 */
[----:B----4-:R-:W-:Y:S02]  /*cef0*/  IMAD.MOV R0, RZ, RZ, -R7 ;  /* 0x000000ffff007224 */ /* 0x010fe400078e0a07 */
[----:B------:R-:W3:Y:S02]  /*cf00*/  @P0 LDC R7, c[0x0][0x450] ;  /* 0x00011400ff070b82 */ /* 0x000ee40000000800 */
[----:B--2---:R-:W-:Y:S01]  /*cf10*/  IMAD R0, R0, UR4, R5 ;  /* 0x0000000400007c24 */ /* 0x004fe2000f8e0205 */
        /* <DEDUP_REMOVED lines=8> */
[----:B------:R-:W-:-:S05]  /*cfa0*/  LOP3.LUT R0, R4, R5, RZ, 0xfc, !PT ;  /* 0x0000000504007212 */ /* 0x000fca00078efcff */
[----:B0-----:R-:W-:-:S04]  /*cfb0*/  @P0 IMAD.HI.U32 R6, R0, R6, RZ ;  /* 0x0000000600060227 */ /* 0x001fc800078e00ff */
[----:B------:R-:W-:Y:S01]  /*cfc0*/  IMAD.MOV.U32 R4, RZ, RZ, R0 ;  /* 0x000000ffff047224 */ /* 0x000fe200078e0000 */
[----:B---3--:R-:W-:-:S05]  /*cfd0*/  @P0 SHF.R.U32.HI R4, RZ, R7, R6 ;  /* 0x00000007ff040219 */ /* 0x008fca0000011606 */
[----:B------:R-:W-:Y:S02]  /*cfe0*/  IMAD.MOV R6, RZ, RZ, -R4 ;  /* 0x000000ffff067224 */ /* 0x000fe400078e0a04 */
[----:B------:R-:W-:-:S04]  /*cff0*/  IMAD.WIDE.U32 R2, R4, UR4, R2 ;  /* 0x0000000404027c25 */ /* 0x000fc8000f8e0002 */
[----:B------:R-:W-:Y:S01]  /*d000*/  IMAD R0, R8, R6, R0 ;  /* 0x0000000608007224 */ /* 0x000fe200078e0200 */
[----:B------:R-:W-:-:S05]  /*d010*/  SHF.R.S32.HI R6, RZ, 0x1f, R4 ;  /* 0x0000001fff067819 */ /* 0x000fca0000011404 */
[----:B------:R-:W-:Y:S02]  /*d020*/  IMAD R6, R6, UR4, RZ ;  /* 0x0000000406067c24 */ /* 0x000fe4000f8e02ff */
[----:B-1----:R-:W-:Y:S02]  /*d030*/  IMAD.SHL.U32 R9, R9, 0x8, RZ ;  /* 0x0000000809097824 */ /* 0x002fe400078e00ff */
[----:B------:R-:W-:Y:S01]  /*d040*/  IMAD R4, R4, UR5, R6 ;  /* 0x0000000504047c24 */ /* 0x000fe2000f8e0206 */
[----:B------:R-:W-:Y:S02]  /*d050*/  ULDC.64 UR4, c[0x0][0x2c8] ;  /* 0x0000b20000047ab9 */ /* 0x000fe40000000a00 */
[----:B------:R-:W-:Y:S01]  /*d060*/  LOP3.LUT R9, R9, 0x38, RZ, 0xc0, !PT ;  /* 0x0000003809097812 */ /* 0x000fe200078ec0ff */
[----:B------:R-:W-:Y:S01]  /*d070*/  IMAD.IADD R3, R3, 0x1, R4 ;  /* 0x0000000103037824 */ /* 0x000fe200078e0204 */
[----:B------:R-:W-:Y:S02]  /*d080*/  SHF.R.S32.HI R4, RZ, 0x1f, R0 ;  /* 0x0000001fff047819 */ /* 0x000fe40000011400 */
[C---:B------:R-:W-:Y:S01]  /*d090*/  LOP3.LUT R11, R9.reuse, 0x40, RZ, 0xfc, !PT ;  /* 0x00000040090b7812 */ /* 0x040fe200078efcff */
[----:B------:R-:W-:Y:S01]  /*d0a0*/  IMAD.WIDE.U32 R2, R0, UR4, R2 ;  /* 0x0000000400027c25 */ /* 0x000fe2000f8e0002 */
[----:B------:R-:W-:-:S03]  /*d0b0*/  LOP3.LUT R9, R9, 0x80, RZ, 0xfc, !PT ;  /* 0x0000008009097812 */ /* 0x000fc600078efcff */
[----:B------:R-:W-:-:S04]  /*d0c0*/  IMAD R4, R4, UR4, RZ ;  /* 0x0000000404047c24 */ /* 0x000fc8000f8e02ff */
[----:B------:R-:W-:Y:S01]  /*d0d0*/  IMAD R4, R0, UR5, R4 ;  /* 0x0000000500047c24 */ /* 0x000fe2000f8e0204 */
[----:B------:R-:W-:Y:S02]  /*d0e0*/  ULDC.64 UR4, c[0x0][0x280] ;  /* 0x0000a00000047ab9 */ /* 0x000fe40000000a00 */
[----:B------:R-:W-:Y:S01]  /*d0f0*/  LEA R0, P0, R2, UR4, 0x1 ;  /* 0x0000000402007c11 */ /* 0x000fe2000f8008ff */
[----:B------:R-:W-:Y:S01]  /*d100*/  ULDC UR4, c[0x0][0x2b8] ;  /* 0x0000ae0000047ab9 */ /* 0x000fe20000000800 */
[----:B------:R-:W-:Y:S01]  /*d110*/  IMAD.IADD R3, R3, 0x1, R4 ;  /* 0x0000000103037824 */ /* 0x000fe200078e0204 */
[----:B------:R-:W-:Y:S02]  /*d120*/  ISETP.GE.AND P1, PT, R9, UR4, PT ;  /* 0x0000000409007c0c */ /* 0x000fe4000bf26270 */
[----:B------:R0:W5:Y:S01]  /*d130*/  LDL R9, [R1+0x10] ;  /* 0x0000100001097983 */ /* 0x0001620000100800 */
[----:B------:R-:W-:Y:S02]  /*d140*/  ISETP.GE.AND P3, PT, R10, UR4, PT ;  /* 0x000000040a007c0c */ /* 0x000fe4000bf66270 */
[----:B------:R-:W-:-:S02]  /*d150*/  LEA.HI.X R2, R2, UR5, R3, 0x1, P0 ;  /* 0x0000000502027c11 */ /* 0x000fc400080f0c03 */
[----:B------:R-:W-:Y:S01]  /*d160*/  ISETP.GE.AND P0, PT, R11, UR4, PT ;  /* 0x000000040b007c0c */ /* 0x000fe2000bf06270 */
[----:B------:R-:W-:-:S03]  /*d170*/  UMOV UR4, 0xffffffff ;  /* 0xffffffff00047882 */ /* 0x000fc60000000000 */
[----:B0-----:R-:W-:Y:S09]  /*d180*/  BRA.DIV UR4, `(.L_x_233) ;  /* 0x0000003a04dc7947 */ /* 0x001ff2000b800000 */
[----:B------:R-:W0:Y:S01]  /*d190*/  S2R R6, SR_TID.X ;  /* 0x0000000000067919 */ /* 0x000e220000002100 */
[----:B------:R-:W-:Y:S01]  /*d1a0*/  ULDC UR4, c[0x0][0x288] ;  /* 0x0000a20000047ab9 */ /* 0x000fe20000000800 */
[----:B------:R-:W-:Y:S01]  /*d1b0*/  ULDC.64 UR6, c[0x0][0x208] ;  /* 0x0000820000067ab9 */ /* 0x000fe20000000a00 */
[----:B------:R-:W-:Y:S01]  /*d1c0*/  IMAD R3, R8, UR4, RZ ;  /* 0x0000000408037c24 */ /* 0x000fe2000f8e02ff */
[----:B------:R-:W1:Y:S01]  /*d1d0*/  SHFL.IDX PT, R7, R0, RZ, 0x181f ;  /* 0x00181fff00077589 */ /* 0x000e6200000e0000 */
[----:B0-----:R-:W-:-:S04]  /*d1e0*/  LOP3.LUT R6, R6, 0x7f, RZ, 0xc0, !PT ;  /* 0x0000007f06067812 */ /* 0x001fc800078ec0ff */
[----:B------:R-:W-:Y:S02]  /*d1f0*/  SHF.R.U32.HI R11, RZ, 0x3, R6 ;  /* 0x00000003ff0b7819 */ /* 0x000fe40000011606 */
[----:B------:R-:W0:Y:S03]  /*d200*/  SHFL.IDX PT, R6, R2, RZ, 0x181f ;  /* 0x00181fff02067589 */ /* 0x000e2600000e0000 */
[----:B------:R-:W-:-:S04]  /*d210*/  IMAD.IADD R4, R11, 0x1, R5 ;  /* 0x000000010b047824 */ /* 0x000fc800078e0205 */
[C---:B------:R-:W-:Y:S01]  /*d220*/  VIADD R5, R4.reuse, 0x10 ;  /* 0x0000001004057836 */ /* 0x040fe20000000000 */
[----:B------:R-:W-:-:S13]  /*d230*/  ISETP.GE.AND P2, PT, R4, R3, PT ;  /* 0x000000030400720c */ /* 0x000fda0003f46270 */
[----:B-1----:R-:W-:-:S05]  /*d240*/  @!P2 LEA R7, P4, R10, R7, 0x1 ;  /* 0x000000070a07a211 */ /* 0x002fca00078808ff */
[----:B0-----:R-:W-:-:S05]  /*d250*/  @!P2 IMAD.X R6, RZ, RZ, R6, P4 ;  /* 0x000000ffff06a224 */ /* 0x001fca00020e0606 */
[----:B------:R-:W-:-:S04]  /*d260*/  @!P2 LOP3.LUT R7, R7, R6, RZ, 0x3c, !PT ;  /* 0x000000060707a212 */ /* 0x000fc800078e3cff */
[----:B------:R-:W-:-:S04]  /*d270*/  @!P2 LOP3.LUT R6, R7, R6, RZ, 0x3c, !PT ;  /* 0x000000060706a212 */ /* 0x000fc800078e3cff */
[----:B------:R-:W-:-:S05]  /*d280*/  @!P2 LOP3.LUT R7, R7, R6, RZ, 0x3c, !PT ;  /* 0x000000060707a212 */ /* 0x000fca00078e3cff */
[----:B------:R-:W-:Y:S01]  /*d290*/  @!PT LDS RZ, [RZ] ;  /* 0x00000000fffff984 */ /* 0x000fe20000000800 */
[----:B-----5:R-:W-:Y:S04]  /*d2a0*/  @!P2 LDGSTS.E.BYPASS.LTC128B.128 [R9+0x15400], desc[UR6][R6.64], !P3 ;  /* 0x154000000609afae */ /* 0x020fe8000d901d46 */
[----:B------:R-:W-:Y:S04]  /*d2b0*/  @!P2 LDGSTS.E.BYPASS.LTC128B.128 [R9+0x19400], desc[UR6][R6.64+0x80], !P0 ;  /* 0x194000800609afae */ /* 0x000fe8000c101d46 */
[----:B------:R0:W-:Y:S01]  /*d2c0*/  @!P2 LDGSTS.E.BYPASS.LTC128B.128 [R9+0x1d400], desc[UR6][R6.64+0x100], !P1 ;  /* 0x1d4001000609afae */ /* 0x0001e2000c901d46 */
[----:B------:R-:W-:-:S03]  /*d2d0*/  ISETP.GE.AND P2, PT, R5, R3, PT ;  /* 0x000000030500720c */ /* 0x000fc60003f46270 */
[----:B------:R-:W1:Y:S04]  /*d2e0*/  SHFL.IDX PT, R5, R0, 0x1, 0x181f ;  /* 0x00381f0000057f89 */ /* 0x000e6800000e0000 */
[----:B0-----:R-:W0:Y:S06]  /*d2f0*/  SHFL.IDX PT, R6, R2, 0x1, 0x181f ;  /* 0x00381f0002067f89 */ /* 0x001e2c00000e0000 */
[----:B-1----:R-:W-:-:S05]  /*d300*/  @!P2 LEA R5, P4, R10, R5, 0x1 ;  /* 0x000000050a05a211 */ /* 0x002fca00078808ff */
[----:B0-----:R-:W-:-:S04]  /*d310*/  @!P2 IMAD.X R6, RZ, RZ, R6, P4 ;  /* 0x000000ffff06a224 */ /* 0x001fc800020e0606 */
[----:B------:R-:W-:Y:S02]  /*d320*/  @!P2 IMAD.MOV.U32 R7, RZ, RZ, R6 ;  /* 0x000000ffff07a224 */ /* 0x000fe400078e0006 */
[----:B------:R-:W-:Y:S02]  /*d330*/  @!P2 IMAD.MOV.U32 R6, RZ, RZ, R5 ;  /* 0x000000ffff06a224 */ /* 0x000fe400078e0005 */
[----:B------:R-:W-:-:S03]  /*d340*/  VIADD R5, R4, 0x20 ;  /* 0x0000002004057836 */ /* 0x000fc60000000000 */
[----:B------:R-:W-:Y:S04]  /*d350*/  @!P2 LDGSTS.E.BYPASS.LTC128B.128 [R9+0x15c00], desc[UR6][R6.64], !P3 ;  /* 0x15c000000609afae */ /* 0x000fe8000d901d46 */
        /* <DEDUP_REMOVED lines=48> */
[----:B------:R-:W-:Y:S04]  /*d660*/  SHFL.IDX PT, R0, R0, 0x7, 0x181f ;  /* 0x00f81f0000007f89 */ /* 0x000fe800000e0000 */
[----:B0-----:R-:W0:Y:S02]  /*d670*/  SHFL.IDX PT, R6, R2, 0x6, 0x181f ;  /* 0x00d81f0002067f89 */ /* 0x001e2400000e0000 */
[----:B-1----:R-:W-:-:S05]  /*d680*/  @!P2 LEA R5, P4, R10, R5, 0x1 ;  /* 0x000000050a05a211 */ /* 0x002fca00078808ff */
[----:B0-----:R-:W-:-:S04]  /*d690*/  @!P2 IMAD.X R6, RZ, RZ, R6, P4 ;  /* 0x000000ffff06a224 */ /* 0x001fc800020e0606 */
[----:B------:R-:W-:Y:S02]  /*d6a0*/  @!P2 IMAD.MOV.U32 R7, RZ, RZ, R6 ;  /* 0x000000ffff07a224 */ /* 0x000fe400078e0006 */
[----:B------:R-:W-:Y:S02]  /*d6b0*/  @!P2 IMAD.MOV.U32 R6, RZ, RZ, R5 ;  /* 0x000000ffff06a224 */ /* 0x000fe400078e0005 */
[----:B------:R0:W1:Y:S04]  /*d6c0*/  SHFL.IDX PT, R5, R2, 0x7, 0x181f ;  /* 0x00f81f0002057f89 */ /* 0x00006800000e0000 */
[----:B------:R0:W-:Y:S04]  /*d6d0*/  @!P2 LDGSTS.E.BYPASS.LTC128B.128 [R9+0x18400], desc[UR6][R6.64], !P3 ;  /* 0x184000000609afae */ /* 0x0001e8000d901d46 */
[----:B------:R0:W-:Y:S04]  /*d6e0*/  @!P2 LDGSTS.E.BYPASS.LTC128B.128 [R9+0x1c400], desc[UR6][R6.64+0x80], !P0 ;  /* 0x1c4000800609afae */ /* 0x0001e8000c101d46 */
[----:B------:R0:W-:Y:S02]  /*d6f0*/  @!P2 LDGSTS.E.BYPASS.LTC128B.128 [R9+0x20400], desc[UR6][R6.64+0x100], !P1 ;  /* 0x204001000609afae */ /* 0x0001e4000c901d46 */
.L_x_346:
[----:B------:R-:W-:Y:S01]  /*d700*/  VIADD R4, R4, 0x70 ;  /* 0x0000007004047836 */ /* 0x000fe20000000000 */
[----:B------:R-:W-:Y:S04]  /*d710*/  BSSY B0, `(.L_x_234) ;  /* 0x000000c000007945 */ /* 0x000fe80003800000 */
[----:B------:R-:W-:-:S13]  /*d720*/  ISETP.GE.AND P2, PT, R4, R3, PT ;  /* 0x000000030400720c */ /* 0x000fda0003f46270 */
[----:B------:R-:W-:Y:S05]  /*d730*/  @P2 BRA `(.L_x_235) ;  /* 0x0000000000242947 */ /* 0x000fea0003800000 */
[----:B0-----:R-:W-:Y:S01]  /*d740*/  LEA R2, P2, R10, R0, 0x1 ;  /* 0x000000000a027211 */ /* 0x001fe200078408ff */
[----:B------:R-:W-:-:S04]  /*d750*/  ULDC.64 UR4, c[0x0][0x208] ;  /* 0x0000820000047ab9 */ /* 0x000fc80000000a00 */
[----:B-1----:R-:W-:-:S05]  /*d760*/  IMAD.X R3, RZ, RZ, R5, P2 ;  /* 0x000000ffff037224 */ /* 0x002fca00010e0605 */
[----:B------:R-:W-:Y:S01]  /*d770*/  @!PT LDS RZ, [RZ] ;  /* 0x00000000fffff984 */ /* 0x000fe20000000800 */
[----:B------:R-:W-:Y:S01]  /*d780*/  @!PT LDS RZ, [RZ] ;  /* 0x00000000fffff984 */ /* 0x000fe20000000800 */
[----:B------:R-:W-:Y:S01]  /*d790*/  @!PT LDS RZ, [RZ] ;  /* 0x00000000fffff984 */ /* 0x000fe20000000800 */
[----:B------:R2:W-:Y:S04]  /*d7a0*/  LDGSTS.E.BYPASS.LTC128B.128 [R9+0x18c00], desc[UR4][R2.64], !P3 ;  /* 0x18c0000002097fae */ /* 0x0005e8000d901d44 */
[----:B------:R2:W-:Y:S04]  /*d7b0*/  LDGSTS.E.BYPASS.LTC128B.128 [R9+0x1cc00], desc[UR4][R2.64+0x80], !P0 ;  /* 0x1cc0008002097fae */ /* 0x0005e8000c101d44 */
[----:B------:R2:W-:Y:S02]  /*d7c0*/  LDGSTS.E.BYPASS.LTC128B.128 [R9+0x20c00], desc[UR4][R2.64+0x100], !P1 ;  /* 0x20c0010002097fae */ /* 0x0005e4000c901d44 */
.L_x_235:
[----:B------:R-:W-:Y:S05]  /*d7d0*/  BSYNC B0 ;  /* 0x0000000000007941 */ /* 0x000fea0003800000 */
.L_x_234:
[----:B0-2---:R-:W2:Y:S01]  /*d7e0*/  LDL R2, [R1+0x34] ;  /* 0x0000340001027983 */ /* 0x005ea20000100800 */
        /* <DEDUP_REMOVED lines=9> */
[----:B------:R-:W0:Y:S01]  /*d880*/  SYNCS.PHASECHK.TRANS64.TRYWAIT P0, [UR36+0x36820], R0 ;  /* 0x03682000ff0075a7 */ /* 0x000e220008000164 */
[----:B--2---:R-:W-:Y:S02]  /*d890*/  ISETP.GE.AND P1, PT, R2, 0x71, PT ;  /* 0x000000710200780c */ /* 0x004fe40003f26270 */
[----:B0-----:R-:W-:Y:S11]  /*d8a0*/  @!P0 BRA `(.L_x_237) ;  /* 0x0000004000048947 */ /* 0x001ff60003800000 */
.L_x_347:
[----:B------:R-:W-:Y:S05]  /*d8b0*/  BSYNC B0 ;  /* 0x0000000000007941 */ /* 0x000fea0003800000 */
.L_x_236:
[----:B------:R-:W-:Y:S05]  /*d8c0*/  @!P1 BRA `(.L_x_238) ;  /* 0x0000002400b89947 */ /* 0x000fea0003800000 */
[----:B0-----:R-:W2:Y:S01]  /*d8d0*/  LDL R2, [R1+0x24] ;  /* 0x0000240001027983 */ /* 0x001ea20000100800 */
[----:B------:R-:W-:Y:S02]  /*d8e0*/  IMAD.MOV.U32 R0, RZ, RZ, 0x1 ;  /* 0x00000001ff007424 */ /* 0x000fe400078e00ff */
[----:B--2---:R-:W-:-:S05]  /*d8f0*/  IMAD.MOV R8, RZ, RZ, -R2 ;  /* 0x000000ffff087224 */ /* 0x004fca00078e0a02 */
[----:B------:R-:W-:-:S05]  /*d900*/  VIADDMNMX R8, R8, R0, 0xffffffff, !PT ;  /* 0xffffffff08087446 */ /* 0x000fca0007800100 */
[----:B------:R-:W-:-:S05]  /*d910*/  IMAD.IADD R0, R2, 0x1, R8 ;  /* 0x0000000102007824 */ /* 0x000fca00078e0208 */
[----:B------:R-:W-:-:S04]  /*d920*/  LOP3.LUT R0, R0, 0x1, RZ, 0xc0, !PT ;  /* 0x0000000100007812 */ /* 0x000fc800078ec0ff */
[----:B------:R-:W-:Y:S01]  /*d930*/  ISETP.NE.U32.AND P0, PT, R0, 0x1, PT ;  /* 0x000000010000780c */ /* 0x000fe20003f05070 */
[----:B------:R-:W-:-:S12]  /*d940*/  VIADD R0, R2, 0xfffffffe ;  /* 0xfffffffe02007836 */ /* 0x000fd80000000000 */
[----:B------:R-:W-:Y:S05]  /*d950*/  @P0 BRA `(.L_x_239) ;  /* 0x0000000c00300947 */ /* 0x000fea0003800000 */
[----:B------:R-:W2:Y:S01]  /*d960*/  LDL R2, [R1] ;  /* 0x0000000001027983 */ /* 0x000ea20000100800 */
[----:B------:R-:W-:Y:S01]  /*d970*/  LOP3.LUT P2, RZ, R18, 0x8, RZ, 0xc0, !PT ;  /* 0x0000000812ff7812 */ /* 0x000fe2000784c0ff */
[----:B------:R-:W-:Y:S01]  /*d980*/  VIADD R7, R19, 0x1 ;  /* 0x0000000113077836 */ /* 0x000fe20000000000 */
[----:B------:R-:W-:Y:S04]  /*d990*/  BSSY B0, `(.L_x_240) ;  /* 0x00000c4000007945 */ /* 0x000fe80003800000 */
[----:B------:R-:W-:-:S04]  /*d9a0*/  ISETP.NE.AND P0, PT, R7, 0x2, PT ;  /* 0x000000020700780c */ /* 0x000fc80003f05270 */
[----:B------:R-:W-:Y:S02]  /*d9b0*/  SEL R9, RZ, 0x1, P0 ;  /* 0x00000001ff097807 */ /* 0x000fe40000000000 */
[----:B------:R-:W-:Y:S02]  /*d9c0*/  SEL R7, R7, RZ, P0 ;  /* 0x000000ff07077207 */ /* 0x000fe40000000000 */
[----:B--2---:R-:W-:Y:S01]  /*d9d0*/  LOP3.LUT R9, R2, R9, RZ, 0x3c, !PT ;  /* 0x0000000902097212 */ /* 0x004fe200078e3cff */
[----:B------:R-:W-:Y:S06]  /*d9e0*/  @!P2 BRA `(.L_x_241) ;  /* 0x0000000800f8a947 */ /* 0x000fec0003800000 */
[----:B------:R-:W-:Y:S01]  /*d9f0*/  LOP3.LUT P2, RZ, R18, 0x4, RZ, 0xc0, !PT ;  /* 0x0000000412ff7812 */ /* 0x000fe2000784c0ff */
[----:B------:R-:W-:-:S12]  /*da00*/  IMAD.MOV.U32 R4, RZ, RZ, R17 ;  /* 0x000000ffff047224 */ /* 0x000fd800078e0011 */
[----:B------:R-:W-:Y:S05]  /*da10*/  @!P2 BRA `(.L_x_242) ;  /* 0x000000000054a947 */ /* 0x000fea0003800000 */
[----:B------:R-:W2:Y:S01]  /*da20*/  LDL R10, [R1+0xc] ;  /* 0x00000c00010a7983 */ /* 0x000ea20000100800 */
[----:B-1----:R-:W0:Y:S01]  /*da30*/  LDC R5, c[0x0][0x43c] ;  /* 0x00010f00ff057b82 */ /* 0x002e220000000800 */
[----:B------:R-:W-:Y:S02]  /*da40*/  ULDC.64 UR4, c[0x0][0x428] ;  /* 0x00010a0000047ab9 */ /* 0x000fe40000000a00 */
[----:B------:R-:W3:Y:S01]  /*da50*/  LDL R6, [R1+0x8] ;  /* 0x0000080001067983 */ /* 0x000ee20000100800 */
        /* <DEDUP_REMOVED lines=17> */
.L_x_242:
[----:B------:R-:W-:Y:S01]  /*db70*/  LEA R3, R7, UR36, 0x3 ;  /* 0x0000002407037c11 */ /* 0x000fe2000f8e18ff */
[----:B------:R-:W-:Y:S01]  /*db80*/  BSSY B1, `(.L_x_243) ;  /* 0x0000004000017945 */ /* 0x000fe20003800000 */
[----:B------:R-:W-:-:S04]  /*db90*/  SHF.L.U32 R2, R9, 0x1f, RZ ;  /* 0x0000001f09027819 */ /* 0x000fc800000006ff */
[----:B------:R-:W2:Y:S02]  /*dba0*/  SYNCS.PHASECHK.TRANS64.TRYWAIT P0, [R3+URZ+0x36840], R2 ;  /* 0x03684002030075a7 */ /* 0x000ea4000800017f */
[----:B--2---:R-:W-:Y:S05]  /*dbb0*/  @!P0 BRA `(.L_x_244) ;  /* 0x0000003c00588947 */ /* 0x004fea0003800000 */
.L_x_348:
[----:B------:R-:W-:Y:S05]  /*dbc0*/  BSYNC B1 ;  /* 0x0000000000017941 */ /* 0x000fea0003800000 */
.L_x_243:
[----:B01----:R-:W3:Y:S01]  /*dbd0*/  LDL R5, [R1+0x18] ;  /* 0x0000180001057983 */ /* 0x003ee20000100800 */
[----:B------:R-:W0:Y:S02]  /*dbe0*/  S2R R6, SR_TID.X ;  /* 0x0000000000067919 */ /* 0x000e240000002100 */
[----:B0-----:R-:W-:-:S04]  /*dbf0*/  LOP3.LUT R6, R6, 0x7f, RZ, 0xc0, !PT ;  /* 0x0000007f06067812 */ /* 0x001fc800078ec0ff */
[----:B------:R-:W-:-:S13]  /*dc00*/  ISETP.NE.AND P0, PT, R6, RZ, PT ;  /* 0x000000ff0600720c */ /* 0x000fda0003f05270 */
[----:B--2---:R-:W-:-:S04]  /*dc10*/  @!P0 IMAD.MOV.U32 R2, RZ, RZ, 0xa800 ;  /* 0x0000a800ff028424 */ /* 0x004fc800078e00ff */
[----:B------:R3:W-:Y:S02]  /*dc20*/  @!P0 SYNCS.ARRIVE.TRANS64 RZ, [R3+URZ+0x36830], R2 ;  /* 0x0368300203ff89a7 */ /* 0x0007e4000800003f */
[----:B---3--:R-:W-:-:S04]  /*dc30*/  PRMT R2, R5, 0x9910, RZ ;  /* 0x0000991005027816 */ /* 0x008fc800000000ff */
[----:B------:R-:W-:-:S13]  /*dc40*/  ISETP.NE.AND P1, PT, R2, 0x2, PT ;  /* 0x000000020200780c */ /* 0x000fda0003f25270 */
[----:B------:R-:W-:Y:S05]  /*dc50*/  @P1 BRA `(.L_x_245) ;  /* 0x0000000000041947 */ /* 0x000fea0003800000 */
[----:B------:R-:W-:Y:S01]  /*dc60*/  BPT.TRAP 0x1 ;  /* 0x000000040000795c */ /* 0x000fe20000300000 */
.L_x_245:
[----:B------:R-:W-:Y:S01]  /*dc70*/  LOP3.LUT P0, RZ, R18, 0x2, RZ, 0xc0, !PT ;  /* 0x0000000212ff7812 */ /* 0x000fe2000780c0ff */
[----:B------:R-:W-:-:S12]  /*dc80*/  BSSY B1, `(.L_x_246) ;  /* 0x0000003000017945 */ /* 0x000fd80003800000 */
[----:B------:R-:W-:Y:S05]  /*dc90*/  @P0 BRA `(.L_x_247) ;  /* 0x0000000000040947 */ /* 0x000fea0003800000 */
[----:B------:R-:W-:Y:S01]  /*dca0*/  BPT.TRAP 0x1 ;  /* 0x000000040000795c */ /* 0x000fe20000300000 */
.L_x_247:
[----:B------:R-:W-:Y:S05]  /*dcb0*/  BSYNC B1 ;  /* 0x0000000000017941 */ /* 0x000fea0003800000 */
.L_x_246:
[----:B------:R-:W0:Y:S01]  /*dcc0*/  S2R R2, SR_CgaCtaId ;  /* 0x0000000000027919 */ /* 0x000e220000008800 */
[----:B------:R-:W-:Y:S01]  /*dcd0*/  IMAD.MOV.U32 R10, RZ, RZ, RZ ;  /* 0x000000ffff0a7224 */ /* 0x000fe200078e00ff */
[----:B------:R-:W-:Y:S01]  /*dce0*/  UIADD3 UR4, UP0, UR38, 0x370, URZ ;  /* 0x0000037026047890 */ /* 0x000fe2000ff1e03f */
[----:B------:R-:W-:Y:S01]  /*dcf0*/  PLOP3.LUT P0, PT, PT, PT, PT, 0x80, 0x0 ;  /* 0x000000000000781c */ /* 0x000fe20003f0f070 */
[----:B------:R-:W-:Y:S01]  /*dd00*/  VIADD R3, R3, 0x36830 ;  /* 0x0003683003037836 */ /* 0x000fe20000000000 */
[----:B------:R-:W-:Y:S01]  /*dd10*/  UMOV UR6, 0x30000 ;  /* 0x0003000000067882 */ /* 0x000fe20000000000 */
[----:B------:R-:W-:Y:S01]  /*dd20*/  R2UR UR10, R10 ;  /* 0x000000000a0a72ca */ /* 0x000fe200000e0000 */
[----:B------:R-:W-:Y:S01]  /*dd30*/  UIADD3.X UR5, URZ, UR39, URZ, UP0, !UPT ;  /* 0x000000273f057290 */ /* 0x000fe200087fe43f */
[----:B------:R-:W-:Y:S01]  /*dd40*/  UMOV UR14, 0x0 ;  /* 0x00000000000e7882 */ /* 0x000fe20000000000 */
[----:B------:R-:W-:Y:S01]  /*dd50*/  UMOV UR15, 0x14f00000 ;  /* 0x14f00000000f7882 */ /* 0x000fe20000000000 */
[----:B0-----:R-:W-:-:S05]  /*dd60*/  LOP3.LUT R2, R2, 0x1, RZ, 0xc0, !PT ;  /* 0x0000000102027812 */ /* 0x001fca00078ec0ff */
[----:B------:R-:W-:-:S04]  /*dd70*/  IMAD R2, R2, 0xe00, RZ ;  /* 0x00000e0002027824 */ /* 0x000fc800078e02ff */
[----:B------:R-:W-:Y:S02]  /*dd80*/  IMAD R6, R7, 0x5400, R2 ;  /* 0x0000540007067824 */ /* 0x000fe400078e0202 */
[----:B------:R-:W0:Y:S03]  /*dd90*/  S2R R2, SR_CgaCtaId ;  /* 0x0000000000027919 */ /* 0x000e260000008800 */
[----:B------:R-:W-:-:S05]  /*dda0*/  LEA R6, R6, UR36, 0x1 ;  /* 0x0000002406067c11 */ /* 0x000fca000f8e08ff */
[----:B------:R-:W-:Y:S01]  /*ddb0*/  VIADD R5, R6, 0x21400 ;  /* 0x0002140006057836 */ /* 0x000fe20000000000 */
[----:B0-----:R-:W-:-:S05]  /*ddc0*/  LOP3.LUT R2, R2, 0x1, RZ, 0xc0, !PT ;  /* 0x0000000102027812 */ /* 0x001fca00078ec0ff */
[----:B------:R-:W-:-:S04]  /*ddd0*/  IMAD R2, R2, 0x38, RZ ;  /* 0x0000003802027824 */ /* 0x000fc800078e02ff */
[----:B------:R-:W-:-:S07]  /*dde0*/  IMAD R2, R0, 0x70, R2 ;  /* 0x0000007000027824 */ /* 0x000fce00078e0202 */
.L_x_248:
        /* <DEDUP_REMOVED lines=8> */
[----:B------:R0:W-:Y:S02]  /*de70*/  UTMALDG.4D.MULTICAST [UR8], [UR4], UR6, desc[UR14] ;  /* 0x00000e08040073b4 */ /* 0x0001e40008019806 */
[----:B0-----:R-:W-:Y:S05]  /*de80*/  @P0 BRA.U.ANY `(.L_x_248) ;  /* 0xfffffffd00d80947 */ /* 0x001fea000393ffff */
[----:B------:R-:W-:Y:S01]  /*de90*/  IMAD.MOV.U32 R12, RZ, RZ, 0x40 ;  /* 0x00000040ff0c7424 */ /* 0x000fe200078e00ff */
[----:B------:R-:W-:Y:S01]  /*dea0*/  PLOP3.LUT P0, PT, PT, PT, PT, 0x80, 0x0 ;  /* 0x000000000000781c */ /* 0x000fe20003f0f070 */
[----:B------:R-:W-:Y:S01]  /*deb0*/  VIADD R5, R6, 0x24c00 ;  /* 0x00024c0006057836 */ /* 0x000fe20000000000 */
[----:B------:R-:W-:Y:S01]  /*dec0*/  UMOV UR6, 0x30000 ;  /* 0x0003000000067882 */ /* 0x000fe20000000000 */
[----:B------:R-:W-:Y:S01]  /*ded0*/  UMOV UR14, 0x0 ;  /* 0x00000000000e7882 */ /* 0x000fe20000000000 */
[----:B------:R-:W-:Y:S01]  /*dee0*/  R2UR UR10, R12 ;  /* 0x000000000c0a72ca */ /* 0x000fe200000e0000 */
[----:B------:R-:W-:-:S14]  /*def0*/  UMOV UR15, 0x14f00000 ;  /* 0x14f00000000f7882 */ /* 0x000fdc0000000000 */
.L_x_249:
        /* <DEDUP_REMOVED lines=17> */
.L_x_250:
        /* <DEDUP_REMOVED lines=10> */
[----:B------:R-:W2:Y:S01]  /*e0b0*/  LDL.LU R5, [R1] ;  /* 0x0000000001057983 */ /* 0x000ea20000300800 */
[----:B------:R-:W-:Y:S01]  /*e0c0*/  LEA R2, R19, UR36, 0x3 ;  /* 0x0000002413027c11 */ /* 0x000fe2000f8e18ff */
[----:B------:R-:W-:Y:S01]  /*e0d0*/  BSSY B1, `(.L_x_251) ;  /* 0x0000004000017945 */ /* 0x000fe20003800000 */
[----:B--2---:R-:W-:-:S04]  /*e0e0*/  SHF.L.U32 R3, R5, 0x1f, RZ ;  /* 0x0000001f05037819 */ /* 0x004fc800000006ff */
[----:B------:R-:W0:Y:S02]  /*e0f0*/  SYNCS.PHASECHK.TRANS64.TRYWAIT P0, [R2+URZ+0x36860], R3 ;  /* 0x03686003020075a7 */ /* 0x000e24000800017f */
[----:B0-----:R-:W-:Y:S05]  /*e100*/  @!P0 BRA `(.L_x_252) ;  /* 0x0000003800188947 */ /* 0x001fea0003800000 */
.L_x_349:
[----:B------:R-:W-:Y:S05]  /*e110*/  BSYNC B1 ;  /* 0x0000000000017941 */ /* 0x000fea0003800000 */
.L_x_251:
[----:B------:R-:W1:Y:S02]  /*e120*/  S2R R5, SR_TID.X ;  /* 0x0000000000057919 */ /* 0x000e640000002100 */
[----:B-1----:R-:W-:-:S04]  /*e130*/  LOP3.LUT R5, R5, 0x7f, RZ, 0xc0, !PT ;  /* 0x0000007f05057812 */ /* 0x002fc800078ec0ff */
[----:B------:R-:W-:-:S13]  /*e140*/  ISETP.NE.AND P0, PT, R5, RZ, PT ;  /* 0x000000ff0500720c */ /* 0x000fda0003f05270 */
[----:B0-----:R-:W-:-:S04]  /*e150*/  @!P0 IMAD.MOV.U32 R3, RZ, RZ, 0xa800 ;  /* 0x0000a800ff038424 */ /* 0x001fc800078e00ff */
[----:B------:R0:W-:Y:S01]  /*e160*/  @!P0 SYNCS.ARRIVE.TRANS64 RZ, [R2+URZ+0x36850], R3 ;  /* 0x0368500302ff89a7 */ /* 0x0001e2000800003f */
[----:B------:R-:W-:Y:S05]  /*e170*/  @P1 BRA `(.L_x_253) ;  /* 0x0000000000041947 */ /* 0x000fea0003800000 */
[----:B------:R-:W-:Y:S01]  /*e180*/  BPT.TRAP 0x1 ;  /* 0x000000040000795c */ /* 0x000fe20000300000 */
.L_x_253:
[----:B------:R-:W-:Y:S01]  /*e190*/  LOP3.LUT P0, RZ, R18, 0x2, RZ, 0xc0, !PT ;  /* 0x0000000212ff7812 */ /* 0x000fe2000780c0ff */
[----:B------:R-:W-:-:S12]  /*e1a0*/  BSSY B1, `(.L_x_254) ;  /* 0x0000003000017945 */ /* 0x000fd80003800000 */
[----:B------:R-:W-:Y:S05]  /*e1b0*/  @P0 BRA `(.L_x_255) ;  /* 0x0000000000040947 */ /* 0x000fea0003800000 */
[----:B------:R-:W-:Y:S01]  /*e1c0*/  BPT.TRAP 0x1 ;  /* 0x000000040000795c */ /* 0x000fe20000300000 */
.L_x_255:
[----:B------:R-:W-:Y:S05]  /*e1d0*/  BSYNC B1 ;  /* 0x0000000000017941 */ /* 0x000fea0003800000 */
.L_x_254:
[----:B------:R-:W2:Y:S01]  /*e1e0*/  LDL.LU R5, [R1+0x4] ;  /* 0x0000040001057983 */ /* 0x000ea20000300800 */
[----:B0-----:R-:W0:Y:S01]  /*e1f0*/  S2R R3, SR_CgaCtaId ;  /* 0x0000000000037919 */ /* 0x001e220000008800 */
[----:B------:R-:W1:Y:S01]  /*e200*/  S2R R6, SR_CgaCtaId ;  /* 0x0000000000067919 */ /* 0x000e620000008800 */
[----:B------:R-:W-:Y:S01]  /*e210*/  R2UR UR10, R10 ;  /* 0x000000000a0a72ca */ /* 0x000fe200000e0000 */
[----:B------:R-:W-:Y:S01]  /*e220*/  UIADD3 UR4, UP0, UR38, 0x470, URZ ;  /* 0x0000047026047890 */ /* 0x000fe2000ff1e03f */
[----:B------:R-:W-:Y:S01]  /*e230*/  PLOP3.LUT P0, PT, PT, PT, PT, 0x80, 0x0 ;  /* 0x000000000000781c */ /* 0x000fe20003f0f070 */
[----:B------:R-:W-:Y:S01]  /*e240*/  VIADD R2, R2, 0x36850 ;  /* 0x0003685002027836 */ /* 0x000fe20000000000 */
[----:B------:R-:W-:Y:S01]  /*e250*/  UMOV UR6, 0x30000 ;  /* 0x0003000000067882 */ /* 0x000fe20000000000 */
[----:B------:R-:W-:Y:S01]  /*e260*/  UIADD3.X UR5, URZ, UR39, URZ, UP0, !UPT ;  /* 0x000000273f057290 */ /* 0x000fe200087fe43f */
[----:B0-----:R-:W-:-:S05]  /*e270*/  LOP3.LUT R3, R3, 0x1, RZ, 0xc0, !PT ;  /* 0x0000000103037812 */ /* 0x001fca00078ec0ff */
[----:B------:R-:W-:Y:S01]  /*e280*/  IMAD R3, R3, 0xe00, RZ ;  /* 0x00000e0003037824 */ /* 0x000fe200078e02ff */
[----:B-1----:R-:W-:-:S03]  /*e290*/  LOP3.LUT R6, R6, 0x1, RZ, 0xc0, !PT ;  /* 0x0000000106067812 */ /* 0x002fc600078ec0ff */
[----:B------:R-:W-:Y:S02]  /*e2a0*/  IMAD R3, R19, 0x5400, R3 ;  /* 0x0000540013037824 */ /* 0x000fe400078e0203 */
[----:B------:R-:W-:-:S03]  /*e2b0*/  IMAD R6, R6, 0x38, RZ ;  /* 0x0000003806067824 */ /* 0x000fc600078e02ff */
[----:B------:R-:W-:Y:S01]  /*e2c0*/  LEA R3, R3, UR36, 0x1 ;  /* 0x0000002403037c11 */ /* 0x000fe2000f8e08ff */
[----:B------:R-:W-:Y:S01]  /*e2d0*/  UMOV UR14, 0x0 ;  /* 0x00000000000e7882 */ /* 0x000fe20000000000 */
[----:B------:R-:W-:Y:S01]  /*e2e0*/  UMOV UR15, 0x14f00000 ;  /* 0x14f00000000f7882 */ /* 0x000fe20000000000 */
[----:B--2---:R-:W-:Y:S02]  /*e2f0*/  IMAD R5, R5, 0x70, R6 ;  /* 0x0000007005057824 */ /* 0x004fe400078e0206 */
[----:B------:R-:W-:-:S07]  /*e300*/  VIADD R6, R3, 0x400 ;  /* 0x0000040003067836 */ /* 0x000fce0000000000 */
.L_x_256:
        /* <DEDUP_REMOVED lines=10> */
[----:B------:R-:W-:Y:S01]  /*e3b0*/  R2UR UR10, R12 ;  /* 0x000000000c0a72ca */ /* 0x000fe200000e0000 */
[----:B------:R-:W-:Y:S01]  /*e3c0*/  VIADD R6, R3, 0x3c00 ;  /* 0x00003c0003067836 */ /* 0x000fe20000000000 */
[----:B------:R-:W-:Y:S01]  /*e3d0*/  PLOP3.LUT P0, PT, PT, PT, PT, 0x80, 0x0 ;  /* 0x000000000000781c */ /* 0x000fe20003f0f070 */
[----:B------:R-:W-:Y:S01]  /*e3e0*/  UMOV UR6, 0x30000 ;  /* 0x0003000000067882 */ /* 0x000fe20000000000 */
[----:B------:R-:W-:Y:S01]  /*e3f0*/  UMOV UR14, 0x0 ;  /* 0x00000000000e7882 */ /* 0x000fe20000000000 */
[----:B------:R-:W-:-:S10]  /*e400*/  UMOV UR15, 0x14f00000 ;  /* 0x14f00000000f7882 */ /* 0x000fd40000000000 */
.L_x_257:
        /* <DEDUP_REMOVED lines=16> */
.L_x_258:
        /* <DEDUP_REMOVED lines=10> */
[----:B------:R0:W-:Y:S01]  /*e5b0*/  STL [R1+0x4], R0 ;  /* 0x0000040001007387 */ /* 0x0001e20000100800 */
[----:B------:R-:W-:-:S07]  /*e5c0*/  IMAD.MOV.U32 R17, RZ, RZ, R4 ;  /* 0x000000ffff117224 */ /* 0x000fce00078e0004 */
.L_x_241:
[----:B------:R-:W-:Y:S05]  /*e5d0*/  BSYNC B0 ;  /* 0x0000000000007941 */ /* 0x000fea0003800000 */
.L_x_240:
[----:B0-----:R-:W2:Y:S01]  /*e5e0*/  LDL.LU R0, [R1+0x24] ;  /* 0x0000240001007983 */ /* 0x001ea20000300800 */
[----:B------:R-:W-:-:S03]  /*e5f0*/  IMAD.MOV.U32 R19, RZ, RZ, R7 ;  /* 0x000000ffff137224 */ /* 0x000fc600078e0007 */
[----:B------:R0:W-:Y:S02]  /*e600*/  STL [R1], R9 ;  /* 0x0000000901007387 */ /* 0x0001e40000100800 */
[----:B0-2---:R-:W-:-:S07]  /*e610*/  VIADD R0, R0, 0xfffffffd ;  /* 0xfffffffd00007836 */ /* 0x005fce0000000000 */
.L_x_239:
[----:B------:R-:W2:Y:S01]  /*e620*/  LDL.LU R2, [R1+0x20] ;  /* 0x0000200001027983 */ /* 0x000ea20000300800 */
[----:B------:R-:W-:Y:S01]  /*e630*/  IMAD.MOV R8, RZ, RZ, -R8 ;  /* 0x000000ffff087224 */ /* 0x000fe200078e0a08 */
[----:B------:R-:W-:Y:S04]  /*e640*/  BSSY B0, `(.L_x_238) ;  /* 0x0000196000007945 */ /* 0x000fe80003800000 */
[----:B--2---:R-:W-:-:S13]  /*e650*/  ISETP.NE.AND P0, PT, R2, R8, PT ;  /* 0x000000080200720c */ /* 0x004fda0003f05270 */
[----:B------:R-:W-:Y:S05]  /*e660*/  @!P0 BRA `(.L_x_259) ;  /* 0x00000018004c8947 */ /* 0x000fea0003800000 */
[----:B------:R-:W-:-:S07]  /*e670*/  IMAD.MOV.U32 R6, RZ, RZ, R17 ;  /* 0x000000ffff067224 */ /* 0x000fce00078e0011 */
.L_x_298:
[----:B--2---:R-:W2:Y:S01]  /*e680*/  LDL R2, [R1] ;  /* 0x0000000001027983 */ /* 0x004ea20000100800 */
[----:B------:R-:W-:Y:S01]  /*e690*/  LOP3.LUT P1, RZ, R18, 0x8, RZ, 0xc0, !PT ;  /* 0x0000000812ff7812 */ /* 0x000fe2000782c0ff */
[----:B------:R-:W-:Y:S01]  /*e6a0*/  VIADD R4, R19, 0x1 ;  /* 0x0000000113047836 */ /* 0x000fe20000000000 */
[----:B------:R-:W-:Y:S04]  /*e6b0*/  BSSY B1, `(.L_x_260) ;  /* 0x00000c4000017945 */ /* 0x000fe80003800000 */
[----:B------:R-:W-:-:S04]  /*e6c0*/  ISETP.NE.AND P0, PT, R4, 0x2, PT ;  /* 0x000000020400780c */ /* 0x000fc80003f05270 */
[----:B-1----:R-:W-:Y:S02]  /*e6d0*/  SEL R5, RZ, 0x1, P0 ;  /* 0x00000001ff057807 */ /* 0x002fe40000000000 */
[----:B------:R-:W-:Y:S02]  /*e6e0*/  SEL R4, R4, RZ, P0 ;  /* 0x000000ff04047207 */ /* 0x000fe40000000000 */
[----:B--2---:R-:W-:Y:S01]  /*e6f0*/  LOP3.LUT R5, R2, R5, RZ, 0x3c, !PT ;  /* 0x0000000502057212 */ /* 0x004fe200078e3cff */
[----:B0-----:R-:W-:Y:S06]  /*e700*/  @!P1 BRA `(.L_x_261) ;  /* 0x0000000800f89947 */ /* 0x001fec0003800000 */
[----:B------:R-:W-:Y:S01]  /*e710*/  LOP3.LUT P1, RZ, R18, 0x4, RZ, 0xc0, !PT ;  /* 0x0000000412ff7812 */ /* 0x000fe2000782c0ff */
[----:B------:R-:W-:-:S12]  /*e720*/  IMAD.MOV.U32 R8, RZ, RZ, R0 ;  /* 0x000000ffff087224 */ /* 0x000fd800078e0000 */
[----:B------:R-:W-:Y:S05]  /*e730*/  @!P1 BRA `(.L_x_262) ;  /* 0x0000000000549947 */ /* 0x000fea0003800000 */
[----:B------:R-:W2:Y:S01]  /*e740*/  LDL R10, [R1+0xc] ;  /* 0x00000c00010a7983 */ /* 0x000ea20000100800 */
[----:B------:R-:W0:Y:S01]  /*e750*/  LDC R7, c[0x0][0x43c] ;  /* 0x00010f00ff077b82 */ /* 0x000e220000000800 */
[----:B------:R-:W-:Y:S02]  /*e760*/  ULDC.64 UR4, c[0x0][0x428] ;  /* 0x00010a0000047ab9 */ /* 0x000fe40000000a00 */
[----:B------:R-:W3:Y:S01]  /*e770*/  LDL R9, [R1+0x8] ;  /* 0x0000080001097983 */ /* 0x000ee20000100800 */
[----:B------:R-:W-:Y:S01]  /*e780*/  ULDC.64 UR6, c[0x0][0x208] ;  /* 0x0000820000067ab9 */ /* 0x000fe20000000a00 */
[----:B0-----:R-:W-:-:S13]  /*e790*/  ISETP.NE.AND P0, PT, R7, 0x1, PT ;  /* 0x000000010700780c */ /* 0x001fda0003f05270 */
[----:B------:R-:W0:Y:S02]  /*e7a0*/  @P0 LDC.64 R2, c[0x0][0x440] ;  /* 0x00011000ff020b82 */ /* 0x000e240000000a00 */
[----:B0-----:R-:W-:-:S04]  /*e7b0*/  @P0 IMAD.HI.U32 R6, R0, R2, RZ ;  /* 0x0000000200060227 */ /* 0x001fc800078e00ff */
[----:B------:R-:W-:Y:S01]  /*e7c0*/  IMAD.MOV.U32 R2, RZ, RZ, R0 ;  /* 0x000000ffff027224 */ /* 0x000fe200078e0000 */
[----:B------:R-:W-:-:S04]  /*e7d0*/  @P0 SHF.R.U32.HI R2, RZ, R3, R6 ;  /* 0x00000003ff020219 */ /* 0x000fc80000011606 */
[--C-:B------:R-:W-:Y:S01]  /*e7e0*/  SHF.R.S32.HI R3, RZ, 0x1f, R2.reuse ;  /* 0x0000001fff037819 */ /* 0x100fe20000011402 */
[----:B------:R-:W-:-:S04]  /*e7f0*/  IMAD.MOV R8, RZ, RZ, -R2 ;  /* 0x000000ffff087224 */ /* 0x000fc800078e0a02 */
[----:B------:R-:W-:Y:S02]  /*e800*/  IMAD R8, R7, R8, R0 ;  /* 0x0000000807087224 */ /* 0x000fe400078e0200 */
        /* <DEDUP_REMOVED lines=8> */
.L_x_262:
[----:B------:R-:W-:Y:S01]  /*e890*/  LEA R3, R4, UR36, 0x3 ;  /* 0x0000002404037c11 */ /* 0x000fe2000f8e18ff */
[----:B------:R-:W-:Y:S01]  /*e8a0*/  BSSY B2, `(.L_x_263) ;  /* 0x0000004000027945 */ /* 0x000fe20003800000 */
[----:B------:R-:W-:-:S04]  /*e8b0*/  SHF.L.U32 R2, R5, 0x1f, RZ ;  /* 0x0000001f05027819 */ /* 0x000fc800000006ff */
[----:B------:R-:W1:Y:S02]  /*e8c0*/  SYNCS.PHASECHK.TRANS64.TRYWAIT P0, [R3+URZ+0x36840], R2 ;  /* 0x03684002030075a7 */ /* 0x000e64000800017f */
[----:B-1----:R-:W-:Y:S05]  /*e8d0*/  @!P0 BRA `(.L_x_264) ;  /* 0x0000003000388947 */ /* 0x002fea0003800000 */
.L_x_350:
[----:B------:R-:W-:Y:S05]  /*e8e0*/  BSYNC B2 ;  /* 0x0000000000027941 */ /* 0x000fea0003800000 */
.L_x_263:
[----:B0-----:R-:W2:Y:S01]  /*e8f0*/  LDL R7, [R1+0x18] ;  /* 0x0000180001077983 */ /* 0x001ea20000100800 */
[----:B------:R-:W0:Y:S02]  /*e900*/  S2R R9, SR_TID.X ;  /* 0x0000000000097919 */ /* 0x000e240000002100 */
[----:B0-----:R-:W-:-:S04]  /*e910*/  LOP3.LUT R9, R9, 0x7f, RZ, 0xc0, !PT ;  /* 0x0000007f09097812 */ /* 0x001fc800078ec0ff */
[----:B------:R-:W-:-:S13]  /*e920*/  ISETP.NE.AND P0, PT, R9, RZ, PT ;  /* 0x000000ff0900720c */ /* 0x000fda0003f05270 */
[----:B-1----:R-:W-:-:S04]  /*e930*/  @!P0 IMAD.MOV.U32 R2, RZ, RZ, 0xa800 ;  /* 0x0000a800ff028424 */ /* 0x002fc800078e00ff */
[----:B------:R2:W-:Y:S02]  /*e940*/  @!P0 SYNCS.ARRIVE.TRANS64 RZ, [R3+URZ+0x36830], R2 ;  /* 0x0368300203ff89a7 */ /* 0x0005e4000800003f */
[----:B--2---:R-:W-:-:S04]  /*e950*/  PRMT R2, R7, 0x9910, RZ ;  /* 0x0000991007027816 */ /* 0x004fc800000000ff */
[----:B------:R-:W-:-:S13]  /*e960*/  ISETP.NE.AND P1, PT, R2, 0x2, PT ;  /* 0x000000020200780c */ /* 0x000fda0003f25270 */
[----:B------:R-:W-:Y:S05]  /*e970*/  @P1 BRA `(.L_x_265) ;  /* 0x0000000000041947 */ /* 0x000fea0003800000 */
[----:B------:R-:W-:Y:S01]  /*e980*/  BPT.TRAP 0x1 ;  /* 0x000000040000795c */ /* 0x000fe20000300000 */
.L_x_265:
[----:B------:R-:W-:Y:S01]  /*e990*/  LOP3.LUT P0, RZ, R18, 0x2, RZ, 0xc0, !PT ;  /* 0x0000000212ff7812 */ /* 0x000fe2000780c0ff */
[----:B------:R-:W-:-:S12]  /*e9a0*/  BSSY B2, `(.L_x_266) ;  /* 0x0000003000027945 */ /* 0x000fd80003800000 */
[----:B------:R-:W-:Y:S05]  /*e9b0*/  @P0 BRA `(.L_x_267) ;  /* 0x0000000000040947 */ /* 0x000fea0003800000 */
[----:B------:R-:W-:Y:S01]  /*e9c0*/  BPT.TRAP 0x1 ;  /* 0x000000040000795c */ /* 0x000fe20000300000 */
.L_x_267:
[----:B------:R-:W-:Y:S05]  /*e9d0*/  BSYNC B2 ;  /* 0x0000000000027941 */ /* 0x000fea0003800000 */
.L_x_266:
        /* <DEDUP_REMOVED lines=19> */
.L_x_268:
        /* <DEDUP_REMOVED lines=17> */
.L_x_269:
        /* <DEDUP_REMOVED lines=17> */
.L_x_270:
        /* <DEDUP_REMOVED lines=16> */
.L_x_351:
[----:B------:R-:W-:Y:S05]  /*ee30*/  BSYNC B2 ;  /* 0x0000000000027941 */ /* 0x000fea0003800000 */
.L_x_271:
[----:B------:R-:W1:Y:S02]  /*ee40*/  S2R R7, SR_TID.X ;  /* 0x0000000000077919 */ /* 0x000e640000002100 */
[----:B-1----:R-:W-:-:S04]  /*ee50*/  LOP3.LUT R7, R7, 0x7f, RZ, 0xc0, !PT ;  /* 0x0000007f07077812 */ /* 0x002fc800078ec0ff */
[----:B------:R-:W-:-:S13]  /*ee60*/  ISETP.NE.AND P0, PT, R7, RZ, PT ;  /* 0x000000ff0700720c */ /* 0x000fda0003f05270 */
[----:B0-----:R-:W-:-:S04]  /*ee70*/  @!P0 IMAD.MOV.U32 R3, RZ, RZ, 0xa800 ;  /* 0x0000a800ff038424 */ /* 0x001fc800078e00ff */
[----:B------:R0:W-:Y:S01]  /*ee80*/  @!P0 SYNCS.ARRIVE.TRANS64 RZ, [R2+URZ+0x36850], R3 ;  /* 0x0368500302ff89a7 */ /* 0x0001e2000800003f */
[----:B------:R-:W-:Y:S05]  /*ee90*/  @P1 BRA `(.L_x_273) ;  /* 0x0000000000041947 */ /* 0x000fea0003800000 */
[----:B------:R-:W-:Y:S01]  /*eea0*/  BPT.TRAP 0x1 ;  /* 0x000000040000795c */ /* 0x000fe20000300000 */
.L_x_273:
[----:B------:R-:W-:Y:S01]  /*eeb0*/  LOP3.LUT P0, RZ, R18, 0x2, RZ, 0xc0, !PT ;  /* 0x0000000212ff7812 */ /* 0x000fe2000780c0ff */
[----:B------:R-:W-:-:S12]  /*eec0*/  BSSY B2, `(.L_x_274) ;  /* 0x0000003000027945 */ /* 0x000fd80003800000 */
[----:B------:R-:W-:Y:S05]  /*eed0*/  @P0 BRA `(.L_x_275) ;  /* 0x0000000000040947 */ /* 0x000fea0003800000 */
[----:B------:R-:W-:Y:S01]  /*eee0*/  BPT.TRAP 0x1 ;  /* 0x000000040000795c */ /* 0x000fe20000300000 */
.L_x_275:
[----:B------:R-:W-:Y:S05]  /*eef0*/  BSYNC B2 ;  /* 0x0000000000027941 */ /* 0x000fea0003800000 */
.L_x_274:
        /* <DEDUP_REMOVED lines=19> */
.L_x_276:
        /* <DEDUP_REMOVED lines=16> */
.L_x_277:
        /* <DEDUP_REMOVED lines=16> */
.L_x_278:
        /* <DEDUP_REMOVED lines=12> */
.L_x_261:
[----:B------:R-:W-:Y:S05]  /*f2f0*/  BSYNC B1 ;  /* 0x0000000000017941 */ /* 0x000fea0003800000 */
.L_x_260:
[----:B------:R-:W-:Y:S01]  /*f300*/  VIADD R19, R4, 0x1 ;  /* 0x0000000104137836 */ /* 0x000fe20000000000 */
[----:B------:R-:W-:Y:S01]  /*f310*/  LOP3.LUT P1, RZ, R18, 0x8, RZ, 0xc0, !PT ;  /* 0x0000000812ff7812 */ /* 0x000fe2000782c0ff */
[----:B------:R-:W-:Y:S03]  /*f320*/  BSSY B1, `(.L_x_279) ;  /* 0x00000c4000017945 */ /* 0x000fe60003800000 */
[----:B------:R-:W-:-:S04]  /*f330*/  ISETP.NE.AND P0, PT, R19, 0x2, PT ;  /* 0x000000021300780c */ /* 0x000fc80003f05270 */
[----:B------:R-:W-:Y:S02]  /*f340*/  SEL R2, RZ, 0x1, P0 ;  /* 0x00000001ff027807 */ /* 0x000fe40000000000 */
[----:B------:R-:W-:Y:S02]  /*f350*/  SEL R19, R19, RZ, P0 ;  /* 0x000000ff13137207 */ /* 0x000fe40000000000 */
[----:B------:R-:W-:-:S05]  /*f360*/  LOP3.LUT R9, R5, R2, RZ, 0x3c, !PT ;  /* 0x0000000205097212 */ /* 0x000fca00078e3cff */
[----:B------:R1:W-:Y:S01]  /*f370*/  STL [R1], R9 ;  /* 0x0000000901007387 */ /* 0x0003e20000100800 */
[----:B------:R-:W-:Y:S05]  /*f380*/  @!P1 BRA `(.L_x_280) ;  /* 0x0000000800f49947 */ /* 0x000fea0003800000 */
[----:B------:R-:W-:Y:S01]  /*f390*/  LOP3.LUT P1, RZ, R18, 0x4, RZ, 0xc0, !PT ;  /* 0x0000000412ff7812 */ /* 0x000fe2000782c0ff */
[----:B0-----:R-:W-:-:S12]  /*f3a0*/  VIADD R8, R0, 0xffffffff ;  /* 0xffffffff00087836 */ /* 0x001fd80000000000 */
        /* <DEDUP_REMOVED lines=22> */
.L_x_281:
[----:B------:R-:W-:Y:S01]  /*f510*/  LEA R3, R19, UR36, 0x3 ;  /* 0x0000002413037c11 */ /* 0x000fe2000f8e18ff */
[----:B------:R-:W-:Y:S01]  /*f520*/  BSSY B2, `(.L_x_282) ;  /* 0x0000004000027945 */ /* 0x000fe20003800000 */
[----:B------:R-:W-:-:S04]  /*f530*/  SHF.L.U32 R2, R9, 0x1f, RZ ;  /* 0x0000001f09027819 */ /* 0x000fc800000006ff */
[----:B------:R-:W2:Y:S02]  /*f540*/  SYNCS.PHASECHK.TRANS64.TRYWAIT P0, [R3+URZ+0x36840], R2 ;  /* 0x03684002030075a7 */ /* 0x000ea4000800017f */
[----:B--2---:R-:W-:Y:S05]  /*f550*/  @!P0 BRA `(.L_x_283) ;  /* 0x0000002400408947 */ /* 0x004fea0003800000 */
.L_x_352:
[----:B------:R-:W-:Y:S05]  /*f560*/  BSYNC B2 ;  /* 0x0000000000027941 */ /* 0x000fea0003800000 */
.L_x_282:
[----:B0-----:R-:W3:Y:S01]  /*f570*/  LDL R7, [R1+0x18] ;  /* 0x0000180001077983 */ /* 0x001ee20000100800 */
[----:B-1----:R-:W0:Y:S02]  /*f580*/  S2R R9, SR_TID.X ;  /* 0x0000000000097919 */ /* 0x002e240000002100 */
        /* <DEDUP_REMOVED lines=8> */
.L_x_284:
[----:B------:R-:W-:Y:S01]  /*f610*/  LOP3.LUT P0, RZ, R18, 0x2, RZ, 0xc0, !PT ;  /* 0x0000000212ff7812 */ /* 0x000fe2000780c0ff */
[----:B------:R-:W-:-:S12]  /*f620*/  BSSY B2, `(.L_x_285) ;  /* 0x0000003000027945 */ /* 0x000fd80003800000 */
[----:B------:R-:W-:Y:S05]  /*f630*/  @P0 BRA `(.L_x_286) ;  /* 0x0000000000040947 */ /* 0x000fea0003800000 */
[----:B------:R-:W-:Y:S01]  /*f640*/  BPT.TRAP 0x1 ;  /* 0x000000040000795c */ /* 0x000fe20000300000 */
.L_x_286:
[----:B------:R-:W-:Y:S05]  /*f650*/  BSYNC B2 ;  /* 0x0000000000027941 */ /* 0x000fea0003800000 */
.L_x_285:
        /* <DEDUP_REMOVED lines=19> */
.L_x_287:
        /* <DEDUP_REMOVED lines=17> */
.L_x_288:
        /* <DEDUP_REMOVED lines=17> */
.L_x_289:
        /* <DEDUP_REMOVED lines=10> */
[----:B------:R-:W-:Y:S01]  /*fa50*/  SHF.L.U32 R5, R5, 0x1f, RZ ;  /* 0x0000001f05057819 */ /* 0x000fe200000006ff */
[----:B------:R-:W-:Y:S01]  /*fa60*/  BSSY B2, `(.L_x_290) ;  /* 0x0000004000027945 */ /* 0x000fe20003800000 */
[----:B------:R-:W-:-:S04]  /*fa70*/  LEA R2, R4, UR36, 0x3 ;  /* 0x0000002404027c11 */ /* 0x000fc8000f8e18ff */
[----:B------:R-:W0:Y:S02]  /*fa80*/  SYNCS.PHASECHK.TRANS64.TRYWAIT P0, [R2+URZ+0x36860], R5 ;  /* 0x03686005020075a7 */ /* 0x000e24000800017f */
[----:B0-----:R-:W-:Y:S05]  /*fa90*/  @!P0 BRA `(.L_x_291) ;  /* 0x0000002000048947 */ /* 0x001fea0003800000 */
.L_x_353:
[----:B------:R-:W-:Y:S05]  /*faa0*/  BSYNC B2 ;  /* 0x0000000000027941 */ /* 0x000fea0003800000 */
.L_x_290:
[----:B------:R-:W1:Y:S02]  /*fab0*/  S2R R3, SR_TID.X ;  /* 0x0000000000037919 */ /* 0x000e640000002100 */
[----:B-1----:R-:W-:-:S04]  /*fac0*/  LOP3.LUT R3, R3, 0x7f, RZ, 0xc0, !PT ;  /* 0x0000007f03037812 */ /* 0x002fc800078ec0ff */
[----:B------:R-:W-:-:S13]  /*fad0*/  ISETP.NE.AND P0, PT, R3, RZ, PT ;  /* 0x000000ff0300720c */ /* 0x000fda0003f05270 */
[----:B------:R-:W-:-:S04]  /*fae0*/  @!P0 IMAD.MOV.U32 R3, RZ, RZ, 0xa800 ;  /* 0x0000a800ff038424 */ /* 0x000fc800078e00ff */
[----:B------:R1:W-:Y:S01]  /*faf0*/  @!P0 SYNCS.ARRIVE.TRANS64 RZ, [R2+URZ+0x36850], R3 ;  /* 0x0368500302ff89a7 */ /* 0x0003e2000800003f */
[----:B------:R-:W-:Y:S05]  /*fb00*/  @P1 BRA `(.L_x_292) ;  /* 0x0000000000041947 */ /* 0x000fea0003800000 */
[----:B------:R-:W-:Y:S01]  /*fb10*/  BPT.TRAP 0x1 ;  /* 0x000000040000795c */ /* 0x000fe20000300000 */
.L_x_292:
[----:B------:R-:W-:Y:S01]  /*fb20*/  LOP3.LUT P0, RZ, R18, 0x2, RZ, 0xc0, !PT ;  /* 0x0000000212ff7812 */ /* 0x000fe2000780c0ff */
[----:B------:R-:W-:-:S12]  /*fb30*/  BSSY B2, `(.L_x_293) ;  /* 0x0000003000027945 */ /* 0x000fd80003800000 */
[----:B------:R-:W-:Y:S05]  /*fb40*/  @P0 BRA `(.L_x_294) ;  /* 0x0000000000040947 */ /* 0x000fea0003800000 */
[----:B------:R-:W-:Y:S01]  /*fb50*/  BPT.TRAP 0x1 ;  /* 0x000000040000795c */ /* 0x000fe20000300000 */
.L_x_294:
[----:B------:R-:W-:Y:S05]  /*fb60*/  BSYNC B2 ;  /* 0x0000000000027941 */ /* 0x000fea0003800000 */
.L_x_293:
[----:B0-----:R-:W2:Y:S01]  /*fb70*/  LDL.LU R5, [R1+0x4] ;  /* 0x0000040001057983 */ /* 0x001ea20000300800 */
[----:B-1----:R-:W0:Y:S01]  /*fb80*/  S2R R3, SR_CgaCtaId ;  /* 0x0000000000037919 */ /* 0x002e220000008800 */
        /* <DEDUP_REMOVED lines=17> */
.L_x_295:
        /* <DEDUP_REMOVED lines=16> */
.L_x_296:
        /* <DEDUP_REMOVED lines=16> */
.L_x_297:
        /* <DEDUP_REMOVED lines=12> */
.L_x_280:
[----:B------:R-:W-:Y:S05]  /*ff60*/  BSYNC B1 ;  /* 0x0000000000017941 */ /* 0x000fea0003800000 */
.L_x_279:
[C---:B------:R-:W-:Y:S01]  /*ff70*/  ISETP.GT.AND P0, PT, R0.reuse, 0x1, PT ;  /* 0x000000010000780c */ /* 0x040fe20003f04270 */
[----:B------:R-:W-:-:S12]  /*ff80*/  VIADD R0, R0, 0xfffffffe ;  /* 0xfffffffe00007836 */ /* 0x000fd80000000000 */
[----:B------:R-:W-:Y:S05]  /*ff90*/  @P0 BRA `(.L_x_298) ;  /* 0xffffffe400b80947 */ /* 0x000fea000383ffff */
.L_x_259:
[----:B------:R-:W-:Y:S05]  /*ffa0*/  BSYNC B0 ;  /* 0x0000000000007941 */ /* 0x000fea0003800000 */
.L_x_238:
[----:B------:R-:W-:Y:S01]  /*ffb0*/  LOP3.LUT P0, RZ, R18, 0x8, RZ, 0xc0, !PT ;  /* 0x0000000812ff7812 */ /* 0x000fe2000780c0ff */
[----:B------:R-:W-:-:S12]  /*ffc0*/  BSSY B0, `(.L_x_299) ;  /* 0x0000055000007945 */ /* 0x000fd80003800000 */
[----:B------:R-:W-:Y:S05]  /*ffd0*/  @!P0 BRA `(.L_x_300) ;  /* 0x00000004004c8947 */ /* 0x000fea0003800000 */
[----:B0-----:R-:W3:Y:S01]  /*ffe0*/  LDL R2, [R1] ;  /* 0x0000000001027983 */ /* 0x001ee20000100800 */
[----:B------:R-:W-:Y:S01]  /*fff0*/  LEA R0, R19, UR36, 0x3 ;  /* 0x0000002413007c11 */ /* 0x000fe2000f8e18ff */
[----:B------:R-:W-:Y:S01]  /*10000*/  BSSY B1, `(.L_x_301) ;  /* 0x0000004000017945 */ /* 0x000fe20003800000 */
[----:B---3--:R-:W-:-:S04]  /*10010*/  SHF.L.U32 R2, R2, 0x1f, RZ ;  /* 0x0000001f02027819 */ /* 0x008fc800000006ff */
[----:B------:R-:W0:Y:S02]  /*10020*/  SYNCS.PHASECHK.TRANS64.TRYWAIT P0, [R0+URZ+0x36860], R2 ;  /* 0x03686002000075a7 */ /* 0x000e24000800017f */
[----:B0-----:R-:W-:Y:S05]  /*10030*/  @!P0 BRA `(.L_x_302) ;  /* 0x0000001800b08947 */ /* 0x001fea0003800000 */
.L_x_354:
[----:B------:R-:W-:Y:S05]  /*10040*/  BSYNC B1 ;  /* 0x0000000000017941 */ /* 0x000fea0003800000 */
.L_x_301:
[----:B------:R-:W3:Y:S01]  /*10050*/  LDL R3, [R1+0x18] ;  /* 0x0000180001037983 */ /* 0x000ee20000100800 */
[----:B------:R-:W4:Y:S02]  /*10060*/  S2R R4, SR_TID.X ;  /* 0x0000000000047919 */ /* 0x000f240000002100 */
[----:B----4-:R-:W-:-:S04]  /*10070*/  LOP3.LUT R4, R4, 0x7f, RZ, 0xc0, !PT ;  /* 0x0000007f04047812 */ /* 0x010fc800078ec0ff */
[----:B------:R-:W-:-:S13]  /*10080*/  ISETP.NE.AND P0, PT, R4, RZ, PT ;  /* 0x000000ff0400720c */ /* 0x000fda0003f05270 */
[----:B0-----:R-:W-:-:S04]  /*10090*/  @!P0 IMAD.MOV.U32 R2, RZ, RZ, 0xa800 ;  /* 0x0000a800ff028424 */ /* 0x001fc800078e00ff */
[----:B------:R3:W-:Y:S02]  /*100a0*/  @!P0 SYNCS.ARRIVE.TRANS64 RZ, [R0+URZ+0x36850], R2 ;  /* 0x0368500200ff89a7 */ /* 0x0007e4000800003f */
[----:B---3--:R-:W-:-:S04]  /*100b0*/  PRMT R2, R3, 0x9910, RZ ;  /* 0x0000991003027816 */ /* 0x008fc800000000ff */
[----:B------:R-:W-:-:S13]  /*100c0*/  ISETP.NE.AND P0, PT, R2, 0x2, PT ;  /* 0x000000020200780c */ /* 0x000fda0003f05270 */
[----:B------:R-:W-:Y:S05]  /*100d0*/  @P0 BRA `(.L_x_303) ;  /* 0x0000000000040947 */ /* 0x000fea0003800000 */
[----:B------:R-:W-:Y:S01]  /*100e0*/  BPT.TRAP 0x1 ;  /* 0x000000040000795c */ /* 0x000fe20000300000 */
.L_x_303:
[----:B------:R-:W-:Y:S01]  /*100f0*/  LOP3.LUT P0, RZ, R18, 0x2, RZ, 0xc0, !PT ;  /* 0x0000000212ff7812 */ /* 0x000fe2000780c0ff */
[----:B------:R-:W-:-:S12]  /*10100*/  BSSY B1, `(.L_x_304) ;  /* 0x0000003000017945 */ /* 0x000fd80003800000 */
[----:B------:R-:W-:Y:S05]  /*10110*/  @P0 BRA `(.L_x_305) ;  /* 0x0000000000040947 */ /* 0x000fea0003800000 */
[----:B------:R-:W-:Y:S01]  /*10120*/  BPT.TRAP 0x1 ;  /* 0x000000040000795c */ /* 0x000fe20000300000 */
.L_x_305:
[----:B------:R-:W-:Y:S05]  /*10130*/  BSYNC B1 ;  /* 0x0000000000017941 */ /* 0x000fea0003800000 */
.L_x_304:
[----:B------:R-:W3:Y:S01]  /*10140*/  LDL R3, [R1+0x4] ;  /* 0x0000040001037983 */ /* 0x000ee20000100800 */
[----:B------:R-:W0:Y:S01]  /*10150*/  S2R R2, SR_CgaCtaId ;  /* 0x0000000000027919 */ /* 0x000e220000008800 */
[----:B------:R-:W4:Y:S01]  /*10160*/  S2R R4, SR_CgaCtaId ;  /* 0x0000000000047919 */ /* 0x000f220000008800 */
[----:B------:R-:W-:Y:S01]  /*10170*/  UIADD3 UR4, UP0, UR38, 0x470, URZ ;  /* 0x0000047026047890 */ /* 0x000fe2000ff1e03f */
[----:B------:R-:W-:Y:S01]  /*10180*/  PLOP3.LUT P0, PT, PT, PT, PT, 0x80, 0x0 ;  /* 0x000000000000781c */ /* 0x000fe20003f0f070 */
[----:B------:R-:W-:Y:S01]  /*10190*/  VIADD R0, R0, 0x36850 ;  /* 0x0003685000007836 */ /* 0x000fe20000000000 */
[----:B------:R-:W-:Y:S01]  /*101a0*/  UMOV UR6, 0x30000 ;  /* 0x0003000000067882 */ /* 0x000fe20000000000 */
[----:B------:R-:W-:Y:S01]  /*101b0*/  UIADD3.X UR5, URZ, UR39, URZ, UP0, !UPT ;  /* 0x000000273f057290 */ /* 0x000fe200087fe43f */
[----:B0-----:R-:W-:Y:S02]  /*101c0*/  LOP3.LUT R2, R2, 0x1, RZ, 0xc0, !PT ;  /* 0x0000000102027812 */ /* 0x001fe400078ec0ff */
[----:B----4-:R-:W-:-:S03]  /*101d0*/  LOP3.LUT R4, R4, 0x1, RZ, 0xc0, !PT ;  /* 0x0000000104047812 */ /* 0x010fc600078ec0ff */
[----:B------:R-:W-:-:S04]  /*101e0*/  IMAD R2, R2, 0xe00, RZ ;  /* 0x00000e0002027824 */ /* 0x000fc800078e02ff */
[----:B------:R-:W-:Y:S02]  /*101f0*/  IMAD R2, R19, 0x5400, R2 ;  /* 0x0000540013027824 */ /* 0x000fe400078e0202 */
[----:B------:R-:W-:-:S03]  /*10200*/  IMAD R4, R4, 0x38, RZ ;  /* 0x0000003804047824 */ /* 0x000fc600078e02ff */
[----:B------:R-:W-:Y:S01]  /*10210*/  LEA R2, R2, UR36, 0x1 ;  /* 0x0000002402027c11 */ /* 0x000fe2000f8e08ff */
[----:B------:R-:W-:Y:S01]  /*10220*/  UMOV UR14, 0x0 ;  /* 0x00000000000e7882 */ /* 0x000fe20000000000 */
[----:B------:R-:W-:Y:S01]  /*10230*/  UMOV UR15, 0x14f00000 ;  /* 0x14f00000000f7882 */ /* 0x000fe20000000000 */
[----:B------:R-:W-:Y:S01]  /*10240*/  UMOV UR10, URZ ;  /* 0x0000003f000a7c82 */ /* 0x000fe20008000000 */
[----:B---3--:R-:W-:Y:S02]  /*10250*/  IMAD R3, R3, 0x70, R4 ;  /* 0x0000007003037824 */ /* 0x008fe400078e0204 */
[----:B------:R-:W-:-:S07]  /*10260*/  VIADD R4, R2, 0x400 ;  /* 0x0000040002047836 */ /* 0x000fce0000000000 */
.L_x_306:
        /* <DEDUP_REMOVED lines=10> */
[----:B------:R-:W-:Y:S01]  /*10310*/  PLOP3.LUT P0, PT, PT, PT, PT, 0x80, 0x0 ;  /* 0x000000000000781c */ /* 0x000fe20003f0f070 */
[----:B------:R-:W-:Y:S01]  /*10320*/  VIADD R4, R2, 0x3c00 ;  /* 0x00003c0002047836 */ /* 0x000fe20000000000 */
[----:B------:R-:W-:Y:S01]  /*10330*/  UMOV UR6, 0x30000 ;  /* 0x0003000000067882 */ /* 0x000fe20000000000 */
[----:B------:R-:W-:Y:S01]  /*10340*/  UMOV UR14, 0x0 ;  /* 0x00000000000e7882 */ /* 0x000fe20000000000 */
[----:B------:R-:W-:Y:S01]  /*10350*/  UMOV UR15, 0x14f00000 ;  /* 0x14f00000000f7882 */ /* 0x000fe20000000000 */
[----:B------:R-:W-:-:S08]  /*10360*/  UMOV UR10, 0x40 ;  /* 0x00000040000a7882 */ /* 0x000fd00000000000 */
.L_x_307:
        /* <DEDUP_REMOVED lines=16> */
.L_x_308:
        /* <DEDUP_REMOVED lines=9> */
[----:B---3--:R-:W-:Y:S05]  /*10500*/  @P0 BRA.U.ANY `(.L_x_308) ;  /* 0xfffffffd00d80947 */ /* 0x008fea000393ffff */
.L_x_300:
[----:B------:R-:W-:Y:S05]  /*10510*/  BSYNC B0 ;  /* 0x0000000000007941 */ /* 0x000fea0003800000 */
.L_x_299:
[----:B------:R-:W3:Y:S01]  /*10520*/  LDL.LU R6, [R1+0x28] ;  /* 0x0000280001067983 */ /* 0x000ee20000300800 */
[----:B------:R-:W-:Y:S01]  /*10530*/  VIADD R19, R19, 0x1 ;  /* 0x0000000113137836 */ /* 0x000fe20000000000 */
[----:B------:R-:W-:Y:S02]  /*10540*/  ULDC UR4, c[0x0][0xc34] ;  /* 0x00030d0000047ab9 */ /* 0x000fe40000000800 */
[----:B-1----:R-:W4:Y:S04]  /*10550*/  LDL.LU R5, [R1] ;  /* 0x0000000001057983 */ /* 0x002f280000300800 */
[----:B------:R-:W5:Y:S01]  /*10560*/  LDL.LU R4, [R1+0x34] ;  /* 0x0000340001047983 */ /* 0x000f620000300800 */
[----:B------:R-:W-:-:S04]  /*10570*/  ISETP.NE.AND P0, PT, R19, 0x2, PT ;  /* 0x000000021300780c */ /* 0x000fc80003f05270 */
[----:B0-----:R-:W-:Y:S02]  /*10580*/  SEL R0, RZ, 0x1, P0 ;  /* 0x00000001ff007807 */ /* 0x001fe40000000000 */
[----:B------:R-:W-:Y:S01]  /*10590*/  SEL R19, R19, RZ, P0 ;  /* 0x000000ff13137207 */ /* 0x000fe20000000000 */
[----:B---3--:R-:W-:Y:S01]  /*105a0*/  VIADD R6, R6, UR37 ;  /* 0x0000002506067c36 */ /* 0x008fe20008000000 */
[----:B----4-:R-:W-:-:S04]  /*105b0*/  LOP3.LUT R5, R5, R0, RZ, 0x3c, !PT ;  /* 0x0000000005057212 */ /* 0x010fc800078e3cff */
[----:B------:R0:W-:Y:S01]  /*105c0*/  STL [R1+0x28], R6 ;  /* 0x0000280601007387 */ /* 0x0001e20000100800 */
[----:B------:R-:W-:Y:S01]  /*105d0*/  ISETP.GE.AND P1, PT, R6, UR4, PT ;  /* 0x0000000406007c0c */ /* 0x000fe2000bf26270 */
[----:B-----5:R-:W-:-:S05]  /*105e0*/  VIADD R4, R4, 0x1 ;  /* 0x0000000104047836 */ /* 0x020fca0000000000 */
[----:B------:R0:W-:Y:S04]  /*105f0*/  STL [R1+0x34], R4 ;  /* 0x0000340401007387 */ /* 0x0001e80000100800 */
[----:B------:R0:W-:Y:S03]  /*10600*/  STL [R1], R5 ;  /* 0x0000000501007387 */ /* 0x0001e60000100800 */
[----:B------:R-:W-:Y:S05]  /*10610*/  @!P1 BRA `(.L_x_309) ;  /* 0xffffffb800509947 */ /* 0x000fea000383ffff */
[----:B------:R-:W-:-:S07]  /*10620*/  LOP3.LUT R2, R4, 0x1, RZ, 0xc, !PT ;  /* 0x0000000104027812 */ /* 0x000fce00078e0cff */
.L_x_221:
[----:B0-----:R-:W0:Y:S01]  /*10630*/  S2R R3, SR_CgaCtaId ;  /* 0x0000000000037919 */ /* 0x001e220000008800 */
[----:B------:R-:W-:Y:S01]  /*10640*/  MOV R0, 0x400 ;  /* 0x0000040000007802 */ /* 0x000fe20000000f00 */
[----:B------:R-:W-:Y:S03]  /*10650*/  BSSY B0, `(.L_x_310) ;  /* 0x0000005000007945 */ /* 0x000fe60003800000 */
[----:B0-----:R-:W-:Y:S02]  /*10660*/  LEA R0, R3, R0, 0x18 ;  /* 0x0000000003007211 */ /* 0x001fe400078ec0ff */
[----:B------:R-:W-:-:S04]  /*10670*/  SHF.L.U32 R3, R2, 0x1f, RZ ;  /* 0x0000001f02037819 */ /* 0x000fc800000006ff */
[----:B------:R-:W0:Y:S02]  /*10680*/  SYNCS.PHASECHK.TRANS64.TRYWAIT P0, [R0+URZ+0x36820], R3 ;  /* 0x03682003000075a7 */ /* 0x000e24000800017f */
[----:B0-----:R-:W-:Y:S05]  /*10690*/  @!P0 BRA `(.L_x_311) ;  /* 0x00000014002c8947 */ /* 0x001fea0003800000 */
.L_x_355:
[----:B------:R-:W-:Y:S05]  /*106a0*/  BSYNC B0 ;  /* 0x0000000000007941 */ /* 0x000fea0003800000 */
.L_x_310:
[----:B------:R-:W-:-:S03]  /*106b0*/  UMOV UR4, 0xffffffff ;  /* 0xffffffff00047882 */ /* 0x000fc60000000000 */
[----:B------:R-:W-:Y:S05]  /*106c0*/  BRA.DIV UR4, `(.L_x_312) ;  /* 0x0000001604347947 */ /* 0x000fea000b800000 */
[----:B------:R-:W1:Y:S02]  /*106d0*/  S2R R2, SR_TID.X ;  /* 0x0000000000027919 */ /* 0x000e640000002100 */
[----:B-1----:R-:W-:-:S04]  /*106e0*/  SHF.R.U32.HI R2, RZ, 0x5, R2 ;  /* 0x00000005ff027819 */ /* 0x002fc80000011602 */
[----:B------:R-:W-:-:S05]  /*106f0*/  LOP3.LUT R2, R2, 0x3, RZ, 0xc0, !PT ;  /* 0x0000000302027812 */ /* 0x000fca00078ec0ff */
[----:B------:R1:W3:Y:S02]  /*10700*/  SHFL.IDX PT, R14, R2, RZ, 0x1f ;  /* 0x00001fff020e7589 */ /* 0x0002e400000e0000 */
.L_x_358:
[----:B---3--:R-:W-:Y:S01]  /*10710*/  ISETP.NE.AND P0, PT, R14, RZ, PT ;  /* 0x000000ff0e00720c */ /* 0x008fe20003f05270 */
[----:B------:R-:W-:-:S12]  /*10720*/  BSSY B0, `(.L_x_313) ;  /* 0x0000025000007945 */ /* 0x000fd80003800000 */
[----:B------:R-:W-:Y:S05]  /*10730*/  @P0 BRA `(.L_x_314) ;  /* 0x00000000008c0947 */ /* 0x000fea0003800000 */
[----:B------:R-:W-:-:S03]  /*10740*/  UMOV UR4, 0xffffffff ;  /* 0xffffffff00047882 */ /* 0x000fc60000000000 */
[----:B------:R-:W-:Y:S05]  /*10750*/  BRA.DIV UR4, `(.L_x_315) ;  /* 0x0000001604447947 */ /* 0x000fea000b800000 */
[----:B------:R-:W-:-:S13]  /*10760*/  ELECT P6, URZ, PT ;  /* 0x00000000003f782f */ /* 0x000fda00038c0000 */
.L_x_361:
[----:B------:R-:W-:Y:S05]  /*10770*/  @!P6 BRA `(.L_x_314) ;  /* 0x00000000007ce947 */ /* 0x000fea0003800000 */
[----:B-1----:R-:W3:Y:S02]  /*10780*/  LDL.LU R2, [R1+0x2c] ;  /* 0x00002c0001027983 */ /* 0x002ee40000300800 */
[----:B---3--:R-:W-:-:S04]  /*10790*/  LOP3.LUT R2, R2, 0x2, RZ, 0xfc, !PT ;  /* 0x0000000202027812 */ /* 0x008fc800078efcff */
[----:B------:R-:W-:-:S13]  /*107a0*/  ISETP.NE.AND P2, PT, R2, 0x3, PT ;  /* 0x000000030200780c */ /* 0x000fda0003f45270 */
[----:B------:R-:W-:Y:S05]  /*107b0*/  @!P2 BRA `(.L_x_316) ;  /* 0x000000000004a947 */ /* 0x000fea0003800000 */
[----:B------:R-:W-:Y:S01]  /*107c0*/  BPT.TRAP 0x1 ;  /* 0x000000040000795c */ /* 0x000fe20000300000 */
.L_x_316:
[----:B------:R-:W3:Y:S01]  /*107d0*/  LDL.LU R7, [R1] ;  /* 0x0000000001077983 */ /* 0x000ee20000300800 */
[----:B------:R-:W-:Y:S02]  /*107e0*/  VIADD R2, R0, 0x36840 ;  /* 0x0003684000027836 */ /* 0x000fe40000000000 */
[C---:B0-----:R-:W-:Y:S02]  /*107f0*/  VIADD R3, R19.reuse, 0x1 ;  /* 0x0000000113037836 */ /* 0x041fe40000000000 */
[----:B------:R-:W-:-:S03]  /*10800*/  IMAD R6, R19, 0x8, R2 ;  /* 0x0000000813067824 */ /* 0x000fc600078e0202 */
[----:B------:R-:W-:-:S04]  /*10810*/  ISETP.NE.AND P1, PT, R3, 0x2, PT ;  /* 0x000000020300780c */ /* 0x000fc80003f25270 */
[----:B------:R-:W-:Y:S02]  /*10820*/  SEL R4, RZ, 0x1, P1 ;  /* 0x00000001ff047807 */ /* 0x000fe40000800000 */
[----:B------:R-:W-:Y:S02]  /*10830*/  SEL R3, R3, RZ, P1 ;  /* 0x000000ff03037207 */ /* 0x000fe40000800000 */
[C---:B---3--:R-:W-:Y:S02]  /*10840*/  SHF.L.U32 R5, R7.reuse, 0x1f, RZ ;  /* 0x0000001f07057819 */ /* 0x048fe400000006ff */
[----:B------:R-:W-:Y:S01]  /*10850*/  LOP3.LUT R4, R7, R4, RZ, 0x3c, !PT ;  /* 0x0000000407047212 */ /* 0x000fe200078e3cff */
[----:B------:R-:W-:Y:S01]  /*10860*/  IMAD R7, R3, 0x8, R2 ;  /* 0x0000000803077824 */ /* 0x000fe200078e0202 */
[----:B------:R-:W0:Y:S02]  /*10870*/  SYNCS.PHASECHK.TRANS64.TRYWAIT P0, [R6+URZ], R5 ;  /* 0x00000005060075a7 */ /* 0x000e24000800017f */
[----:B------:R-:W-:Y:S01]  /*10880*/  SHF.L.U32 R2, R4, 0x1f, RZ ;  /* 0x0000001f04027819 */ /* 0x000fe200000006ff */
[----:B0-----:R-:W-:Y:S06]  /*10890*/  @!P0 BRA `(.L_x_317) ;  /* 0x0000001400148947 */ /* 0x001fec0003800000 */
.L_x_362:
[----:B------:R-:W1:Y:S02]  /*108a0*/  SYNCS.PHASECHK.TRANS64.TRYWAIT P0, [R7+URZ], R2 ;  /* 0x00000002070075a7 */ /* 0x000e64000800017f */
[----:B-1----:R-:W-:Y:S05]  /*108b0*/  @!P0 BRA `(.L_x_318) ;  /* 0x0000001400208947 */ /* 0x002fea0003800000 */
.L_x_363:
[----:B------:R-:W-:Y:S05]  /*108c0*/  @!P2 BRA `(.L_x_319) ;  /* 0x000000000004a947 */ /* 0x000fea0003800000 */
[----:B------:R-:W-:Y:S01]  /*108d0*/  BPT.TRAP 0x1 ;  /* 0x000000040000795c */ /* 0x000fe20000300000 */
.L_x_319:
[----:B------:R-:W-:-:S04]  /*108e0*/  VIADD R0, R0, 0x36860 ;  /* 0x0003686000007836 */ /* 0x000fc80000000000 */
[----:B------:R-:W-:-:S04]  /*108f0*/  IMAD R4, R19, 0x8, R0 ;  /* 0x0000000813047824 */ /* 0x000fc800078e0200 */
[----:B------:R-:W3:Y:S02]  /*10900*/  SYNCS.PHASECHK.TRANS64.TRYWAIT P0, [R4+URZ], R5 ;  /* 0x00000005040075a7 */ /* 0x000ee4000800017f */
[----:B---3--:R-:W-:Y:S05]  /*10910*/  @!P0 BRA `(.L_x_320) ;  /* 0x00000014001c8947 */ /* 0x008fea0003800000 */
.L_x_364:
[----:B------:R-:W-:-:S07]  /*10920*/  IMAD R3, R3, 0x8, R0 ;  /* 0x0000000803037824 */ /* 0x000fce00078e0200 */
.L_x_321:
[----:B----4-:R4:W0:Y:S02]  /*10930*/  SYNCS.PHASECHK.TRANS64.TRYWAIT P0, [R3+URZ], R2 ;  /* 0x00000002030075a7 */ /* 0x010824000800017f */
[----:B0-----:R-:W-:Y:S05]  /*10940*/  @!P0 NANOSLEEP.SYNCS 0x989680 ;  /* 0x009896800000895d */ /* 0x001fea0003900000 */
[----:B------:R-:W0:Y:S02]  /*10950*/  @!P0 SYNCS.PHASECHK.TRANS64 P0, [R3+URZ], R2 ;  /* 0x00000002030085a7 */ /* 0x000e24000800007f */
[----:B0-----:R-:W-:Y:S05]  /*10960*/  @!P0 BRA `(.L_x_321) ;  /* 0xfffffffc00f08947 */ /* 0x001fea000383ffff */
.L_x_314:
[----:B------:R-:W-:Y:S05]  /*10970*/  BSYNC B0 ;  /* 0x0000000000007941 */ /* 0x000fea0003800000 */
.L_x_313:
[----:B------:R-:W-:Y:S05]  /*10980*/  EXIT ;  /* 0x000000000000794d */ /* 0x000fea0003800000 */
.L_x_189:
[----:B0-----:R-:W-:-:S04]  /*10990*/  IMAD.U32 R3, RZ, RZ, UR37 ;  /* 0x00000025ff037e24 */ /* 0x001fc8000f8e00ff */
[----:B------:R0:W1:Y:S03]  /*109a0*/  SYNCS.PHASECHK.TRANS64.TRYWAIT P1, [R3+URZ+0x36800], R0 ;  /* 0x03680000030075a7 */ /* 0x000066000802017f */
[----:B-1----:R-:W-:Y:S05]  /*109b0*/  @!P1 NANOSLEEP.SYNCS 0x989680 ;  /* 0x009896800000995d */ /* 0x002fea0003900000 */
[----:B------:R-:W1:Y:S02]  /*109c0*/  @!P1 SYNCS.PHASECHK.TRANS64 P1, [R3+URZ+0x36800], R0 ;  /* 0x03680000030095a7 */ /* 0x000e64000802007f */
[----:B-1----:R-:W-:Y:S05]  /*109d0*/  @!P1 BRA `(.L_x_189) ;  /* 0xfffffffc00ec9947 */ /* 0x002fea000383ffff */
[----:B------:R-:W-:Y:S05]  /*109e0*/  BRA `(.L_x_322) ;  /* 0xffffff0c00307947 */ /* 0x000fea000383ffff */
.L_x_193:
[----:B-1----:R1:W2:Y:S02]  /*109f0*/  SYNCS.PHASECHK.TRANS64.TRYWAIT P1, [R2+URZ+0x36830], R3 ;  /* 0x03683003020075a7 */ /* 0x0022a4000802017f */
[----:B--2---:R-:W-:Y:S05]  /*10a00*/  @!P1 NANOSLEEP.SYNCS 0x989680 ;  /* 0x009896800000995d */ /* 0x004fea0003900000 */
[----:B------:R-:W2:Y:S02]  /*10a10*/  @!P1 SYNCS.PHASECHK.TRANS64 P1, [R2+URZ+0x36830], R3 ;  /* 0x03683003020095a7 */ /* 0x000ea4000802007f */
[----:B--2---:R-:W-:Y:S05]  /*10a20*/  @!P1 BRA `(.L_x_193) ;  /* 0xfffffffc00f09947 */ /* 0x004fea000383ffff */
[----:B------:R-:W-:Y:S05]  /*10a30*/  BRA `(.L_x_192) ;  /* 0xffffff0c004c7947 */ /* 0x000fea000383ffff */
.L_x_199:
[----:B-1----:R-:W-:-:S04]  /*10a40*/  IMAD.U32 R3, RZ, RZ, UR38 ;  /* 0x00000026ff037e24 */ /* 0x002fc8000f8e00ff */
[----:B------:R1:W2:Y:S03]  /*10a50*/  SYNCS.PHASECHK.TRANS64.TRYWAIT P1, [R3+URZ+0x36830], R0 ;  /* 0x03683000030075a7 */ /* 0x0002a6000802017f */
[----:B--2---:R-:W-:Y:S05]  /*10a60*/  @!P1 NANOSLEEP.SYNCS 0x989680 ;  /* 0x009896800000995d */ /* 0x004fea0003900000 */
[----:B------:R-:W2:Y:S02]  /*10a70*/  @!P1 SYNCS.PHASECHK.TRANS64 P1, [R3+URZ+0x36830], R0 ;  /* 0x03683000030095a7 */ /* 0x000ea4000802007f */
[----:B--2---:R-:W-:Y:S05]  /*10a80*/  @!P1 BRA `(.L_x_199) ;  /* 0xfffffffc00ec9947 */ /* 0x004fea000383ffff */
[----:B------:R-:W-:Y:S05]  /*10a90*/  BRA `(.L_x_198) ;  /* 0xffffff4800f07947 */ /* 0x000fea000383ffff */
.L_x_203:
[----:B-1----:R-:W-:-:S04]  /*10aa0*/  IMAD.U32 R3, RZ, RZ, UR7 ;  /* 0x00000007ff037e24 */ /* 0x002fc8000f8e00ff */
[----:B------:R1:W2:Y:S03]  /*10ab0*/  SYNCS.PHASECHK.TRANS64.TRYWAIT P1, [R3+URZ+0x36850], R0 ;  /* 0x03685000030075a7 */ /* 0x0002a6000802017f */
[----:B--2---:R-:W-:Y:S05]  /*10ac0*/  @!P1 NANOSLEEP.SYNCS 0x989680 ;  /* 0x009896800000995d */ /* 0x004fea0003900000 */
[----:B------:R-:W2:Y:S02]  /*10ad0*/  @!P1 SYNCS.PHASECHK.TRANS64 P1, [R3+URZ+0x36850], R0 ;  /* 0x03685000030095a7 */ /* 0x000ea4000802007f */
[----:B--2---:R-:W-:Y:S05]  /*10ae0*/  @!P1 BRA `(.L_x_203) ;  /* 0xfffffffc00ec9947 */ /* 0x004fea000383ffff */
[----:B------:R-:W-:Y:S05]  /*10af0*/  BRA `(.L_x_202) ;  /* 0xffffff7000647947 */ /* 0x000fea000383ffff */
.L_x_210:
[----:B-1----:R-:W-:-:S04]  /*10b00*/  IMAD.U32 R7, RZ, RZ, UR9 ;  /* 0x00000009ff077e24 */ /* 0x002fc8000f8e00ff */
[----:B------:R1:W2:Y:S03]  /*10b10*/  SYNCS.PHASECHK.TRANS64.TRYWAIT P1, [R7+URZ+0x36850], R2 ;  /* 0x03685002070075a7 */ /* 0x0002a6000802017f */
[----:B--2---:R-:W-:Y:S05]  /*10b20*/  @!P1 NANOSLEEP.SYNCS 0x989680 ;  /* 0x009896800000995d */ /* 0x004fea0003900000 */
[----:B------:R-:W2:Y:S02]  /*10b30*/  @!P1 SYNCS.PHASECHK.TRANS64 P1, [R7+URZ+0x36850], R2 ;  /* 0x03685002070095a7 */ /* 0x000ea4000802007f */
[----:B--2---:R-:W-:Y:S05]  /*10b40*/  @!P1 BRA `(.L_x_210) ;  /* 0xfffffffc00ec9947 */ /* 0x004fea000383ffff */
[----:B------:R-:W-:Y:S05]  /*10b50*/  BRA `(.L_x_209) ;  /* 0xffffff8c00347947 */ /* 0x000fea000383ffff */
.L_x_225:
[----:B------:R-:W0:Y:S01]  /*10b60*/  S2R R5, SR_TID.X ;  /* 0x0000000000057919 */ /* 0x000e220000002100 */
[----:B------:R-:W-:Y:S01]  /*10b70*/  BSSY B0, `(.L_x_323) ;  /* 0x000000a000007945 */ /* 0x000fe20003800000 */
[----:B------:R-:W-:Y:S02]  /*10b80*/  IMAD.MOV.U32 R12, RZ, RZ, RZ ;  /* 0x000000ffff0c7224 */ /* 0x000fe400078e00ff */
[----:B------:R-:W-:Y:S02]  /*10b90*/  IMAD.MOV.U32 R11, RZ, RZ, 0x1f ;  /* 0x0000001fff0b7424 */ /* 0x000fe400078e00ff */
[----:B------:R-:W-:Y:S01]  /*10ba0*/  IMAD.MOV.U32 R15, RZ, RZ, -0x1 ;  /* 0xffffffffff0f7424 */ /* 0x000fe200078e00ff */
[----:B0-----:R-:W-:-:S04]  /*10bb0*/  SHF.R.U32.HI R5, RZ, 0x5, R5 ;  /* 0x00000005ff057819 */ /* 0x001fc80000011605 */
[----:B------:R-:W-:-:S05]  /*10bc0*/  LOP3.LUT R5, R5, 0x3, RZ, 0xc0, !PT ;  /* 0x0000000305057812 */ /* 0x000fca00078ec0ff */
[----:B------:R-:W-:-:S07]  /*10bd0*/  IMAD.MOV.U32 R13, RZ, RZ, R5 ;  /* 0x000000ffff0d7224 */ /* 0x000fce00078e0005 */
[----:B-1----:R-:W-:Y:S05]  /*10be0*/  WARPSYNC.COLLECTIVE R15, `(.L_x_324) ;  /* 0x000000000f087348 */ /* 0x002fea0003c00000 */
[----:B------:R0:W2:Y:S02]  /*10bf0*/  SHFL.IDX P6, R14, R13, R12, R11 ;  /* 0x0000000c0d0e7389 */ /* 0x0000a400000c000b */
[----:B012---:R-:W-:Y:S01]  /*10c00*/  ENDCOLLECTIVE ;  /* 0x000000000000791b */ /* 0x007fe20003800000 */
.L_x_324:
[----:B------:R-:W-:Y:S05]  /*10c10*/  BSYNC B0 ;  /* 0x0000000000007941 */ /* 0x000fea0003800000 */
.L_x_323:
[----:B------:R-:W-:Y:S05]  /*10c20*/  BRA `(.L_x_325) ;  /* 0xffffffb800987947 */ /* 0x000fea000383ffff */
.L_x_227:
[----:B------:R-:W-:Y:S01]  /*10c30*/  BSSY B0, `(.L_x_326) ;  /* 0x0000006000007945 */ /* 0x000fe20003800000 */
[----:B------:R-:W-:-:S07]  /*10c40*/  IMAD.MOV.U32 R15, RZ, RZ, -0x1 ;  /* 0xffffffffff0f7424 */ /* 0x000fce00078e00ff */
[----:B01----:R-:W-:Y:S05]  /*10c50*/  WARPSYNC.COLLECTIVE R15, `(.L_x_327) ;  /* 0x000000000f0c7348 */ /* 0x003fea0003c00000 */
[----:B------:R-:W-:Y:S02]  /*10c60*/  ELECT P6, UR62, PT ;  /* 0x00000000003e782f */ /* 0x000fe400038c0000 */
[----:B------:R-:W-:Y:S01]  /*10c70*/  MOV R14, UR62 ;  /* 0x0000003e000e7c02 */ /* 0x000fe20008000f00 */
[----:B01----:R-:W-:Y:S10]  /*10c80*/  ENDCOLLECTIVE ;  /* 0x000000000000791b */ /* 0x003ff40003800000 */
.L_x_327:
[----:B------:R-:W-:Y:S05]  /*10c90*/  BSYNC B0 ;  /* 0x0000000000007941 */ /* 0x000fea0003800000 */
.L_x_326:
[----:B------:R-:W-:Y:S05]  /*10ca0*/  BRA `(.L_x_328) ;  /* 0xffffffb800987947 */ /* 0x000fea000383ffff */
.L_x_229:
[----:B---3--:R3:W4:Y:S02]  /*10cb0*/  SYNCS.PHASECHK.TRANS64.TRYWAIT P0, [R2+URZ+0x36840], R3 ;  /* 0x03684003020075a7 */ /* 0x008724000800017f */
[----:B----4-:R-:W-:Y:S05]  /*10cc0*/  @!P0 NANOSLEEP.SYNCS 0x989680 ;  /* 0x009896800000895d */ /* 0x010fea0003900000 */
[----:B------:R-:W4:Y:S02]  /*10cd0*/  @!P0 SYNCS.PHASECHK.TRANS64 P0, [R2+URZ+0x36840], R3 ;  /* 0x03684003020085a7 */ /* 0x000f24000800007f */
[----:B----4-:R-:W-:Y:S05]  /*10ce0*/  @!P0 BRA `(.L_x_229) ;  /* 0xfffffffc00f08947 */ /* 0x010fea000383ffff */
[----:B------:R-:W-:Y:S05]  /*10cf0*/  BRA `(.L_x_329) ;  /* 0xffffffb800f07947 */ /* 0x000fea000383ffff */
.L_x_233:
        /* <DEDUP_REMOVED lines=8> */
.L_x_330:
[----:B------:R-:W-:Y:S01]  /*10d80*/  IMAD.MOV.U32 R13, RZ, RZ, R0 ;  /* 0x000000ffff0d7224 */ /* 0x000fe200078e0000 */
[----:B------:R-:W-:Y:S01]  /*10d90*/  LOP3.LUT R7, R7, 0x7f, RZ, 0xc0, !PT ;  /* 0x0000007f07077812 */ /* 0x000fe200078ec0ff */
[----:B------:R-:W-:-:S07]  /*10da0*/  IMAD.MOV.U32 R6, RZ, RZ, R14 ;  /* 0x000000ffff067224 */ /* 0x000fce00078e000e */
[----:B------:R-:W-:Y:S05]  /*10db0*/  WARPSYNC.COLLECTIVE R15, `(.L_x_331) ;  /* 0x000000000f087348 */ /* 0x000fea0003c00000 */
[----:B------:R0:W1:Y:S02]  /*10dc0*/  SHFL.IDX P6, R14, R13, R12, R11 ;  /* 0x0000000c0d0e7389 */ /* 0x00006400000c000b */
[----:B01----:R-:W-:Y:S01]  /*10dd0*/  ENDCOLLECTIVE ;  /* 0x000000000000791b */ /* 0x003fe20003800000 */
.L_x_331:
        /* <DEDUP_REMOVED lines=25> */
.L_x_332:
[----:B------:R-:W-:Y:S02]  /*10f70*/  IMAD.MOV.U32 R13, RZ, RZ, R0 ;  /* 0x000000ffff0d7224 */ /* 0x000fe400078e0000 */
[----:B------:R-:W-:-:S07]  /*10f80*/  IMAD.MOV.U32 R6, RZ, RZ, R14 ;  /* 0x000000ffff067224 */ /* 0x000fce00078e000e */
[----:B------:R-:W-:Y:S05]  /*10f90*/  WARPSYNC.COLLECTIVE R15, `(.L_x_333) ;  /* 0x000000000f087348 */ /* 0x000fea0003c00000 */
[----:B------:R0:W1:Y:S02]  /*10fa0*/  SHFL.IDX P6, R14, R13, R12, R11 ;  /* 0x0000000c0d0e7389 */ /* 0x00006400000c000b */
[----:B01----:R-:W-:Y:S01]  /*10fb0*/  ENDCOLLECTIVE ;  /* 0x000000000000791b */ /* 0x003fe20003800000 */
.L_x_333:
[----:B------:R-:W-:Y:S01]  /*10fc0*/  ULDC.64 UR4, c[0x0][0x208] ;  /* 0x0000820000047ab9 */ /* 0x000fe20000000a00 */
[----:B------:R-:W-:Y:S02]  /*10fd0*/  IMAD.MOV.U32 R13, RZ, RZ, R2 ;  /* 0x000000ffff0d7224 */ /* 0x000fe400078e0002 */
[----:B------:R-:W-:Y:S02]  /*10fe0*/  IMAD.MOV.U32 R12, RZ, RZ, 0x2 ;  /* 0x00000002ff0c7424 */ /* 0x000fe400078e00ff */
[----:B------:R-:W-:-:S05]  /*10ff0*/  IMAD.MOV.U32 R5, RZ, RZ, R14 ;  /* 0x000000ffff057224 */ /* 0x000fca00078e000e */
[----:B------:R-:W-:-:S05]  /*11000*/  @!P2 LEA R5, P4, R10, R5, 0x1 ;  /* 0x000000050a05a211 */ /* 0x000fca00078808ff */
[----:B------:R-:W-:-:S04]  /*11010*/  @!P2 IMAD.X R6, RZ, RZ, R6, P4 ;  /* 0x000000ffff06a224 */ /* 0x000fc800020e0606 */
        /* <DEDUP_REMOVED lines=13> */
.L_x_334:
[----:B------:R-:W-:Y:S02]  /*110f0*/  IMAD.MOV.U32 R13, RZ, RZ, R0 ;  /* 0x000000ffff0d7224 */ /* 0x000fe400078e0000 */
[----:B------:R-:W-:-:S07]  /*11100*/  IMAD.MOV.U32 R6, RZ, RZ, R14 ;  /* 0x000000ffff067224 */ /* 0x000fce00078e000e */
[----:B------:R-:W-:Y:S05]  /*11110*/  WARPSYNC.COLLECTIVE R15, `(.L_x_335) ;  /* 0x000000000f087348 */ /* 0x000fea0003c00000 */
[----:B------:R0:W1:Y:S02]  /*11120*/  SHFL.IDX P6, R14, R13, R12, R11 ;  /* 0x0000000c0d0e7389 */ /* 0x00006400000c000b */
[----:B01----:R-:W-:Y:S01]  /*11130*/  ENDCOLLECTIVE ;  /* 0x000000000000791b */ /* 0x003fe20003800000 */
.L_x_335:
        /* <DEDUP_REMOVED lines=19> */
.L_x_336:
[----:B------:R-:W-:Y:S02]  /*11270*/  IMAD.MOV.U32 R13, RZ, RZ, R0 ;  /* 0x000000ffff0d7224 */ /* 0x000fe400078e0000 */
[----:B------:R-:W-:-:S07]  /*11280*/  IMAD.MOV.U32 R6, RZ, RZ, R14 ;  /* 0x000000ffff067224 */ /* 0x000fce00078e000e */
[----:B------:R-:W-:Y:S05]  /*11290*/  WARPSYNC.COLLECTIVE R15, `(.L_x_337) ;  /* 0x000000000f087348 */ /* 0x000fea0003c00000 */
[----:B------:R0:W1:Y:S02]  /*112a0*/  SHFL.IDX P6, R14, R13, R12, R11 ;  /* 0x0000000c0d0e7389 */ /* 0x00006400000c000b */
[----:B01----:R-:W-:Y:S01]  /*112b0*/  ENDCOLLECTIVE ;  /* 0x000000000000791b */ /* 0x003fe20003800000 */
.L_x_337:
        /* <DEDUP_REMOVED lines=19> */
.L_x_338:
[----:B------:R-:W-:Y:S02]  /*113f0*/  IMAD.MOV.U32 R13, RZ, RZ, R0 ;  /* 0x000000ffff0d7224 */ /* 0x000fe400078e0000 */
[----:B------:R-:W-:-:S07]  /*11400*/  IMAD.MOV.U32 R6, RZ, RZ, R14 ;  /* 0x000000ffff067224 */ /* 0x000fce00078e000e */
[----:B------:R-:W-:Y:S05]  /*11410*/  WARPSYNC.COLLECTIVE R15, `(.L_x_339) ;  /* 0x000000000f087348 */ /* 0x000fea0003c00000 */
[----:B------:R0:W1:Y:S02]  /*11420*/  SHFL.IDX P6, R14, R13, R12, R11 ;  /* 0x0000000c0d0e7389 */ /* 0x00006400000c000b */
[----:B01----:R-:W-:Y:S01]  /*11430*/  ENDCOLLECTIVE ;  /* 0x000000000000791b */ /* 0x003fe20003800000 */
.L_x_339:
        /* <DEDUP_REMOVED lines=19> */
.L_x_340:
[----:B------:R-:W-:Y:S02]  /*11570*/  IMAD.MOV.U32 R13, RZ, RZ, R0 ;  /* 0x000000ffff0d7224 */ /* 0x000fe400078e0000 */
[----:B------:R-:W-:-:S07]  /*11580*/  IMAD.MOV.U32 R6, RZ, RZ, R14 ;  /* 0x000000ffff067224 */ /* 0x000fce00078e000e */
[----:B------:R-:W-:Y:S05]  /*11590*/  WARPSYNC.COLLECTIVE R15, `(.L_x_341) ;  /* 0x000000000f087348 */ /* 0x000fea0003c00000 */
[----:B------:R0:W1:Y:S02]  /*115a0*/  SHFL.IDX P6, R14, R13, R12, R11 ;  /* 0x0000000c0d0e7389 */ /* 0x00006400000c000b */
[----:B01----:R-:W-:Y:S01]  /*115b0*/  ENDCOLLECTIVE ;  /* 0x000000000000791b */ /* 0x003fe20003800000 */
.L_x_341:
        /* <DEDUP_REMOVED lines=19> */
.L_x_342:
[----:B------:R-:W-:Y:S02]  /*116f0*/  IMAD.MOV.U32 R13, RZ, RZ, R0 ;  /* 0x000000ffff0d7224 */ /* 0x000fe400078e0000 */
[----:B------:R-:W-:-:S07]  /*11700*/  IMAD.MOV.U32 R6, RZ, RZ, R14 ;  /* 0x000000ffff067224 */ /* 0x000fce00078e000e */
[----:B------:R-:W-:Y:S05]  /*11710*/  WARPSYNC.COLLECTIVE R15, `(.L_x_343) ;  /* 0x000000000f087348 */ /* 0x000fea0003c00000 */
[----:B------:R0:W1:Y:S02]  /*11720*/  SHFL.IDX P6, R14, R13, R12, R11 ;  /* 0x0000000c0d0e7389 */ /* 0x00006400000c000b */
[----:B01----:R-:W-:Y:S01]  /*11730*/  ENDCOLLECTIVE ;  /* 0x000000000000791b */ /* 0x003fe20003800000 */
.L_x_343:
[----:B------:R-:W-:Y:S01]  /*11740*/  ULDC.64 UR4, c[0x0][0x208] ;  /* 0x0000820000047ab9 */ /* 0x000fe20000000a00 */
[----:B------:R-:W-:Y:S02]  /*11750*/  IMAD.MOV.U32 R13, RZ, RZ, R2 ;  /* 0x000000ffff0d7224 */ /* 0x000fe400078e0002 */
[----:B------:R-:W-:Y:S02]  /*11760*/  IMAD.MOV.U32 R12, RZ, RZ, 0x7 ;  /* 0x00000007ff0c7424 */ /* 0x000fe400078e00ff */
[----:B------:R-:W-:-:S05]  /*11770*/  IMAD.MOV.U32 R5, RZ, RZ, R14 ;  /* 0x000000ffff057224 */ /* 0x000fca00078e000e */
[----:B------:R-:W-:-:S05]  /*11780*/  @!P2 LEA R5, P4, R10, R5, 0x1 ;  /* 0x000000050a05a211 */ /* 0x000fca00078808ff */
[----:B------:R-:W-:-:S04]  /*11790*/  @!P2 IMAD.X R6, RZ, RZ, R6, P4 ;  /* 0x000000ffff06a224 */ /* 0x000fc800020e0606 */
[----:B------:R-:W-:Y:S02]  /*117a0*/  @!P2 IMAD.MOV.U32 R7, RZ, RZ, R6 ;  /* 0x000000ffff07a224 */ /* 0x000fe400078e0006 */
        /* <DEDUP_REMOVED lines=10> */
.L_x_344:
[----:B------:R-:W-:Y:S02]  /*11850*/  IMAD.MOV.U32 R13, RZ, RZ, R0 ;  /* 0x000000ffff0d7224 */ /* 0x000fe400078e0000 */
[----:B------:R-:W-:-:S07]  /*11860*/  IMAD.MOV.U32 R5, RZ, RZ, R14 ;  /* 0x000000ffff057224 */ /* 0x000fce00078e000e */
[----:B------:R-:W-:Y:S05]  /*11870*/  WARPSYNC.COLLECTIVE R15, `(.L_x_345) ;  /* 0x000000000f087348 */ /* 0x000fea0003c00000 */
[----:B------:R0:W1:Y:S02]  /*11880*/  SHFL.IDX P6, R14, R13, R12, R11 ;  /* 0x0000000c0d0e7389 */ /* 0x00006400000c000b */
[----:B01----:R-:W-:Y:S01]  /*11890*/  ENDCOLLECTIVE ;  /* 0x000000000000791b */ /* 0x003fe20003800000 */
.L_x_345:
[----:B------:R-:W-:Y:S01]  /*118a0*/  IMAD.MOV.U32 R0, RZ, RZ, R14 ;  /* 0x000000ffff007224 */ /* 0x000fe200078e000e */
[----:B------:R-:W-:Y:S06]  /*118b0*/  BRA `(.L_x_346) ;  /* 0xffffffbc00907947 */ /* 0x000fec000383ffff */
.L_x_237:
[----:B0-----:R-:W-:-:S04]  /*118c0*/  IMAD.U32 R2, RZ, RZ, UR36 ;  /* 0x00000024ff027e24 */ /* 0x001fc8000f8e00ff */
[----:B------:R0:W2:Y:S03]  /*118d0*/  SYNCS.PHASECHK.TRANS64.TRYWAIT P0, [R2+URZ+0x36820], R0 ;  /* 0x03682000020075a7 */ /* 0x0000a6000800017f */
[----:B--2---:R-:W-:Y:S05]  /*118e0*/  @!P0 NANOSLEEP.SYNCS 0x989680 ;  /* 0x009896800000895d */ /* 0x004fea0003900000 */
[----:B------:R-:W2:Y:S02]  /*118f0*/  @!P0 SYNCS.PHASECHK.TRANS64 P0, [R2+URZ+0x36820], R0 ;  /* 0x03682000020085a7 */ /* 0x000ea4000800007f */
[----:B--2---:R-:W-:Y:S05]  /*11900*/  @!P0 BRA `(.L_x_237) ;  /* 0xfffffffc00ec8947 */ /* 0x004fea000383ffff */
[----:B------:R-:W-:Y:S05]  /*11910*/  BRA `(.L_x_347) ;  /* 0xffffffbc00e47947 */ /* 0x000fea000383ffff */
.L_x_244:
[----:B--2---:R2:W3:Y:S02]  /*11920*/  SYNCS.PHASECHK.TRANS64.TRYWAIT P0, [R3+URZ+0x36840], R2 ;  /* 0x03684002030075a7 */ /* 0x0044e4000800017f */
[----:B---3--:R-:W-:Y:S05]  /*11930*/  @!P0 NANOSLEEP.SYNCS 0x989680 ;  /* 0x009896800000895d */ /* 0x008fea0003900000 */
[----:B------:R-:W3:Y:S02]  /*11940*/  @!P0 SYNCS.PHASECHK.TRANS64 P0, [R3+URZ+0x36840], R2 ;  /* 0x03684002030085a7 */ /* 0x000ee4000800007f */
[----:B---3--:R-:W-:Y:S05]  /*11950*/  @!P0 BRA `(.L_x_244) ;  /* 0xfffffffc00f08947 */ /* 0x008fea000383ffff */
[----:B------:R-:W-:Y:S05]  /*11960*/  BRA `(.L_x_348) ;  /* 0xffffffc000947947 */ /* 0x000fea000383ffff */
.L_x_252:
[----:B0-----:R0:W1:Y:S02]  /*11970*/  SYNCS.PHASECHK.TRANS64.TRYWAIT P0, [R2+URZ+0x36860], R3 ;  /* 0x03686003020075a7 */ /* 0x001064000800017f */
[----:B-1----:R-:W-:Y:S05]  /*11980*/  @!P0 NANOSLEEP.SYNCS 0x989680 ;  /* 0x009896800000895d */ /* 0x002fea0003900000 */
[----:B------:R-:W1:Y:S02]  /*11990*/  @!P0 SYNCS.PHASECHK.TRANS64 P0, [R2+URZ+0x36860], R3 ;  /* 0x03686003020085a7 */ /* 0x000e64000800007f */
[----:B-1----:R-:W-:Y:S05]  /*119a0*/  @!P0 BRA `(.L_x_252) ;  /* 0xfffffffc00f08947 */ /* 0x002fea000383ffff */
[----:B------:R-:W-:Y:S05]  /*119b0*/  BRA `(.L_x_349) ;  /* 0xffffffc400d47947 */ /* 0x000fea000383ffff */
.L_x_264:
[----:B-1----:R1:W2:Y:S02]  /*119c0*/  SYNCS.PHASECHK.TRANS64.TRYWAIT P0, [R3+URZ+0x36840], R2 ;  /* 0x03684002030075a7 */ /* 0x0022a4000800017f */
[----:B--2---:R-:W-:Y:S05]  /*119d0*/  @!P0 NANOSLEEP.SYNCS 0x989680 ;  /* 0x009896800000895d */ /* 0x004fea0003900000 */
[----:B------:R-:W2:Y:S02]  /*119e0*/  @!P0 SYNCS.PHASECHK.TRANS64 P0, [R3+URZ+0x36840], R2 ;  /* 0x03684002030085a7 */ /* 0x000ea4000800007f */
[----:B--2---:R-:W-:Y:S05]  /*119f0*/  @!P0 BRA `(.L_x_264) ;  /* 0xfffffffc00f08947 */ /* 0x004fea000383ffff */
[----:B------:R-:W-:Y:S05]  /*11a00*/  BRA `(.L_x_350) ;  /* 0xffffffcc00b47947 */ /* 0x000fea000383ffff */
.L_x_272:
[----:B0-----:R0:W1:Y:S02]  /*11a10*/  SYNCS.PHASECHK.TRANS64.TRYWAIT P0, [R2+URZ+0x36860], R3 ;  /* 0x03686003020075a7 */ /* 0x001064000800017f */
[----:B-1----:R-:W-:Y:S05]  /*11a20*/  @!P0 NANOSLEEP.SYNCS 0x989680 ;  /* 0x009896800000895d */ /* 0x002fea0003900000 */
[----:B------:R-:W1:Y:S02]  /*11a30*/  @!P0 SYNCS.PHASECHK.TRANS64 P0, [R2+URZ+0x36860], R3 ;  /* 0x03686003020085a7 */ /* 0x000e64000800007f */
[----:B-1----:R-:W-:Y:S05]  /*11a40*/  @!P0 BRA `(.L_x_272) ;  /* 0xfffffffc00f08947 */ /* 0x002fea000383ffff */
[----:B------:R-:W-:Y:S05]  /*11a50*/  BRA `(.L_x_351) ;  /* 0xffffffd000f47947 */ /* 0x000fea000383ffff */
.L_x_283:
[----:B--2---:R2:W3:Y:S02]  /*11a60*/  SYNCS.PHASECHK.TRANS64.TRYWAIT P0, [R3+URZ+0x36840], R2 ;  /* 0x03684002030075a7 */ /* 0x0044e4000800017f */
[----:B---3--:R-:W-:Y:S05]  /*11a70*/  @!P0 NANOSLEEP.SYNCS 0x989680 ;  /* 0x009896800000895d */ /* 0x008fea0003900000 */
[----:B------:R-:W3:Y:S02]  /*11a80*/  @!P0 SYNCS.PHASECHK.TRANS64 P0, [R3+URZ+0x36840], R2 ;  /* 0x03684002030085a7 */ /* 0x000ee4000800007f */
[----:B---3--:R-:W-:Y:S05]  /*11a90*/  @!P0 BRA `(.L_x_283) ;  /* 0xfffffffc00f08947 */ /* 0x008fea000383ffff */
[----:B------:R-:W-:Y:S05]  /*11aa0*/  BRA `(.L_x_352) ;  /* 0xffffffd800ac7947 */ /* 0x000fea000383ffff */
.L_x_291:
[----:B0-----:R0:W1:Y:S02]  /*11ab0*/  SYNCS.PHASECHK.TRANS64.TRYWAIT P0, [R2+URZ+0x36860], R5 ;  /* 0x03686005020075a7 */ /* 0x001064000800017f */
[----:B-1----:R-:W-:Y:S05]  /*11ac0*/  @!P0 NANOSLEEP.SYNCS 0x989680 ;  /* 0x009896800000895d */ /* 0x002fea0003900000 */
[----:B------:R-:W1:Y:S02]  /*11ad0*/  @!P0 SYNCS.PHASECHK.TRANS64 P0, [R2+URZ+0x36860], R5 ;  /* 0x03686005020085a7 */ /* 0x000e64000800007f */
[----:B-1----:R-:W-:Y:S05]  /*11ae0*/  @!P0 BRA `(.L_x_291) ;  /* 0xfffffffc00f08947 */ /* 0x002fea000383ffff */
[----:B------:R-:W-:Y:S05]  /*11af0*/  BRA `(.L_x_353) ;  /* 0xffffffdc00e87947 */ /* 0x000fea000383ffff */
.L_x_302:
[----:B0-----:R0:W3:Y:S02]  /*11b00*/  SYNCS.PHASECHK.TRANS64.TRYWAIT P0, [R0+URZ+0x36860], R2 ;  /* 0x03686002000075a7 */ /* 0x0010e4000800017f */
[----:B---3--:R-:W-:Y:S05]  /*11b10*/  @!P0 NANOSLEEP.SYNCS 0x989680 ;  /* 0x009896800000895d */ /* 0x008fea0003900000 */
[----:B------:R-:W3:Y:S02]  /*11b20*/  @!P0 SYNCS.PHASECHK.TRANS64 P0, [R0+URZ+0x36860], R2 ;  /* 0x03686002000085a7 */ /* 0x000ee4000800007f */
[----:B---3--:R-:W-:Y:S05]  /*11b30*/  @!P0 BRA `(.L_x_302) ;  /* 0xfffffffc00f08947 */ /* 0x008fea000383ffff */
[----:B------:R-:W-:Y:S05]  /*11b40*/  BRA `(.L_x_354) ;  /* 0xffffffe4003c7947 */ /* 0x000fea000383ffff */
.L_x_311:
[----:B0-----:R0:W1:Y:S02]  /*11b50*/  SYNCS.PHASECHK.TRANS64.TRYWAIT P0, [R0+URZ+0x36820], R3 ;  /* 0x03682003000075a7 */ /* 0x001064000800017f */
[----:B-1----:R-:W-:Y:S05]  /*11b60*/  @!P0 NANOSLEEP.SYNCS 0x989680 ;  /* 0x009896800000895d */ /* 0x002fea0003900000 */
[----:B------:R-:W1:Y:S02]  /*11b70*/  @!P0 SYNCS.PHASECHK.TRANS64 P0, [R0+URZ+0x36820], R3 ;  /* 0x03682003000085a7 */ /* 0x000e64000800007f */
[----:B-1----:R-:W-:Y:S05]  /*11b80*/  @!P0 BRA `(.L_x_311) ;  /* 0xfffffffc00f08947 */ /* 0x002fea000383ffff */
[----:B------:R-:W-:Y:S05]  /*11b90*/  BRA `(.L_x_355) ;  /* 0xffffffe800c07947 */ /* 0x000fea000383ffff */
.L_x_312:
        /* <DEDUP_REMOVED lines=11> */
.L_x_357:
[----:B------:R-:W-:Y:S05]  /*11c50*/  BSYNC B0 ;  /* 0x0000000000007941 */ /* 0x000fea0003800000 */
.L_x_356:
[----:B------:R-:W-:Y:S05]  /*11c60*/  BRA `(.L_x_358) ;  /* 0xffffffe800a87947 */ /* 0x000fea000383ffff */
.L_x_315:
[----:B------:R-:W-:Y:S01]  /*11c70*/  BSSY B1, `(.L_x_359) ;  /* 0x0000006000017945 */ /* 0x000fe20003800000 */
[----:B------:R-:W-:-:S07]  /*11c80*/  IMAD.MOV.U32 R15, RZ, RZ, -0x1 ;  /* 0xffffffffff0f7424 */ /* 0x000fce00078e00ff */
[----:B012---:R-:W-:Y:S05]  /*11c90*/  WARPSYNC.COLLECTIVE R15, `(.L_x_360) ;  /* 0x000000000f0c7348 */ /* 0x007fea0003c00000 */
[----:B------:R-:W-:Y:S02]  /*11ca0*/  ELECT P6, UR62, PT ;  /* 0x00000000003e782f */ /* 0x000fe400038c0000 */
[----:B------:R-:W-:Y:S01]  /*11cb0*/  MOV R14, UR62 ;  /* 0x0000003e000e7c02 */ /* 0x000fe20008000f00 */
[----:B012---:R-:W-:Y:S10]  /*11cc0*/  ENDCOLLECTIVE ;  /* 0x000000000000791b */ /* 0x007ff40003800000 */
.L_x_360:
[----:B------:R-:W-:Y:S05]  /*11cd0*/  BSYNC B1 ;  /* 0x0000000000017941 */ /* 0x000fea0003800000 */
.L_x_359:
[----:B------:R-:W-:Y:S05]  /*11ce0*/  BRA `(.L_x_361) ;  /* 0xffffffe800a07947 */ /* 0x000fea000383ffff */
.L_x_317:
[----:B0-----:R0:W1:Y:S02]  /*11cf0*/  SYNCS.PHASECHK.TRANS64.TRYWAIT P0, [R6+URZ], R5 ;  /* 0x00000005060075a7 */ /* 0x001064000800017f */
[----:B-1----:R-:W-:Y:S05]  /*11d00*/  @!P0 NANOSLEEP.SYNCS 0x989680 ;  /* 0x009896800000895d */ /* 0x002fea0003900000 */
[----:B------:R-:W1:Y:S02]  /*11d10*/  @!P0 SYNCS.PHASECHK.TRANS64 P0, [R6+URZ], R5 ;  /* 0x00000005060085a7 */ /* 0x000e64000800007f */
[----:B-1----:R-:W-:Y:S05]  /*11d20*/  @!P0 BRA `(.L_x_317) ;  /* 0xfffffffc00f08947 */ /* 0x002fea000383ffff */
[----:B------:R-:W-:Y:S05]  /*11d30*/  BRA `(.L_x_362) ;  /* 0xffffffe800d87947 */ /* 0x000fea000383ffff */
.L_x_318:
[----:B-1----:R1:W3:Y:S02]  /*11d40*/  SYNCS.PHASECHK.TRANS64.TRYWAIT P0, [R7+URZ], R2 ;  /* 0x00000002070075a7 */ /* 0x0022e4000800017f */
[----:B---3--:R-:W-:Y:S05]  /*11d50*/  @!P0 NANOSLEEP.SYNCS 0x989680 ;  /* 0x009896800000895d */ /* 0x008fea0003900000 */
[----:B------:R-:W3:Y:S02]  /*11d60*/  @!P0 SYNCS.PHASECHK.TRANS64 P0, [R7+URZ], R2 ;  /* 0x00000002070085a7 */ /* 0x000ee4000800007f */
[----:B---3--:R-:W-:Y:S05]  /*11d70*/  @!P0 BRA `(.L_x_318) ;  /* 0xfffffffc00f08947 */ /* 0x008fea000383ffff */
[----:B------:R-:W-:Y:S05]  /*11d80*/  BRA `(.L_x_363) ;  /* 0xffffffe800cc7947 */ /* 0x000fea000383ffff */
.L_x_320:
[----:B---3--:R3:W4:Y:S02]  /*11d90*/  SYNCS.PHASECHK.TRANS64.TRYWAIT P0, [R4+URZ], R5 ;  /* 0x00000005040075a7 */ /* 0x008724000800017f */
[----:B----4-:R-:W-:Y:S05]  /*11da0*/  @!P0 NANOSLEEP.SYNCS 0x989680 ;  /* 0x009896800000895d */ /* 0x010fea0003900000 */
[----:B------:R-:W4:Y:S02]  /*11db0*/  @!P0 SYNCS.PHASECHK.TRANS64 P0, [R4+URZ], R5 ;  /* 0x00000005040085a7 */ /* 0x000f24000800007f */
[----:B----4-:R-:W-:Y:S05]  /*11dc0*/  @!P0 BRA `(.L_x_320) ;  /* 0xfffffffc00f08947 */ /* 0x010fea000383ffff */
[----:B------:R-:W-:Y:S05]  /*11dd0*/  BRA `(.L_x_364) ;  /* 0xffffffe800d07947 */ /* 0x000fea000383ffff */
.L_x_365:
        /* <DEDUP_REMOVED lines=10> */
.L_x_3240:


//--------------------- .text._ZN7cutlass13device_kernelIN5flash11enable_sm90INS1_16FlashAttnFwdSm90INS1_25CollectiveMainloopFwdSm90ILi2EN4cute5tupleIJNS5_1CILi1EEES8_S8_EEENS6_IJNS7_ILi128EEENS7_ILi112EEENS7_ILi192EEEEEELi192ENS_6half_tEfNS_4arch4Sm90ELb0ELb0ELb0ELb1ELb0ELb0ELb0ELb1ELb1ELb1ELb0ELb0EEENS1_21CollectiveEpilogueFwdINS6_IJSA_SC_SB_EEES9_SE_SG_Li256ELb1ELb1ELb0ELb0EEENS1_36VarlenDynamicPersistentTileSchedulerILi128ELi112ELi256ELi128ELb0ELb1ELb1ELb0ELb1ELb1EEEEEEEEEvNT_6ParamsE --------------------------
	.section	.text._ZN7cutlass13device_kernelIN5flash11enable_sm90INS1_16FlashAttnFwdSm90INS1_25CollectiveMainloopFwdSm90ILi2EN4cute5tupleIJNS5_1CILi1EEES8_S8_EEENS6_IJNS7_ILi128EEENS7_ILi112EEENS7_ILi192EEEEEELi192ENS_6half_tEfNS_4arch4Sm90ELb0ELb0ELb0ELb1ELb0ELb0ELb0ELb1ELb1ELb1ELb0ELb0EEENS1_21CollectiveEpilogueFwdINS6_IJSA_SC_SB_EEES9_SE_SG_Li256ELb1ELb1ELb0ELb0EEENS1_36VarlenDynamicPersistentTileSchedulerILi128ELi112ELi256ELi128ELb0ELb1ELb1ELb0ELb1ELb1EEEEEEEEEvNT_6ParamsE,"ax",@progbits
	.align	128
.text._ZN7cutlass13device_kernelIN5flash11enable_sm90INS1_16FlashAttnFwdSm90INS1_25CollectiveMainloopFwdSm90ILi2EN4cute5tupleIJNS5_1CILi1EEES8_S8_EEENS6_IJNS7_ILi128EEENS7_ILi112EEENS7_ILi192EEEEEELi192ENS_6half_tEfNS_4arch4Sm90ELb0ELb0ELb0ELb1ELb0ELb0ELb0ELb1ELb1ELb1ELb0ELb0EEENS1_21CollectiveEpilogueFwdINS6_IJSA_SC_SB_EEES9_SE_SG_Li256ELb1ELb1ELb0ELb0EEENS1_36VarlenDynamicPersistentTileSchedulerILi128ELi112ELi256ELi128ELb0ELb1ELb1ELb0ELb1ELb1EEEEEEEEEvNT_6ParamsE:
        .type           _ZN7cutlass13device_kernelIN5flash11enable_sm90INS1_16FlashAttnFwdSm90INS1_25CollectiveMainloopFwdSm90ILi2EN4cute5tupleIJNS5_1CILi1EEES8_S8_EEENS6_IJNS7_ILi128EEENS7_ILi112EEENS7_ILi192EEEEEELi192ENS_6half_tEfNS_4arch4Sm90ELb0ELb0ELb0ELb1ELb0ELb0ELb0ELb1ELb1ELb1ELb0ELb0EEENS1_21CollectiveEpilogueFwdINS6_IJSA_SC_SB_EEES9_SE_SG_Li256ELb1ELb1ELb0ELb0EEENS1_36VarlenDynamicPersistentTileSchedulerILi128ELi112ELi256ELi128ELb0ELb1ELb1ELb0ELb1ELb1EEEEEEEEEvNT_6ParamsE,@function
        .size           _ZN7cutlass13device_kernelIN5flash11enable_sm90INS1_16FlashAttnFwdSm90INS1_25CollectiveMainloopFwdSm90ILi2EN4cute5tupleIJNS5_1CILi1EEES8_S8_EEENS6_IJNS7_ILi128EEENS7_ILi112EEENS7_ILi192EEEEEELi192ENS_6half_tEfNS_4arch4Sm90ELb0ELb0ELb0ELb1ELb0ELb0ELb0ELb1ELb1ELb1ELb0ELb0EEENS1_21CollectiveEpilogueFwdINS6_IJSA_SC_SB_EEES9_SE_SG_Li256ELb1ELb1ELb0ELb0EEENS1_36VarlenDynamicPersistentTileSchedulerILi128ELi112ELi256ELi128ELb0ELb1ELb1ELb0ELb1ELb1EEEEEEEEEvNT_6ParamsE,(.L_x_3241 - _ZN7cutlass13device_kernelIN5flash11enable_sm90INS1_16FlashAttnFwdSm90INS1_25CollectiveMainloopFwdSm90ILi2EN4cute5tupleIJNS5_1CILi1EEES8_S8_EEENS6_IJNS7_ILi128EEENS7_ILi112EEENS7_ILi192EEEEEELi192ENS_6half_tEfNS_4arch4Sm90ELb0ELb0ELb0ELb1ELb0ELb0ELb0ELb1ELb1ELb1ELb0ELb0EEENS1_21CollectiveEpilogueFwdINS6_IJSA_SC_SB_EEES9_SE_SG_Li256ELb1ELb1ELb0ELb0EEENS1_36VarlenDynamicPersistentTileSchedulerILi128ELi112ELi256ELi128ELb0ELb1ELb1ELb0ELb1ELb1EEEEEEEEEvNT_6ParamsE)
        .other          _ZN7cutlass13device_kernelIN5flash11enable_sm90INS1_16FlashAttnFwdSm90INS1_25CollectiveMainloopFwdSm90ILi2EN4cute5tupleIJNS5_1CILi1EEES8_S8_EEENS6_IJNS7_ILi128EEENS7_ILi112EEENS7_ILi192EEEEEELi192ENS_6half_tEfNS_4arch4Sm90ELb0ELb0ELb0ELb1ELb0ELb0ELb0ELb1ELb1ELb1ELb0ELb0EEENS1_21CollectiveEpilogueFwdINS6_IJSA_SC_SB_EEES9_SE_SG_Li256ELb1ELb1ELb0ELb0EEENS1_36VarlenDynamicPersistentTileSchedulerILi128ELi112ELi256ELi128ELb0ELb1ELb1ELb0ELb1ELb1EEEEEEEEEvNT_6ParamsE,@"STO_CUDA_ENTRY STV_DEFAULT"
_ZN7cutlass13device_kernelIN5flash11enable_sm90INS1_16FlashAttnFwdSm90INS1_25CollectiveMainloopFwdSm90ILi2EN4cute5tupleIJNS5_1CILi1EEES8_S8_EEENS6_IJNS7_ILi128EEENS7_ILi112EEENS7_ILi192EEEEEELi192ENS_6half_tEfNS_4arch4Sm90ELb0ELb0ELb0ELb1ELb0ELb0ELb0ELb1ELb1ELb1ELb0ELb0EEENS1_21CollectiveEpilogueFwdINS6_IJSA_SC_SB_EEES9_SE_SG_Li256ELb1ELb1ELb0ELb0EEENS1_36VarlenDynamicPersistentTileSchedulerILi128ELi112ELi256ELi128ELb0ELb1ELb1ELb0ELb1ELb1EEEEEEEEEvNT_6ParamsE:
        /* <DEDUP_REMOVED lines=17> */
.L_x_367:
[----:B------:R-:W-:Y:S05]  /*0110*/  BSYNC B0 ;  /* 0x0000000000007941 */ /* 0x000fea0003800000 */
.L_x_366:
        /* <DEDUP_REMOVED lines=40> */
.L_x_368:
        /* <DEDUP_REMOVED lines=22> */
.L_x_369:
        /* <DEDUP_REMOVED lines=18> */
.L_x_370:
        /* <DEDUP_REMOVED lines=22> */
.L_x_371:
        /* <DEDUP_REMOVED lines=22> */
.L_x_372:
[----:B0-----:R-:W-:Y:S01]  /*08e0*/  ISETP.NE.AND P0, PT, R2, RZ, PT ;  /* 0x000000ff0200720c */ /* 0x001fe20003f05270 */
[----:B------:R-:W-:Y:S01]  /*08f0*/  IMAD.MOV.U32 R2, RZ, RZ, 0x1 ;  /* 0x00000001ff027424 */ /* 0x000fe200078e00ff */
[----:B------:R-:W-:Y:S01]  /*0900*/  NOP ;  /* 0x0000000000007918 */ /* 0x000fe20000000000 */
[----:B------:R-:W-:-:S03]  /*0910*/  ULDC.64 UR60, c[0x0][0x208] ;  /* 0x00008200003c7ab9 */ /* 0x000fc60000000a00 */
[----:B------:R-:W-:-:S05]  /*0920*/  SEL R2, R2, 0x2, !P0 ;  /* 0x0000000202027807 */ /* 0x000fca0004000000 */
[----:B------:R0:W-:Y:S01]  /*0930*/  STL [R1+0x58], R2 ;  /* 0x0000580201007387 */ /* 0x0001e20000100800 */
[----:B-123--:R-:W-:Y:S06]  /*0940*/  BAR.SYNC.DEFER_BLOCKING 0x0 ;  /* 0x0000000000007b1d */ /* 0x00efec0000010000 */
[----:B------:R-:W-:Y:S05]  /*0950*/  @!P0 BRA `(.L_x_373) ;  /* 0x000000c000e48947 */ /* 0x000fea0003800000 */
.L_x_374:
[----:B------:R-:W-:-:S08]  /*0960*/  NOP ;  /* 0x0000000000007918 */ /* 0x000fd00000000000 */
[----:B------:R-:W1:Y:S02]  /*0970*/  USETMAXREG.TRY_ALLOC.CTAPOOL UP0, 0xf0 ;  /* 0x000000f0000079c8 */ /* 0x000e640008000600 */
[----:B-1----:R-:W-:-:S13]  /*0980*/  PLOP3.LUT P0, PT, PT, PT, UP0, 0x80, 0x0 ;  /* 0x000000000000781c */ /* 0x002fda0003f0f008 */
[----:B------:R-:W-:Y:S05]  /*0990*/  @!P0 BRA `(.L_x_374) ;  /* 0xfffffffc00f08947 */ /* 0x000fea000383ffff */
[----:B------:R-:W1:Y:S08]  /*09a0*/  S2UR UR5, SR_CgaCtaId ;  /* 0x00000000000579c3 */ /* 0x000e700000008800 */
[----:B------:R-:W-:Y:S06]  /*09b0*/  BAR.ARV 0x8, 0x180 ;  /* 0x0206000000007b1d */ /* 0x000fec0000002000 */
[----:B------:R-:W-:-:S02]  /*09c0*/  UMOV UR4, 0x400 ;  /* 0x0000040000047882 */ /* 0x000fc40000000000 */
[----:B------:R-:W-:Y:S01]  /*09d0*/  BAR.SYNC.DEFER_BLOCKING 0x5, 0x180 ;  /* 0x0146000000007b1d */ /* 0x000fe20000010000 */
[----:B-1----:R-:W-:-:S09]  /*09e0*/  ULEA UR4, UR5, UR4, 0x18 ;  /* 0x0000000405047291 */ /* 0x002fd2000f8ec03f */
[----:B------:R-:W1:Y:S01]  /*09f0*/  LDS.128 R40, [UR4+0x368d0] ;  /* 0x0368d004ff287984 */ /* 0x000e620008000c00 */
[----:B------:R-:W-:Y:S01]  /*0a00*/  ULDC UR4, c[0x0][0xc3c] ;  /* 0x00030f0000047ab9 */ /* 0x000fe20000000800 */
[----:B------:R-:W-:Y:S06]  /*0a10*/  BAR.ARV 0x4, 0x180 ;  /* 0x0106000000007b1d */ /* 0x000fec0000002000 */
[----:B-1----:R-:W-:-:S13]  /*0a20*/  ISETP.GE.AND P0, PT, R43, UR4, PT ;  /* 0x000000042b007c0c */ /* 0x002fda000bf06270 */
[----:B------:R-:W-:Y:S05]  /*0a30*/  @P0 EXIT ;  /* 0x000000000000094d */ /* 0x000fea0003800000 */
[----:B------:R-:W2:Y:S01]  /*0a40*/  LDL.LU R10, [R1+0x58] ;  /* 0x00005800010a7983 */ /* 0x000ea20000300800 */
[----:B------:R-:W1:Y:S02]  /*0a50*/  S2R R0, SR_TID.X ;  /* 0x0000000000007919 */ /* 0x000e640000002100 */
[----:B-1----:R-:W-:-:S05]  /*0a60*/  VIADD R220, R0, 0xffffff80 ;  /* 0xffffff8000dc7836 */ /* 0x002fca0000000000 */
[----:B------:R-:W-:-:S04]  /*0a70*/  SHF.R.S32.HI R3, RZ, 0x1f, R220 ;  /* 0x0000001fff037819 */ /* 0x000fc800000114dc */
[CC--:B------:R-:W-:Y:S02]  /*0a80*/  LEA.HI R5, R3.reuse, R220.reuse, RZ, 0x7 ;  /* 0x000000dc03057211 */ /* 0x0c0fe400078f38ff */
[-C--:B0-----:R-:W-:Y:S02]  /*0a90*/  LEA.HI R2, R3, R220.reuse, RZ, 0x5 ;  /* 0x000000dc03027211 */ /* 0x081fe400078f28ff */
[----:B------:R-:W-:Y:S02]  /*0aa0*/  LOP3.LUT R211, R5, 0xffffff80, RZ, 0xc0, !PT ;  /* 0xffffff8005d37812 */ /* 0x000fe400078ec0ff */
[----:B------:R-:W-:Y:S01]  /*0ab0*/  LEA.HI R0, R3, R220, RZ, 0x4 ;  /* 0x000000dc03007211 */ /* 0x000fe200078f20ff */
[----:B------:R-:W-:Y:S02]  /*0ac0*/  IMAD.SHL.U32 R2, R2, 0x20, RZ ;  /* 0x0000002002027824 */ /* 0x000fe400078e00ff */
[----:B------:R-:W-:Y:S01]  /*0ad0*/  IMAD.IADD R211, R220, 0x1, -R211 ;  /* 0x00000001dcd37824 */ /* 0x000fe200078e0ad3 */
[----:B------:R-:W-:-:S02]  /*0ae0*/  SHF.R.S32.HI R9, RZ, 0x4, R0 ;  /* 0x00000004ff097819 */ /* 0x000fc40000011400 */
[----:B------:R-:W-:Y:S02]  /*0af0*/  LOP3.LUT R7, R0, 0x3fffff0, RZ, 0xc0, !PT ;  /* 0x03fffff000077812 */ /* 0x000fe400078ec0ff */
[----:B------:R-:W-:Y:S02]  /*0b00*/  SHF.R.S32.HI R4, RZ, 0x1f, R211 ;  /* 0x0000001fff047819 */ /* 0x000fe400000114d3 */
[----:B------:R-:W-:Y:S01]  /*0b10*/  LOP3.LUT R2, R2, 0xfffffc00, RZ, 0xc0, !PT ;  /* 0xfffffc0002027812 */ /* 0x000fe200078ec0ff */
[----:B------:R-:W-:Y:S01]  /*0b20*/  IMAD.IADD R7, R220, 0x1, -R7 ;  /* 0x00000001dc077824 */ /* 0x000fe200078e0a07 */
[----:B------:R-:W-:Y:S02]  /*0b30*/  LEA.HI R0, R0, R9, RZ, 0x1 ;  /* 0x0000000900007211 */ /* 0x000fe400078f08ff */
[----:B------:R-:W-:Y:S01]  /*0b40*/  LEA.HI R6, R4, R211, RZ, 0x2 ;  /* 0x000000d304067211 */ /* 0x000fe200078f10ff */
[----:B------:R-:W-:Y:S01]  /*0b50*/  IMAD R7, R7, 0x40, R2 ;  /* 0x0000004007077824 */ /* 0x000fe200078e0202 */
[----:B------:R-:W-:-:S02]  /*0b60*/  LOP3.LUT R0, R0, 0x1ffffffe, RZ, 0xc0, !PT ;  /* 0x1ffffffe00007812 */ /* 0x000fc400078ec0ff */
[-C--:B------:R-:W-:Y:S02]  /*0b70*/  LEA.HI R2, R3, R220.reuse, RZ, 0x2 ;  /* 0x000000dc03027211 */ /* 0x080fe400078f10ff */
[----:B------:R-:W-:Y:S01]  /*0b80*/  SHF.R.S32.HI R8, RZ, 0x2, R6 ;  /* 0x00000002ff087819 */ /* 0x000fe20000011406 */
[----:B------:R-:W-:Y:S01]  /*0b90*/  IMAD.IADD R0, R9, 0x1, -R0 ;  /* 0x0000000109007824 */ /* 0x000fe200078e0a00 */
[----:B------:R-:W-:Y:S02]  /*0ba0*/  SHF.R.S32.HI R11, RZ, 0x1f, R6 ;  /* 0x0000001fff0b7819 */ /* 0x000fe40000011406 */
[----:B------:R-:W-:Y:S02]  /*0bb0*/  LOP3.LUT R9, R2, 0xfffffffc, RZ, 0xc0, !PT ;  /* 0xfffffffc02097812 */ /* 0x000fe400078ec0ff */
[----:B------:R-:W-:Y:S02]  /*0bc0*/  LEA.HI R3, R3, R220, RZ, 0x3 ;  /* 0x000000dc03037211 */ /* 0x000fe400078f18ff */
[----:B------:R-:W-:-:S02]  /*0bd0*/  LEA.HI R11, R11, R8, RZ, 0x3 ;  /* 0x000000080b0b7211 */ /* 0x000fc400078f18ff */
[----:B------:R-:W-:Y:S01]  /*0be0*/  SHF.R.S32.HI R212, RZ, 0x7, R5 ;  /* 0x00000007ffd47819 */ /* 0x000fe20000011405 */
[----:B------:R-:W-:Y:S01]  /*0bf0*/  IMAD.IADD R9, R220, 0x1, -R9 ;  /* 0x00000001dc097824 */ /* 0x000fe200078e0a09 */
[----:B------:R-:W-:Y:S02]  /*0c00*/  LOP3.LUT R205, R3, 0xfffffff8, RZ, 0xc0, !PT ;  /* 0xfffffff803cd7812 */ /* 0x000fe400078ec0ff */
[----:B------:R-:W-:Y:S02]  /*0c10*/  LOP3.LUT R11, R11, 0xfffffff8, RZ, 0xc0, !PT ;  /* 0xfffffff80b0b7812 */ /* 0x000fe400078ec0ff */
[----:B------:R-:W-:Y:S02]  /*0c20*/  LEA.HI R4, R4, R211, RZ, 0x5 ;  /* 0x000000d304047211 */ /* 0x000fe400078f28ff */
[----:B------:R-:W-:Y:S01]  /*0c30*/  LEA.HI R5, R5, R212, RZ, 0x1 ;  /* 0x000000d405057211 */ /* 0x000fe200078f08ff */
[----:B------:R-:W-:Y:S01]  /*0c40*/  IMAD R216, R0, 0x8, R7 ;  /* 0x0000000800d87824 */ /* 0x000fe200078e0207 */
[----:B------:R-:W-:Y:S01]  /*0c50*/  LEA.HI R0, R9, R9, RZ, 0x1 ;  /* 0x0000000909007211 */ /* 0x000fe200078f08ff */
[----:B------:R-:W-:Y:S01]  /*0c60*/  IMAD.IADD R205, R220, 0x1, -R205 ;  /* 0x00000001dccd7824 */ /* 0x000fe200078e0acd */
[----:B------:R-:W-:Y:S01]  /*0c70*/  SHF.R.S32.HI R4, RZ, 0x5, R4 ;  /* 0x00000005ff047819 */ /* 0x000fe20000011404 */
[----:B------:R-:W-:Y:S01]  /*0c80*/  IMAD.IADD R11, R8, 0x1, -R11 ;  /* 0x00000001080b7824 */ /* 0x000fe200078e0a0b */
[----:B------:R-:W-:Y:S01]  /*0c90*/  LOP3.LUT R5, R5, 0x3fffffe, RZ, 0xc0, !PT ;  /* 0x03fffffe05057812 */ /* 0x000fe200078ec0ff */
[----:B------:R-:W-:Y:S01]  /*0ca0*/  IMAD.SHL.U32 R18, R205, 0x8, RZ ;  /* 0x00000008cd127824 */ /* 0x000fe200078e00ff */
[----:B------:R-:W-:Y:S01]  /*0cb0*/  LOP3.LUT R6, R6, 0x7ffffffc, RZ, 0xc0, !PT ;  /* 0x7ffffffc06067812 */ /* 0x000fe200078ec0ff */
[----:B------:R-:W-:Y:S01]  /*0cc0*/  IMAD R4, R4, 0x10, R11 ;  /* 0x0000001004047824 */ /* 0x000fe200078e020b */
[----:B------:R-:W-:Y:S01]  /*0cd0*/  LOP3.LUT R0, R0, 0x1ffffffe, RZ, 0xc0, !PT ;  /* 0x1ffffffe00007812 */ /* 0x000fe200078ec0ff */
[----:B------:R-:W-:-:S02]  /*0ce0*/  IMAD.IADD R5, R212, 0x1, -R5 ;  /* 0x00000001d4057824 */ /* 0x000fc400078e0a05 */
[C---:B------:R-:W-:Y:S02]  /*0cf0*/  VIADD R19, R18.reuse, 0x40 ;  /* 0x0000004012137836 */ /* 0x040fe40000000000 */
[----:B------:R-:W-:Y:S02]  /*0d00*/  VIADD R23, R18, 0x80 ;  /* 0x0000008012177836 */ /* 0x000fe40000000000 */
[----:B------:R-:W-:Y:S02]  /*0d10*/  IMAD.MOV.U32 R7, RZ, RZ, -0x2 ;  /* 0xfffffffeff077424 */ /* 0x000fe400078e00ff */
[----:B------:R-:W-:Y:S02]  /*0d20*/  IMAD.IADD R6, R211, 0x1, -R6 ;  /* 0x00000001d3067824 */ /* 0x000fe400078e0a06 */
[----:B------:R-:W-:Y:S02]  /*0d30*/  IMAD.IADD R0, R9, 0x1, -R0 ;  /* 0x0000000109007824 */ /* 0x000fe400078e0a00 */
[----:B------:R-:W-:Y:S01]  /*0d40*/  IMAD R213, R5, 0x40, R4 ;  /* 0x0000004005d57824 */ /* 0x000fe200078e0204 */
[----:B------:R-:W-:Y:S01]  /*0d50*/  CS2R R16, SRZ ;  /* 0x0000000000107805 */ /* 0x000fe2000001ff00 */
[----:B------:R-:W-:Y:S01]  /*0d60*/  IMAD R214, R6, R7, 0x70 ;  /* 0x0000007006d67424 */ /* 0x000fe200078e0207 */
[----:B------:R-:W-:Y:S01]  /*0d70*/  SHF.R.S32.HI R209, RZ, 0x3, R3 ;  /* 0x00000003ffd17819 */ /* 0x000fe20000011403 */
[----:B------:R-:W-:Y:S01]  /*0d80*/  IMAD.MOV.U32 R210, RZ, RZ, RZ ;  /* 0x000000ffffd27224 */ /* 0x000fe200078e00ff */
[----:B------:R-:W-:Y:S01]  /*0d90*/  SHF.R.S32.HI R219, RZ, 0x1f, R18 ;  /* 0x0000001fffdb7819 */ /* 0x000fe20000011412 */
[----:B------:R-:W-:Y:S01]  /*0da0*/  IMAD R215, R0, 0x8, R213 ;  /* 0x0000000800d77824 */ /* 0x000fe200078e02d5 */
[----:B------:R-:W-:-:S02]  /*0db0*/  SHF.R.S32.HI R218, RZ, 0x1f, R19 ;  /* 0x0000001fffda7819 */ /* 0x000fc40000011413 */
[----:B------:R-:W-:Y:S02]  /*0dc0*/  SHF.R.S32.HI R217, RZ, 0x1f, R23 ;  /* 0x0000001fffd97819 */ /* 0x000fe40000011417 */
[----:B--2---:R-:W-:-:S07]  /*0dd0*/  LOP3.LUT R22, R10, 0x1, RZ, 0xfc, !PT ;  /* 0x000000010a167812 */ /* 0x004fce00078efcff */
.L_x_417:
[----:B0---4-:R-:W0:Y:S01]  /*0de0*/  LDC.64 R2, c[0x0][0xc88] ;  /* 0x00032200ff027b82 */ /* 0x011e220000000a00 */
[----:B------:R-:W-:Y:S01]  /*0df0*/  ULDC.64 UR4, c[0x0][0xa28] ;  /* 0x00028a0000047ab9 */ /* 0x000fe20000000a00 */
[----:B------:R-:W-:Y:S01]  /*0e00*/  IMAD.MOV.U32 R0, RZ, RZ, RZ ;  /* 0x000000ffff007224 */ /* 0x000fe200078e00ff */
[----:B------:R-:W-:Y:S01]  /*0e10*/  ULDC.64 UR6, c[0x0][0xa20] ;  /* 0x0002880000067ab9 */ /* 0x000fe20000000a00 */
[----:B0-----:R-:W-:-:S05]  /*0e20*/  IMAD.WIDE R2, R43, 0x4, R2 ;  /* 0x000000042b027825 */ /* 0x001fca00078e0202 */
[----:B--2---:R-:W2:Y:S01]  /*0e30*/  LDG.E R204, desc[UR60][R2.64] ;  /* 0x0000003c02cc7981 */ /* 0x004ea2000c1e1900 */
[----:B------:R-:W-:-:S04]  /*0e40*/  ISETP.NE.U32.AND P0, PT, RZ, UR4, PT ;  /* 0x00000004ff007c0c */ /* 0x000fc8000bf05070 */
[----:B------:R-:W-:Y:S02]  /*0e50*/  ISETP.NE.AND.EX P0, PT, RZ, UR5, PT, P0 ;  /* 0x00000005ff007c0c */ /* 0x000fe4000bf05300 */
[----:B--2---:R-:W-:-:S11]  /*0e60*/  SHF.R.S32.HI R208, RZ, 0x1f, R204 ;  /* 0x0000001fffd07819 */ /* 0x004fd600000114cc */
[----:B---3--:R-:W-:-:S04]  /*0e70*/  @P0 LEA R4, P1, R204, UR4, 0x2 ;  /* 0x00000004cc040c11 */ /* 0x008fc8000f8210ff */
[----:B------:R-:W-:Y:S01]  /*0e80*/  @P0 LEA.HI.X R5, R204, UR5, R208, 0x2, P1 ;  /* 0x00000005cc050c11 */ /* 0x000fe200088f14d0 */
[----:B------:R-:W-:-:S04]  /*0e90*/  ULDC.64 UR4, c[0x0][0x418] ;  /* 0x0001060000047ab9 */ /* 0x000fc80000000a00 */
[----:B------:R0:W5:Y:S01]  /*0ea0*/  @P0 LDG.E R0, desc[UR60][R4.64] ;  /* 0x0000003c04000981 */ /* 0x000162000c1e1900 */
[----:B------:R-:W-:Y:S01]  /*0eb0*/  ISETP.NE.U32.AND P0, PT, RZ, UR6, PT ;  /* 0x00000006ff007c0c */ /* 0x000fe2000bf05070 */
[----:B------:R-:W-:-:S03]  /*0ec0*/  UISETP.NE.U32.AND UP0, UPT, UR4, URZ, UPT ;  /* 0x0000003f0400728c */ /* 0x000fc6000bf05070 */
[----:B------:R-:W-:Y:S01]  /*0ed0*/  ISETP.NE.AND.EX P0, PT, RZ, UR7, PT, P0 ;  /* 0x00000007ff007c0c */ /* 0x000fe2000bf05300 */
[----:B------:R-:W-:Y:S01]  /*0ee0*/  UISETP.NE.AND.EX UP0, UPT, UR5, URZ, UPT, UP0 ;  /* 0x0000003f0500728c */ /* 0x000fe2000bf05300 */
[----:B------:R-:W-:Y:S02]  /*0ef0*/  ULDC UR4, c[0x0][0x424] ;  /* 0x0001090000047ab9 */ /* 0x000fe40000000800 */
[----:B------:R-:W-:Y:S01]  /*0f00*/  ULDC UR5, c[0x0][0x2f0] ;  /* 0x0000bc0000057ab9 */ /* 0x000fe20000000800 */
[----:B------:R-:W-:-:S04]  /*0f10*/  USEL UR4, UR4, 0x1, UP0 ;  /* 0x0000000104047887 */ /* 0x000fc80008000000 */
[----:B------:R-:W-:-:S04]  /*0f20*/  UIMAD UR4, UR4, UR5, URZ ;  /* 0x00000005040472a4 */ /* 0x000fc8000f8e023f */
[C---:B------:R-:W-:Y:S02]  /*0f30*/  @P0 LEA R2, P1, R204.reuse, UR6, 0x2 ;  /* 0x00000006cc020c11 */ /* 0x040fe4000f8210ff */
[----:B------:R-:W-:Y:S02]  /*0f40*/  IMAD.U32 R83, RZ, RZ, UR4 ;  /* 0x00000004ff537e24 */ /* 0x000fe4000f8e00ff */
[----:B------:R-:W-:-:S05]  /*0f50*/  @P0 LEA.HI.X R3, R204, UR7, R208, 0x2, P1 ;  /* 0x00000007cc030c11 */ /* 0x000fca00088f14d0 */
[----:B------:R0:W5:Y:S01]  /*0f60*/  @P0 LDG.E R83, desc[UR60][R2.64] ;  /* 0x0000003c02530981 */ /* 0x000162000c1e1900 */
[----:B------:R-:W-:Y:S05]  /*0f70*/  @P0 BRA `(.L_x_375) ;  /* 0x0000000000240947 */ /* 0x000fea0003800000 */
[----:B------:R-:W-:Y:S02]  /*0f80*/  ULDC.64 UR4, c[0x0][0xa08] ;  /* 0x0002820000047ab9 */ /* 0x000fe40000000a00 */
[----:B------:R-:W-:-:S04]  /*0f90*/  ISETP.NE.U32.AND P0, PT, RZ, UR4, PT ;  /* 0x00000004ff007c0c */ /* 0x000fc8000bf05070 */
[----:B------:R-:W-:-:S13]  /*0fa0*/  ISETP.NE.AND.EX P0, PT, RZ, UR5, PT, P0 ;  /* 0x00000005ff007c0c */ /* 0x000fda000bf05300 */
[----:B------:R-:W-:Y:S05]  /*0fb0*/  @!P0 BRA `(.L_x_375) ;  /* 0x0000000000148947 */ /* 0x000fea0003800000 */
[----:B0-----:R-:W0:Y:S02]  /*0fc0*/  LDC.64 R2, c[0x0][0xa08] ;  /* 0x00028200ff027b82 */ /* 0x001e240000000a00 */
[----:B0-----:R-:W-:-:S05]  /*0fd0*/  IMAD.WIDE R2, R204, 0x4, R2 ;  /* 0x00000004cc027825 */ /* 0x001fca00078e0202 */
[----:B-----5:R-:W2:Y:S04]  /*0fe0*/  LDG.E R83, desc[UR60][R2.64] ;  /* 0x0000003c02537981 */ /* 0x020ea8000c1e1900 */
[----:B------:R-:W2:Y:S02]  /*0ff0*/  LDG.E R4, desc[UR60][R2.64+0x4] ;  /* 0x0000043c02047981 */ /* 0x000ea4000c1e1900 */
[----:B--2---:R-:W-:-:S07]  /*1000*/  IMAD.IADD R83, R4, 0x1, -R83 ;  /* 0x0000000104537824 */ /* 0x004fce00078e0a53 */
.L_x_375:
[----:B-----5:R-:W-:Y:S01]  /*1010*/  IMAD.IADD R83, R83, 0x1, -R0 ;  /* 0x0000000153537824 */ /* 0x020fe200078e0a00 */
[----:B------:R-:W-:Y:S01]  /*1020*/  PLOP3.LUT P0, PT, PT, PT, PT, 0x80, 0x0 ;  /* 0x000000000000781c */ /* 0x000fe20003f0f070 */
[----:B0-----:R-:W-:Y:S01]  /*1030*/  IMAD.MOV.U32 R2, RZ, RZ, RZ ;  /* 0x000000ffff027224 */ /* 0x001fe200078e00ff */
[----:B------:R-:W-:Y:S01]  /*1040*/  CS2R R20, SRZ ;  /* 0x0000000000147805 */ /* 0x000fe2000001ff00 */
[C---:B------:R-:W-:Y:S01]  /*1050*/  VIADD R3, R83.reuse, 0x6f ;  /* 0x0000006f53037836 */ /* 0x040fe20000000000 */
[----:B------:R-:W-:Y:S01]  /*1060*/  ISETP.GE.AND P1, PT, R83, 0x1, PT ;  /* 0x000000015300780c */ /* 0x000fe20003f26270 */
[----:B------:R-:W-:Y:S01]  /*1070*/  IMAD.MOV.U32 R207, RZ, RZ, R41 ;  /* 0x000000ffffcf7224 */ /* 0x000fe200078e0029 */
[----:B------:R-:W-:Y:S01]  /*1080*/  CS2R R118, SRZ ;  /* 0x0000000000767805 */ /* 0x000fe2000001ff00 */
[----:B------:R-:W-:Y:S01]  /*1090*/  IMAD.HI R2, R3, -0x6db6db6d, R2 ;  /* 0x9249249303027827 */ /* 0x000fe200078e0202 */
[----:B------:R-:W-:Y:S02]  /*10a0*/  CS2R R116, SRZ ;  /* 0x0000000000747805 */ /* 0x000fe4000001ff00 */
[----:B------:R-:W-:-:S02]  /*10b0*/  CS2R R114, SRZ ;  /* 0x0000000000727805 */ /* 0x000fc4000001ff00 */
[----:B------:R-:W-:Y:S01]  /*10c0*/  CS2R R112, SRZ ;  /* 0x0000000000707805 */ /* 0x000fe2000001ff00 */
[----:B------:R-:W-:Y:S01]  /*10d0*/  IMAD.MOV.U32 R206, RZ, RZ, R42 ;  /* 0x000000ffffce7224 */ /* 0x000fe200078e002a */
[----:B------:R-:W-:Y:S02]  /*10e0*/  SHF.R.U32.HI R3, RZ, 0x1f, R2 ;  /* 0x0000001fff037819 */ /* 0x000fe40000011602 */
[----:B------:R-:W-:Y:S02]  /*10f0*/  CS2R R110, SRZ ;  /* 0x00000000006e7805 */ /* 0x000fe4000001ff00 */
[----:B------:R-:W-:Y:S02]  /*1100*/  CS2R R108, SRZ ;  /* 0x00000000006c7805 */ /* 0x000fe4000001ff00 */
[----:B------:R-:W-:Y:S02]  /*1110*/  CS2R R106, SRZ ;  /* 0x00000000006a7805 */ /* 0x000fe4000001ff00 */
[----:B------:R-:W-:-:S02]  /*1120*/  LEA.HI.SX32 R120, R2, R3, 0x1a ;  /* 0x0000000302787211 */ /* 0x000fc400078fd2ff */
        /* <DEDUP_REMOVED lines=12> */
[----:B------:R-:W-:Y:S01]  /*11f0*/  IMAD.MOV.U32 R47, RZ, RZ, RZ ;  /* 0x000000ffff2f7224 */ /* 0x000fe200078e00ff */
[----:B------:R-:W-:Y:S01]  /*1200*/  CS2R R80, SRZ ;  /* 0x0000000000507805 */ /* 0x000fe2000001ff00 */
[----:B------:R-:W-:Y:S01]  /*1210*/  IMAD.MOV.U32 R82, RZ, RZ, RZ ;  /* 0x000000ffff527224 */ /* 0x000fe200078e00ff */
        /* <DEDUP_REMOVED lines=20> */
[----:B------:R-:W-:Y:S01]  /*1360*/  CS2R R126, SRZ ;  /* 0x00000000007e7805 */ /* 0x000fe2000001ff00 */
[----:B------:R-:W-:Y:S01]  /*1370*/  IMAD.MOV.U32 R121, RZ, RZ, RZ ;  /* 0x000000ffff797224 */ /* 0x000fe200078e00ff */
[----:B------:R-:W-:Y:S01]  /*1380*/  CS2R R132, SRZ ;  /* 0x0000000000847805 */ /* 0x000fe2000001ff00 */
[----:B------:R-:W-:Y:S01]  /*1390*/  IMAD.MOV.U32 R0, RZ, RZ, RZ ;  /* 0x000000ffff007224 */ /* 0x000fe200078e00ff */
[----:B------:R-:W-:Y:S01]  /*13a0*/  CS2R R122, SRZ ;  /* 0x00000000007a7805 */ /* 0x000fe2000001ff00 */
[----:B------:R-:W-:Y:S01]  /*13b0*/  IMAD.MOV.U32 R36, RZ, RZ, RZ ;  /* 0x000000ffff247224 */ /* 0x000fe200078e00ff */
[----:B------:R-:W-:Y:S02]  /*13c0*/  CS2R R6, SRZ ;  /* 0x0000000000067805 */ /* 0x000fe4000001ff00 */
[----:B------:R-:W-:Y:S01]  /*13d0*/  CS2R R134, SRZ ;  /* 0x0000000000867805 */ /* 0x000fe2000001ff00 */
[----:B------:R-:W-:Y:S01]  /*13e0*/  IMAD.MOV.U32 R24, RZ, RZ, RZ ;  /* 0x000000ffff187224 */ /* 0x000fe200078e00ff */
[----:B------:R-:W-:Y:S06]  /*13f0*/  @!P1 BRA `(.L_x_376) ;  /* 0x0000009000c09947 */ /* 0x000fec0003800000 */
[----:B------:R-:W0:Y:S01]  /*1400*/  SHFL.IDX PT, R0, R212, RZ, 0x1f ;  /* 0x00001fffd4007589 */ /* 0x000e2200000e0000 */
[----:B------:R-:W1:Y:S01]  /*1410*/  S2UR UR7, SR_CgaCtaId ;  /* 0x00000000000779c3 */ /* 0x000e620000008800 */
[----:B------:R-:W-:Y:S01]  /*1420*/  UMOV UR6, 0x400 ;  /* 0x0000040000067882 */ /* 0x000fe20000000000 */
[----:B0-----:R-:W-:Y:S01]  /*1430*/  R2UR UR4, R0 ;  /* 0x00000000000472ca */ /* 0x001fe200000e0000 */
[----:B-1----:R-:W-:-:S04]  /*1440*/  ULEA UR6, UR7, UR6, 0x18 ;  /* 0x0000000607067291 */ /* 0x002fc8000f8ec03f */
[----:B------:R-:W-:-:S04]  /*1450*/  UIADD3 UR6, UR6, 0x15400, URZ ;  /* 0x0001540006067890 */ /* 0x000fc8000fffe03f */
[----:B------:R-:W-:-:S04]  /*1460*/  ULOP3.LUT UP0, URZ, UR6, 0x9f, URZ, 0xc0, !UPT ;  /* 0x0000009f063f7892 */ /* 0x000fc8000f80c03f */
[----:B------:R-:W-:Y:S02]  /*1470*/  ULEA.HI UR5, UR4, UR4, URZ, 0x1 ;  /* 0x0000000404057291 */ /* 0x000fe4000f8f083f */
[----:B------:R-:W-:Y:S02]  /*1480*/  PLOP3.LUT P0, PT, PT, PT, UP0, 0x80, 0x0 ;  /* 0x000000000000781c */ /* 0x000fe40003f0f008 */
[----:B------:R-:W-:-:S04]  /*1490*/  ULOP3.LUT UR5, UR5, 0x1e, URZ, 0xc0, !UPT ;  /* 0x0000001e05057892 */ /* 0x000fc8000f8ec03f */
[----:B------:R-:W-:-:S04]  /*14a0*/  UIADD3 UR5, UR4, -UR5, URZ ;  /* 0x8000000504057290 */ /* 0x000fc8000fffe03f */
[----:B------:R-:W-:-:S04]  /*14b0*/  ULEA UR5, UR5, UR6, 0xd ;  /* 0x0000000605057291 */ /* 0x000fc8000f8e683f */
[----:B------:R-:W-:-:S04]  /*14c0*/  USHF.R.U32.HI UR5, URZ, 0x4, UR5 ;  /* 0x000000043f057899 */ /* 0x000fc80008011605 */
[----:B------:R-:W-:Y:S01]  /*14d0*/  ULOP3.LUT UR36, UR5, 0x3fff, URZ, 0xc0, !UPT ;  /* 0x00003fff05247892 */ /* 0x000fe2000f8ec03f */
[----:B------:R-:W-:Y:S11]  /*14e0*/  @!P0 BRA `(.L_x_377) ;  /* 0x0000000000408947 */ /* 0x000ff60003800000 */
        /* <DEDUP_REMOVED lines=16> */
.L_x_377:
[----:B------:R-:W0:Y:S01]  /*15f0*/  S2UR UR5, SR_CgaCtaId ;  /* 0x00000000000579c3 */ /* 0x000e220000008800 */
[----:B------:R-:W-:Y:S01]  /*1600*/  LEA.HI R0, R210, R210, RZ, 0x1 ;  /* 0x000000d2d2007211 */ /* 0x000fe200078f08ff */
[----:B------:R-:W-:Y:S01]  /*1610*/  UMOV UR4, 0x400 ;  /* 0x0000040000047882 */ /* 0x000fe20000000000 */
[----:B------:R-:W-:Y:S01]  /*1620*/  BSSY B0, `(.L_x_378) ;  /* 0x0000009000007945 */ /* 0x000fe20003800000 */
[----:B------:R-:W-:Y:S02]  /*1630*/  ISETP.NE.AND P0, PT, R22, 0x3, PT ;  /* 0x000000031600780c */ /* 0x000fe40003f05270 */
[----:B------:R-:W-:-:S05]  /*1640*/  LOP3.LUT R3, R0, 0xfffffffe, RZ, 0xc0, !PT ;  /* 0xfffffffe00037812 */ /* 0x000fca00078ec0ff */
[----:B------:R-:W-:-:S05]  /*1650*/  IMAD.IADD R0, R210, 0x1, -R3 ;  /* 0x00000001d2007824 */ /* 0x000fca00078e0a03 */
[----:B------:R-:W-:Y:S01]  /*1660*/  SHF.L.U32 R0, R0, 0x1f, RZ ;  /* 0x0000001f00007819 */ /* 0x000fe200000006ff */
[----:B0-----:R-:W-:-:S06]  /*1670*/  ULEA UR4, UR5, UR4, 0x18 ;  /* 0x0000000405047291 */ /* 0x001fcc000f8ec03f */
[----:B------:R-:W-:-:S04]  /*1680*/  IMAD.U32 R5, RZ, RZ, UR4 ;  /* 0x00000004ff057e24 */ /* 0x000fc8000f8e00ff */
[----:B------:R-:W0:Y:S02]  /*1690*/  SYNCS.PHASECHK.TRANS64.TRYWAIT P1, [R5+URZ+0x36800], R0 ;  /* 0x03680000050075a7 */ /* 0x000e24000802017f */
[----:B0-----:R-:W-:Y:S05]  /*16a0*/  @!P1 BRA `(.L_x_379) ;  /* 0x0000011800ec9947 */ /* 0x001fea0003800000 */
.L_x_546:
[----:B------:R-:W-:Y:S05]  /*16b0*/  BSYNC B0 ;  /* 0x0000000000007941 */ /* 0x000fea0003800000 */
.L_x_378:
[----:B------:R-:W-:Y:S05]  /*16c0*/  @!P0 BRA `(.L_x_380) ;  /* 0x0000000000048947 */ /* 0x000fea0003800000 */
[----:B------:R-:W-:Y:S01]  /*16d0*/  BPT.TRAP 0x1 ;  /* 0x000000040000795c */ /* 0x000fe20000300000 */
.L_x_380:
[----:B------:R-:W-:Y:S01]  /*16e0*/  IMAD R2, R16, 0x8, R5 ;  /* 0x0000000810027824 */ /* 0x000fe200078e0205 */
[----:B------:R-:W-:-:S04]  /*16f0*/  SHF.L.U32 R3, R17, 0x1f, RZ ;  /* 0x0000001f11037819 */ /* 0x000fc800000006ff */
[----:B------:R1:W2:Y:S01]  /*1700*/  SYNCS.PHASECHK.TRANS64.TRYWAIT P2, [R2+URZ+0x36830], R3 ;  /* 0x03683003020075a7 */ /* 0x0002a2000804017f */
[----:B------:R-:W-:Y:S05]  /*1710*/  @!P0 BRA `(.L_x_381) ;  /* 0x0000000000048947 */ /* 0x000fea0003800000 */
[----:B------:R-:W-:Y:S01]  /*1720*/  BPT.TRAP 0x1 ;  /* 0x000000040000795c */ /* 0x000fe20000300000 */
.L_x_381:
[----:B0-----:R-:W0:Y:S01]  /*1730*/  S2R R0, SR_TID.X ;  /* 0x0000000000007919 */ /* 0x001e220000002100 */
[----:B------:R-:W-:Y:S01]  /*1740*/  IMAD.MOV.U32 R119, RZ, RZ, RZ ;  /* 0x000000ffff777224 */ /* 0x000fe200078e00ff */
[----:B0-----:R-:W-:Y:S01]  /*1750*/  LOP3.LUT P1, RZ, R0, 0x7f, RZ, 0xc0, !PT ;  /* 0x0000007f00ff7812 */ /* 0x001fe2000782c0ff */
[----:B--2---:R-:W-:-:S12]  /*1760*/  @P2 BRA `(.L_x_382) ;  /* 0x0000000000082947 */ /* 0x004fd80003800000 */
[----:B------:R-:W0:Y:S02]  /*1770*/  SYNCS.PHASECHK.TRANS64.TRYWAIT P2, [R2+URZ+0x36830], R3 ;  /* 0x03683003020075a7 */ /* 0x000e24000804017f */
[----:B0-----:R-:W-:Y:S05]  /*1780*/  @!P2 BRA `(.L_x_383) ;  /* 0x0000011800c8a947 */ /* 0x001fea0003800000 */
.L_x_382:
[----:B------:R-:W-:Y:S05]  /*1790*/  WARPSYNC.ALL ;  /* 0x0000000000007948 */ /* 0x000fea0003800000 */
[----:B------:R-:W-:Y:S01]  /*17a0*/  VIADD R0, R5, 0x21400 ;  /* 0x0002140005007836 */ /* 0x000fe20000000000 */
[----:B------:R-:W-:Y:S01]  /*17b0*/  ULOP3.LUT UR8, UR36, 0x10000, URZ, 0xfc, !UPT ;  /* 0x0001000024087892 */ /* 0x000fe2000f8efc3f */
[----:B------:R-:W-:Y:S01]  /*17c0*/  WARPGROUP.ARRIVE ;  /* 0x00000000000079c5 */ /* 0x000fe20000000000 */
[----:B------:R-:W-:Y:S01]  /*17d0*/  UMOV UR9, 0x40000040 ;  /* 0x4000004000097882 */ /* 0x000fe20000000000 */
[----:B------:R-:W-:Y:S01]  /*17e0*/  UMOV UR11, 0x40000040 ;  /* 0x40000040000b7882 */ /* 0x000fe20000000000 */
[----:B------:R-:W-:Y:S01]  /*17f0*/  SHF.R.U32.HI R0, RZ, 0x4, R0 ;  /* 0x00000004ff007819 */ /* 0x000fe20000011600 */
[----:B------:R-:W-:Y:S01]  /*1800*/  UMOV UR5, UR9 ;  /* 0x0000000900057c82 */ /* 0x000fe20008000000 */
[----:B------:R-:W-:Y:S01]  /*1810*/  UMOV UR7, 0x40000040 ;  /* 0x4000004000077882 */ /* 0x000fe20000000000 */
[----:B------:R-:W-:Y:S01]  /*1820*/  UMOV UR4, UR8 ;  /* 0x0000000800047c82 */ /* 0x000fe20008000000 */
[----:B------:R-:W-:Y:S01]  /*1830*/  LOP3.LUT R0, R0, 0x3fff, RZ, 0xc0, !PT ;  /* 0x00003fff00007812 */ /* 0x000fe200078ec0ff */
[----:B------:R-:W-:Y:S01]  /*1840*/  UMOV UR12, UR8 ;  /* 0x00000008000c7c82 */ /* 0x000fe20008000000 */
[----:B------:R-:W-:Y:S01]  /*1850*/  UMOV UR13, UR9 ;  /* 0x00000009000d7c82 */ /* 0x000fe20008000000 */
[----:B------:R-:W-:Y:S01]  /*1860*/  UMOV UR15, 0x40000040 ;  /* 0x40000040000f7882 */ /* 0x000fe20000000000 */
[----:B------:R-:W-:Y:S01]  /*1870*/  LOP3.LUT R9, R0, 0x10000, RZ, 0xfc, !PT ;  /* 0x0001000000097812 */ /* 0x000fe200078efcff */
[----:B------:R-:W-:Y:S01]  /*1880*/  UMOV UR16, UR8 ;  /* 0x0000000800107c82 */ /* 0x000fe20008000000 */
[----:B------:R-:W-:Y:S01]  /*1890*/  UMOV UR17, UR9 ;  /* 0x0000000900117c82 */ /* 0x000fe20008000000 */
[----:B------:R-:W-:Y:S01]  /*18a0*/  UMOV UR19, 0x40000040 ;  /* 0x4000004000137882 */ /* 0x000fe20000000000 */
[----:B------:R-:W-:Y:S01]  /*18b0*/  UMOV UR20, UR8 ;  /* 0x0000000800147c82 */ /* 0x000fe20008000000 */
[----:B------:R-:W-:Y:S01]  /*18c0*/  IMAD R0, R16, 0xa80, R9 ;  /* 0x00000a8010007824 */ /* 0x000fe200078e0209 */
[----:B------:R-:W-:Y:S01]  /*18d0*/  UMOV UR21, UR9 ;  /* 0x0000000900157c82 */ /* 0x000fe20008000000 */
[----:B------:R-:W-:Y:S01]  /*18e0*/  UMOV UR23, 0x40000040 ;  /* 0x4000004000177882 */ /* 0x000fe20000000000 */
[----:B------:R-:W-:Y:S01]  /*18f0*/  UMOV UR27, 0x40000040 ;  /* 0x40000040001b7882 */ /* 0x000fe20000000000 */
[----:B------:R-:W-:Y:S01]  /*1900*/  UMOV UR31, 0x40000040 ;  /* 0x40000040001f7882 */ /* 0x000fe20000000000 */
[----:B------:R-:W-:Y:S01]  /*1910*/  R2UR UR10, R0 ;  /* 0x00000000000a72ca */ /* 0x000fe200000e0000 */
[----:B------:R-:W-:Y:S01]  /*1920*/  UMOV UR35, 0x40000040 ;  /* 0x4000004000237882 */ /* 0x000fe20000000000 */
[----:B------:R-:W-:Y:S01]  /*1930*/  UMOV UR39, 0x40000040 ;  /* 0x4000004000277882 */ /* 0x000fe20000000000 */
[----:B------:R-:W-:Y:S01]  /*1940*/  UMOV UR43, 0x40000040 ;  /* 0x40000040002b7882 */ /* 0x000fe20000000000 */
[----:B------:R-:W-:Y:S01]  /*1950*/  UMOV UR47, 0x40000040 ;  /* 0x40000040002f7882 */ /* 0x000fe20000000000 */
[----:B------:R-:W-:Y:S01]  /*1960*/  UMOV UR51, 0x40000040 ;  /* 0x4000004000337882 */ /* 0x000fe20000000000 */
[----:B------:R-:W-:Y:S01]  /*1970*/  UMOV UR55, 0x40000040 ;  /* 0x4000004000377882 */ /* 0x000fe20000000000 */
[----:B------:R-:W-:Y:S01]  /*1980*/  UMOV UR59, 0x40000040 ;  /* 0x40000040003b7882 */ /* 0x000fe20000000000 */
[----:B01----:R-:W-:Y:S01]  /*1990*/  IMAD.IADD R3, R214, 0x1, R83 ;  /* 0x00000001d6037824 */ /* 0x003fe200078e0253 */
[----:B------:R-:W-:Y:S01]  /*19a0*/  P2R R80, PR, RZ, 0x2 ;  /* 0x00000002ff507803 */ /* 0x000fe20000000000 */
[----:B------:R-:W-:Y:S01]  /*19b0*/  IMAD.MOV.U32 R118, RZ, RZ, R119 ;  /* 0x000000ffff767224 */ /* 0x000fe200078e0077 */
[----:B------:R-:W-:Y:S01]  /*19c0*/  P2R R82, PR, RZ, 0x1 ;  /* 0x00000001ff527803 */ /* 0x000fe20000000000 */
[----:B------:R-:W-:Y:S01]  /*19d0*/  IMAD R3, R120, -0x70, R3 ;  /* 0xffffff9078037824 */ /* 0x000fe200078e0203 */
[----:B------:R-:W-:Y:S01]  /*19e0*/  HGMMA.64x16x16.F32 R72, gdesc[UR8], RZ, !UPT, gsb0 ;  /* 0x00200000084879f0 */ /* 0x000fe2000c0008ff */
[----:B------:R-:W-:Y:S01]  /*19f0*/  UIADD3 UR6, UR10, 0x80, URZ ;  /* 0x000000800a067890 */ /* 0x000fe2000fffe03f */
[--C-:B------:R-:W-:Y:S01]  /*1a00*/  IMAD.MOV.U32 R116, RZ, RZ, R119.reuse ;  /* 0x000000ffff747224 */ /* 0x100fe200078e0077 */
[----:B------:R-:W-:Y:S01]  /*1a10*/  UIADD3 UR14, UR10, 0x180, URZ ;  /* 0x000001800a0e7890 */ /* 0x000fe2000fffe03f */
[C---:B------:R-:W-:Y:S01]  /*1a20*/  ISETP.GT.AND P2, PT, R3.reuse, RZ, PT ;  /* 0x000000ff0300720c */ /* 0x040fe20003f44270 */
[----:B------:R-:W-:Y:S01]  /*1a30*/  UIADD3 UR18, UR10, 0x200, URZ ;  /* 0x000002000a127890 */ /* 0x000fe2000fffe03f */
[C---:B------:R-:W-:Y:S01]  /*1a40*/  ISETP.GT.AND P3, PT, R3.reuse, 0x1, PT ;  /* 0x000000010300780c */ /* 0x040fe20003f64270 */
        /* <DEDUP_REMOVED lines=9> */
[----:B------:R-:W-:Y:S01]  /*1ae0*/  ISETP.GT.AND P0, PT, R3, 0x50, PT ;  /* 0x000000500300780c */ /* 0x000fe20003f04270 */
[----:B------:R-:W-:Y:S01]  /*1af0*/  UIADD3 UR38, UR10, 0x502, URZ ;  /* 0x000005020a267890 */ /* 0x000fe2000fffe03f */
[--C-:B------:R-:W-:Y:S01]  /*1b00*/  IMAD.MOV.U32 R114, RZ, RZ, R119.reuse ;  /* 0x000000ffff727224 */ /* 0x100fe200078e0077 */
        /* <DEDUP_REMOVED lines=9> */
[----:B------:R-:W-:-:S02]  /*1ba0*/  IMAD.MOV.U32 R104, RZ, RZ, R119 ;  /* 0x000000ffff687224 */ /* 0x000fc400078e0077 */
[--C-:B------:R-:W-:Y:S02]  /*1bb0*/  IMAD.MOV.U32 R102, RZ, RZ, R119.reuse ;  /* 0x000000ffff667224 */ /* 0x100fe400078e0077 */
[--C-:B------:R-:W-:Y:S02]  /*1bc0*/  IMAD.MOV.U32 R100, RZ, RZ, R119.reuse ;  /* 0x000000ffff647224 */ /* 0x100fe400078e0077 */
[--C-:B------:R-:W-:Y:S02]  /*1bd0*/  IMAD.MOV.U32 R98, RZ, RZ, R119.reuse ;  /* 0x000000ffff627224 */ /* 0x100fe400078e0077 */
[--C-:B------:R-:W-:Y:S02]  /*1be0*/  IMAD.MOV.U32 R96, RZ, RZ, R119.reuse ;  /* 0x000000ffff607224 */ /* 0x100fe400078e0077 */
[--C-:B------:R-:W-:Y:S02]  /*1bf0*/  IMAD.MOV.U32 R94, RZ, RZ, R119.reuse ;  /* 0x000000ffff5e7224 */ /* 0x100fe400078e0077 */
[----:B------:R-:W-:-:S02]  /*1c00*/  IMAD.MOV.U32 R92, RZ, RZ, R119 ;  /* 0x000000ffff5c7224 */ /* 0x000fc400078e0077 */
[--C-:B------:R-:W-:Y:S02]  /*1c10*/  IMAD.MOV.U32 R90, RZ, RZ, R119.reuse ;  /* 0x000000ffff5a7224 */ /* 0x100fe400078e0077 */
[--C-:B------:R-:W-:Y:S02]  /*1c20*/  IMAD.MOV.U32 R88, RZ, RZ, R119.reuse ;  /* 0x000000ffff587224 */ /* 0x100fe400078e0077 */
[--C-:B------:R-:W-:Y:S02]  /*1c30*/  IMAD.MOV.U32 R86, RZ, RZ, R119.reuse ;  /* 0x000000ffff567224 */ /* 0x100fe400078e0077 */
[----:B------:R-:W-:Y:S01]  /*1c40*/  IMAD.MOV.U32 R84, RZ, RZ, R119 ;  /* 0x000000ffff547224 */ /* 0x000fe200078e0077 */
        /* <DEDUP_REMOVED lines=19> */
[----:B------:R-:W-:Y:S01]  /*1d80*/  UMOV UR13, 0x40000040 ;  /* 0x40000040000d7882 */ /* 0x000fe20000000000 */
[----:B------:R-:W-:Y:S01]  /*1d90*/  UMOV UR15, 0x40000040 ;  /* 0x40000040000f7882 */ /* 0x000fe20000000000 */
[----:B------:R-:W-:Y:S01]  /*1da0*/  UIADD3 UR11, UR8, 0x4, URZ ;  /* 0x00000004080b7890 */ /* 0x000fe2000fffe03f */
        /* <DEDUP_REMOVED lines=60> */
[----:B------:R-:W-:Y:S01]  /*2170*/  UMOV UR4, UR16 ;  /* 0x0000001000047c82 */ /* 0x000fe20008000000 */
[----:B------:R-:W-:Y:S02]  /*2180*/  WARPGROUP.DEPBAR.LE gsb0, 0x0 ;  /* 0x00008000000079c5 */ /* 0x000fe40000010000 */
[----:B------:R-:W-:-:S06]  /*2190*/  WARPGROUP.ARRIVE ;  /* 0x00000000000079c5 */ /* 0x000fcc0000000000 */
[----:B------:R-:W-:Y:S01]  /*21a0*/  HGMMA.64x16x16.F32 R24, gdesc[UR12], R24, gsb0 ;  /* 0x002000000c1879f0 */ /* 0x000fe20008000818 */
[----:B------:R-:W-:Y:S02]  /*21b0*/  UIADD3 UR14, UR8, 0x6, URZ ;  /* 0x00000006080e7890 */ /* 0x000fe4000fffe03f */
        /* <DEDUP_REMOVED lines=363> */
[----:B------:R-:W-:Y:S01]  /*3870*/  UMOV UR52, UR11 ;  /* 0x0000000b00347c82 */ /* 0x000fe20008000000 */
[----:B------:R-:W-:Y:S01]  /*3880*/  UMOV UR53, 0x40000040 ;  /* 0x4000004000357882 */ /* 0x000fe20000000000 */
[----:B------:R-:W-:Y:S01]  /*3890*/  UMOV UR55, 0x40000040 ;  /* 0x4000004000377882 */ /* 0x000fe20000000000 */
        /* <DEDUP_REMOVED lines=22> */
[--C-:B------:R-:W-:Y:S01]  /*3a00*/  IMAD.MOV.U32 R76, RZ, RZ, R119.reuse ;  /* 0x000000ffff4c7224 */ /* 0x100fe200078e0077 */
[----:B------:R-:W-:Y:S01]  /*3a10*/  FSEL R77, R77, -INF , P5 ;  /* 0xff8000004d4d7808 */ /* 0x000fe20002800000 */
[----:B------:R-:W-:Y:S01]  /*3a20*/  IMAD.MOV.U32 R74, RZ, RZ, R119 ;  /* 0x000000ffff4a7224 */ /* 0x000fe200078e0077 */
[----:B------:R-:W-:-:S02]  /*3a30*/  ISETP.GT.AND P2, PT, R3, 0x10, PT ;  /* 0x000000100300780c */ /* 0x000fc40003f44270 */
        /* <DEDUP_REMOVED lines=23> */
[----:B------:R-:W-:-:S02]  /*3bb0*/  FSEL R69, R69, -INF , P5 ;  /* 0xff80000045457808 */ /* 0x000fc40002800000 */
[----:B------:R-:W-:Y:S02]  /*3bc0*/  ISETP.GT.AND P2, PT, R3, 0x20, PT ;  /* 0x000000200300780c */ /* 0x000fe40003f44270 */
        /* <DEDUP_REMOVED lines=23> */
[----:B------:R-:W-:Y:S02]  /*3d40*/  FSEL R21, R58, -INF , P2 ;  /* 0xff8000003a157808 */ /* 0x000fe40001000000 */
[----:B------:R-:W-:Y:S02]  /*3d50*/  ISETP.GT.AND P2, PT, R3, 0x31, PT ;  /* 0x000000310300780c */ /* 0x000fe40003f44270 */
[----:B------:R-:W-:Y:S02]  /*3d60*/  FMNMX.FTZ R0, R97, R0, !PT ;  /* 0x0000000061007209 */ /* 0x000fe40007810000 */
[----:B------:R-:W-:Y:S02]  /*3d70*/  FSEL R59, R59, -INF , P6 ;  /* 0xff8000003b3b7808 */ /* 0x000fe40003000000 */
        /* <DEDUP_REMOVED lines=14> */
[----:B------:R-:W-:Y:S01]  /*3e60*/  ULDC UR4, c[0x0][0x988] ;  /* 0x0002620000047ab9 */ /* 0x000fe20000000800 */
[----:B------:R-:W-:Y:S01]  /*3e70*/  ISETP.GT.AND P5, PT, R3, 0x39, PT ;  /* 0x000000390300780c */ /* 0x000fe20003fa4270 */
[--C-:B------:R-:W-:Y:S01]  /*3e80*/  IMAD.MOV.U32 R62, RZ, RZ, R119.reuse ;  /* 0x000000ffff3e7224 */ /* 0x100fe200078e0077 */
[----:B------:R-:W-:Y:S01]  /*3e90*/  FSEL R103, R52, -INF , P6 ;  /* 0xff80000034677808 */ /* 0x000fe20003000000 */
[----:B------:R-:W-:Y:S01]  /*3ea0*/  IMAD.MOV.U32 R52, RZ, RZ, R119 ;  /* 0x000000ffff347224 */ /* 0x000fe200078e0077 */
[----:B------:R-:W-:-:S02]  /*3eb0*/  FMNMX.FTZ R0, R101, R0, !PT ;  /* 0x0000000065007209 */ /* 0x000fc40007810000 */
[----:B------:R-:W-:Y:S02]  /*3ec0*/  FSEL R105, R53, -INF , P5 ;  /* 0xff80000035697808 */ /* 0x000fe40002800000 */
[----:B------:R-:W-:Y:S02]  /*3ed0*/  FMNMX.FTZ R0, R103, R0, !PT ;  /* 0x0000000067007209 */ /* 0x000fe40007810000 */
[----:B------:R-:W-:Y:S01]  /*3ee0*/  FSEL R53, R50, -INF , P3 ;  /* 0xff80000032357808 */ /* 0x000fe20001800000 */
[----:B------:R-:W-:Y:S01]  /*3ef0*/  IMAD.MOV.U32 R50, RZ, RZ, R119 ;  /* 0x000000ffff327224 */ /* 0x000fe200078e0077 */
[----:B------:R-:W-:Y:S02]  /*3f00*/  ISETP.GT.AND P3, PT, R3, 0x41, PT ;  /* 0x000000410300780c */ /* 0x000fe40003f64270 */
[----:B------:R-:W-:Y:S02]  /*3f10*/  FMNMX.FTZ R0, R105, R0, !PT ;  /* 0x0000000069007209 */ /* 0x000fe40007810000 */
[----:B------:R-:W-:-:S02]  /*3f20*/  FSEL R51, R51, -INF , P2 ;  /* 0xff80000033337808 */ /* 0x000fc40001000000 */
[----:B------:R-:W-:Y:S02]  /*3f30*/  ISETP.GT.AND P2, PT, R3, 0x48, PT ;  /* 0x000000480300780c */ /* 0x000fe40003f44270 */
[----:B------:R-:W-:Y:S02]  /*3f40*/  FSEL R55, R55, -INF , P5 ;  /* 0xff80000037377808 */ /* 0x000fe40002800000 */
[----:B------:R-:W-:Y:S01]  /*3f50*/  ISETP.GT.AND P5, PT, R3, 0x68, PT ;  /* 0x000000680300780c */ /* 0x000fe20003fa4270 */
[----:B------:R-:W-:Y:S02]  /*3f60*/  WARPGROUP.DEPBAR.LE gsb0, 0x0 ;  /* 0x00008000000079c5 */ /* 0x000fe40000010000 */
[----:B------:R-:W-:Y:S01]  /*3f70*/  WARPGROUP.ARRIVE ;  /* 0x00000000000079c5 */ /* 0x000fe20000000000 */
[----:B------:R-:W-:Y:S02]  /*3f80*/  FSEL R107, R40, -INF , P4 ;  /* 0xff800000286b7808 */ /* 0x000fe40002000000 */
[----:B------:R-:W-:-:S02]  /*3f90*/  FSEL R109, R41, -INF , P3 ;  /* 0xff800000296d7808 */ /* 0x000fc40001800000 */
[----:B------:R-:W-:Y:S01]  /*3fa0*/  FMNMX.FTZ R0, R107, R0, !PT ;  /* 0x000000006b007209 */ /* 0x000fe20007810000 */
[----:B------:R-:W-:Y:S01]  /*3fb0*/  HGMMA.64x16x16.F32 R32, gdesc[UR52], R32, gsb0 ;  /* 0x00200000342079f0 */ /* 0x000fe20008000820 */
[----:B------:R-:W-:Y:S01]  /*3fc0*/  UIADD3 UR54, UR10, 0xa06, URZ ;  /* 0x00000a060a367890 */ /* 0x000fe2000fffe03f */
[----:B------:R-:W-:Y:S01]  /*3fd0*/  FSEL R111, R44, -INF , P2 ;  /* 0xff8000002c6f7808 */ /* 0x000fe20001000000 */
[----:B------:R-:W-:Y:S01]  /*3fe0*/  UMOV UR55, 0x40000040 ;  /* 0x4000004000377882 */ /* 0x000fe20000000000 */
[----:B------:R-:W-:Y:S01]  /*3ff0*/  FMNMX.FTZ R0, R109, R0, !PT ;  /* 0x000000006d007209 */ /* 0x000fe20007810000 */
[----:B------:R-:W-:Y:S01]  /*4000*/  IMAD.MOV.U32 R44, RZ, RZ, R119 ;  /* 0x000000ffff2c7224 */ /* 0x000fe200078e0077 */
[----:B------:R-:W-:Y:S02]  /*4010*/  FSEL R113, R45, -INF , P1 ;  /* 0xff8000002d717808 */ /* 0x000fe40000800000 */
[----:B------:R-:W-:Y:S02]  /*4020*/  FMNMX.FTZ R0, R111, R0, !PT ;  /* 0x000000006f007209 */ /* 0x000fe40007810000 */
[----:B------:R-:W-:-:S02]  /*4030*/  ISETP.GT.AND P1, PT, R3, 0x51, PT ;  /* 0x000000510300780c */ /* 0x000fc40003f24270 */
[----:B------:R-:W-:Y:S02]  /*4040*/  FMNMX.FTZ R0, R113, R0, !PT ;  /* 0x0000000071007209 */ /* 0x000fe40007810000 */
[----:B------:R-:W-:Y:S02]  /*4050*/  FSEL R43, R43, -INF , P3 ;  /* 0xff8000002b2b7808 */ /* 0x000fe40001800000 */
[C---:B------:R-:W-:Y:S02]  /*4060*/  ISETP.GT.AND P3, PT, R3.reuse, 0x60, PT ;  /* 0x000000600300780c */ /* 0x040fe40003f64270 */
[----:B------:R-:W-:Y:S01]  /*4070*/  FSEL R45, R42, -INF , P4 ;  /* 0xff8000002a2d7808 */ /* 0x000fe20002000000 */
[--C-:B------:R-:W-:Y:S01]  /*4080*/  IMAD.MOV.U32 R42, RZ, RZ, R119.reuse ;  /* 0x000000ffff2a7224 */ /* 0x100fe200078e0077 */
[C---:B------:R-:W-:Y:S02]  /*4090*/  ISETP.GT.AND P4, PT, R3.reuse, 0x61, PT ;  /* 0x000000610300780c */ /* 0x040fe40003f84270 */
[----:B------:R-:W-:Y:S01]  /*40a0*/  FSEL R41, R54, -INF , P6 ;  /* 0xff80000036297808 */ /* 0x000fe20003000000 */
[----:B------:R-:W-:Y:S01]  /*40b0*/  IMAD.MOV.U32 R54, RZ, RZ, R119 ;  /* 0x000000ffff367224 */ /* 0x000fe200078e0077 */
[----:B------:R-:W-:-:S02]  /*40c0*/  ISETP.GT.AND P6, PT, R3, 0x69, PT ;  /* 0x000000690300780c */ /* 0x000fc40003fc4270 */
[----:B------:R-:W-:Y:S01]  /*40d0*/  P2R R20, PR, RZ, 0x2 ;  /* 0x00000002ff147803 */ /* 0x000fe20000000000 */
[----:B------:R-:W-:Y:S02]  /*40e0*/  WARPGROUP.DEPBAR.LE gsb0, 0x0 ;  /* 0x00008000000079c5 */ /* 0x000fe40000010000 */
[----:B------:R-:W-:Y:S01]  /*40f0*/  WARPGROUP.ARRIVE ;  /* 0x00000000000079c5 */ /* 0x000fe20000000000 */
[----:B------:R-:W-:Y:S02]  /*4100*/  FSEL R115, R32, -INF , P0 ;  /* 0xff80000020737808 */ /* 0x000fe40000000000 */
[----:B------:R-:W-:Y:S02]  /*4110*/  ISETP.GT.AND P0, PT, R3, 0x58, PT ;  /* 0x000000580300780c */ /* 0x000fe40003f04270 */
[----:B------:R-:W-:Y:S01]  /*4120*/  FSEL R117, R33, -INF , P1 ;  /* 0xff80000021757808 */ /* 0x000fe20000800000 */
[----:B------:R-:W-:Y:S01]  /*4130*/  HGMMA.64x16x16.F32 R24, gdesc[UR52], R24, gsb0 ;  /* 0x00200000341879f0 */ /* 0x000fe20008000818 */
[----:B------:R-:W-:-:S02]  /*4140*/  FMNMX.FTZ R0, R115, R0, !PT ;  /* 0x0000000073007209 */ /* 0x000fc40007810000 */
[----:B------:R-:W-:Y:S01]  /*4150*/  FSEL R33, R46, -INF , P2 ;  /* 0xff8000002e217808 */ /* 0x000fe20001000000 */
[----:B------:R-:W-:Y:S01]  /*4160*/  IMAD.MOV.U32 R46, RZ, RZ, R119 ;  /* 0x000000ffff2e7224 */ /* 0x000fe200078e0077 */
[----:B------:R-:W-:Y:S02]  /*4170*/  ISETP.GT.AND P2, PT, R3, 0x59, PT ;  /* 0x000000590300780c */ /* 0x000fe40003f44270 */
[----:B------:R-:W-:Y:S02]  /*4180*/  FSEL R121, R36, -INF , P0 ;  /* 0xff80000024797808 */ /* 0x000fe40000000000 */
[----:B------:R-:W-:Y:S02]  /*4190*/  FMNMX.FTZ R0, R117, R0, !PT ;  /* 0x0000000075007209 */ /* 0x000fe40007810000 */
[----:B------:R-:W-:Y:S02]  /*41a0*/  FSEL R123, R37, -INF , P2 ;  /* 0xff800000257b7808 */ /* 0x000fe40001000000 */
[----:B------:R-:W-:-:S02]  /*41b0*/  FMNMX.FTZ R0, R121, R0, !PT ;  /* 0x0000000079007209 */ /* 0x000fc40007810000 */
[----:B------:R-:W-:Y:S02]  /*41c0*/  P2R R14, PR, RZ, 0x1 ;  /* 0x00000001ff0e7803 */ /* 0x000fe40000000000 */
[----:B------:R-:W-:Y:S02]  /*41d0*/  FMNMX.FTZ R0, R123, R0, !PT ;  /* 0x000000007b007209 */ /* 0x000fe40007810000 */
[C---:B------:R-:W-:Y:S02]  /*41e0*/  ISETP.GT.AND P0, PT, R3.reuse, 0x49, PT ;  /* 0x000000490300780c */ /* 0x040fe40003f04270 */
[----:B------:R-:W-:Y:S02]  /*41f0*/  ISETP.GT.AND P1, PT, R3, 0x50, PT ;  /* 0x000000500300780c */ /* 0x000fe40003f24270 */
[----:B------:R-:W-:Y:S02]  /*4200*/  FSEL R57, R47, -INF , P0 ;  /* 0xff8000002f397808 */ /* 0x000fe40000000000 */
[----:B------:R-:W-:-:S02]  /*4210*/  FSEL R37, R34, -INF , P1 ;  /* 0xff80000022257808 */ /* 0x000fc40000800000 */
[----:B------:R-:W-:Y:S02]  /*4220*/  ISETP.NE.AND P1, PT, R20, RZ, PT ;  /* 0x000000ff1400720c */ /* 0x000fe40003f25270 */
[----:B------:R-:W-:Y:S02]  /*4230*/  P2R R12, PR, RZ, 0x4 ;  /* 0x00000004ff0c7803 */ /* 0x000fe40000000000 */
[----:B------:R-:W-:Y:S02]  /*4240*/  ISETP.NE.AND P0, PT, R14, RZ, PT ;  /* 0x000000ff0e00720c */ /* 0x000fe40003f05270 */
        /* <DEDUP_REMOVED lines=48> */
[----:B------:R-:W-:Y:S01]  /*4550*/  MUFU.EX2 R25, R25 ;  /* 0x0000001900197308 */ /* 0x000fe20000000800 */
[----:B------:R-:W-:Y:S01]  /*4560*/  FMNMX.FTZ R6, R41, R6, !PT ;  /* 0x0000000629067209 */ /* 0x000fe20007810000 */
[-CC-:B------:R-:W-:Y:S01]  /*4570*/  FFMA.FTZ R196, R87, R0.reuse, -R10.reuse ;  /* 0x0000000057c47223 */ /* 0x180fe2000001080a */
[----:B------:R-:W-:Y:S01]  /*4580*/  FSEL R77, R30, -INF , P5 ;  /* 0xff8000001e4d7808 */ /* 0x000fe20002800000 */
[--C-:B------:R-:W-:Y:S01]  /*4590*/  FFMA.FTZ R61, R65, R0, -R10.reuse ;  /* 0x00000000413d7223 */ /* 0x100fe2000001080a */
[----:B------:R-:W-:Y:S01]  /*45a0*/  FMNMX.FTZ R6, R55, R6, !PT ;  /* 0x0000000637067209 */ /* 0x000fe20007810000 */
[-CC-:B------:R-:W-:Y:S01]  /*45b0*/  FFMA.FTZ R198, R89, R0.reuse, -R10.reuse ;  /* 0x0000000059c67223 */ /* 0x180fe2000001080a */
[--C-:B------:R-:W-:Y:S01]  /*45c0*/  FFMA.FTZ R65, R69, R0, -R10.reuse ;  /* 0x0000000045417223 */ /* 0x100fe2000001080a */
[----:B------:R-:W0:Y:S01]  /*45d0*/  MUFU.EX2 R200, R200 ;  /* 0x000000c800c87308 */ /* 0x000e220000000800 */
        /* <DEDUP_REMOVED lines=22> */
[--C-:B------:R-:W-:Y:S01]  /*4740*/  FFMA.FTZ R121, R121, R0, -R10.reuse ;  /* 0x0000000079797223 */ /* 0x100fe2000001080a */
[----:B------:R-:W4:Y:S01]  /*4750*/  MUFU.EX2 R196, R196 ;  /* 0x000000c400c47308 */ /* 0x000f220000000800 */
[----:B------:R-:W-:Y:S01]  /*4760*/  FMNMX.FTZ R6, R29, R6, !PT ;  /* 0x000000061d067209 */ /* 0x000fe20007810000 */
[-CC-:B------:R-:W-:Y:S01]  /*4770*/  FFMA.FTZ R123, R123, R0.reuse, -R10.reuse ;  /* 0x000000007b7b7223 */ /* 0x180fe2000001080a */
[-CC-:B------:R-:W-:Y:S01]  /*4780*/  FFMA.FTZ R125, R125, R0.reuse, -R10.reuse ;  /* 0x000000007d7d7223 */ /* 0x180fe2000001080a */
[--C-:B------:R-:W-:Y:S01]  /*4790*/  FFMA.FTZ R127, R127, R0, -R10.reuse ;  /* 0x000000007f7f7223 */ /* 0x100fe2000001080a */
[----:B------:R-:W-:Y:S01]  /*47a0*/  FMNMX.FTZ R6, R39, R6, !PT ;  /* 0x0000000627067209 */ /* 0x000fe20007810000 */
[-CC-:B------:R-:W-:Y:S01]  /*47b0*/  FFMA.FTZ R129, R129, R0.reuse, -R10.reuse ;  /* 0x0000000081817223 */ /* 0x180fe2000001080a */
[----:B------:R-:W-:Y:S01]  /*47c0*/  FFMA.FTZ R10, R131, R0, -R10 ;  /* 0x00000000830a7223 */ /* 0x000fe2000001080a */
[----:B------:R-:W5:Y:S01]  /*47d0*/  MUFU.EX2 R61, R61 ;  /* 0x0000003d003d7308 */ /* 0x000f620000000800 */
[----:B------:R-:W-:Y:S01]  /*47e0*/  FMNMX.FTZ R6, R73, R6, !PT ;  /* 0x0000000649067209 */ /* 0x000fe20007810000 */
[----:B------:R-:W-:-:S02]  /*47f0*/  IMAD.MOV.U32 R95, RZ, RZ, R119 ;  /* 0x000000ffff5f7224 */ /* 0x000fc400078e0077 */
[--C-:B------:R-:W-:Y:S01]  /*4800*/  IMAD.MOV.U32 R93, RZ, RZ, R119.reuse ;  /* 0x000000ffff5d7224 */ /* 0x100fe200078e0077 */
[----:B------:R-:W-:Y:S01]  /*4810*/  FMNMX.FTZ R6, R27, R6, !PT ;  /* 0x000000061b067209 */ /* 0x000fe20007810000 */
[--C-:B------:R-:W-:Y:S02]  /*4820*/  IMAD.MOV.U32 R91, RZ, RZ, R119.reuse ;  /* 0x000000ffff5b7224 */ /* 0x100fe400078e0077 */
[----:B------:R-:W-:Y:S01]  /*4830*/  MUFU.EX2 R198, R198 ;  /* 0x000000c600c67308 */ /* 0x000fe20000000800 */
[----:B------:R-:W-:Y:S01]  /*4840*/  FMNMX.FTZ R6, R77, R6, !PT ;  /* 0x000000064d067209 */ /* 0x000fe20007810000 */
[--C-:B------:R-:W-:Y:S02]  /*4850*/  IMAD.MOV.U32 R89, RZ, RZ, R119.reuse ;  /* 0x000000ffff597224 */ /* 0x100fe400078e0077 */
[--C-:B------:R-:W-:Y:S01]  /*4860*/  IMAD.MOV.U32 R87, RZ, RZ, R119.reuse ;  /* 0x000000ffff577224 */ /* 0x100fe200078e0077 */
[----:B------:R-:W-:Y:S01]  /*4870*/  FMNMX.FTZ R6, R31, R6, !PT ;  /* 0x000000061f067209 */ /* 0x000fe20007810000 */
[----:B------:R-:W-:-:S02]  /*4880*/  IMAD.MOV.U32 R85, RZ, RZ, R119 ;  /* 0x000000ffff557224 */ /* 0x000fc400078e0077 */
[----:B------:R-:W-:Y:S01]  /*4890*/  MUFU.EX2 R65, R65 ;  /* 0x0000004100417308 */ /* 0x000fe20000000800 */
[----:B------:R-:W-:Y:S01]  /*48a0*/  IMAD.MOV.U32 R81, RZ, RZ, R119 ;  /* 0x000000ffff517224 */ /* 0x000fe200078e0077 */
[----:B------:R-:W1:Y:S06]  /*48b0*/  SHFL.BFLY PT, R3, R6, 0x2, 0x1f ;  /* 0x0c401f0006037f89 */ /* 0x000e6c00000e0000 */
[----:B------:R-:W-:Y:S08]  /*48c0*/  MUFU.EX2 R192, R192 ;  /* 0x000000c000c07308 */ /* 0x000ff00000000800 */
[----:B------:R-:W-:Y:S08]  /*48d0*/  MUFU.EX2 R69, R69 ;  /* 0x0000004500457308 */ /* 0x000ff00000000800 */
[----:B------:R-:W-:Y:S01]  /*48e0*/  MUFU.EX2 R194, R194 ;  /* 0x000000c200c27308 */ /* 0x000fe20000000800 */
[----:B-1----:R-:W-:-:S05]  /*48f0*/  FMNMX.FTZ R8, R6, R3, !PT ;  /* 0x0000000306087209 */ /* 0x002fca0007810000 */
[----:B------:R-:W1:Y:S02]  /*4900*/  SHFL.BFLY PT, R3, R8, 0x1, 0x1f ;  /* 0x0c201f0008037f89 */ /* 0x000e6400000e0000 */
[----:B------:R-:W-:Y:S08]  /*4910*/  MUFU.EX2 R97, R97 ;  /* 0x0000006100617308 */ /* 0x000ff00000000800 */
[----:B------:R-:W-:Y:S08]  /*4920*/  MUFU.EX2 R99, R99 ;  /* 0x0000006300637308 */ /* 0x000ff00000000800 */
[----:B------:R0:W-:Y:S01]  /*4930*/  MUFU.EX2 R188, R101 ;  /* 0x0000006500bc7308 */ /* 0x0001e20000000800 */
[----:B-1----:R-:W-:-:S07]  /*4940*/  FMNMX.FTZ R3, R8, R3, !PT ;  /* 0x0000000308037209 */ /* 0x002fce0007810000 */
[----:B------:R-:W-:Y:S01]  /*4950*/  MUFU.EX2 R103, R103 ;  /* 0x0000006700677308 */ /* 0x000fe20000000800 */
[----:B0-----:R-:W-:Y:S01]  /*4960*/  IMAD.MOV.U32 R101, RZ, RZ, R119 ;  /* 0x000000ffff657224 */ /* 0x001fe200078e0077 */
[C---:B------:R-:W-:Y:S01]  /*4970*/  FSETP.NEU.FTZ.AND P2, PT, R3.reuse, -INF , PT ;  /* 0xff8000000300780b */ /* 0x040fe20003f5d000 */
[----:B------:R-:W-:-:S05]  /*4980*/  FMUL.FTZ R6, R3, R0 ;  /* 0x0000000003067220 */ /* 0x000fca0000410000 */
[----:B------:R-:W-:Y:S01]  /*4990*/  MUFU.EX2 R190, R105 ;  /* 0x0000006900be7308 */ /* 0x000fe20000000800 */
[----:B------:R-:W-:Y:S02]  /*49a0*/  FSEL R6, R6, RZ, P2 ;  /* 0x000000ff06067208 */ /* 0x000fe40001000000 */
[----:B------:R-:W-:Y:S01]  /*49b0*/  ISETP.GE.AND P2, PT, R83, 0x71, PT ;  /* 0x000000715300780c */ /* 0x000fe20003f46270 */
[----:B------:R-:W-:Y:S02]  /*49c0*/  IMAD.MOV.U32 R83, RZ, RZ, R119 ;  /* 0x000000ffff537224 */ /* 0x000fe400078e0077 */
        /* <DEDUP_REMOVED lines=27> */
[----:B------:R-:W-:Y:S01]  /*4b80*/  FFMA.FTZ R37, R37, R0, -R6 ;  /* 0x0000000025257223 */ /* 0x000fe20000010806 */
[----:B------:R-:W2:Y:S01]  /*4b90*/  MUFU.EX2 R12, R79 ;  /* 0x0000004f000c7308 */ /* 0x000ea20000000800 */
[----:B-----5:R-:W-:Y:S01]  /*4ba0*/  FADD.FTZ R7, R61, R32 ;  /* 0x000000203d077221 */ /* 0x020fe20000010000 */
[----:B-1----:R-:W-:Y:S01]  /*4bb0*/  FADD.FTZ R32, R201, R8 ;  /* 0x00000008c9207221 */ /* 0x002fe20000010000 */
[----:B------:R-:W-:Y:S01]  /*4bc0*/  F2FP.F16.F32.PACK_AB R200, R25, R200 ;  /* 0x000000c819c8723e */ /* 0x000fe200000000ff */
        /* <DEDUP_REMOVED lines=8> */
[-CC-:B------:R-:W-:Y:S01]  /*4c50*/  FFMA.FTZ R77, R77, R0.reuse, -R6.reuse ;  /* 0x000000004d4d7223 */ /* 0x180fe20000010806 */
[----:B------:R-:W-:Y:S01]  /*4c60*/  FFMA.FTZ R31, R31, R0, -R6 ;  /* 0x000000001f1f7223 */ /* 0x000fe20000010806 */
[----:B------:R-:W-:Y:S01]  /*4c70*/  F2FP.F16.F32.PACK_AB R201, R8, R201 ;  /* 0x000000c908c9723e */ /* 0x000fe200000000ff */
[--C-:B------:R-:W-:Y:S01]  /*4c80*/  IMAD.MOV.U32 R105, RZ, RZ, R119.reuse ;  /* 0x000000ffff697224 */ /* 0x100fe200078e0077 */
[----:B------:R0:W1:Y:S01]  /*4c90*/  MUFU.EX2 R14, R67 ;  /* 0x00000043000e7308 */ /* 0x0000620000000800 */
[----:B--2---:R-:W-:Y:S01]  /*4ca0*/  F2FP.F16.F32.PACK_AB R203, R12, R11 ;  /* 0x0000000b0ccb723e */ /* 0x004fe200000000ff */
[--C-:B------:R-:W-:Y:S01]  /*4cb0*/  IMAD.MOV.U32 R79, RZ, RZ, R119.reuse ;  /* 0x000000ffff4f7224 */ /* 0x100fe200078e0077 */
[----:B------:R-:W-:Y:S01]  /*4cc0*/  F2FP.F16.F32.PACK_AB R202, R47, R202 ;  /* 0x000000ca2fca723e */ /* 0x000fe200000000ff */
[--C-:B------:R-:W-:Y:S01]  /*4cd0*/  IMAD.MOV.U32 R75, RZ, RZ, R119.reuse ;  /* 0x000000ffff4b7224 */ /* 0x100fe200078e0077 */
[----:B------:R-:W-:Y:S01]  /*4ce0*/  F2FP.F16.F32.PACK_AB R196, R61, R196 ;  /* 0x000000c43dc4723e */ /* 0x000fe200000000ff */
[--C-:B------:R-:W-:Y:S01]  /*4cf0*/  IMAD.MOV.U32 R61, RZ, RZ, R119.reuse ;  /* 0x000000ffff3d7224 */ /* 0x100fe200078e0077 */
[----:B------:R-:W-:Y:S01]  /*4d00*/  F2FP.F16.F32.PACK_AB R198, R65, R198 ;  /* 0x000000c641c6723e */ /* 0x000fe200000000ff */
[----:B------:R-:W2:Y:S01]  /*4d10*/  MUFU.EX2 R15, R15 ;  /* 0x0000000f000f7308 */ /* 0x000ea20000000800 */
[----:B0-----:R-:W-:-:S02]  /*4d20*/  IMAD.MOV.U32 R67, RZ, RZ, R119 ;  /* 0x000000ffff437224 */ /* 0x001fc400078e0077 */
[----:B------:R-:W-:-:S05]  /*4d30*/  IMAD.MOV.U32 R47, RZ, RZ, R119 ;  /* 0x000000ffff2f7224 */ /* 0x000fca00078e0077 */
[----:B------:R0:W-:Y:S01]  /*4d40*/  MUFU.EX2 R28, R51 ;  /* 0x00000033001c7308 */ /* 0x0001e20000000800 */
[----:B-1----:R-:W-:-:S07]  /*4d50*/  F2FP.F16.F32.PACK_AB R197, R14, R13 ;  /* 0x0000000d0ec5723e */ /* 0x002fce00000000ff */
[----:B------:R1:W3:Y:S01]  /*4d60*/  MUFU.EX2 R20, R71 ;  /* 0x0000004700147308 */ /* 0x0002e20000000800 */
[----:B0-----:R-:W-:Y:S01]  /*4d70*/  FADD.FTZ R51, R65, R34 ;  /* 0x0000002241337221 */ /* 0x001fe20000010000 */
[----:B------:R-:W-:Y:S01]  /*4d80*/  FADD.FTZ R34, R12, R7 ;  /* 0x000000070c227221 */ /* 0x000fe20000010000 */
[----:B------:R-:W-:Y:S02]  /*4d90*/  IMAD.MOV.U32 R65, RZ, RZ, R119 ;  /* 0x000000ffff417224 */ /* 0x000fe400078e0077 */
[----:B------:R-:W-:Y:S01]  /*4da0*/  FADD.FTZ R36, R192, R51 ;  /* 0x00000033c0247221 */ /* 0x000fe20000010000 */
[----:B------:R-:W-:Y:S01]  /*4db0*/  FADD.FTZ R7, R13, R34 ;  /* 0x000000220d077221 */ /* 0x000fe20000010000 */
[C---:B------:R-:W-:Y:S01]  /*4dc0*/  F2FP.F16.F32.PACK_AB R192, R69.reuse, R192 ;  /* 0x000000c045c0723e */ /* 0x040fe200000000ff */
[----:B------:R-:W0:Y:S01]  /*4dd0*/  MUFU.EX2 R21, R21 ;  /* 0x0000001500157308 */ /* 0x000e220000000800 */
[----:B------:R-:W-:Y:S01]  /*4de0*/  FADD.FTZ R51, R69, R36 ;  /* 0x0000002445337221 */ /* 0x000fe20000010000 */
[----:B------:R-:W-:Y:S01]  /*4df0*/  FADD.FTZ R34, R14, R7 ;  /* 0x000000070e227221 */ /* 0x000fe20000010000 */
[----:B-1----:R-:W-:-:S02]  /*4e00*/  IMAD.MOV.U32 R71, RZ, RZ, R119 ;  /* 0x000000ffff477224 */ /* 0x002fc400078e0077 */
[----:B------:R-:W-:Y:S01]  /*4e10*/  FADD.FTZ R36, R194, R51 ;  /* 0x00000033c2247221 */ /* 0x000fe20000010000 */
[----:B--2---:R-:W-:Y:S01]  /*4e20*/  FADD.FTZ R7, R15, R34 ;  /* 0x000000220f077221 */ /* 0x004fe20000010000 */
[C---:B------:R-:W-:Y:S01]  /*4e30*/  F2FP.F16.F32.PACK_AB R194, R97.reuse, R194 ;  /* 0x000000c261c2723e */ /* 0x040fe200000000ff */
[----:B------:R1:W2:Y:S01]  /*4e40*/  MUFU.EX2 R24, R59 ;  /* 0x0000003b00187308 */ /* 0x0002a20000000800 */
[----:B------:R-:W-:Y:S01]  /*4e50*/  FADD.FTZ R38, R97, R36 ;  /* 0x0000002461267221 */ /* 0x000fe20000010000 */
[C---:B---3--:R-:W-:Y:S01]  /*4e60*/  FADD.FTZ R36, R20.reuse, R7 ;  /* 0x0000000714247221 */ /* 0x048fe20000010000 */
[----:B------:R-:W-:Y:S01]  /*4e70*/  F2FP.F16.F32.PACK_AB R199, R20, R15 ;  /* 0x0000000f14c7723e */ /* 0x000fe200000000ff */
[--C-:B------:R-:W-:Y:S02]  /*4e80*/  IMAD.MOV.U32 R97, RZ, RZ, R119.reuse ;  /* 0x000000ffff617224 */ /* 0x100fe400078e0077 */
[--C-:B------:R-:W-:Y:S02]  /*4e90*/  IMAD.MOV.U32 R69, RZ, RZ, R119.reuse ;  /* 0x000000ffff457224 */ /* 0x100fe400078e0077 */
[----:B------:R-:W3:Y:S01]  /*4ea0*/  MUFU.EX2 R49, R49 ;  /* 0x0000003100317308 */ /* 0x000ee20000000800 */
[----:B0-----:R-:W-:Y:S01]  /*4eb0*/  FADD.FTZ R7, R21, R36 ;  /* 0x0000002415077221 */ /* 0x001fe20000010000 */
[----:B-1----:R-:W-:-:S02]  /*4ec0*/  IMAD.MOV.U32 R59, RZ, RZ, R119 ;  /* 0x000000ffff3b7224 */ /* 0x002fc400078e0077 */
[----:B------:R-:W-:-:S04]  /*4ed0*/  IMAD.MOV.U32 R51, RZ, RZ, R119 ;  /* 0x000000ffff337224 */ /* 0x000fc800078e0077 */
[----:B------:R0:W1:Y:S01]  /*4ee0*/  MUFU.EX2 R26, R63 ;  /* 0x0000003f001a7308 */ /* 0x0000620000000800 */
[C---:B--2---:R-:W-:Y:S01]  /*4ef0*/  FADD.FTZ R2, R24.reuse, R7 ;  /* 0x0000000718027221 */ /* 0x044fe20000010000 */
[----:B------:R-:W-:Y:S01]  /*4f00*/  F2FP.F16.F32.PACK_AB R193, R24, R21 ;  /* 0x0000001518c1723e */ /* 0x000fe200000000ff */
[----:B------:R-:W-:-:S05]  /*4f10*/  IMAD.MOV.U32 R24, RZ, RZ, R119 ;  /* 0x000000ffff187224 */ /* 0x000fca00078e0077 */
[----:B------:R-:W2:Y:S01]  /*4f20*/  MUFU.EX2 R107, R107 ;  /* 0x0000006b006b7308 */ /* 0x000ea20000000800 */
[----:B---3--:R-:W-:Y:S01]  /*4f30*/  FADD.FTZ R7, R49, R2 ;  /* 0x0000000231077221 */ /* 0x008fe20000010000 */
[----:B0-----:R-:W-:-:S06]  /*4f40*/  IMAD.MOV.U32 R63, RZ, RZ, R119 ;  /* 0x000000ffff3f7224 */ /* 0x001fcc00078e0077 */
[----:B------:R0:W-:Y:S01]  /*4f50*/  MUFU.EX2 R32, R43 ;  /* 0x0000002b00207308 */ /* 0x0001e20000000800 */
[----:B-1----:R-:W-:Y:S01]  /*4f60*/  F2FP.F16.F32.PACK_AB R195, R26, R49 ;  /* 0x000000311ac3723e */ /* 0x002fe200000000ff */
[----:B------:R-:W-:-:S06]  /*4f70*/  IMAD.MOV.U32 R49, RZ, RZ, R119 ;  /* 0x000000ffff317224 */ /* 0x000fcc00078e0077 */
[----:B------:R-:W1:Y:S01]  /*4f80*/  MUFU.EX2 R53, R53 ;  /* 0x0000003500357308 */ /* 0x000e620000000800 */
[----:B0-----:R-:W-:-:S04]  /*4f90*/  FADD.FTZ R43, R99, R38 ;  /* 0x00000026632b7221 */ /* 0x001fc80000010000 */
[C---:B------:R-:W-:Y:S01]  /*4fa0*/  FADD.FTZ R36, R188.reuse, R43 ;  /* 0x0000002bbc247221 */ /* 0x040fe20000010000 */
[----:B------:R-:W-:Y:S01]  /*4fb0*/  F2FP.F16.F32.PACK_AB R188, R188, R99 ;  /* 0x00000063bcbc723e */ /* 0x000fe200000000ff */
[----:B------:R-:W-:Y:S01]  /*4fc0*/  IMAD.MOV.U32 R99, RZ, RZ, R119 ;  /* 0x000000ffff637224 */ /* 0x000fe200078e0077 */
[----:B------:R0:W3:Y:S01]  /*4fd0*/  MUFU.EX2 R184, R109 ;  /* 0x0000006d00b87308 */ /* 0x0000e20000000800 */
[----:B------:R-:W-:Y:S01]  /*4fe0*/  FADD.FTZ R43, R103, R36 ;  /* 0x00000024672b7221 */ /* 0x000fe20000010000 */
[----:B------:R-:W-:Y:S01]  /*4ff0*/  FADD.FTZ R36, R26, R7 ;  /* 0x000000071a247221 */ /* 0x000fe20000010000 */
[----:B------:R-:W-:Y:S02]  /*5000*/  IMAD.MOV.U32 R26, RZ, RZ, R119 ;  /* 0x000000ffff1a7224 */ /* 0x000fe400078e0077 */
[C---:B------:R-:W-:Y:S01]  /*5010*/  FADD.FTZ R38, R190.reuse, R43 ;  /* 0x0000002bbe267221 */ /* 0x040fe20000010000 */
[----:B------:R-:W-:Y:S01]  /*5020*/  F2FP.F16.F32.PACK_AB R190, R190, R103 ;  /* 0x00000067bebe723e */ /* 0x000fe200000000ff */
[--C-:B------:R-:W-:Y:S01]  /*5030*/  IMAD.MOV.U32 R103, RZ, RZ, R119.reuse ;  /* 0x000000ffff677224 */ /* 0x100fe200078e0077 */
[----:B------:R-:W4:Y:S01]  /*5040*/  MUFU.EX2 R111, R111 ;  /* 0x0000006f006f7308 */ /* 0x000f220000000800 */
[----:B--2---:R-:W-:Y:S01]  /*5050*/  FADD.FTZ R43, R107, R38 ;  /* 0x000000266b2b7221 */ /* 0x004fe20000010000 */
[----:B-1----:R-:W-:Y:S01]  /*5060*/  FADD.FTZ R7, R53, R36 ;  /* 0x0000002435077221 */ /* 0x002fe20000010000 */
[----:B------:R-:W-:Y:S01]  /*5070*/  F2FP.F16.F32.PACK_AB R189, R28, R53 ;  /* 0x000000351cbd723e */ /* 0x000fe200000000ff */
[----:B0-----:R-:W-:-:S02]  /*5080*/  IMAD.MOV.U32 R109, RZ, RZ, R119 ;  /* 0x000000ffff6d7224 */ /* 0x001fc400078e0077 */
[----:B------:R-:W-:Y:S01]  /*5090*/  FADD.FTZ R36, R28, R7 ;  /* 0x000000071c247221 */ /* 0x000fe20000010000 */
[----:B------:R-:W-:Y:S01]  /*50a0*/  IMAD.MOV.U32 R53, RZ, RZ, R119 ;  /* 0x000000ffff357224 */ /* 0x000fe200078e0077 */
[----:B------:R-:W0:Y:S01]  /*50b0*/  MUFU.EX2 R41, R41 ;  /* 0x0000002900297308 */ /* 0x000e220000000800 */
[C---:B---3--:R-:W-:Y:S01]  /*50c0*/  FADD.FTZ R38, R184.reuse, R43 ;  /* 0x0000002bb8267221 */ /* 0x048fe20000010000 */
[----:B------:R-:W-:Y:S01]  /*50d0*/  F2FP.F16.F32.PACK_AB R184, R184, R107 ;  /* 0x0000006bb8b8723e */ /* 0x000fe200000000ff */
[--C-:B------:R-:W-:Y:S02]  /*50e0*/  IMAD.MOV.U32 R107, RZ, RZ, R119.reuse ;  /* 0x000000ffff6b7224 */ /* 0x100fe400078e0077 */
[----:B------:R-:W-:-:S03]  /*50f0*/  IMAD.MOV.U32 R28, RZ, RZ, R119 ;  /* 0x000000ffff1c7224 */ /* 0x000fc600078e0077 */
[----:B------:R1:W2:Y:S01]  /*5100*/  MUFU.EX2 R186, R113 ;  /* 0x0000007100ba7308 */ /* 0x0002a20000000800 */
[----:B----4-:R-:W-:-:S07]  /*5110*/  FADD.FTZ R43, R111, R38 ;  /* 0x000000266f2b7221 */ /* 0x010fce0000010000 */
[----:B------:R3:W4:Y:S01]  /*5120*/  MUFU.EX2 R30, R55 ;  /* 0x00000037001e7308 */ /* 0x0007220000000800 */
[----:B0-----:R-:W-:Y:S01]  /*5130*/  FADD.FTZ R7, R41, R36 ;  /* 0x0000002429077221 */ /* 0x001fe20000010000 */
[----:B-1----:R-:W-:-:S06]  /*5140*/  IMAD.MOV.U32 R113, RZ, RZ, R119 ;  /* 0x000000ffff717224 */ /* 0x002fcc00078e0077 */
[----:B------:R-:W0:Y:S01]  /*5150*/  MUFU.EX2 R115, R115 ;  /* 0x0000007300737308 */ /* 0x000e220000000800 */
[C---:B--2---:R-:W-:Y:S01]  /*5160*/  FADD.FTZ R38, R186.reuse, R43 ;  /* 0x0000002bba267221 */ /* 0x044fe20000010000 */
[----:B------:R-:W-:Y:S01]  /*5170*/  F2FP.F16.F32.PACK_AB R186, R186, R111 ;  /* 0x0000006fbaba723e */ /* 0x000fe200000000ff */
[--C-:B------:R-:W-:Y:S02]  /*5180*/  IMAD.MOV.U32 R111, RZ, RZ, R119.reuse ;  /* 0x000000ffff6f7224 */ /* 0x100fe400078e0077 */
[--C-:B---3--:R-:W-:Y:S02]  /*5190*/  IMAD.MOV.U32 R55, RZ, RZ, R119.reuse ;  /* 0x000000ffff377224 */ /* 0x108fe400078e0077 */
[----:B------:R-:W-:Y:S01]  /*51a0*/  IMAD.MOV.U32 R43, RZ, RZ, R119 ;  /* 0x000000ffff2b7224 */ /* 0x000fe200078e0077 */
[----:B------:R-:W1:Y:S01]  /*51b0*/  MUFU.EX2 R45, R45 ;  /* 0x0000002d002d7308 */ /* 0x000e620000000800 */
[C---:B----4-:R-:W-:Y:S01]  /*51c0*/  FADD.FTZ R36, R30.reuse, R7 ;  /* 0x000000071e247221 */ /* 0x050fe20000010000 */
[----:B------:R-:W-:Y:S01]  /*51d0*/  F2FP.F16.F32.PACK_AB R191, R30, R41 ;  /* 0x000000291ebf723e */ /* 0x000fe200000000ff */
[----:B------:R-:W-:-:S02]  /*51e0*/  IMAD.MOV.U32 R41, RZ, RZ, R119 ;  /* 0x000000ffff297224 */ /* 0x000fc400078e0077 */
[----:B------:R-:W-:-:S03]  /*51f0*/  IMAD.MOV.U32 R30, RZ, RZ, R119 ;  /* 0x000000ffff1e7224 */ /* 0x000fc600078e0077 */
[----:B------:R2:W3:Y:S01]  /*5200*/  MUFU.EX2 R180, R117 ;  /* 0x0000007500b47308 */ /* 0x0004e20000000800 */
[----:B0-----:R-:W-:-:S07]  /*5210*/  FADD.FTZ R25, R115, R38 ;  /* 0x0000002673197221 */ /* 0x001fce0000010000 */
[----:B------:R-:W0:Y:S01]  /*5220*/  MUFU.EX2 R121, R121 ;  /* 0x0000007900797308 */ /* 0x000e220000000800 */
[----:B-1----:R-:W-:Y:S01]  /*5230*/  FADD.FTZ R7, R45, R36 ;  /* 0x000000242d077221 */ /* 0x002fe20000010000 */
[C---:B------:R-:W-:Y:S01]  /*5240*/  F2FP.F16.F32.PACK_AB R185, R32.reuse, R45 ;  /* 0x0000002d20b9723e */ /* 0x040fe200000000ff */
[----:B--2---:R-:W-:Y:S02]  /*5250*/  IMAD.MOV.U32 R117, RZ, RZ, R119 ;  /* 0x000000ffff757224 */ /* 0x004fe400078e0077 */
[----:B------:R-:W-:Y:S01]  /*5260*/  FADD.FTZ R36, R32, R7 ;  /* 0x0000000720247221 */ /* 0x000fe20000010000 */
[----:B------:R-:W-:Y:S02]  /*5270*/  IMAD.MOV.U32 R45, RZ, RZ, R119 ;  /* 0x000000ffff2d7224 */ /* 0x000fe400078e0077 */
[----:B------:R-:W1:Y:S01]  /*5280*/  MUFU.EX2 R33, R33 ;  /* 0x0000002100217308 */ /* 0x000e620000000800 */
[C---:B---3--:R-:W-:Y:S01]  /*5290*/  FADD.FTZ R38, R180.reuse, R25 ;  /* 0x00000019b4267221 */ /* 0x048fe20000010000 */
[----:B------:R-:W-:Y:S01]  /*52a0*/  F2FP.F16.F32.PACK_AB R180, R180, R115 ;  /* 0x00000073b4b4723e */ /* 0x000fe200000000ff */
[----:B------:R-:W-:-:S02]  /*52b0*/  IMAD.MOV.U32 R115, RZ, RZ, R119 ;  /* 0x000000ffff737224 */ /* 0x000fc400078e0077 */
[----:B------:R-:W-:-:S03]  /*52c0*/  IMAD.MOV.U32 R32, RZ, RZ, R119 ;  /* 0x000000ffff207224 */ /* 0x000fc600078e0077 */
[----:B------:R-:W2:Y:S01]  /*52d0*/  MUFU.EX2 R182, R123 ;  /* 0x0000007b00b67308 */ /* 0x000ea20000000800 */
[----:B0-----:R-:W-:-:S07]  /*52e0*/  FADD.FTZ R25, R121, R38 ;  /* 0x0000002679197221 */ /* 0x001fce0000010000 */
[----:B------:R0:W3:Y:S01]  /*52f0*/  MUFU.EX2 R34, R57 ;  /* 0x0000003900227308 */ /* 0x0000e20000000800 */
[----:B-1----:R-:W-:-:S07]  /*5300*/  FADD.FTZ R7, R33, R36 ;  /* 0x0000002421077221 */ /* 0x002fce0000010000 */
[----:B------:R-:W1:Y:S01]  /*5310*/  MUFU.EX2 R125, R125 ;  /* 0x0000007d007d7308 */ /* 0x000e620000000800 */
[C---:B--2---:R-:W-:Y:S01]  /*5320*/  FADD.FTZ R40, R182.reuse, R25 ;  /* 0x00000019b6287221 */ /* 0x044fe20000010000 */
[----:B------:R-:W-:Y:S01]  /*5330*/  F2FP.F16.F32.PACK_AB R182, R182, R121 ;  /* 0x00000079b6b6723e */ /* 0x000fe200000000ff */
[----:B0-----:R-:W-:-:S05]  /*5340*/  IMAD.MOV.U32 R57, RZ, RZ, R119 ;  /* 0x000000ffff397224 */ /* 0x001fca00078e0077 */
[----:B------:R-:W0:Y:S01]  /*5350*/  MUFU.EX2 R37, R37 ;  /* 0x0000002500257308 */ /* 0x000e220000000800 */
[C---:B---3--:R-:W-:Y:S01]  /*5360*/  FADD.FTZ R38, R34.reuse, R7 ;  /* 0x0000000722267221 */ /* 0x048fe20000010000 */
[----:B------:R-:W-:Y:S01]  /*5370*/  F2FP.F16.F32.PACK_AB R187, R34, R33 ;  /* 0x0000002122bb723e */ /* 0x000fe200000000ff */
[--C-:B------:R-:W-:Y:S02]  /*5380*/  IMAD.MOV.U32 R34, RZ, RZ, R119.reuse ;  /* 0x000000ffff227224 */ /* 0x100fe400078e0077 */
[----:B------:R-:W-:-:S03]  /*5390*/  IMAD.MOV.U32 R33, RZ, RZ, R119 ;  /* 0x000000ffff217224 */ /* 0x000fc600078e0077 */
[----:B------:R-:W2:Y:S01]  /*53a0*/  MUFU.EX2 R176, R127 ;  /* 0x0000007f00b07308 */ /* 0x000ea20000000800 */
[----:B-1----:R-:W-:-:S07]  /*53b0*/  FADD.FTZ R25, R125, R40 ;  /* 0x000000287d197221 */ /* 0x002fce0000010000 */
[----:B------:R1:W3:Y:S01]  /*53c0*/  MUFU.EX2 R2, R35 ;  /* 0x0000002300027308 */ /* 0x0002e20000000800 */
[----:B0-----:R-:W-:-:S07]  /*53d0*/  FADD.FTZ R7, R37, R38 ;  /* 0x0000002625077221 */ /* 0x001fce0000010000 */
[----:B------:R-:W0:Y:S01]  /*53e0*/  MUFU.EX2 R129, R129 ;  /* 0x0000008100817308 */ /* 0x000e220000000800 */
[C---:B--2---:R-:W-:Y:S01]  /*53f0*/  FADD.FTZ R40, R176.reuse, R25 ;  /* 0x00000019b0287221 */ /* 0x044fe20000010000 */
[----:B------:R-:W-:Y:S01]  /*5400*/  F2FP.F16.F32.PACK_AB R176, R176, R125 ;  /* 0x0000007db0b0723e */ /* 0x000fe200000000ff */
[----:B-1----:R-:W-:-:S05]  /*5410*/  IMAD.MOV.U32 R35, RZ, RZ, R119 ;  /* 0x000000ffff237224 */ /* 0x002fca00078e0077 */
[----:B------:R-:W1:Y:S01]  /*5420*/  MUFU.EX2 R29, R29 ;  /* 0x0000001d001d7308 */ /* 0x000e620000000800 */
[C---:B---3--:R-:W-:Y:S01]  /*5430*/  FADD.FTZ R38, R2.reuse, R7 ;  /* 0x0000000702267221 */ /* 0x048fe20000010000 */
[----:B------:R-:W-:Y:S01]  /*5440*/  F2FP.F16.F32.PACK_AB R181, R2, R37 ;  /* 0x0000002502b5723e */ /* 0x000fe200000000ff */
[----:B------:R-:W-:Y:S02]  /*5450*/  IMAD.MOV.U32 R2, RZ, RZ, 0x3f800000 ;  /* 0x3f800000ff027424 */ /* 0x000fe400078e00ff */
[----:B------:R-:W-:-:S03]  /*5460*/  IMAD.MOV.U32 R37, RZ, RZ, R119 ;  /* 0x000000ffff257224 */ /* 0x000fc600078e0077 */
[----:B------:R-:W2:Y:S01]  /*5470*/  MUFU.EX2 R10, R10 ;  /* 0x0000000a000a7308 */ /* 0x000ea20000000800 */
[----:B0-----:R-:W-:Y:S01]  /*5480*/  FADD.FTZ R7, R129, R40 ;  /* 0x0000002881077221 */ /* 0x001fe20000010000 */
[----:B------:R-:W-:-:S06]  /*5490*/  IMAD.MOV.U32 R40, RZ, RZ, R119 ;  /* 0x000000ffff287224 */ /* 0x000fcc00078e0077 */
[----:B------:R0:W3:Y:S01]  /*54a0*/  MUFU.EX2 R6, R39 ;  /* 0x0000002700067308 */ /* 0x0000e20000000800 */
[----:B-1----:R-:W-:Y:S01]  /*54b0*/  FADD.FTZ R25, R29, R38 ;  /* 0x000000261d197221 */ /* 0x002fe20000010000 */
[----:B------:R-:W-:-:S06]  /*54c0*/  IMAD.MOV.U32 R38, RZ, RZ, R119 ;  /* 0x000000ffff267224 */ /* 0x000fcc00078e0077 */
[----:B------:R-:W1:Y:S01]  /*54d0*/  MUFU.EX2 R73, R73 ;  /* 0x0000004900497308 */ /* 0x000e620000000800 */
[C---:B--2---:R-:W-:Y:S01]  /*54e0*/  FADD.FTZ R7, R10.reuse, R7 ;  /* 0x000000070a077221 */ /* 0x044fe20000010000 */
[----:B------:R-:W-:Y:S01]  /*54f0*/  F2FP.F16.F32.PACK_AB R178, R10, R129 ;  /* 0x000000810ab2723e */ /* 0x000fe200000000ff */
[----:B0-----:R-:W-:-:S05]  /*5500*/  IMAD.MOV.U32 R39, RZ, RZ, R119 ;  /* 0x000000ffff277224 */ /* 0x001fca00078e0077 */
[----:B------:R0:W2:Y:S01]  /*5510*/  MUFU.EX2 R36, R27 ;  /* 0x0000001b00247308 */ /* 0x0000a20000000800 */
[C---:B---3--:R-:W-:Y:S01]  /*5520*/  FADD.FTZ R10, R6.reuse, R25 ;  /* 0x00000019060a7221 */ /* 0x048fe20000010000 */
[----:B------:R-:W-:Y:S01]  /*5530*/  F2FP.F16.F32.PACK_AB R183, R6, R29 ;  /* 0x0000001d06b7723e */ /* 0x000fe200000000ff */
[--C-:B------:R-:W-:Y:S02]  /*5540*/  IMAD.MOV.U32 R29, RZ, RZ, R119.reuse ;  /* 0x000000ffff1d7224 */ /* 0x100fe400078e0077 */
[----:B------:R-:W-:-:S03]  /*5550*/  IMAD.MOV.U32 R25, RZ, RZ, R119 ;  /* 0x000000ffff197224 */ /* 0x000fc600078e0077 */
[----:B------:R-:W3:Y:S01]  /*5560*/  MUFU.EX2 R77, R77 ;  /* 0x0000004d004d7308 */ /* 0x000ee20000000800 */
[----:B-1----:R-:W-:Y:S01]  /*5570*/  FADD.FTZ R11, R73, R10 ;  /* 0x0000000a490b7221 */ /* 0x002fe20000010000 */
[----:B0-----:R-:W-:-:S06]  /*5580*/  IMAD.MOV.U32 R27, RZ, RZ, R119 ;  /* 0x000000ffff1b7224 */ /* 0x001fcc00078e0077 */
        /* <DEDUP_REMOVED lines=12> */
[----:B------:R-:W-:Y:S01]  /*5650*/  R2UR UR4, R16 ;  /* 0x00000000100472ca */ /* 0x000fe200000e0000 */
[----:B------:R-:W-:Y:S01]  /*5660*/  VIADD R11, R120, 0xfffffffe ;  /* 0xfffffffe780b7836 */ /* 0x000fe20000000000 */
[----:B------:R-:W-:Y:S01]  /*5670*/  CS2R R118, SRZ ;  /* 0x0000000000767805 */ /* 0x000fe2000001ff00 */
[----:B------:R-:W-:Y:S01]  /*5680*/  IMAD.MOV.U32 R10, RZ, RZ, R3 ;  /* 0x000000ffff0a7224 */ /* 0x000fe200078e0003 */
[----:B------:R-:W-:Y:S01]  /*5690*/  CS2R R114, SRZ ;  /* 0x0000000000727805 */ /* 0x000fe2000001ff00 */
[----:B------:R-:W-:Y:S01]  /*56a0*/  IMAD.MOV.U32 R15, RZ, RZ, R4 ;  /* 0x000000ffff0f7224 */ /* 0x000fe200078e0004 */
[----:B------:R-:W-:Y:S01]  /*56b0*/  CS2R R110, SRZ ;  /* 0x00000000006e7805 */ /* 0x000fe2000001ff00 */
[----:B------:R-:W-:Y:S01]  /*56c0*/  IMAD.MOV.U32 R13, RZ, RZ, R17 ;  /* 0x000000ffff0d7224 */ /* 0x000fe200078e0011 */
[----:B------:R-:W-:Y:S01]  /*56d0*/  CS2R R106, SRZ ;  /* 0x00000000006a7805 */ /* 0x000fe2000001ff00 */
[----:B------:R-:W-:Y:S01]  /*56e0*/  IMAD.MOV.U32 R2, RZ, RZ, 0x3f800000 ;  /* 0x3f800000ff027424 */ /* 0x000fe200078e00ff */
        /* <DEDUP_REMOVED lines=43> */
[----:B------:R-:W-:-:S07]  /*59a0*/  CS2R R24, SRZ ;  /* 0x0000000000187805 */ /* 0x000fce000001ff00 */
.L_x_393:
[----:B------:R-:W-:-:S04]  /*59b0*/  UIADD3 UR5, UR4, 0x1, URZ ;  /* 0x0000000104057890 */ /* 0x000fc8000fffe03f */
[----:B------:R-:W-:-:S04]  /*59c0*/  UISETP.NE.AND UP0, UPT, UR5, 0x2, UPT ;  /* 0x000000020500788c */ /* 0x000fc8000bf05270 */
[----:B------:R-:W-:Y:S02]  /*59d0*/  USEL UR6, URZ, 0x1, UP0 ;  /* 0x000000013f067887 */ /* 0x000fe40008000000 */
[----:B------:R-:W-:-:S04]  /*59e0*/  USEL UR5, UR5, URZ, UP0 ;  /* 0x0000003f05057287 */ /* 0x000fc80008000000 */
[----:B------:R-:W-:Y:S02]  /*59f0*/  LOP3.LUT R17, R13, UR6, RZ, 0x3c, !PT ;  /* 0x000000060d117c12 */ /* 0x000fe4000f8e3cff */
[----:B------:R-:W-:Y:S01]  /*5a00*/  IMAD.U32 R16, RZ, RZ, UR5 ;  /* 0x00000005ff107e24 */ /* 0x000fe2000f8e00ff */
[----:B------:R-:W-:Y:S06]  /*5a10*/  @!P0 BRA `(.L_x_385) ;  /* 0x0000000000048947 */ /* 0x000fec0003800000 */
[----:B------:R-:W-:Y:S01]  /*5a20*/  BPT.TRAP 0x1 ;  /* 0x000000040000795c */ /* 0x000fe20000300000 */
.L_x_385:
[----:B------:R-:W0:Y:S01]  /*5a30*/  S2UR UR7, SR_CgaCtaId ;  /* 0x00000000000779c3 */ /* 0x000e220000008800 */
[----:B------:R-:W-:Y:S01]  /*5a40*/  UMOV UR6, 0x400 ;  /* 0x0000040000067882 */ /* 0x000fe20000000000 */
[----:B------:R-:W-:Y:S01]  /*5a50*/  IMAD.U32 R12, RZ, RZ, UR5 ;  /* 0x00000005ff0c7e24 */ /* 0x000fe2000f8e00ff */
[----:B------:R-:W-:Y:S01]  /*5a60*/  SHF.L.U32 R3, R17, 0x1f, RZ ;  /* 0x0000001f11037819 */ /* 0x000fe200000006ff */
[----:B0-----:R-:W-:-:S06]  /*5a70*/  ULEA UR6, UR7, UR6, 0x18 ;  /* 0x0000000607067291 */ /* 0x001fcc000f8ec03f */
[----:B------:R-:W-:-:S04]  /*5a80*/  IMAD.U32 R5, RZ, RZ, UR6 ;  /* 0x00000006ff057e24 */ /* 0x000fc8000f8e00ff */
[----:B------:R-:W-:-:S04]  /*5a90*/  IMAD R12, R12, 0x8, R5 ;  /* 0x000000080c0c7824 */ /* 0x000fc800078e0205 */
[----:B------:R0:W1:Y:S01]  /*5aa0*/  SYNCS.PHASECHK.TRANS64.TRYWAIT P2, [R12+URZ+0x36830], R3 ;  /* 0x036830030c0075a7 */ /* 0x000062000804017f */
[----:B------:R-:W-:Y:S05]  /*5ab0*/  @!P0 BRA `(.L_x_386) ;  /* 0x0000000000048947 */ /* 0x000fea0003800000 */
[----:B------:R-:W-:Y:S01]  /*5ac0*/  BPT.TRAP 0x1 ;  /* 0x000000040000795c */ /* 0x000fe20000300000 */
.L_x_386:
[----:B------:R-:W-:Y:S01]  /*5ad0*/  IMAD R0, R16, 0xa80, R9 ;  /* 0x00000a8010007824 */ /* 0x000fe200078e0209 */
[----:B-1----:R-:W-:Y:S06]  /*5ae0*/  @P2 BRA `(.L_x_387) ;  /* 0x0000000000082947 */ /* 0x002fec0003800000 */
[----:B------:R-:W1:Y:S02]  /*5af0*/  SYNCS.PHASECHK.TRANS64.TRYWAIT P2, [R12+URZ+0x36830], R3 ;  /* 0x036830030c0075a7 */ /* 0x000e64000804017f */
[----:B-1----:R-:W-:Y:S05]  /*5b00*/  @!P2 BRA `(.L_x_388) ;  /* 0x000000d400fca947 */ /* 0x002fea0003800000 */
.L_x_387:
[----:B------:R-:W-:Y:S01]  /*5b10*/  R2UR UR6, R0 ;  /* 0x00000000000672ca */ /* 0x000fe200000e0000 */
[----:B------:R-:W-:Y:S01]  /*5b20*/  WARPGROUP.ARRIVE ;  /* 0x00000000000079c5 */ /* 0x000fe20000000000 */
        /* <DEDUP_REMOVED lines=11> */
[----:B------:R-:W-:Y:S01]  /*5be0*/  UMOV UR10, UR6 ;  /* 0x00000006000a7c82 */ /* 0x000fe20008000000 */
[----:B------:R-:W-:Y:S01]  /*5bf0*/  UIADD3 UR5, UR6, 0x80, URZ ;  /* 0x0000008006057890 */ /* 0x000fe2000fffe03f */
[----:B------:R-:W-:Y:S01]  /*5c00*/  HGMMA.64x16x16.F32 R168, gdesc[UR8], RZ, !UPT, gsb0 ;  /* 0x0020000008a879f0 */ /* 0x000fe2000c0008ff */
[----:B------:R-:W-:Y:S01]  /*5c10*/  UMOV UR11, 0x40000040 ;  /* 0x40000040000b7882 */ /* 0x000fe20000000000 */
[----:B------:R-:W-:Y:S01]  /*5c20*/  UIADD3 UR7, UR6, 0x100, URZ ;  /* 0x0000010006077890 */ /* 0x000fe2000fffe03f */
[-C--:B------:R-:W-:Y:S01]  /*5c30*/  FMUL.FTZ R24, R24, R8.reuse ;  /* 0x0000000818187220 */ /* 0x080fe20000410000 */
[----:B------:R-:W-:Y:S01]  /*5c40*/  UIADD3 UR14, UR6, 0x2, URZ ;  /* 0x00000002060e7890 */ /* 0x000fe2000fffe03f */
[-C--:B------:R-:W-:Y:S01]  /*5c50*/  FMUL.FTZ R25, R25, R8.reuse ;  /* 0x0000000819197220 */ /* 0x080fe20000410000 */
[----:B------:R-:W-:Y:S01]  /*5c60*/  UMOV UR10, UR5 ;  /* 0x00000005000a7c82 */ /* 0x000fe20008000000 */
        /* <DEDUP_REMOVED lines=54> */
[----:B------:R-:W-:Y:S01]  /*5fd0*/  UMOV UR11, 0x40000040 ;  /* 0x40000040000b7882 */ /* 0x000fe20000000000 */
[----:B------:R-:W-:Y:S01]  /*5fe0*/  UIADD3 UR7, UR6, 0x200, URZ ;  /* 0x0000020006077890 */ /* 0x000fe2000fffe03f */
        /* <DEDUP_REMOVED lines=61> */
[----:B------:R-:W-:Y:S01]  /*63c0*/  FMUL.FTZ R119, R119, R2 ;  /* 0x0000000277777220 */ /* 0x000fe20000410000 */
[----:B------:R-:W-:-:S02]  /*63d0*/  WARPGROUP.DEPBAR.LE gsb0, 0x0 ;  /* 0x00008000000079c5 */ /* 0x000fc40000010000 */
[----:B------:R-:W-:-:S06]  /*63e0*/  WARPGROUP.ARRIVE ;  /* 0x00000000000079c5 */ /* 0x000fcc0000000000 */
[----:B------:R-:W-:Y:S01]  /*63f0*/  HGMMA.64x16x16.F32 R144, gdesc[UR8], RZ, !UPT, gsb0 ;  /* 0x00200000089079f0 */ /* 0x000fe2000c0008ff */
[----:B------:R-:W-:Y:S01]  /*6400*/  UMOV UR10, UR7 ;  /* 0x00000007000a7c82 */ /* 0x000fe20008000000 */
[----:B------:R-:W-:Y:S01]  /*6410*/  UMOV UR11, 0x40000040 ;  /* 0x40000040000b7882 */ /* 0x000fe20000000000 */
[----:B------:R-:W-:Y:S01]  /*6420*/  UIADD3 UR7, UR6, 0x300, URZ ;  /* 0x0000030006077890 */ /* 0x000fe2000fffe03f */
[----:B------:R-:W-:Y:S02]  /*6430*/  WARPGROUP.DEPBAR.LE gsb0, 0x0 ;  /* 0x00008000000079c5 */ /* 0x000fe40000010000 */
        /* <DEDUP_REMOVED lines=444> */
.L_x_389:
[----:B------:R-:W-:Y:S01]  /*8000*/  IMAD.U32 R2, RZ, RZ, UR4 ;  /* 0x00000004ff027e24 */ /* 0x000fe2000f8e00ff */
[----:B------:R-:W-:-:S03]  /*8010*/  SHF.L.U32 R0, R13, 0x1f, RZ ;  /* 0x0000001f0d007819 */ /* 0x000fc600000006ff */
[----:B------:R-:W-:-:S04]  /*8020*/  IMAD R13, R2, 0x8, R5 ;  /* 0x00000008020d7824 */ /* 0x000fc800078e0205 */
[----:B------:R2:W3:Y:S01]  /*8030*/  SYNCS.PHASECHK.TRANS64.TRYWAIT P2, [R13+URZ+0x36850], R0 ;  /* 0x036850000d0075a7 */ /* 0x0004e2000804017f */
[----:B------:R-:W-:Y:S05]  /*8040*/  @!P0 BRA `(.L_x_390) ;  /* 0x0000000000048947 */ /* 0x000fea0003800000 */
[----:B------:R-:W-:Y:S01]  /*8050*/  BPT.TRAP 0x1 ;  /* 0x000000040000795c */ /* 0x000fe20000300000 */
.L_x_390:
[----:B---3--:R-:W-:Y:S05]  /*8060*/  @P2 BRA `(.L_x_391) ;  /* 0x0000000000082947 */ /* 0x008fea0003800000 */
[----:B------:R-:W3:Y:S02]  /*8070*/  SYNCS.PHASECHK.TRANS64.TRYWAIT P2, [R13+URZ+0x36850], R0 ;  /* 0x036850000d0075a7 */ /* 0x000ee4000804017f */
[----:B---3--:R-:W-:Y:S05]  /*8080*/  @!P2 BRA `(.L_x_392) ;  /* 0x000000b000b0a947 */ /* 0x008fea0003800000 */
.L_x_391:
[----:B------:R-:W-:Y:S01]  /*8090*/  R2UR UR5, R5 ;  /* 0x00000000050572ca */ /* 0x000fe200000e0000 */
[----:B------:R-:W-:Y:S01]  /*80a0*/  WARPGROUP.ARRIVE ;  /* 0x00000000000079c5 */ /* 0x000fe20000000000 */
[----:B------:R-:W-:Y:S01]  /*80b0*/  UMOV UR7, 0x40000040 ;  /* 0x4000004000077882 */ /* 0x000fe20000000000 */
[----:B--23--:R-:W-:Y:S01]  /*80c0*/  FMNMX.FTZ R0, R168, R15, !PT ;  /* 0x0000000fa8007209 */ /* 0x00cfe20007810000 */
[----:B01----:R-:W-:Y:S01]  /*80d0*/  @!P1 VIADD R12, R12, 0x36840 ;  /* 0x000368400c0c9836 */ /* 0x003fe20000000000 */
[C---:B------:R-:W-:Y:S01]  /*80e0*/  ISETP.GT.AND P2, PT, R11.reuse, RZ, PT ;  /* 0x000000ff0b00720c */ /* 0x040fe20003f44270 */
[----:B------:R-:W-:Y:S01]  /*80f0*/  VIADD R11, R11, 0xffffffff ;  /* 0xffffffff0b0b7836 */ /* 0x000fe20000000000 */
[----:B------:R-:W-:-:S04]  /*8100*/  FMNMX.FTZ R3, R169, R0, !PT ;  /* 0x00000000a9037209 */ /* 0x000fc80007810000 */
[----:B------:R-:W-:Y:S02]  /*8110*/  FMNMX.FTZ R0, R172, R3, !PT ;  /* 0x00000003ac007209 */ /* 0x000fe40007810000 */
[----:B------:R-:W-:Y:S02]  /*8120*/  UIADD3 UR5, UR5, 0x400, URZ ;  /* 0x0000040005057890 */ /* 0x000fe4000fffe03f */
[----:B------:R-:W-:Y:S02]  /*8130*/  FMNMX.FTZ R3, R173, R0, !PT ;  /* 0x00000000ad037209 */ /* 0x000fe40007810000 */
[----:B------:R-:W-:Y:S02]  /*8140*/  USHF.R.U32.HI UR5, URZ, 0x4, UR5 ;  /* 0x000000043f057899 */ /* 0x000fe40008011605 */
[----:B------:R-:W-:Y:S02]  /*8150*/  FMNMX.FTZ R0, R160, R3, !PT ;  /* 0x00000003a0007209 */ /* 0x000fe40007810000 */
[----:B------:R-:W-:-:S02]  /*8160*/  ULOP3.LUT UR5, UR5, 0x3fff, URZ, 0xc0, !UPT ;  /* 0x00003fff05057892 */ /* 0x000fc4000f8ec03f */
[----:B------:R-:W-:Y:S02]  /*8170*/  FMNMX.FTZ R3, R161, R0, !PT ;  /* 0x00000000a1037209 */ /* 0x000fe40007810000 */
[----:B------:R-:W-:Y:S02]  /*8180*/  ULOP3.LUT UR5, UR5, 0x3800000, URZ, 0xfc, !UPT ;  /* 0x0380000005057892 */ /* 0x000fe4000f8efc3f */
[----:B------:R-:W-:Y:S02]  /*8190*/  FMNMX.FTZ R0, R164, R3, !PT ;  /* 0x00000003a4007209 */ /* 0x000fe40007810000 */
[----:B------:R-:W-:Y:S02]  /*81a0*/  UIMAD UR4, UR4, 0xa80, UR5 ;  /* 0x00000a80040478a4 */ /* 0x000fe4000f8e0205 */
[----:B------:R-:W-:-:S04]  /*81b0*/  FMNMX.FTZ R3, R165, R0, !PT ;  /* 0x00000000a5037209 */ /* 0x000fc80007810000 */
[----:B------:R-:W-:Y:S01]  /*81c0*/  FMNMX.FTZ R0, R152, R3, !PT ;  /* 0x0000000398007209 */ /* 0x000fe20007810000 */
[----:B------:R-:W-:Y:S02]  /*81d0*/  UMOV UR6, UR4 ;  /* 0x0000000400067c82 */ /* 0x000fe40008000000 */
[----:B------:R-:W-:Y:S01]  /*81e0*/  HGMMA.64x192x16.F32 R24, R200, gdesc[UR4].tnspB, R24, gsb0 ;  /* 0x42e00004c8187df0 */ /* 0x000fe20008000818 */
[----:B------:R-:W-:Y:S01]  /*81f0*/  UIADD3 UR6, UR4, 0x80, URZ ;  /* 0x0000008004067890 */ /* 0x000fe2000fffe03f */
[----:B------:R-:W-:Y:S01]  /*8200*/  FMNMX.FTZ R3, R153, R0, !PT ;  /* 0x0000000099037209 */ /* 0x000fe20007810000 */
[----:B------:R-:W-:-:S03]  /*8210*/  UMOV UR7, 0x40000040 ;  /* 0x4000004000077882 */ /* 0x000fc60000000000 */
        /* <DEDUP_REMOVED lines=86> */
[----:B------:R-:W-:Y:S01]  /*8780*/  FADD.FTZ R133, -R3, R10 ;  /* 0x0000000a03857221 */ /* 0x000fe20000010100 */
[-CC-:B------:R-:W-:Y:S01]  /*8790*/  FFMA.FTZ R15, R168, R0.reuse, -R189.reuse ;  /* 0x00000000a80f7223 */ /* 0x180fe200000108bd */
[-CC-:B------:R-:W-:Y:S01]  /*87a0*/  FFMA.FTZ R200, R169, R0.reuse, -R189.reuse ;  /* 0x00000000a9c87223 */ /* 0x180fe200000108bd */
[-CC-:B------:R-:W-:Y:S01]  /*87b0*/  FFMA.FTZ R202, R172, R0.reuse, -R189.reuse ;  /* 0x00000000acca7223 */ /* 0x180fe200000108bd */
[-C--:B------:R-:W-:Y:S01]  /*87c0*/  FMUL.FTZ R2, R133, R0.reuse ;  /* 0x0000000085027220 */ /* 0x080fe20000410000 */
[-C--:B------:R-:W-:Y:S01]  /*87d0*/  FMUL.FTZ R133, R3, R0.reuse ;  /* 0x0000000003857220 */ /* 0x080fe20000410000 */
[-CC-:B------:R-:W-:Y:S01]  /*87e0*/  FFMA.FTZ R169, R173, R0.reuse, -R189.reuse ;  /* 0x00000000ada97223 */ /* 0x180fe200000108bd */
[----:B------:R-:W0:Y:S01]  /*87f0*/  MUFU.EX2 R15, R15 ;  /* 0x0000000f000f7308 */ /* 0x000e220000000800 */
[-C--:B------:R-:W-:Y:S01]  /*8800*/  FFMA.FTZ R14, R120, R0.reuse, -R189 ;  /* 0x00000000780e7223 */ /* 0x080fe200000108bd */
[-CC-:B------:R-:W-:Y:S01]  /*8810*/  FFMA.FTZ R201, R170, R0.reuse, -R133.reuse ;  /* 0x00000000aac97223 */ /* 0x180fe20000010885 */
[-CC-:B------:R-:W-:Y:S01]  /*8820*/  FFMA.FTZ R10, R171, R0.reuse, -R133.reuse ;  /* 0x00000000ab0a7223 */ /* 0x180fe20000010885 */
[-CC-:B------:R-:W-:Y:S01]  /*8830*/  FFMA.FTZ R203, R174, R0.reuse, -R133.reuse ;  /* 0x00000000aecb7223 */ /* 0x180fe20000010885 */
[-C--:B------:R-:W-:Y:S01]  /*8840*/  FFMA.FTZ R120, R175, R0.reuse, -R133 ;  /* 0x00000000af787223 */ /* 0x080fe20000010885 */
[-CC-:B------:R-:W-:Y:S01]  /*8850*/  FFMA.FTZ R196, R160, R0.reuse, -R189.reuse ;  /* 0x00000000a0c47223 */ /* 0x180fe200000108bd */
[-CC-:B------:R-:W-:Y:S01]  /*8860*/  FFMA.FTZ R188, R144, R0.reuse, -R189.reuse ;  /* 0x0000000090bc7223 */ /* 0x180fe200000108bd */
[----:B------:R-:W-:Y:S01]  /*8870*/  MUFU.EX2 R200, R200 ;  /* 0x000000c800c87308 */ /* 0x000fe20000000800 */
[-C--:B------:R-:W-:Y:S01]  /*8880*/  FFMA.FTZ R124, R124, R0.reuse, -R189 ;  /* 0x000000007c7c7223 */ /* 0x080fe200000108bd */
[-C--:B------:R-:W-:Y:S01]  /*8890*/  FFMA.FTZ R197, R162, R0.reuse, -R133 ;  /* 0x00000000a2c57223 */ /* 0x080fe20000010885 */
[----:B------:R-:W-:Y:S01]  /*88a0*/  @!P1 PRMT R144, RZ, 0x654, R12 ;  /* 0x00000654ff909816 */ /* 0x000fe2000000000c */
[-CC-:B------:R-:W-:Y:S01]  /*88b0*/  FFMA.FTZ R173, R161, R0.reuse, -R189.reuse ;  /* 0x00000000a1ad7223 */ /* 0x180fe200000108bd */
[-C--:B------:R-:W-:Y:S01]  /*88c0*/  FFMA.FTZ R198, R164, R0.reuse, -R189 ;  /* 0x00000000a4c67223 */ /* 0x080fe200000108bd */
[-C--:B------:R-:W-:Y:S01]  /*88d0*/  FFMA.FTZ R199, R166, R0.reuse, -R133 ;  /* 0x00000000a6c77223 */ /* 0x080fe20000010885 */
[-C--:B------:R-:W-:Y:S01]  /*88e0*/  FFMA.FTZ R161, R165, R0.reuse, -R189 ;  /* 0x00000000a5a17223 */ /* 0x080fe200000108bd */
[----:B------:R-:W-:Y:S01]  /*88f0*/  MUFU.EX2 R2, R2 ;  /* 0x0000000200027308 */ /* 0x000fe20000000800 */
[----:B0-----:R-:W-:Y:S01]  /*8900*/  FFMA.FTZ R7, R8, R7, R15 ;  /* 0x0000000708077223 */ /* 0x001fe2000001000f */
[-C--:B------:R-:W-:Y:S01]  /*8910*/  FFMA.FTZ R192, R152, R0.reuse, -R189 ;  /* 0x0000000098c07223 */ /* 0x080fe200000108bd */
[-C--:B------:R-:W-:Y:S01]  /*8920*/  FFMA.FTZ R193, R154, R0.reuse, -R133 ;  /* 0x000000009ac17223 */ /* 0x080fe20000010885 */
[-C--:B------:R-:W-:Y:S01]  /*8930*/  FFMA.FTZ R194, R156, R0.reuse, -R189 ;  /* 0x000000009cc27223 */ /* 0x080fe200000108bd */
[-C--:B------:R-:W-:Y:S01]  /*8940*/  FFMA.FTZ R195, R158, R0.reuse, -R133 ;  /* 0x000000009ec37223 */ /* 0x080fe20000010885 */
[-CC-:B------:R-:W-:Y:S01]  /*8950*/  FFMA.FTZ R190, R148, R0.reuse, -R189.reuse ;  /* 0x0000000094be7223 */ /* 0x180fe200000108bd */
[-CC-:B------:R-:W-:Y:S01]  /*8960*/  FFMA.FTZ R137, R137, R0.reuse, -R189.reuse ;  /* 0x0000000089897223 */ /* 0x180fe200000108bd */
[----:B------:R-:W-:Y:S01]  /*8970*/  MUFU.EX2 R201, R201 ;  /* 0x000000c900c97308 */ /* 0x000fe20000000800 */
[-CC-:B------:R-:W-:Y:S01]  /*8980*/  FFMA.FTZ R141, R141, R0.reuse, -R189.reuse ;  /* 0x000000008d8d7223 */ /* 0x180fe200000108bd */
[-CC-:B------:R-:W-:Y:S01]  /*8990*/  FFMA.FTZ R121, R121, R0.reuse, -R189.reuse ;  /* 0x0000000079797223 */ /* 0x180fe200000108bd */
[-C--:B------:R-:W-:Y:S01]  /*89a0*/  FFMA.FTZ R125, R125, R0.reuse, -R189 ;  /* 0x000000007d7d7223 */ /* 0x080fe200000108bd */
[-CC-:B------:R-:W-:Y:S01]  /*89b0*/  FFMA.FTZ R191, R150, R0.reuse, -R133.reuse ;  /* 0x0000000096bf7223 */ /* 0x180fe20000010885 */
[-CC-:B------:R-:W-:Y:S01]  /*89c0*/  FFMA.FTZ R151, R151, R0.reuse, -R133.reuse ;  /* 0x0000000097977223 */ /* 0x180fe20000010885 */
[-CC-:B------:R-:W-:Y:S01]  /*89d0*/  FFMA.FTZ R143, R143, R0.reuse, -R133.reuse ;  /* 0x000000008f8f7223 */ /* 0x180fe20000010885 */
[-CC-:B------:R-:W-:Y:S01]  /*89e0*/  FFMA.FTZ R131, R131, R0.reuse, -R133.reuse ;  /* 0x0000000083837223 */ /* 0x180fe20000010885 */
[----:B------:R-:W-:Y:S01]  /*89f0*/  MUFU.EX2 R10, R10 ;  /* 0x0000000a000a7308 */ /* 0x000fe20000000800 */
[-CC-:B------:R-:W-:Y:S01]  /*8a00*/  FFMA.FTZ R134, R134, R0.reuse, -R133.reuse ;  /* 0x0000000086867223 */ /* 0x180fe20000010885 */
[-CC-:B------:R-:W-:Y:S01]  /*8a10*/  FFMA.FTZ R135, R135, R0.reuse, -R133.reuse ;  /* 0x0000000087877223 */ /* 0x180fe20000010885 */
[-CC-:B------:R-:W-:Y:S01]  /*8a20*/  FFMA.FTZ R123, R123, R0.reuse, -R133.reuse ;  /* 0x000000007b7b7223 */ /* 0x180fe20000010885 */
[-CC-:B------:R-:W-:Y:S01]  /*8a30*/  FFMA.FTZ R126, R126, R0.reuse, -R133.reuse ;  /* 0x000000007e7e7223 */ /* 0x180fe20000010885 */
[----:B------:R-:W-:-:S03]  /*8a40*/  FFMA.FTZ R127, R127, R0, -R133 ;  /* 0x000000007f7f7223 */ /* 0x000fc60000010885 */
[----:B------:R-:W-:Y:S08]  /*8a50*/  MUFU.EX2 R202, R202 ;  /* 0x000000ca00ca7308 */ /* 0x000ff00000000800 */
[----:B------:R-:W-:Y:S08]  /*8a60*/  MUFU.EX2 R203, R203 ;  /* 0x000000cb00cb7308 */ /* 0x000ff00000000800 */
[----:B------:R-:W-:Y:S08]  /*8a70*/  MUFU.EX2 R169, R169 ;  /* 0x000000a900a97308 */ /* 0x000ff00000000800 */
[----:B------:R-:W-:Y:S08]  /*8a80*/  MUFU.EX2 R120, R120 ;  /* 0x0000007800787308 */ /* 0x000ff00000000800 */
[----:B------:R0:W-:Y:S08]  /*8a90*/  MUFU.EX2 R20, R124 ;  /* 0x0000007c00147308 */ /* 0x0001f00000000800 */
[----:B------:R-:W-:Y:S01]  /*8aa0*/  MUFU.EX2 R196, R196 ;  /* 0x000000c400c47308 */ /* 0x000fe20000000800 */
[----:B0-----:R-:W-:-:S07]  /*8ab0*/  FFMA.FTZ R124, R163, R0, -R133 ;  /* 0x00000000a37c7223 */ /* 0x001fce0000010885 */
        /* <DEDUP_REMOVED lines=16> */
[-C--:B------:R-:W-:Y:S01]  /*8bc0*/  FFMA.FTZ R187, R142, R0.reuse, -R133 ;  /* 0x000000008ebb7223 */ /* 0x080fe20000010885 */
[-C--:B------:R-:W-:Y:S01]  /*8bd0*/  FFMA.FTZ R184, R136, R0.reuse, -R189 ;  /* 0x0000000088b87223 */ /* 0x080fe200000108bd */
[-C--:B------:R-:W-:Y:S01]  /*8be0*/  FFMA.FTZ R136, R159, R0.reuse, -R133 ;  /* 0x000000009f887223 */ /* 0x080fe20000010885 */
[-C--:B------:R-:W-:Y:S01]  /*8bf0*/  FFMA.FTZ R186, R140, R0.reuse, -R189 ;  /* 0x000000008cba7223 */ /* 0x080fe200000108bd */
[----:B------:R-:W-:Y:S01]  /*8c00*/  HGMMA.64x192x16.F32 R24, R180, gdesc[UR4].tnspB, R24, gsb0 ;  /* 0x42e00004b4187df0 */ /* 0x000fe20008000818 */
[----:B------:R-:W-:Y:S01]  /*8c10*/  UMOV UR6, UR4 ;  /* 0x0000000400067c82 */ /* 0x000fe20008000000 */
[----:B------:R-:W-:Y:S01]  /*8c20*/  UMOV UR7, 0x40000040 ;  /* 0x4000004000077882 */ /* 0x000fe20000000000 */
[----:B------:R-:W-:Y:S01]  /*8c30*/  FFMA.FTZ R140, R147, R0, -R133 ;  /* 0x00000000938c7223 */ /* 0x000fe20000010885 */
[----:B------:R-:W-:Y:S01]  /*8c40*/  MUFU.EX2 R136, R136 ;  /* 0x0000008800887308 */ /* 0x000fe20000000800 */
[----:B------:R-:W-:-:S07]  /*8c50*/  R2UR UR4, R16 ;  /* 0x00000000100472ca */ /* 0x000fce00000e0000 */
        /* <DEDUP_REMOVED lines=17> */
[----:B------:R-:W0:Y:S08]  /*8d70*/  MUFU.EX2 R121, R121 ;  /* 0x0000007900797308 */ /* 0x000e300000000800 */
[----:B------:R-:W-:Y:S08]  /*8d80*/  MUFU.EX2 R123, R123 ;  /* 0x0000007b007b7308 */ /* 0x000ff00000000800 */
[----:B------:R-:W1:Y:S08]  /*8d90*/  MUFU.EX2 R125, R125 ;  /* 0x0000007d007d7308 */ /* 0x000e700000000800 */
[----:B------:R-:W-:Y:S01]  /*8da0*/  MUFU.EX2 R127, R127 ;  /* 0x0000007f007f7308 */ /* 0x000fe20000000800 */
[----:B------:R-:W-:-:S02]  /*8db0*/  WARPGROUP.DEPBAR.LE gsb0, 0x0 ;  /* 0x00008000000079c5 */ /* 0x000fc40000010000 */
[----:B------:R-:W-:Y:S01]  /*8dc0*/  WARPGROUP.ARRIVE ;  /* 0x00000000000079c5 */ /* 0x000fe20000000000 */
[-C--:B------:R-:W-:Y:S01]  /*8dd0*/  FFMA.FTZ R180, R128, R0.reuse, -R189 ;  /* 0x0000000080b47223 */ /* 0x080fe200000108bd */
[-C--:B------:R-:W-:Y:S01]  /*8de0*/  FFMA.FTZ R128, R167, R0.reuse, -R133 ;  /* 0x00000000a7807223 */ /* 0x080fe20000010885 */
[-C--:B------:R-:W-:Y:S01]  /*8df0*/  FFMA.FTZ R182, R132, R0.reuse, -R189 ;  /* 0x0000000084b67223 */ /* 0x080fe200000108bd */
[-CC-:B------:R-:W-:Y:S01]  /*8e00*/  FFMA.FTZ R132, R155, R0.reuse, -R133.reuse ;  /* 0x000000009b847223 */ /* 0x180fe20000010885 */
[-CC-:B------:R-:W-:Y:S01]  /*8e10*/  FFMA.FTZ R181, R130, R0.reuse, -R133.reuse ;  /* 0x0000000082b57223 */ /* 0x180fe20000010885 */
[----:B------:R-:W-:Y:S01]  /*8e20*/  HGMMA.64x192x16.F32 R24, R176, gdesc[UR4].tnspB, R24, gsb0 ;  /* 0x42e00004b0187df0 */ /* 0x000fe20008000818 */
[----:B------:R-:W-:Y:S01]  /*8e30*/  FFMA.FTZ R189, R146, R0, -R133 ;  /* 0x0000000092bd7223 */ /* 0x000fe20000010885 */
[----:B------:R-:W2:Y:S08]  /*8e40*/  MUFU.EX2 R128, R128 ;  /* 0x0000008000807308 */ /* 0x000eb00000000800 */
[----:B------:R-:W3:Y:S08]  /*8e50*/  MUFU.EX2 R132, R132 ;  /* 0x0000008400847308 */ /* 0x000ef00000000800 */
[----:B------:R-:W4:Y:S08]  /*8e60*/  MUFU.EX2 R189, R189 ;  /* 0x000000bd00bd7308 */ /* 0x000f300000000800 */
[----:B------:R-:W-:Y:S08]  /*8e70*/  MUFU.EX2 R180, R180 ;  /* 0x000000b400b47308 */ /* 0x000ff00000000800 */
[----:B------:R-:W-:Y:S08]  /*8e80*/  MUFU.EX2 R181, R181 ;  /* 0x000000b500b57308 */ /* 0x000ff00000000800 */
[----:B------:R-:W-:Y:S08]  /*8e90*/  MUFU.EX2 R182, R182 ;  /* 0x000000b600b67308 */ /* 0x000ff00000000800 */
[----:B------:R-:W-:Y:S01]  /*8ea0*/  MUFU.EX2 R183, R134 ;  /* 0x0000008600b77308 */ /* 0x000fe20000000800 */
[----:B------:R-:W-:-:S02]  /*8eb0*/  WARPGROUP.DEPBAR.LE gsb0, 0x0 ;  /* 0x00008000000079c5 */ /* 0x000fc40000010000 */
[----:B------:R5:W-:Y:S05]  /*8ec0*/  @!P1 SYNCS.ARRIVE.TRANS64.RED.A1T0 RZ, [R144+URZ], RZ ;  /* 0x000000ff90ff99a7 */ /* 0x000bea000810043f */
[----:B------:R-:W-:Y:S01]  /*8ed0*/  MUFU.EX2 R179, R126 ;  /* 0x0000007e00b37308 */ /* 0x000fe20000000800 */
[----:B0-----:R-:W-:Y:S02]  /*8ee0*/  F2FP.F16.F32.PACK_AB R176, R121, R14 ;  /* 0x0000000e79b0723e */ /* 0x001fe400000000ff */
[----:B-1----:R-:W-:Y:S01]  /*8ef0*/  F2FP.F16.F32.PACK_AB R178, R125, R20 ;  /* 0x000000147db2723e */ /* 0x002fe200000000ff */
[----:B-----5:R-:W-:Y:S02]  /*8f00*/  @!P1 VIADD R144, R13, 0x36860 ;  /* 0x000368600d909836 */ /* 0x020fe40000000000 */
[----:B------:R-:W-:Y:S01]  /*8f10*/  FADD.FTZ R13, R200, R7 ;  /* 0x00000007c80d7221 */ /* 0x000fe20000010000 */
[----:B------:R-:W-:Y:S01]  /*8f20*/  FFMA.FTZ R7, R2, R6, R201 ;  /* 0x0000000602077223 */ /* 0x000fe200000100c9 */
[----:B------:R-:W-:-:S02]  /*8f30*/  F2FP.F16.F32.PACK_AB R200, R200, R15 ;  /* 0x0000000fc8c8723e */ /* 0x000fc400000000ff */
[----:B------:R-:W-:Y:S01]  /*8f40*/  FADD.FTZ R6, R202, R13 ;  /* 0x0000000dca067221 */ /* 0x000fe20000010000 */
[C---:B------:R-:W-:Y:S01]  /*8f50*/  FADD.FTZ R138, R10.reuse, R7 ;  /* 0x000000070a8a7221 */ /* 0x040fe20000010000 */
[----:B------:R-:W-:Y:S02]  /*8f60*/  F2FP.F16.F32.PACK_AB R201, R10, R201 ;  /* 0x000000c90ac9723e */ /* 0x000fe400000000ff */
[----:B------:R-:W-:Y:S01]  /*8f70*/  FADD.FTZ R13, R169, R6 ;  /* 0x00000006a90d7221 */ /* 0x000fe20000010000 */
[----:B------:R-:W-:Y:S01]  /*8f80*/  FADD.FTZ R7, R203, R138 ;  /* 0x0000008acb077221 */ /* 0x000fe20000010000 */
[----:B------:R-:W-:Y:S01]  /*8f90*/  FFMA.FTZ R6, R139, R0, -R133 ;  /* 0x000000008b067223 */ /* 0x000fe20000010885 */
[----:B------:R-:W-:Y:S01]  /*8fa0*/  F2FP.F16.F32.PACK_AB R203, R120, R203 ;  /* 0x000000cb78cb723e */ /* 0x000fe200000000ff */
[----:B------:R-:W-:Y:S01]  /*8fb0*/  FADD.FTZ R142, R196, R13 ;  /* 0x0000000dc48e7221 */ /* 0x000fe20000010000 */
[----:B------:R-:W-:Y:S01]  /*8fc0*/  FADD.FTZ R138, R120, R7 ;  /* 0x00000007788a7221 */ /* 0x000fe20000010000 */
[----:B------:R-:W-:-:S02]  /*8fd0*/  @!P1 PRMT R144, RZ, 0x654, R144 ;  /* 0x00000654ff909816 */ /* 0x000fc40000000090 */
[----:B------:R-:W-:Y:S01]  /*8fe0*/  FADD.FTZ R13, R173, R142 ;  /* 0x0000008ead0d7221 */ /* 0x000fe20000010000 */
[----:B------:R-:W-:Y:S01]  /*8ff0*/  FADD.FTZ R7, R197, R138 ;  /* 0x0000008ac5077221 */ /* 0x000fe20000010000 */
[----:B------:R-:W0:Y:S01]  /*9000*/  MUFU.EX2 R6, R6 ;  /* 0x0000000600067308 */ /* 0x000e220000000800 */
[----:B------:R1:W-:Y:S01]  /*9010*/  @!P1 SYNCS.ARRIVE.TRANS64.RED.A1T0 RZ, [R144+URZ], RZ ;  /* 0x000000ff90ff99a7 */ /* 0x0003e2000810043f */
[----:B------:R-:W-:Y:S01]  /*9020*/  FADD.FTZ R138, R198, R13 ;  /* 0x0000000dc68a7221 */ /* 0x000fe20000010000 */
[----:B------:R-:W-:Y:S01]  /*9030*/  FADD.FTZ R130, R124, R7 ;  /* 0x000000077c827221 */ /* 0x000fe20000010000 */
[----:B------:R-:W-:Y:S01]  /*9040*/  FFMA.FTZ R7, R122, R0, -R133 ;  /* 0x000000007a077223 */ /* 0x000fe20000010885 */
[----:B------:R-:W-:Y:S01]  /*9050*/  F2FP.F16.F32.PACK_AB R202, R169, R202 ;  /* 0x000000caa9ca723e */ /* 0x000fe200000000ff */
[----:B------:R-:W-:Y:S01]  /*9060*/  FADD.FTZ R139, R161, R138 ;  /* 0x0000008aa18b7221 */ /* 0x000fe20000010000 */
[----:B------:R-:W-:Y:S01]  /*9070*/  FADD.FTZ R13, R199, R130 ;  /* 0x00000082c70d7221 */ /* 0x000fe20000010000 */
[----:B------:R-:W5:Y:S01]  /*9080*/  MUFU.EX2 R122, R143 ;  /* 0x0000008f007a7308 */ /* 0x000f620000000800 */
[----:B------:R-:W-:Y:S01]  /*9090*/  F2FP.F16.F32.PACK_AB R196, R173, R196 ;  /* 0x000000c4adc4723e */ /* 0x000fe200000000ff */
[----:B------:R-:W-:Y:S01]  /*90a0*/  FADD.FTZ R138, R192, R139 ;  /* 0x0000008bc08a7221 */ /* 0x000fe20000010000 */
[----:B--2---:R-:W-:Y:S01]  /*90b0*/  FADD.FTZ R130, R128, R13 ;  /* 0x0000000d80827221 */ /* 0x004fe20000010000 */
[----:B------:R-:W-:-:S02]  /*90c0*/  F2FP.F16.F32.PACK_AB R197, R124, R197 ;  /* 0x000000c57cc5723e */ /* 0x000fc400000000ff */
[----:B------:R-:W-:Y:S01]  /*90d0*/  FADD.FTZ R139, R21, R138 ;  /* 0x0000008a158b7221 */ /* 0x000fe20000010000 */
[----:B------:R-:W-:Y:S01]  /*90e0*/  FADD.FTZ R13, R193, R130 ;  /* 0x00000082c10d7221 */ /* 0x000fe20000010000 */
[----:B------:R2:W1:Y:S01]  /*90f0*/  MUFU.EX2 R177, R7 ;  /* 0x0000000700b17308 */ /* 0x0004620000000800 */
[----:B------:R-:W-:Y:S01]  /*9100*/  F2FP.F16.F32.PACK_AB R198, R161, R198 ;  /* 0x000000c6a1c6723e */ /* 0x000fe200000000ff */
[----:B------:R-:W-:Y:S01]  /*9110*/  FADD.FTZ R138, R194, R139 ;  /* 0x0000008bc28a7221 */ /* 0x000fe20000010000 */
[----:B---3--:R-:W-:Y:S01]  /*9120*/  FADD.FTZ R130, R132, R13 ;  /* 0x0000000d84827221 */ /* 0x008fe20000010000 */
[----:B------:R-:W-:Y:S02]  /*9130*/  F2FP.F16.F32.PACK_AB R199, R128, R199 ;  /* 0x000000c780c7723e */ /* 0x000fe400000000ff */
[----:B------:R-:W-:Y:S01]  /*9140*/  FADD.FTZ R15, R153, R138 ;  /* 0x0000008a990f7221 */ /* 0x000fe20000010000 */
[----:B------:R-:W-:Y:S01]  /*9150*/  FADD.FTZ R13, R195, R130 ;  /* 0x00000082c30d7221 */ /* 0x000fe20000010000 */
[----:B------:R-:W-:-:S02]  /*9160*/  F2FP.F16.F32.PACK_AB R192, R21, R192 ;  /* 0x000000c015c0723e */ /* 0x000fc400000000ff */
[----:B------:R-:W-:Y:S01]  /*9170*/  FADD.FTZ R138, R188, R15 ;  /* 0x0000000fbc8a7221 */ /* 0x000fe20000010000 */
[----:B------:R-:W-:Y:S01]  /*9180*/  FADD.FTZ R130, R136, R13 ;  /* 0x0000000d88827221 */ /* 0x000fe20000010000 */
[----:B------:R-:W-:Y:S02]  /*9190*/  F2FP.F16.F32.PACK_AB R193, R132, R193 ;  /* 0x000000c184c1723e */ /* 0x000fe400000000ff */
[----:B------:R-:W-:Y:S01]  /*91a0*/  FADD.FTZ R15, R157, R138 ;  /* 0x0000008a9d0f7221 */ /* 0x000fe20000010000 */
[----:B----4-:R-:W-:Y:S01]  /*91b0*/  FADD.FTZ R13, R189, R130 ;  /* 0x00000082bd0d7221 */ /* 0x010fe20000010000 */
        /* <DEDUP_REMOVED lines=8> */
[----:B------:R-:W-:Y:S01]  /*9240*/  FADD.FTZ R10, R12, R13 ;  /* 0x0000000d0c0a7221 */ /* 0x000fe20000010000 */
[----:B------:R-:W-:Y:S02]  /*9250*/  F2FP.F16.F32.PACK_AB R189, R140, R189 ;  /* 0x000000bd8cbd723e */ /* 0x000fe400000000ff */
[----:B------:R-:W-:Y:S01]  /*9260*/  FADD.FTZ R15, R137, R120 ;  /* 0x00000078890f7221 */ /* 0x000fe20000010000 */
[----:B------:R-:W-:Y:S01]  /*9270*/  FADD.FTZ R13, R185, R10 ;  /* 0x0000000ab90d7221 */ /* 0x000fe20000010000 */
[----:B0-----:R-:W-:-:S02]  /*9280*/  F2FP.F16.F32.PACK_AB R185, R6, R185 ;  /* 0x000000b906b9723e */ /* 0x001fc400000000ff */
[----:B------:R-:W-:Y:S01]  /*9290*/  FADD.FTZ R120, R186, R15 ;  /* 0x0000000fba787221 */ /* 0x000fe20000010000 */
[----:B------:R-:W-:Y:S01]  /*92a0*/  FADD.FTZ R10, R6, R13 ;  /* 0x0000000d060a7221 */ /* 0x000fe20000010000 */
[----:B------:R-:W-:Y:S02]  /*92b0*/  F2FP.F16.F32.PACK_AB R190, R145, R190 ;  /* 0x000000be91be723e */ /* 0x000fe400000000ff */
[----:B------:R-:W-:Y:S01]  /*92c0*/  FADD.FTZ R15, R141, R120 ;  /* 0x000000788d0f7221 */ /* 0x000fe20000010000 */
[----:B------:R-:W-:Y:S01]  /*92d0*/  FADD.FTZ R13, R187, R10 ;  /* 0x0000000abb0d7221 */ /* 0x000fe20000010000 */
[----:B------:R-:W-:Y:S02]  /*92e0*/  F2FP.F16.F32.PACK_AB R191, R12, R191 ;  /* 0x000000bf0cbf723e */ /* 0x000fe400000000ff */
[----:B------:R-:W-:Y:S01]  /*92f0*/  FADD.FTZ R120, R180, R15 ;  /* 0x0000000fb4787221 */ /* 0x000fe20000010000 */
[----:B-----5:R-:W-:Y:S01]  /*9300*/  FADD.FTZ R10, R122, R13 ;  /* 0x0000000d7a0a7221 */ /* 0x020fe20000010000 */
[----:B------:R-:W-:Y:S01]  /*9310*/  F2FP.F16.F32.PACK_AB R184, R137, R184 ;  /* 0x000000b889b8723e */ /* 0x000fe200000000ff */
[----:B------:R-:W-:-:S02]  /*9320*/  IMAD.MOV.U32 R13, RZ, RZ, R17 ;  /* 0x000000ffff0d7224 */ /* 0x000fc400078e0011 */
[----:B--2---:R-:W-:Y:S01]  /*9330*/  FADD.FTZ R7, R149, R120 ;  /* 0x0000007895077221 */ /* 0x004fe20000010000 */
[----:B------:R-:W-:Y:S01]  /*9340*/  FADD.FTZ R10, R181, R10 ;  /* 0x0000000ab50a7221 */ /* 0x000fe20000010000 */
[----:B------:R-:W-:Y:S01]  /*9350*/  F2FP.F16.F32.PACK_AB R186, R141, R186 ;  /* 0x000000ba8dba723e */ /* 0x000fe200000000ff */
[----:B------:R-:W-:Y:S02]  /*9360*/  IMAD.MOV.U32 R15, RZ, RZ, R4 ;  /* 0x000000ffff0f7224 */ /* 0x000fe400078e0004 */
[----:B------:R-:W-:Y:S01]  /*9370*/  FADD.FTZ R6, R182, R7 ;  /* 0x00000007b6067221 */ /* 0x000fe20000010000 */
[----:B------:R-:W-:Y:S01]  /*9380*/  FADD.FTZ R10, R131, R10 ;  /* 0x0000000a830a7221 */ /* 0x000fe20000010000 */
        /* <DEDUP_REMOVED lines=8> */
[----:B-1----:R-:W-:Y:S01]  /*9410*/  FADD.FTZ R10, R177, R10 ;  /* 0x0000000ab10a7221 */ /* 0x002fe20000010000 */
[----:B------:R-:W-:Y:S02]  /*9420*/  F2FP.F16.F32.PACK_AB R182, R129, R182 ;  /* 0x000000b681b6723e */ /* 0x000fe400000000ff */
[----:B------:R-:W-:Y:S01]  /*9430*/  FADD.FTZ R6, R20, R7 ;  /* 0x0000000714067221 */ /* 0x000fe20000010000 */
[----:B------:R-:W-:Y:S01]  /*9440*/  FADD.FTZ R10, R123, R10 ;  /* 0x0000000a7b0a7221 */ /* 0x000fe20000010000 */
[----:B------:R-:W-:-:S02]  /*9450*/  F2FP.F16.F32.PACK_AB R183, R135, R183 ;  /* 0x000000b787b7723e */ /* 0x000fc400000000ff */
[----:B------:R-:W-:Y:S01]  /*9460*/  FADD.FTZ R7, R125, R6 ;  /* 0x000000067d077221 */ /* 0x000fe20000010000 */
[----:B------:R-:W-:Y:S01]  /*9470*/  FADD.FTZ R10, R179, R10 ;  /* 0x0000000ab30a7221 */ /* 0x000fe20000010000 */
[----:B------:R-:W-:Y:S02]  /*9480*/  F2FP.F16.F32.PACK_AB R177, R123, R177 ;  /* 0x000000b17bb1723e */ /* 0x000fe400000000ff */
[C---:B------:R-:W-:Y:S01]  /*9490*/  F2FP.F16.F32.PACK_AB R179, R127.reuse, R179 ;  /* 0x000000b37fb3723e */ /* 0x040fe200000000ff */
[----:B------:R-:W-:Y:S01]  /*94a0*/  FADD.FTZ R6, R127, R10 ;  /* 0x0000000a7f067221 */ /* 0x000fe20000010000 */
[----:B------:R-:W-:Y:S01]  /*94b0*/  IMAD.MOV.U32 R10, RZ, RZ, R3 ;  /* 0x000000ffff0a7224 */ /* 0x000fe200078e0003 */
[----:B------:R-:W-:Y:S06]  /*94c0*/  @P2 BRA `(.L_x_393) ;  /* 0xffffffc400382947 */ /* 0x000fec000383ffff */
.L_x_384:
        /* <DEDUP_REMOVED lines=99> */
.L_x_394:
[----:B------:R-:W-:Y:S01]  /*9b00*/  IMAD R11, R16, 0x8, R5 ;  /* 0x00000008100b7824 */ /* 0x000fe200078e0205 */
[----:B------:R-:W-:-:S04]  /*9b10*/  SHF.L.U32 R2, R17, 0x1f, RZ ;  /* 0x0000001f11027819 */ /* 0x000fc800000006ff */
[----:B------:R0:W1:Y:S01]  /*9b20*/  SYNCS.PHASECHK.TRANS64.TRYWAIT P2, [R11+URZ+0x36850], R2 ;  /* 0x036850020b0075a7 */ /* 0x000062000804017f */
[----:B------:R-:W-:Y:S05]  /*9b30*/  @!P0 BRA `(.L_x_395) ;  /* 0x0000000000048947 */ /* 0x000fea0003800000 */
[----:B------:R-:W-:Y:S01]  /*9b40*/  BPT.TRAP 0x1 ;  /* 0x000000040000795c */ /* 0x000fe20000300000 */
.L_x_395:
[----:B-1----:R-:W-:Y:S05]  /*9b50*/  @P2 BRA `(.L_x_396) ;  /* 0x0000000000082947 */ /* 0x002fea0003800000 */
[----:B------:R-:W1:Y:S02]  /*9b60*/  SYNCS.PHASECHK.TRANS64.TRYWAIT P0, [R11+URZ+0x36850], R2 ;  /* 0x036850020b0075a7 */ /* 0x000e64000800017f */
[----:B-1----:R-:W-:Y:S05]  /*9b70*/  @!P0 BRA `(.L_x_397) ;  /* 0x0000009800088947 */ /* 0x002fea0003800000 */
.L_x_396:
[----:B------:R-:W-:Y:S05]  /*9b80*/  WARPSYNC.ALL ;  /* 0x0000000000007948 */ /* 0x000fea0003800000 */
[----:B------:R-:W-:Y:S01]  /*9b90*/  VIADD R5, R5, 0x400 ;  /* 0x0000040005057836 */ /* 0x000fe20000000000 */
[----:B------:R-:W-:Y:S01]  /*9ba0*/  WARPGROUP.ARRIVE ;  /* 0x00000000000079c5 */ /* 0x000fe20000000000 */
[----:B------:R-:W-:Y:S01]  /*9bb0*/  IMAD.MOV.U32 R9, RZ, RZ, 0x40000040 ;  /* 0x40000040ff097424 */ /* 0x000fe200078e00ff */
[----:B01----:R-:W0:Y:S01]  /*9bc0*/  SHFL.BFLY PT, R2, R7, 0x2, 0x1f ;  /* 0x0c401f0007027f89 */ /* 0x003e2200000e0000 */
[----:B------:R-:W-:Y:S01]  /*9bd0*/  IMAD.MOV.U32 R13, RZ, RZ, 0x40000040 ;  /* 0x40000040ff0d7424 */ /* 0x000fe200078e00ff */
[----:B------:R-:W-:Y:S01]  /*9be0*/  SHF.R.U32.HI R5, RZ, 0x4, R5 ;  /* 0x00000004ff057819 */ /* 0x000fe20000011605 */
[----:B------:R-:W-:Y:S01]  /*9bf0*/  @!P1 VIADD R10, R11, 0x36860 ;  /* 0x000368600b0a9836 */ /* 0x000fe20000000000 */
[----:B------:R-:W-:Y:S01]  /*9c00*/  R2UR UR7, R9 ;  /* 0x00000000090772ca */ /* 0x000fe200000e0000 */
[----:B------:R-:W-:Y:S01]  /*9c10*/  IMAD.MOV.U32 R9, RZ, RZ, 0x40000040 ;  /* 0x40000040ff097424 */ /* 0x000fe200078e00ff */
[----:B------:R-:W-:Y:S01]  /*9c20*/  LOP3.LUT R5, R5, 0x3fff, RZ, 0xc0, !PT ;  /* 0x00003fff05057812 */ /* 0x000fe200078ec0ff */
[----:B------:R-:W-:Y:S01]  /*9c30*/  IMAD.MOV.U32 R20, RZ, RZ, -0x800000 ;  /* 0xff800000ff147424 */ /* 0x000fe200078e00ff */
[----:B------:R-:W-:Y:S01]  /*9c40*/  @!P1 PRMT R10, RZ, 0x654, R10 ;  /* 0x00000654ff0a9816 */ /* 0x000fe2000000000a */
[----:B------:R-:W-:Y:S01]  /*9c50*/  VIADD R210, R210, 0x1 ;  /* 0x00000001d2d27836 */ /* 0x000fe20000000000 */
[----:B------:R-:W-:-:S05]  /*9c60*/  LOP3.LUT R5, R5, 0x3800000, RZ, 0xfc, !PT ;  /* 0x0380000005057812 */ /* 0x000fca00078efcff */
[C---:B------:R-:W-:Y:S02]  /*9c70*/  IMAD R8, R16.reuse, 0xa80, R5 ;  /* 0x00000a8010087824 */ /* 0x040fe400078e0205 */
[----:B------:R-:W1:Y:S01]  /*9c80*/  SHFL.BFLY PT, R5, R6, 0x2, 0x1f ;  /* 0x0c401f0006057f89 */ /* 0x000e6200000e0000 */
[----:B------:R-:W-:Y:S02]  /*9c90*/  VIADD R16, R16, 0x1 ;  /* 0x0000000110107836 */ /* 0x000fe40000000000 */
[C---:B------:R-:W-:Y:S01]  /*9ca0*/  R2UR UR6, R8.reuse ;  /* 0x00000000080672ca */ /* 0x040fe200000e0000 */
[----:B------:R-:W-:Y:S02]  /*9cb0*/  VIADD R12, R8, 0x80 ;  /* 0x00000080080c7836 */ /* 0x000fe40000000000 */
[----:B------:R-:W-:Y:S01]  /*9cc0*/  ISETP.NE.AND P2, PT, R16, 0x2, PT ;  /* 0x000000021000780c */ /* 0x000fe20003f45270 */
[----:B0-----:R-:W-:-:S03]  /*9cd0*/  FADD.FTZ R2, R2, R7 ;  /* 0x0000000702027221 */ /* 0x001fc60000010000 */
[----:B------:R-:W-:-:S06]  /*9ce0*/  SEL R16, R16, RZ, P2 ;  /* 0x000000ff10107207 */ /* 0x000fcc0001000000 */
[----:B------:R-:W-:Y:S01]  /*9cf0*/  HGMMA.64x192x16.F32 R24, R200, gdesc[UR4].tnspB, R24, gsb0 ;  /* 0x42e00004c8187df0 */ /* 0x000fe20008000818 */
[----:B------:R-:W-:Y:S01]  /*9d00*/  R2UR UR6, R12 ;  /* 0x000000000c0672ca */ /* 0x000fe200000e0000 */
[----:B------:R-:W-:Y:S01]  /*9d10*/  VIADD R12, R8, 0x100 ;  /* 0x00000100080c7836 */ /* 0x000fe20000000000 */
[----:B------:R-:W-:Y:S01]  /*9d20*/  R2UR UR7, R13 ;  /* 0x000000000d0772ca */ /* 0x000fe200000e0000 */
[----:B------:R-:W-:Y:S01]  /*9d30*/  IMAD.MOV.U32 R13, RZ, RZ, 0x40000040 ;  /* 0x40000040ff0d7424 */ /* 0x000fe200078e00ff */
[----:B------:R-:W-:Y:S02]  /*9d40*/  WARPGROUP.DEPBAR.LE gsb0, 0x0 ;  /* 0x00008000000079c5 */ /* 0x000fe40000010000 */
[----:B------:R-:W-:-:S13]  /*9d50*/  WARPGROUP.ARRIVE ;  /* 0x00000000000079c5 */ /* 0x000fda0000000000 */
        /* <DEDUP_REMOVED lines=16> */
[C---:B------:R-:W-:Y:S01]  /*9e60*/  VIADD R12, R8.reuse, 0x280 ;  /* 0x00000280080c7836 */ /* 0x040fe20000000000 */
[----:B------:R-:W-:Y:S01]  /*9e70*/  R2UR UR7, R13 ;  /* 0x000000000d0772ca */ /* 0x000fe200000e0000 */
[----:B------:R-:W-:Y:S02]  /*9e80*/  IMAD.MOV.U32 R13, RZ, RZ, 0x40000040 ;  /* 0x40000040ff0d7424 */ /* 0x000fe400078e00ff */
[----:B------:R-:W-:Y:S01]  /*9e90*/  VIADD R8, R8, 0x300 ;  /* 0x0000030008087836 */ /* 0x000fe20000000000 */
[----:B------:R-:W-:Y:S02]  /*9ea0*/  WARPGROUP.DEPBAR.LE gsb0, 0x0 ;  /* 0x00008000000079c5 */ /* 0x000fe40000010000 */
[----:B------:R-:W-:-:S11]  /*9eb0*/  WARPGROUP.ARRIVE ;  /* 0x00000000000079c5 */ /* 0x000fd60000000000 */
[----:B------:R-:W-:Y:S01]  /*9ec0*/  HGMMA.64x192x16.F32 R24, R184, gdesc[UR4].tnspB, R24, gsb0 ;  /* 0x42e00004b8187df0 */ /* 0x000fe20008000818 */
[----:B------:R-:W-:Y:S02]  /*9ed0*/  R2UR UR6, R12 ;  /* 0x000000000c0672ca */ /* 0x000fe400000e0000 */
[----:B------:R-:W-:Y:S01]  /*9ee0*/  R2UR UR7, R13 ;  /* 0x000000000d0772ca */ /* 0x000fe200000e0000 */
[----:B------:R-:W-:Y:S02]  /*9ef0*/  WARPGROUP.DEPBAR.LE gsb0, 0x0 ;  /* 0x00008000000079c5 */ /* 0x000fe40000010000 */
[----:B------:R-:W-:-:S14]  /*9f00*/  WARPGROUP.ARRIVE ;  /* 0x00000000000079c5 */ /* 0x000fdc0000000000 */
[----:B------:R-:W-:Y:S01]  /*9f10*/  HGMMA.64x192x16.F32 R24, R180, gdesc[UR4].tnspB, R24, gsb0 ;  /* 0x42e00004b4187df0 */ /* 0x000fe20008000818 */
[----:B------:R-:W-:Y:S01]  /*9f20*/  R2UR UR6, R8 ;  /* 0x00000000080672ca */ /* 0x000fe200000e0000 */
[----:B-1----:R-:W-:Y:S01]  /*9f30*/  FADD.FTZ R8, R5, R6 ;  /* 0x0000000605087221 */ /* 0x002fe20000010000 */
[----:B------:R-:W-:Y:S01]  /*9f40*/  R2UR UR7, R9 ;  /* 0x00000000090772ca */ /* 0x000fe200000e0000 */
[----:B------:R-:W0:Y:S04]  /*9f50*/  SHFL.BFLY PT, R5, R2, 0x1, 0x1f ;  /* 0x0c201f0002057f89 */ /* 0x000e2800000e0000 */
[----:B------:R-:W1:Y:S01]  /*9f60*/  SHFL.BFLY PT, R9, R8, 0x1, 0x1f ;  /* 0x0c201f0008097f89 */ /* 0x000e6200000e0000 */
[----:B0-----:R-:W-:Y:S01]  /*9f70*/  FADD.FTZ R12, R2, R5 ;  /* 0x00000005020c7221 */ /* 0x001fe20000010000 */
[----:B------:R-:W-:Y:S01]  /*9f80*/  IMAD.MOV.U32 R5, RZ, RZ, RZ ;  /* 0x000000ffff057224 */ /* 0x000fe200078e00ff */
[----:B------:R-:W-:Y:S01]  /*9f90*/  SEL R2, RZ, 0x1, P2 ;  /* 0x00000001ff027807 */ /* 0x000fe20001000000 */
[----:B-1----:R-:W-:-:S02]  /*9fa0*/  FADD.FTZ R13, R8, R9 ;  /* 0x00000009080d7221 */ /* 0x002fc40000010000 */
[----:B------:R-:W-:Y:S01]  /*9fb0*/  FSETP.NE.FTZ.AND P0, PT, R12, RZ, PT ;  /* 0x000000ff0c00720b */ /* 0x000fe20003f15000 */
[----:B------:R-:W-:Y:S01]  /*9fc0*/  IMAD.MOV.U32 R8, RZ, RZ, RZ ;  /* 0x000000ffff087224 */ /* 0x000fe200078e00ff */
[----:B------:R-:W-:Y:S01]  /*9fd0*/  LOP3.LUT R17, R17, R2, RZ, 0x3c, !PT ;  /* 0x0000000211117212 */ /* 0x000fe200078e3cff */
[----:B------:R-:W-:Y:S01]  /*9fe0*/  IMAD.MOV.U32 R2, RZ, RZ, -0x800000 ;  /* 0xff800000ff027424 */ /* 0x000fe200078e00ff */
[----:B------:R-:W-:-:S09]  /*9ff0*/  FSETP.NE.FTZ.AND P3, PT, R13, RZ, PT ;  /* 0x000000ff0d00720b */ /* 0x000fd20003f75000 */
[----:B------:R-:W0:Y:S01]  /*a000*/  @P0 MUFU.LG2 R9, R12 ;  /* 0x0000000c00090308 */ /* 0x000e220000000c00 */
[----:B------:R-:W-:-:S03]  /*a010*/  @P0 FMUL.FTZ R7, R0, 0.69314718246459960938 ;  /* 0x3f31721800070820 */ /* 0x000fc60000410000 */
[----:B------:R-:W-:-:S04]  /*a020*/  @P3 FMUL.FTZ R11, R0, 0.69314718246459960938 ;  /* 0x3f317218000b3820 */ /* 0x000fc80000410000 */
[----:B------:R-:W1:Y:S08]  /*a030*/  @P3 MUFU.LG2 R6, R13 ;  /* 0x0000000d00063308 */ /* 0x000e700000000c00 */
[----:B------:R-:W2:Y:S01]  /*a040*/  @P0 MUFU.RCP R5, R12 ;  /* 0x0000000c00050308 */ /* 0x000ea20000001000 */
[----:B0-----:R-:W-:-:S04]  /*a050*/  @P0 FMUL.FTZ R0, R9, 0.69314718246459960938 ;  /* 0x3f31721809000820 */ /* 0x001fc80000410000 */
[----:B------:R-:W-:Y:S01]  /*a060*/  @P0 FFMA.FTZ R2, R7, R4, R0 ;  /* 0x0000000407020223 */ /* 0x000fe20000010000 */
[----:B------:R-:W-:Y:S02]  /*a070*/  PLOP3.LUT P0, PT, PT, PT, PT, 0x8, 0x0 ;  /* 0x000000000000781c */ /* 0x000fe40003f0e170 */
[----:B------:R-:W0:Y:S01]  /*a080*/  @P3 MUFU.RCP R8, R13 ;  /* 0x0000000d00083308 */ /* 0x000e220000001000 */
[----:B-1----:R-:W-:-:S04]  /*a090*/  @P3 FMUL.FTZ R6, R6, 0.69314718246459960938 ;  /* 0x3f31721806063820 */ /* 0x002fc80000410000 */
[----:B------:R-:W-:Y:S01]  /*a0a0*/  @P3 FFMA.FTZ R20, R11, R3, R6 ;  /* 0x000000030b143223 */ /* 0x000fe20000010006 */
[----:B------:R-:W-:Y:S02]  /*a0b0*/  WARPGROUP.DEPBAR.LE gsb0, 0x0 ;  /* 0x00008000000079c5 */ /* 0x000fe40000010000 */
[----:B------:R-:W-:-:S06]  /*a0c0*/  WARPGROUP.ARRIVE ;  /* 0x00000000000079c5 */ /* 0x000fcc0000000000 */
[----:B------:R-:W-:Y:S03]  /*a0d0*/  HGMMA.64x192x16.F32 R24, R176, gdesc[UR4].tnspB, R24, gsb0 ;  /* 0x42e00004b0187df0 */ /* 0x000fe60008000818 */
[----:B------:R-:W-:Y:S02]  /*a0e0*/  WARPGROUP.DEPBAR.LE gsb0, 0x0 ;  /* 0x00008000000079c5 */ /* 0x000fe40000010000 */
[----:B------:R1:W-:Y:S01]  /*a0f0*/  @!P1 SYNCS.ARRIVE.TRANS64.RED.A1T0 RZ, [R10+URZ], RZ ;  /* 0x000000ff0aff99a7 */ /* 0x0003e2000810043f */
[-C--:B--2---:R-:W-:Y:S01]  /*a100*/  FMUL.FTZ R3, R36, R5.reuse ;  /* 0x0000000524037220 */ /* 0x084fe20000410000 */
[-C--:B0-----:R-:W-:Y:S01]  /*a110*/  FMUL.FTZ R130, R47, R8.reuse ;  /* 0x000000082f827220 */ /* 0x081fe20000410000 */
        /* <DEDUP_REMOVED lines=93> */
[----:B-1----:R-:W-:-:S07]  /*a6f0*/  FMUL.FTZ R119, R119, R8 ;  /* 0x0000000877777220 */ /* 0x002fce0000410000 */
.L_x_376:
[----:B------:R-:W0:Y:S01]  /*a700*/  S2R R5, SR_CgaCtaId ;  /* 0x0000000000057919 */ /* 0x000e220000008800 */
[----:B------:R-:W-:Y:S01]  /*a710*/  MOV R46, 0x400 ;  /* 0x00000400002e7802 */ /* 0x000fe20000000f00 */
[----:B------:R-:W-:Y:S01]  /*a720*/  BSSY B0, `(.L_x_398) ;  /* 0x0000258000007945 */ /* 0x000fe20003800000 */
[----:B------:R-:W-:Y:S02]  /*a730*/  BAR.SYNC.DEFER_BLOCKING 0x5, 0x180 ;  /* 0x0146000000007b1d */ /* 0x000fe40000010000 */
[----:B0-----:R-:W-:-:S05]  /*a740*/  LEA R46, R5, R46, 0x18 ;  /* 0x0000002e052e7211 */ /* 0x001fca00078ec0ff */
[----:B------:R0:W1:Y:S01]  /*a750*/  LDS.128 R40, [R46+0x368d0] ;  /* 0x0368d0002e287984 */ /* 0x0000620000000c00 */
[----:B------:R-:W-:Y:S06]  /*a760*/  BAR.ARV 0x4, 0x180 ;  /* 0x0106000000007b1d */ /* 0x000fec0000002000 */
[----:B------:R-:W-:Y:S05]  /*a770*/  @P0 BRA `(.L_x_399) ;  /* 0x0000001800580947 */ /* 0x000fea0003800000 */
[----:B------:R-:W2:Y:S01]  /*a780*/  S2R R5, SR_SWINHI ;  /* 0x0000000000057919 */ /* 0x000ea20000002f00 */
[----:B------:R-:W-:Y:S01]  /*a790*/  F2FP.F16.F32.PACK_AB R6, R7, R6 ;  /* 0x000000060706723e */ /* 0x000fe200000000ff */
[----:B------:R-:W-:Y:S01]  /*a7a0*/  ULDC.64 UR4, c[0x0][0xc08] ;  /* 0x0003020000047ab9 */ /* 0x000fe20000000a00 */
        /* <DEDUP_REMOVED lines=13> */
[----:B------:R-:W-:Y:S02]  /*a880*/  MOV R32, R46 ;  /* 0x0000002e00207202 */ /* 0x000fe40000000f00 */
[----:B--2---:R-:W-:-:S03]  /*a890*/  MOV R33, R5 ;  /* 0x0000000500217202 */ /* 0x004fc60000000f00 */
[----:B------:R-:W-:-:S03]  /*a8a0*/  IMAD.WIDE R4, R216, 0x2, R32 ;  /* 0x00000002d8047825 */ /* 0x000fc600078e0220 */
[C---:B------:R-:W-:Y:S02]  /*a8b0*/  LOP3.LUT R25, R4.reuse, 0x380, RZ, 0xc0, !PT ;  /* 0x0000038004197812 */ /* 0x040fe400078ec0ff */
[C---:B------:R-:W-:Y:S02]  /*a8c0*/  IADD3 R83, P2, R4.reuse, 0x20, RZ ;  /* 0x0000002004537810 */ /* 0x040fe40007f5e0ff */
[C---:B------:R-:W-:Y:S02]  /*a8d0*/  IADD3 R137, P1, R4.reuse, 0x40, RZ ;  /* 0x0000004004897810 */ /* 0x040fe40007f3e0ff */
[C---:B------:R-:W-:Y:S01]  /*a8e0*/  IADD3 R139, P6, R4.reuse, 0x60, RZ ;  /* 0x00000060048b7810 */ /* 0x040fe20007fde0ff */
[--C-:B------:R-:W-:Y:S01]  /*a8f0*/  IMAD.X R9, RZ, RZ, R5.reuse, P2 ;  /* 0x000000ffff097224 */ /* 0x100fe200010e0605 */
[C---:B------:R-:W-:Y:S01]  /*a900*/  IADD3 R141, P5, R4.reuse, 0x4000, RZ ;  /* 0x00004000048d7810 */ /* 0x040fe20007fbe0ff */
[--C-:B------:R-:W-:Y:S01]  /*a910*/  IMAD.X R11, RZ, RZ, R5.reuse, P1 ;  /* 0x000000ffff0b7224 */ /* 0x100fe200008e0605 */
[----:B------:R-:W-:Y:S01]  /*a920*/  SHF.R.U64 R25, R25, 0x3, RZ ;  /* 0x0000000319197819 */ /* 0x000fe200000012ff */
[--C-:B------:R-:W-:Y:S01]  /*a930*/  IMAD.X R13, RZ, RZ, R5.reuse, P6 ;  /* 0x000000ffff0d7224 */ /* 0x100fe200030e0605 */
[C---:B------:R-:W-:Y:S01]  /*a940*/  IADD3 R143, P0, R4.reuse, 0x4020, RZ ;  /* 0x00004020048f7810 */ /* 0x040fe20007f1e0ff */
[----:B------:R-:W-:Y:S01]  /*a950*/  IMAD.X R15, RZ, RZ, R5, P5 ;  /* 0x000000ffff0f7224 */ /* 0x000fe200028e0605 */
[----:B------:R-:W-:-:S02]  /*a960*/  IADD3 R145, P4, R4, 0x4040, RZ ;  /* 0x0000404004917810 */ /* 0x000fc40007f9e0ff */
[C---:B------:R-:W-:Y:S01]  /*a970*/  IADD3 R147, P3, R4.reuse, 0x4060, RZ ;  /* 0x0000406004937810 */ /* 0x040fe20007f7e0ff */
[--C-:B------:R-:W-:Y:S01]  /*a980*/  IMAD.X R27, RZ, RZ, R5.reuse, P0 ;  /* 0x000000ffff1b7224 */ /* 0x100fe200000e0605 */
[C---:B------:R-:W-:Y:S01]  /*a990*/  IADD3 R149, P2, R4.reuse, 0x8000, RZ ;  /* 0x0000800004957810 */ /* 0x040fe20007f5e0ff */
[--C-:B------:R-:W-:Y:S01]  /*a9a0*/  IMAD.X R29, RZ, RZ, R5.reuse, P4 ;  /* 0x000000ffff1d7224 */ /* 0x100fe200020e0605 */
[C---:B------:R-:W-:Y:S01]  /*a9b0*/  IADD3 R151, P1, R4.reuse, 0x8020, RZ ;  /* 0x0000802004977810 */ /* 0x040fe20007f3e0ff */
[--C-:B------:R-:W-:Y:S01]  /*a9c0*/  IMAD.X R31, RZ, RZ, R5.reuse, P3 ;  /* 0x000000ffff1f7224 */ /* 0x100fe200018e0605 */
[C---:B------:R-:W-:Y:S01]  /*a9d0*/  IADD3 R153, P6, R4.reuse, 0x8040, RZ ;  /* 0x0000804004997810 */ /* 0x040fe20007fde0ff */
[--C-:B------:R-:W-:Y:S01]  /*a9e0*/  IMAD.X R35, RZ, RZ, R5.reuse, P2 ;  /* 0x000000ffff237224 */ /* 0x100fe200010e0605 */
[----:B------:R-:W-:Y:S01]  /*a9f0*/  IADD3 R155, P5, R4, 0x8060, RZ ;  /* 0x00008060049b7810 */ /* 0x000fe20007fbe0ff */
[--C-:B------:R-:W-:Y:S01]  /*aa00*/  IMAD.X R37, RZ, RZ, R5.reuse, P1 ;  /* 0x000000ffff257224 */ /* 0x100fe200008e0605 */
[----:B------:R-:W-:Y:S01]  /*aa10*/  LOP3.LUT R4, R25, R4, RZ, 0x3c, !PT ;  /* 0x0000000419047212 */ /* 0x000fe200078e3cff */
[--C-:B------:R-:W-:Y:S01]  /*aa20*/  IMAD.X R39, RZ, RZ, R5.reuse, P6 ;  /* 0x000000ffff277224 */ /* 0x100fe200030e0605 */
[----:B------:R-:W-:Y:S01]  /*aa30*/  LOP3.LUT R10, R137, 0x380, RZ, 0xc0, !PT ;  /* 0x00000380890a7812 */ /* 0x000fe200078ec0ff */
[----:B------:R-:W-:Y:S01]  /*aa40*/  IMAD.X R25, RZ, RZ, R5, P5 ;  /* 0x000000ffff197224 */ /* 0x000fe200028e0605 */
[----:B------:R-:W-:-:S02]  /*aa50*/  LOP3.LUT R8, R83, 0x380, RZ, 0xc0, !PT ;  /* 0x0000038053087812 */ /* 0x000fc400078ec0ff */
[----:B------:R-:W-:Y:S02]  /*aa60*/  MOV R136, R4 ;  /* 0x0000000400887202 */ /* 0x000fe40000000f00 */
[----:B------:R-:W-:Y:S02]  /*aa70*/  LOP3.LUT R12, R139, 0x380, RZ, 0xc0, !PT ;  /* 0x000003808b0c7812 */ /* 0x000fe400078ec0ff */
[----:B------:R-:W-:Y:S02]  /*aa80*/  LOP3.LUT R14, R141, 0x380, RZ, 0xc0, !PT ;  /* 0x000003808d0e7812 */ /* 0x000fe400078ec0ff */
[----:B------:R-:W-:Y:S02]  /*aa90*/  F2FP.F16.F32.PACK_AB R4, R123, R24 ;  /* 0x000000187b04723e */ /* 0x000fe400000000ff */
[----:B------:R-:W-:Y:S02]  /*aaa0*/  SHF.R.U64 R10, R10, 0x3, RZ ;  /* 0x000000030a0a7819 */ /* 0x000fe400000012ff */
[----:B------:R-:W-:-:S02]  /*aab0*/  LOP3.LUT R24, R151, 0x380, RZ, 0xc0, !PT ;  /* 0x0000038097187812 */ /* 0x000fc400078ec0ff */
[----:B------:R-:W-:Y:S02]  /*aac0*/  LOP3.LUT R26, R143, 0x380, RZ, 0xc0, !PT ;  /* 0x000003808f1a7812 */ /* 0x000fe400078ec0ff */
[----:B-1----:R-:W-:Y:S02]  /*aad0*/  LOP3.LUT R40, R155, 0x380, RZ, 0xc0, !PT ;  /* 0x000003809b287812 */ /* 0x002fe400078ec0ff */
[----:B------:R-:W-:Y:S02]  /*aae0*/  SHF.R.U64 R8, R8, 0x3, RZ ;  /* 0x0000000308087819 */ /* 0x000fe400000012ff */
[----:B------:R-:W-:Y:S02]  /*aaf0*/  LOP3.LUT R28, R145, 0x380, RZ, 0xc0, !PT ;  /* 0x00000380911c7812 */ /* 0x000fe400078ec0ff */
[----:B------:R-:W-:Y:S02]  /*ab00*/  LOP3.LUT R30, R147, 0x380, RZ, 0xc0, !PT ;  /* 0x00000380931e7812 */ /* 0x000fe400078ec0ff */
[----:B------:R-:W-:-:S02]  /*ab10*/  SHF.R.U64 R12, R12, 0x3, RZ ;  /* 0x000000030c0c7819 */ /* 0x000fc400000012ff */
[----:B------:R-:W-:Y:S02]  /*ab20*/  SHF.R.U64 R14, R14, 0x3, RZ ;  /* 0x000000030e0e7819 */ /* 0x000fe400000012ff */
[----:B------:R-:W-:Y:S02]  /*ab30*/  LOP3.LUT R10, R10, R137, RZ, 0x3c, !PT ;  /* 0x000000890a0a7212 */ /* 0x000fe400078e3cff */
[----:B------:R-:W-:Y:S01]  /*ab40*/  F2FP.F16.F32.PACK_AB R5, R135, R134 ;  /* 0x000000868705723e */ /* 0x000fe200000000ff */
[----:B------:R-:W-:Y:S01]  /*ab50*/  BAR.SYNC.DEFER_BLOCKING 0x1, 0x100 ;  /* 0x0044000000007b1d */ /* 0x000fe20000010000 */
[----:B------:R-:W-:Y:S02]  /*ab60*/  SHF.R.U64 R24, R24, 0x3, RZ ;  /* 0x0000000318187819 */ /* 0x000fe400000012ff */
[----:B------:R-:W-:Y:S02]  /*ab70*/  SHF.R.U64 R26, R26, 0x3, RZ ;  /* 0x000000031a1a7819 */ /* 0x000fe400000012ff */
[----:B------:R-:W-:-:S02]  /*ab80*/  SHF.R.U64 R40, R40, 0x3, RZ ;  /* 0x0000000328287819 */ /* 0x000fc400000012ff */
[----:B------:R-:W-:Y:S02]  /*ab90*/  LOP3.LUT R8, R8, R83, RZ, 0x3c, !PT ;  /* 0x0000005308087212 */ /* 0x000fe400078e3cff */
[----:B------:R-:W-:Y:S02]  /*aba0*/  LOP3.LUT R34, R149, 0x380, RZ, 0xc0, !PT ;  /* 0x0000038095227812 */ /* 0x000fe400078ec0ff */
[----:B------:R-:W-:Y:S02]  /*abb0*/  SHF.R.U64 R28, R28, 0x3, RZ ;  /* 0x000000031c1c7819 */ /* 0x000fe400000012ff */
[----:B------:R-:W-:Y:S02]  /*abc0*/  SHF.R.U64 R30, R30, 0x3, RZ ;  /* 0x000000031e1e7819 */ /* 0x000fe400000012ff */
[----:B------:R-:W-:Y:S02]  /*abd0*/  LOP3.LUT R12, R12, R139, RZ, 0x3c, !PT ;  /* 0x0000008b0c0c7212 */ /* 0x000fe400078e3cff */
[----:B------:R-:W-:-:S02]  /*abe0*/  LOP3.LUT R14, R14, R141, RZ, 0x3c, !PT ;  /* 0x0000008d0e0e7212 */ /* 0x000fc400078e3cff */
[----:B------:R-:W-:Y:S02]  /*abf0*/  LOP3.LUT R38, R153, 0x380, RZ, 0xc0, !PT ;  /* 0x0000038099267812 */ /* 0x000fe400078ec0ff */
[----:B------:R-:W-:Y:S02]  /*ac00*/  LOP3.LUT R36, R24, R151, RZ, 0x3c, !PT ;  /* 0x0000009718247212 */ /* 0x000fe400078e3cff */
[----:B------:R-:W-:Y:S01]  /*ac10*/  MOV R134, R10 ;  /* 0x0000000a00867202 */ /* 0x000fe20000000f00 */
[----:B------:R1:W-:Y:S01]  /*ac20*/  STSM.16.M88.4 [R136], R4 ;  /* 0x0000000488007844 */ /* 0x0003e20000000200 */
[----:B------:R-:W-:Y:S02]  /*ac30*/  LOP3.LUT R26, R26, R143, RZ, 0x3c, !PT ;  /* 0x0000008f1a1a7212 */ /* 0x000fe400078e3cff */
[----:B------:R-:W-:Y:S02]  /*ac40*/  LOP3.LUT R24, R40, R155, RZ, 0x3c, !PT ;  /* 0x0000009b28187212 */ /* 0x000fe400078e3cff */
[----:B------:R-:W-:-:S02]  /*ac50*/  F2FP.F16.F32.PACK_AB R10, R45, R44 ;  /* 0x0000002c2d0a723e */ /* 0x000fc400000000ff */
[----:B------:R-:W-:Y:S01]  /*ac60*/  SHF.R.U64 R34, R34, 0x3, RZ ;  /* 0x0000000322227819 */ /* 0x000fe200000012ff */
[----:B------:R-:W2:Y:S01]  /*ac70*/  LDC.64 R44, c[0x0][0xc00] ;  /* 0x00030000ff2c7b82 */ /* 0x000ea20000000a00 */
[----:B------:R-:W-:Y:S02]  /*ac80*/  LOP3.LUT R28, R28, R145, RZ, 0x3c, !PT ;  /* 0x000000911c1c7212 */ /* 0x000fe400078e3cff */
[----:B------:R-:W-:Y:S02]  /*ac90*/  LOP3.LUT R30, R30, R147, RZ, 0x3c, !PT ;  /* 0x000000931e1e7212 */ /* 0x000fe400078e3cff */
[----:B------:R-:W-:Y:S02]  /*aca0*/  MOV R135, R8 ;  /* 0x0000000800877202 */ /* 0x000fe40000000f00 */
[----:B------:R-:W-:Y:S02]  /*acb0*/  MOV R133, R12 ;  /* 0x0000000c00857202 */ /* 0x000fe40000000f00 */
[----:B-1----:R-:W-:-:S02]  /*acc0*/  F2FP.F16.F32.PACK_AB R4, R124, R21 ;  /* 0x000000157c04723e */ /* 0x002fc400000000ff */
[----:B------:R-:W-:Y:S02]  /*acd0*/  F2FP.F16.F32.PACK_AB R5, R131, R128 ;  /* 0x000000808305723e */ /* 0x000fe400000000ff */
[----:B------:R-:W-:Y:S02]  /*ace0*/  F2FP.F16.F32.PACK_AB R6, R122, R3 ;  /* 0x000000037a06723e */ /* 0x000fe400000000ff */
[----:B------:R-:W-:Y:S02]  /*acf0*/  F2FP.F16.F32.PACK_AB R7, R132, R127 ;  /* 0x0000007f8407723e */ /* 0x000fe400000000ff */
[----:B------:R-:W-:Y:S02]  /*ad00*/  MOV R123, R14 ;  /* 0x0000000e007b7202 */ /* 0x000fe40000000f00 */
[----:B------:R-:W-:Y:S01]  /*ad10*/  F2FP.F16.F32.PACK_AB R8, R121, R0 ;  /* 0x000000007908723e */ /* 0x000fe200000000ff */
[----:B------:R1:W-:Y:S01]  /*ad20*/  STSM.16.M88.4 [R135], R4 ;  /* 0x0000000487007844 */ /* 0x0003e20000000200 */
[----:B------:R-:W-:-:S02]  /*ad30*/  F2FP.F16.F32.PACK_AB R9, R129, R126 ;  /* 0x0000007e8109723e */ /* 0x000fc400000000ff */
[----:B------:R-:W-:Y:S02]  /*ad40*/  F2FP.F16.F32.PACK_AB R11, R130, R125 ;  /* 0x0000007d820b723e */ /* 0x000fe400000000ff */
[----:B------:R-:W-:Y:S02]  /*ad50*/  SHF.R.U64 R38, R38, 0x3, RZ ;  /* 0x0000000326267819 */ /* 0x000fe400000012ff */
[----:B------:R-:W-:Y:S01]  /*ad60*/  F2FP.F16.F32.PACK_AB R12, R49, R48 ;  /* 0x00000030310c723e */ /* 0x000fe200000000ff */
[----:B------:R3:W-:Y:S01]  /*ad70*/  STSM.16.M88.4 [R134], R8 ;  /* 0x0000000886007844 */ /* 0x0007e20000000200 */
[----:B------:R-:W-:Y:S02]  /*ad80*/  F2FP.F16.F32.PACK_AB R13, R51, R50 ;  /* 0x00000032330d723e */ /* 0x000fe400000000ff */
[----:B------:R-:W-:Y:S02]  /*ad90*/  F2FP.F16.F32.PACK_AB R14, R53, R52 ;  /* 0x00000034350e723e */ /* 0x000fe400000000ff */
[----:B------:R-:W-:-:S02]  /*ada0*/  F2FP.F16.F32.PACK_AB R15, R55, R54 ;  /* 0x00000036370f723e */ /* 0x000fc400000000ff */
[----:B------:R-:W-:Y:S02]  /*adb0*/  MOV R120, R26 ;  /* 0x0000001a00787202 */ /* 0x000fe40000000f00 */
[----:B------:R-:W-:Y:S01]  /*adc0*/  MOV R0, R24 ;  /* 0x0000001800007202 */ /* 0x000fe20000000f00 */
[----:B------:R4:W-:Y:S01]  /*add0*/  STSM.16.M88.4 [R133], R12 ;  /* 0x0000000c85007844 */ /* 0x0009e20000000200 */
[----:B------:R-:W-:Y:S02]  /*ade0*/  LOP3.LUT R34, R34, R149, RZ, 0x3c, !PT ;  /* 0x0000009522227212 */ /* 0x000fe400078e3cff */
[----:B------:R-:W-:Y:S02]  /*adf0*/  MOV R83, R28 ;  /* 0x0000001c00537202 */ /* 0x000fe40000000f00 */
[----:B------:R-:W-:Y:S02]  /*ae00*/  MOV R40, R30 ;  /* 0x0000001e00287202 */ /* 0x000fe40000000f00 */
[----:B------:R-:W-:-:S02]  /*ae10*/  F2FP.F16.F32.PACK_AB R24, R57, R56 ;  /* 0x000000383918723e */ /* 0x000fc400000000ff */
[----:B------:R-:W-:Y:S02]  /*ae20*/  F2FP.F16.F32.PACK_AB R25, R59, R58 ;  /* 0x0000003a3b19723e */ /* 0x000fe400000000ff */
[----:B------:R-:W-:Y:S02]  /*ae30*/  F2FP.F16.F32.PACK_AB R26, R61, R60 ;  /* 0x0000003c3d1a723e */ /* 0x000fe400000000ff */
[----:B------:R-:W-:Y:S02]  /*ae40*/  F2FP.F16.F32.PACK_AB R27, R63, R62 ;  /* 0x0000003e3f1b723e */ /* 0x000fe400000000ff */
[----:B------:R-:W-:Y:S02]  /*ae50*/  F2FP.F16.F32.PACK_AB R28, R65, R64 ;  /* 0x00000040411c723e */ /* 0x000fe400000000ff */
[----:B------:R-:W-:Y:S01]  /*ae60*/  F2FP.F16.F32.PACK_AB R29, R67, R66 ;  /* 0x00000042431d723e */ /* 0x000fe200000000ff */
[----:B------:R-:W-:Y:S01]  /*ae70*/  STSM.16.M88.4 [R123], R24 ;  /* 0x000000187b007844 */ /* 0x000fe20000000200 */
[----:B------:R-:W-:-:S02]  /*ae80*/  F2FP.F16.F32.PACK_AB R30, R69, R68 ;  /* 0x00000044451e723e */ /* 0x000fc400000000ff */
[----:B------:R-:W-:Y:S02]  /*ae90*/  F2FP.F16.F32.PACK_AB R31, R71, R70 ;  /* 0x00000046471f723e */ /* 0x000fe400000000ff */
[----:B------:R-:W-:Y:S02]  /*aea0*/  LOP3.LUT R38, R38, R153, RZ, 0x3c, !PT ;  /* 0x0000009926267212 */ /* 0x000fe400078e3cff */
[----:B-1----:R-:W-:Y:S01]  /*aeb0*/  F2FP.F16.F32.PACK_AB R4, R73, R72 ;  /* 0x000000484904723e */ /* 0x002fe200000000ff */
[----:B------:R-:W-:Y:S01]  /*aec0*/  STSM.16.M88.4 [R120], R28 ;  /* 0x0000001c78007844 */ /* 0x000fe20000000200 */
[----:B------:R-:W-:Y:S02]  /*aed0*/  F2FP.F16.F32.PACK_AB R5, R75, R74 ;  /* 0x0000004a4b05723e */ /* 0x000fe400000000ff */
[----:B------:R-:W-:Y:S02]  /*aee0*/  F2FP.F16.F32.PACK_AB R6, R77, R76 ;  /* 0x0000004c4d06723e */ /* 0x000fe400000000ff */
[----:B------:R-:W-:-:S02]  /*aef0*/  F2FP.F16.F32.PACK_AB R7, R79, R78 ;  /* 0x0000004e4f07723e */ /* 0x000fc400000000ff */
[----:B---3--:R-:W-:Y:S02]  /*af00*/  F2FP.F16.F32.PACK_AB R8, R81, R80 ;  /* 0x000000505108723e */ /* 0x008fe400000000ff */
[----:B------:R-:W-:Y:S01]  /*af10*/  F2FP.F16.F32.PACK_AB R9, R47, R82 ;  /* 0x000000522f09723e */ /* 0x000fe200000000ff */
[----:B------:R1:W-:Y:S01]  /*af20*/  STSM.16.M88.4 [R83], R4 ;  /* 0x0000000453007844 */ /* 0x0003e20000000200 */
[----:B------:R-:W-:Y:S01]  /*af30*/  F2FP.F16.F32.PACK_AB R10, R85, R84 ;  /* 0x00000054550a723e */ /* 0x000fe200000000ff */
[----:B------:R-:W3:Y:S01]  /*af40*/  LDC R47, c[0x0][0xbe8] ;  /* 0x0002fa00ff2f7b82 */ /* 0x000ee20000000800 */
[----:B------:R-:W-:Y:S02]  /*af50*/  F2FP.F16.F32.PACK_AB R11, R87, R86 ;  /* 0x00000056570b723e */ /* 0x000fe400000000ff */
[----:B------:R-:W-:Y:S02]  /*af60*/  MOV R34, R34 ;  /* 0x0000002200227202 */ /* 0x000fe40000000f00 */
[----:B----4-:R-:W-:Y:S01]  /*af70*/  F2FP.F16.F32.PACK_AB R12, R89, R88 ;  /* 0x00000058590c723e */ /* 0x010fe200000000ff */
[----:B------:R4:W-:Y:S01]  /*af80*/  STSM.16.M88.4 [R40], R8 ;  /* 0x0000000828007844 */ /* 0x0009e20000000200 */
[----:B------:R-:W-:-:S02]  /*af90*/  F2FP.F16.F32.PACK_AB R13, R91, R90 ;  /* 0x0000005a5b0d723e */ /* 0x000fc400000000ff */
[----:B------:R-:W-:Y:S02]  /*afa0*/  F2FP.F16.F32.PACK_AB R14, R93, R92 ;  /* 0x0000005c5d0e723e */ /* 0x000fe400000000ff */
[----:B------:R-:W-:Y:S02]  /*afb0*/  F2FP.F16.F32.PACK_AB R15, R95, R94 ;  /* 0x0000005e5f0f723e */ /* 0x000fe400000000ff */
[----:B------:R-:W-:Y:S01]  /*afc0*/  MOV R36, R36 ;  /* 0x0000002400247202 */ /* 0x000fe20000000f00 */
[----:B-1----:R-:W-:Y:S01]  /*afd0*/  IMAD.SHL.U32 R5, R204, 0x4, RZ ;  /* 0x00000004cc057824 */ /* 0x002fe200078e00ff */
[----:B------:R-:W-:Y:S01]  /*afe0*/  MOV R38, R38 ;  /* 0x0000002600267202 */ /* 0x000fe20000000f00 */
[----:B------:R-:W-:Y:S01]  /*aff0*/  STSM.16.M88.4 [R34], R12 ;  /* 0x0000000c22007844 */ /* 0x000fe20000000200 */
[----:B------:R-:W-:Y:S02]  /*b000*/  ISETP.NE.U32.AND P2, PT, RZ, UR4, PT ;  /* 0x00000004ff007c0c */ /* 0x000fe4000bf45070 */
[----:B--2---:R-:W-:Y:S01]  /*b010*/  ISETP.NE.U32.AND P0, PT, R44, RZ, PT ;  /* 0x000000ff2c00720c */ /* 0x004fe20003f05070 */
[----:B------:R-:W-:Y:S01]  /*b020*/  STSM.16.M88.4 [R36], R96 ;  /* 0x0000006024007844 */ /* 0x000fe20000000200 */
[----:B------:R-:W-:-:S02]  /*b030*/  ISETP.NE.AND.EX P2, PT, RZ, UR5, PT, P2 ;  /* 0x00000005ff007c0c */ /* 0x000fc4000bf45320 */
[----:B------:R-:W-:Y:S01]  /*b040*/  ISETP.NE.AND.EX P0, PT, R45, RZ, PT, P0 ;  /* 0x000000ff2d00720c */ /* 0x000fe20003f05300 */
[----:B------:R-:W-:Y:S01]  /*b050*/  STSM.16.M88.4 [R38], R104 ;  /* 0x0000006826007844 */ /* 0x000fe20000000200 */
[----:B----4-:R-:W-:Y:S02]  /*b060*/  SHF.L.U64.HI R10, R204, 0x2, R208 ;  /* 0x00000002cc0a7819 */ /* 0x010fe400000102d0 */
[----:B------:R-:W-:Y:S01]  /*b070*/  IADD3 R6, P1, R5, R44, RZ ;  /* 0x0000002c05067210 */ /* 0x000fe20007f3e0ff */
[----:B------:R1:W-:Y:S01]  /*b080*/  STSM.16.M88.4 [R0], R112 ;  /* 0x0000007000007844 */ /* 0x0003e20000000200 */
[----:B------:R-:W-:-:S03]  /*b090*/  IMAD.MOV.U32 R44, RZ, RZ, RZ ;  /* 0x000000ffff2c7224 */ /* 0x000fc600078e00ff */
[----:B------:R-:W-:Y:S01]  /*b0a0*/  IMAD.X R7, R10, 0x1, R45, P1 ;  /* 0x000000010a077824 */ /* 0x000fe200008e062d */
[----:B------:R-:W-:Y:S01]  /*b0b0*/  BAR.SYNC.DEFER_BLOCKING 0x1, 0x100 ;  /* 0x0044000000007b1d */ /* 0x000fe20000010000 */
[----:B------:R-:W-:-:S05]  /*b0c0*/  @P2 IADD3 R4, P3, R5, UR4, RZ ;  /* 0x0000000405042c10 */ /* 0x000fca000ff7e0ff */
[----:B------:R-:W-:Y:S01]  /*b0d0*/  ULDC UR4, c[0x0][0xa88] ;  /* 0x0002a20000047ab9 */ /* 0x000fe20000000800 */
[----:B------:R-:W-:Y:S01]  /*b0e0*/  @P2 IADD3.X R5, R10, UR5, RZ, P3, !PT ;  /* 0x000000050a052c10 */ /* 0x000fe20009ffe4ff */
[----:B-1----:R-:W-:Y:S01]  /*b0f0*/  IMAD.U32 R0, RZ, RZ, UR4 ;  /* 0x00000004ff007e24 */ /* 0x002fe2000f8e00ff */
[----:B------:R1:W5:Y:S01]  /*b100*/  @P0 LDG.E R44, desc[UR60][R6.64] ;  /* 0x0000003c062c0981 */ /* 0x000362000c1e1900 */
[----:B---3--:R-:W-:-:S04]  /*b110*/  ISETP.NE.AND P1, PT, R47, 0x1, PT ;  /* 0x000000012f00780c */ /* 0x008fc80003f25270 */
[----:B------:R1:W5:Y:S09]  /*b120*/  @P2 LDG.E R0, desc[UR60][R4.64] ;  /* 0x0000003c04002981 */ /* 0x000372000c1e1900 */
[----:B------:R-:W2:Y:S08]  /*b130*/  @P1 LDC R8, c[0x0][0xbec] ;  /* 0x0002fb00ff081b82 */ /* 0x000eb00000000800 */
[----:B------:R-:W3:Y:S01]  /*b140*/  @P1 LDC R11, c[0x0][0xbf0] ;  /* 0x0002fc00ff0b1b82 */ /* 0x000ee20000000800 */
[----:B-1----:R-:W-:Y:S05]  /*b150*/  @P2 BRA `(.L_x_400) ;  /* 0x0000000000102947 */ /* 0x002fea0003800000 */
[----:B------:R-:W-:Y:S05]  /*b160*/  @!P0 BRA `(.L_x_400) ;  /* 0x00000000000c8947 */ /* 0x000fea0003800000 */
[----:B------:R-:W4:Y:S04]  /*b170*/  LDG.E R3, desc[UR60][R6.64] ;  /* 0x0000003c06037981 */ /* 0x000f28000c1e1900 */
[----:B-----5:R-:W4:Y:S02]  /*b180*/  LDG.E R0, desc[UR60][R6.64+0x4] ;  /* 0x0000043c06007981 */ /* 0x020f24000c1e1900 */
[----:B----4-:R-:W-:-:S07]  /*b190*/  IMAD.IADD R0, R0, 0x1, -R3 ;  /* 0x0000000100007824 */ /* 0x010fce00078e0a03 */
.L_x_400:
[----:B------:R-:W-:Y:S01]  /*b1a0*/  SHF.R.S32.HI R40, RZ, 0x1f, R206 ;  /* 0x0000001fff287819 */ /* 0x000fe200000114ce */
[----:B------:R-:W-:Y:S01]  /*b1b0*/  IMAD R13, R207, 0x80, R215 ;  /* 0x00000080cf0d7824 */ /* 0x000fe200078e02d7 */
[----:B------:R-:W-:Y:S01]  /*b1c0*/  ULDC.64 UR4, c[0x0][0xb90] ;  /* 0x0002e40000047ab9 */ /* 0x000fe20000000a00 */
[----:B-----5:R-:W-:Y:S01]  /*b1d0*/  SHF.R.S32.HI R45, RZ, 0x1f, R44 ;  /* 0x0000001fff2d7819 */ /* 0x020fe2000001142c */
[----:B------:R-:W-:Y:S01]  /*b1e0*/  IMAD R7, R209, 0x40, R18 ;  /* 0x00000040d1077824 */ /* 0x000fe200078e0212 */
[----:B------:R-:W-:Y:S01]  /*b1f0*/  SEL R69, R204, RZ, !P0 ;  /* 0x000000ffcc457207 */ /* 0x000fe20004000000 */
[----:B------:R-:W-:Y:S01]  /*b200*/  IMAD R5, R40, UR4, RZ ;  /* 0x0000000428057c24 */ /* 0x000fe2000f8e02ff */
[----:B------:R-:W-:Y:S01]  /*b210*/  SEL R208, R208, RZ, !P0 ;  /* 0x000000ffd0d07207 */ /* 0x000fe20004000000 */
[----:B--2---:R-:W-:Y:S01]  /*b220*/  @P1 IMAD.HI.U32 R6, R13, R8, RZ ;  /* 0x000000080d061227 */ /* 0x004fe200078e00ff */
[----:B------:R-:W1:Y:S03]  /*b230*/  @P1 LDC R73, c[0x0][0xbec] ;  /* 0x0002fb00ff491b82 */ /* 0x000e660000000800 */
[----:B------:R-:W-:Y:S01]  /*b240*/  IMAD.MOV.U32 R3, RZ, RZ, R13 ;  /* 0x000000ffff037224 */ /* 0x000fe200078e000d */
[----:B---3--:R-:W-:Y:S01]  /*b250*/  @P1 SHF.R.U32.HI R3, RZ, R11, R6 ;  /* 0x0000000bff031219 */ /* 0x008fe20000011606 */
[----:B------:R-:W-:-:S02]  /*b260*/  IMAD R9, R206, UR5, R5 ;  /* 0x00000005ce097c24 */ /* 0x000fc4000f8e0205 */
[----:B------:R-:W-:Y:S01]  /*b270*/  IMAD.WIDE.U32 R4, R206, UR4, R44 ;  /* 0x00000004ce047c25 */ /* 0x000fe2000f8e002c */
[----:B------:R-:W-:-:S03]  /*b280*/  ULDC.64 UR4, c[0x0][0xb98] ;  /* 0x0002e60000047ab9 */ /* 0x000fc60000000a00 */
[----:B------:R-:W-:Y:S01]  /*b290*/  IMAD.IADD R5, R5, 0x1, R9 ;  /* 0x0000000105057824 */ /* 0x000fe200078e0209 */
[--C-:B------:R-:W-:Y:S01]  /*b2a0*/  SHF.R.S32.HI R9, RZ, 0x1f, R3.reuse ;  /* 0x0000001fff097819 */ /* 0x100fe20000011403 */
[----:B------:R-:W-:Y:S02]  /*b2b0*/  IMAD.MOV R8, RZ, RZ, -R3 ;  /* 0x000000ffff087224 */ /* 0x000fe400078e0a03 */
[----:B------:R-:W-:-:S04]  /*b2c0*/  IMAD.WIDE.U32 R4, R69, UR4, R4 ;  /* 0x0000000445047c25 */ /* 0x000fc8000f8e0004 */
[----:B------:R-:W-:Y:S01]  /*b2d0*/  IMAD.WIDE R32, R7, 0x2, R32 ;  /* 0x0000000207207825 */ /* 0x000fe200078e0220 */
[----:B------:R-:W-:-:S03]  /*b2e0*/  IADD3 R4, P0, R3, R4, RZ ;  /* 0x0000000403047210 */ /* 0x000fc60007f1e0ff */
[----:B------:R-:W-:Y:S01]  /*b2f0*/  IMAD R6, R208, UR4, RZ ;  /* 0x00000004d0067c24 */ /* 0x000fe2000f8e02ff */
[C---:B------:R-:W-:Y:S01]  /*b300*/  IADD3 R11, P2, R32.reuse, 0x1000, RZ ;  /* 0x00001000200b7810 */ /* 0x040fe20007f5e0ff */
[----:B------:R-:W-:Y:S01]  /*b310*/  IMAD R7, R47, R8, R13 ;  /* 0x000000082f077224 */ /* 0x000fe200078e020d */
[----:B------:R-:W-:Y:S01]  /*b320*/  IADD3 R29, P3, R32, 0x6000, RZ ;  /* 0x00006000201d7810 */ /* 0x000fe20007f7e0ff */
[----:B------:R-:W-:Y:S01]  /*b330*/  IMAD R6, R69, UR5, R6 ;  /* 0x0000000545067c24 */ /* 0x000fe2000f8e0206 */
[----:B------:R-:W-:Y:S01]  /*b340*/  ULDC.64 UR4, c[0x0][0xb88] ;  /* 0x0002e20000047ab9 */ /* 0x000fe20000000a00 */
[----:B------:R-:W-:Y:S01]  /*b350*/  IMAD R10, R207, 0x80, R213 ;  /* 0x00000080cf0a7824 */ /* 0x000fe200078e02d5 */
[----:B------:R-:W-:Y:S01]  /*b360*/  SHF.R.S32.HI R3, RZ, 0x1f, R7 ;  /* 0x0000001fff037819 */ /* 0x000fe20000011407 */
[----:B------:R-:W-:Y:S01]  /*b370*/  IMAD R71, R0, R47, RZ ;  /* 0x0000002f00477224 */ /* 0x000fe200078e02ff */
[----:B------:R-:W-:Y:S01]  /*b380*/  IADD3.X R5, R9, R5, R6, P0, !PT ;  /* 0x0000000509057210 */ /* 0x000fe200007fe406 */
[----:B------:R-:W-:Y:S01]  /*b390*/  IMAD.X R9, RZ, RZ, R33, P2 ;  /* 0x000000ffff097224 */ /* 0x000fe200010e0621 */
[----:B------:R-:W-:Y:S01]  /*b3a0*/  IADD3 R35, P2, R32, 0x7000, RZ ;  /* 0x0000700020237810 */ /* 0x000fe20007f5e0ff */
[----:B------:R-:W-:Y:S01]  /*b3b0*/  IMAD R6, R3, UR4, RZ ;  /* 0x0000000403067c24 */ /* 0x000fe2000f8e02ff */
[----:B------:R-:W-:Y:S01]  /*b3c0*/  LOP3.LUT R28, R29, 0x380, RZ, 0xc0, !PT ;  /* 0x000003801d1c7812 */ /* 0x000fe200078ec0ff */
[----:B------:R-:W-:Y:S01]  /*b3d0*/  IMAD.WIDE.U32 R4, R7, UR4, R4 ;  /* 0x0000000407047c25 */ /* 0x000fe2000f8e0004 */
[----:B------:R-:W-:-:S02]  /*b3e0*/  LOP3.LUT R34, R35, 0x380, RZ, 0xc0, !PT ;  /* 0x0000038023227812 */ /* 0x000fc400078ec0ff */
[----:B------:R-:W-:Y:S01]  /*b3f0*/  SHF.R.U64 R28, R28, 0x3, RZ ;  /* 0x000000031c1c7819 */ /* 0x000fe200000012ff */
[----:B------:R-:W-:Y:S01]  /*b400*/  IMAD R3, R7, UR5, R6 ;  /* 0x0000000507037c24 */ /* 0x000fe2000f8e0206 */
[----:B------:R-:W-:Y:S01]  /*b410*/  ULDC.64 UR4, c[0x0][0xb50] ;  /* 0x0002d40000047ab9 */ /* 0x000fe20000000a00 */
[----:B------:R-:W-:Y:S02]  /*b420*/  SHF.R.U64 R34, R34, 0x3, RZ ;  /* 0x0000000322227819 */ /* 0x000fe400000012ff */
[----:B------:R-:W-:Y:S01]  /*b430*/  IMAD.IADD R3, R5, 0x1, R3 ;  /* 0x0000000105037824 */ /* 0x000fe200078e0203 */
[----:B------:R-:W-:Y:S02]  /*b440*/  LEA R6, P0, R4, UR4, 0x2 ;  /* 0x0000000404067c11 */ /* 0x000fe4000f8010ff */
[----:B------:R-:W-:Y:S01]  /*b450*/  LOP3.LUT R34, R34, R35, RZ, 0x3c, !PT ;  /* 0x0000002322227212 */ /* 0x000fe200078e3cff */
[----:B------:R-:W-:Y:S01]  /*b460*/  IMAD.X R35, RZ, RZ, R33, P2 ;  /* 0x000000ffff237224 */ /* 0x000fe200010e0621 */
[----:B------:R-:W-:Y:S01]  /*b470*/  LEA.HI.X R4, R4, UR5, R3, 0x2, P0 ;  /* 0x0000000504047c11 */ /* 0x000fe200080f1403 */
[----:B------:R-:W-:Y:S01]  /*b480*/  SHFL.IDX PT, R50, R6, RZ, 0x1c1f ;  /* 0x001c1fff06327589 */ /* 0x000fe200000e0000 */
[----:B------:R-:W-:Y:S01]  /*b490*/  IADD3 R37, P0, R32, 0x5000, RZ ;  /* 0x0000500020257810 */ /* 0x000fe20007f1e0ff */
[----:B------:R-:W-:Y:S01]  /*b4a0*/  VIADD R3, R10, 0x8 ;  /* 0x000000080a037836 */ /* 0x000fe20000000000 */
[----:B------:R-:W-:Y:S01]  /*b4b0*/  LOP3.LUT R28, R28, R29, RZ, 0x3c, !PT ;  /* 0x0000001d1c1c7212 */ /* 0x000fe200078e3cff */
[----:B------:R-:W2:Y:S01]  /*b4c0*/  SHFL.IDX PT, R51, R4, RZ, 0x1c1f ;  /* 0x001c1fff04337589 */ /* 0x000ea200000e0000 */
[----:B------:R-:W-:Y:S01]  /*b4d0*/  LOP3.LUT R36, R37, 0x380, RZ, 0xc0, !PT ;  /* 0x0000038025247812 */ /* 0x000fe200078ec0ff */
[----:B------:R-:W-:Y:S01]  /*b4e0*/  IMAD.X R29, RZ, RZ, R33, P3 ;  /* 0x000000ffff1d7224 */ /* 0x000fe200018e0621 */
[----:B------:R-:W-:Y:S01]  /*b4f0*/  ULDC.64 UR4, c[0x0][0xaa0] ;  /* 0x0002a80000047ab9 */ /* 0x000fe20000000a00 */
[----:B------:R-:W-:Y:S01]  /*b500*/  IADD3 R7, P3, R32, 0xb000, RZ ;  /* 0x0000b00020077810 */ /* 0x000fe20007f7e0ff */
[----:B------:R-:W-:Y:S01]  /*b510*/  SHFL.IDX PT, R58, R6, 0x1, 0x1c1f ;  /* 0x003c1f00063a7f89 */ /* 0x000fe200000e0000 */
[----:B------:R-:W-:-:S02]  /*b520*/  SHF.R.U64 R36, R36, 0x3, RZ ;  /* 0x0000000324247819 */ /* 0x000fc400000012ff */
[----:B------:R-:W-:Y:S01]  /*b530*/  LOP3.LUT R0, R7, 0x380, RZ, 0xc0, !PT ;  /* 0x0000038007007812 */ /* 0x000fe200078ec0ff */
[----:B------:R-:W3:Y:S01]  /*b540*/  SHFL.IDX PT, R59, R4, 0x1, 0x1c1f ;  /* 0x003c1f00043b7f89 */ /* 0x000ee200000e0000 */
[----:B------:R-:W-:Y:S01]  /*b550*/  LOP3.LUT R36, R36, R37, RZ, 0x3c, !PT ;  /* 0x0000002524247212 */ /* 0x000fe200078e3cff */
[--C-:B------:R-:W-:Y:S01]  /*b560*/  IMAD.X R37, RZ, RZ, R33.reuse, P0 ;  /* 0x000000ffff257224 */ /* 0x100fe200000e0621 */
[----:B------:R-:W-:Y:S01]  /*b570*/  LOP3.LUT P0, RZ, R211, 0x3, RZ, 0xc0, !PT ;  /* 0x00000003d3ff7812 */ /* 0x000fe2000780c0ff */
[----:B------:R-:W-:Y:S01]  /*b580*/  IMAD.X R49, RZ, RZ, R33, P3 ;  /* 0x000000ffff317224 */ /* 0x000fe200018e0621 */
[----:B------:R-:W-:Y:S02]  /*b590*/  IADD3 R13, P6, R32, 0x2000, RZ ;  /* 0x00002000200d7810 */ /* 0x000fe40007fde0ff */
[-C--:B------:R-:W-:Y:S02]  /*b5a0*/  ISETP.GE.OR P2, PT, R10, R71.reuse, P0 ;  /* 0x000000470a00720c */ /* 0x080fe40000746670 */
[----:B------:R-:W-:Y:S01]  /*b5b0*/  ISETP.GE.OR P0, PT, R3, R71, P0 ;  /* 0x000000470300720c */ /* 0x000fe20000706670 */
[----:B------:R-:W-:Y:S01]  /*b5c0*/  IMAD R3, R45, UR4, RZ ;  /* 0x000000042d037c24 */ /* 0x000fe2000f8e02ff */
[C---:B------:R-:W-:Y:S01]  /*b5d0*/  IADD3 R25, P5, R32.reuse, 0x3000, RZ ;  /* 0x0000300020197810 */ /* 0x040fe20007fbe0ff */
[----:B------:R-:W4:Y:S01]  /*b5e0*/  @P1 LDC R45, c[0x0][0xbf0] ;  /* 0x0002fc00ff2d1b82 */ /* 0x000f220000000800 */
[----:B------:R-:W-:-:S02]  /*b5f0*/  IADD3 R53, P4, R32, 0x4000, RZ ;  /* 0x0000400020357810 */ /* 0x000fc40007f9e0ff */
[----:B------:R-:W-:Y:S01]  /*b600*/  SHF.R.U64 R0, R0, 0x3, RZ ;  /* 0x0000000300007819 */ /* 0x000fe200000012ff */
[----:B------:R-:W-:Y:S01]  /*b610*/  IMAD R21, R44, UR5, R3 ;  /* 0x000000052c157c24 */ /* 0x000fe2000f8e0203 */
[----:B------:R-:W-:Y:S02]  /*b620*/  LOP3.LUT R12, R13, 0x380, RZ, 0xc0, !PT ;  /* 0x000003800d0c7812 */ /* 0x000fe400078ec0ff */
[----:B------:R-:W-:Y:S01]  /*b630*/  LOP3.LUT R24, R25, 0x380, RZ, 0xc0, !PT ;  /* 0x0000038019187812 */ /* 0x000fe200078ec0ff */
[----:B--2---:R2:W-:Y:S01]  /*b640*/  @!P2 ST.E desc[UR60][R50.64], R2 ;  /* 0x000000023200a985 */ /* 0x0045e2000c10193c */
[----:B------:R-:W-:Y:S02]  /*b650*/  LOP3.LUT R52, R53, 0x380, RZ, 0xc0, !PT ;  /* 0x0000038035347812 */ /* 0x000fe400078ec0ff */
[----:B------:R-:W-:Y:S01]  /*b660*/  LOP3.LUT R48, R0, R7, RZ, 0x3c, !PT ;  /* 0x0000000700307212 */ /* 0x000fe200078e3cff */
[----:B------:R-:W-:Y:S01]  /*b670*/  IMAD R0, R205, 0x20, R209 ;  /* 0x00000020cd007824 */ /* 0x000fe200078e02d1 */
[----:B------:R-:W-:Y:S01]  /*b680*/  SHF.R.U64 R12, R12, 0x3, RZ ;  /* 0x000000030c0c7819 */ /* 0x000fe200000012ff */
[----:B---3--:R3:W-:Y:S01]  /*b690*/  @!P0 ST.E desc[UR60][R58.64], R20 ;  /* 0x000000143a008985 */ /* 0x0087e2000c10193c */
[----:B------:R-:W-:-:S02]  /*b6a0*/  SHF.R.U64 R24, R24, 0x3, RZ ;  /* 0x0000000318187819 */ /* 0x000fc400000012ff */
[----:B------:R-:W-:Y:S01]  /*b6b0*/  SHF.R.U64 R52, R52, 0x3, RZ ;  /* 0x0000000334347819 */ /* 0x000fe200000012ff */
[----:B------:R-:W5:Y:S01]  /*b6c0*/  LD.E.128 R36, desc[UR60][R36.64] ;  /* 0x0000003c24247980 */ /* 0x000f62000c101d00 */
[----:B------:R-:W-:Y:S01]  /*b6d0*/  LOP3.LUT R12, R12, R13, RZ, 0x3c, !PT ;  /* 0x0000000d0c0c7212 */ /* 0x000fe200078e3cff */
[----:B--2---:R-:W-:Y:S01]  /*b6e0*/  IMAD.WIDE.U32 R2, R44, UR4, RZ ;  /* 0x000000042c027c25 */ /* 0x004fe2000f8e00ff */
[----:B------:R-:W-:Y:S01]  /*b6f0*/  ULDC.64 UR4, c[0x0][0xae8] ;  /* 0x0002ba0000047ab9 */ /* 0x000fe20000000a00 */
[----:B------:R-:W-:Y:S01]  /*b700*/  LOP3.LUT R24, R24, R25, RZ, 0x3c, !PT ;  /* 0x0000001918187212 */ /* 0x000fe200078e3cff */
[----:B------:R-:W5:Y:S01]  /*b710*/  LD.E.128 R28, desc[UR60][R28.64] ;  /* 0x0000003c1c1c7980 */ /* 0x000f62000c101d00 */
[----:B------:R-:W-:Y:S01]  /*b720*/  IMAD.IADD R3, R3, 0x1, R21 ;  /* 0x0000000103037824 */ /* 0x000fe200078e0215 */
[----:B------:R-:W-:Y:S01]  /*b730*/  LOP3.LUT R52, R52, R53, RZ, 0x3c, !PT ;  /* 0x0000003534347212 */ /* 0x000fe200078e3cff */
[----:B------:R-:W-:Y:S01]  /*b740*/  IMAD R21, R40, UR4, RZ ;  /* 0x0000000428157c24 */ /* 0x000fe2000f8e02ff */
[----:B------:R-:W-:Y:S01]  /*b750*/  IADD3.X R13, RZ, R33, RZ, P6, !PT ;  /* 0x00000021ff0d7210 */ /* 0x000fe200037fe4ff */
[----:B------:R-:W-:Y:S01]  /*b760*/  IMAD R40, R207, 0x80, R0 ;  /* 0x00000080cf287824 */ /* 0x000fe200078e0200 */
[C---:B------:R-:W-:Y:S01]  /*b770*/  IADD3 R65, P6, R32.reuse, 0x8000, RZ ;  /* 0x0000800020417810 */ /* 0x040fe20007fde0ff */
[--C-:B------:R-:W-:Y:S01]  /*b780*/  IMAD.X R25, RZ, RZ, R33.reuse, P5 ;  /* 0x000000ffff197224 */ /* 0x100fe200028e0621 */
[C---:B------:R-:W-:Y:S01]  /*b790*/  IADD3 R61, P5, R32.reuse, 0x9000, RZ ;  /* 0x00009000203d7810 */ /* 0x040fe20007fbe0ff */
[----:B------:R-:W-:Y:S01]  /*b7a0*/  IMAD.X R53, RZ, RZ, R33, P4 ;  /* 0x000000ffff357224 */ /* 0x000fe200020e0621 */
[----:B------:R-:W-:Y:S01]  /*b7b0*/  IADD3 R57, P4, R32, 0xa000, RZ ;  /* 0x0000a00020397810 */ /* 0x000fe20007f9e0ff */
[C---:B------:R-:W-:Y:S01]  /*b7c0*/  IMAD R21, R206.reuse, UR5, R21 ;  /* 0x00000005ce157c24 */ /* 0x040fe2000f8e0215 */
[----:B------:R-:W-:Y:S01]  /*b7d0*/  LOP3.LUT R64, R65, 0x380, RZ, 0xc0, !PT ;  /* 0x0000038041407812 */ /* 0x000fe200078ec0ff */
[----:B------:R-:W-:Y:S01]  /*b7e0*/  IMAD.WIDE.U32 R2, R206, UR4, R2 ;  /* 0x00000004ce027c25 */ /* 0x000fe2000f8e0002 */
[----:B------:R-:W-:Y:S01]  /*b7f0*/  LOP3.LUT R60, R61, 0x380, RZ, 0xc0, !PT ;  /* 0x000003803d3c7812 */ /* 0x000fe200078ec0ff */
[----:B------:R-:W-:Y:S01]  /*b800*/  ULDC.64 UR4, c[0x0][0xaf0] ;  /* 0x0002bc0000047ab9 */ /* 0x000fe20000000a00 */
[----:B------:R-:W-:Y:S01]  /*b810*/  LOP3.LUT R56, R57, 0x380, RZ, 0xc0, !PT ;  /* 0x0000038039387812 */ /* 0x000fe200078ec0ff */
[----:B-1----:R-:W-:Y:S01]  /*b820*/  @P1 IMAD.HI.U32 R0, R40, R73, RZ ;  /* 0x0000004928001227 */ /* 0x002fe200078e00ff */
[----:B------:R-:W-:Y:S01]  /*b830*/  LOP3.LUT R5, R32, 0x380, RZ, 0xc0, !PT ;  /* 0x0000038020057812 */ /* 0x000fe200078ec0ff */
[----:B------:R-:W5:Y:S01]  /*b840*/  LD.E.128 R12, desc[UR60][R12.64] ;  /* 0x0000003c0c0c7980 */ /* 0x000f62000c101d00 */
[----:B------:R-:W-:Y:S01]  /*b850*/  LOP3.LUT R8, R11, 0x380, RZ, 0xc0, !PT ;  /* 0x000003800b087812 */ /* 0x000fe200078ec0ff */
[----:B------:R-:W-:Y:S01]  /*b860*/  IMAD.IADD R3, R3, 0x1, R21 ;  /* 0x0000000103037824 */ /* 0x000fe200078e0215 */
[----:B------:R-:W-:Y:S01]  /*b870*/  SHF.R.U64 R64, R64, 0x3, RZ ;  /* 0x0000000340407819 */ /* 0x000fe200000012ff */
[----:B------:R-:W-:Y:S01]  /*b880*/  IMAD.MOV.U32 R21, RZ, RZ, R40 ;  /* 0x000000ffff157224 */ /* 0x000fe200078e0028 */
[----:B----4-:R-:W-:Y:S01]  /*b890*/  @P1 SHF.R.U32.HI R21, RZ, R45, R0 ;  /* 0x0000002dff151219 */ /* 0x010fe20000011600 */
[----:B---3--:R-:W-:Y:S01]  /*b8a0*/  IMAD R20, R208, UR4, RZ ;  /* 0x00000004d0147c24 */ /* 0x008fe2000f8e02ff */
[----:B------:R-:W-:Y:S01]  /*b8b0*/  SHF.R.U64 R60, R60, 0x3, RZ ;  /* 0x000000033c3c7819 */ /* 0x000fe200000012ff */
[----:B------:R-:W5:Y:S01]  /*b8c0*/  LD.E.128 R24, desc[UR60][R24.64] ;  /* 0x0000003c18187980 */ /* 0x000f62000c101d00 */
[----:B------:R-:W-:-:S02]  /*b8d0*/  SHF.R.U64 R56, R56, 0x3, RZ ;  /* 0x0000000338387819 */ /* 0x000fc400000012ff */
[----:B------:R-:W-:Y:S01]  /*b8e0*/  SHF.R.U64 R5, R5, 0x3, RZ ;  /* 0x0000000305057819 */ /* 0x000fe200000012ff */
[----:B------:R-:W5:Y:S01]  /*b8f0*/  LD.E.128 R52, desc[UR60][R52.64] ;  /* 0x0000003c34347980 */ /* 0x000f62000c101d00 */
[----:B------:R-:W-:Y:S01]  /*b900*/  SHF.R.U64 R8, R8, 0x3, RZ ;  /* 0x0000000308087819 */ /* 0x000fe200000012ff */
[C---:B------:R-:W-:Y:S01]  /*b910*/  IMAD R45, R69.reuse, UR5, R20 ;  /* 0x00000005452d7c24 */ /* 0x040fe2000f8e0214 */
[----:B------:R-:W-:Y:S01]  /*b920*/  SHF.R.S32.HI R0, RZ, 0x1f, R21 ;  /* 0x0000001fff007819 */ /* 0x000fe20000011415 */
[----:B------:R-:W-:Y:S01]  /*b930*/  IMAD.WIDE.U32 R2, R69, UR4, R2 ;  /* 0x0000000445027c25 */ /* 0x000fe2000f8e0002 */
[----:B------:R-:W-:Y:S01]  /*b940*/  LOP3.LUT R64, R64, R65, RZ, 0x3c, !PT ;  /* 0x0000004140407212 */ /* 0x000fe200078e3cff */
[----:B------:R-:W-:Y:S01]  /*b950*/  ULDC.64 UR4, c[0x0][0xae0] ;  /* 0x0002b80000047ab9 */ /* 0x000fe20000000a00 */
[----:B------:R-:W-:Y:S01]  /*b960*/  LOP3.LUT R60, R60, R61, RZ, 0x3c, !PT ;  /* 0x0000003d3c3c7212 */ /* 0x000fe200078e3cff */
[----:B------:R-:W-:Y:S01]  /*b970*/  IMAD.MOV R20, RZ, RZ, -R21 ;  /* 0x000000ffff147224 */ /* 0x000fe200078e0a15 */
[----:B------:R-:W-:Y:S01]  /*b980*/  LOP3.LUT R56, R56, R57, RZ, 0x3c, !PT ;  /* 0x0000003938387212 */ /* 0x000fe200078e3cff */
[--C-:B------:R-:W-:Y:S01]  /*b990*/  IMAD.X R65, RZ, RZ, R33.reuse, P6 ;  /* 0x000000ffff417224 */ /* 0x100fe200030e0621 */
[----:B------:R-:W-:Y:S01]  /*b9a0*/  LOP3.LUT R4, R5, R32, RZ, 0x3c, !PT ;  /* 0x0000002005047212 */ /* 0x000fe200078e3cff */
[--C-:B------:R-:W-:Y:S01]  /*b9b0*/  IMAD.X R61, RZ, RZ, R33.reuse, P5 ;  /* 0x000000ffff3d7224 */ /* 0x100fe200028e0621 */
[----:B------:R-:W-:Y:S01]  /*b9c0*/  LOP3.LUT R8, R8, R11, RZ, 0x3c, !PT ;  /* 0x0000000b08087212 */ /* 0x000fe200078e3cff */
[--C-:B------:R-:W-:Y:S01]  /*b9d0*/  IMAD.X R57, RZ, RZ, R33.reuse, P4 ;  /* 0x000000ffff397224 */ /* 0x100fe200020e0621 */
[----:B------:R-:W5:Y:S01]  /*b9e0*/  LD.E.128 R48, desc[UR60][R48.64] ;  /* 0x0000003c30307980 */ /* 0x000f62000c101d00 */
[----:B------:R-:W-:-:S02]  /*b9f0*/  IMAD.MOV.U32 R5, RZ, RZ, R33 ;  /* 0x000000ffff057224 */ /* 0x000fc400078e0021 */
[----:B------:R-:W-:Y:S01]  /*ba00*/  IMAD.IADD R3, R3, 0x1, R45 ;  /* 0x0000000103037824 */ /* 0x000fe200078e022d */
[----:B------:R-:W5:Y:S01]  /*ba10*/  LD.E.128 R8, desc[UR60][R8.64] ;  /* 0x0000003c08087980 */ /* 0x000f62000c101d00 */
[----:B------:R-:W-:Y:S02]  /*ba20*/  IMAD R0, R0, UR4, RZ ;  /* 0x0000000400007c24 */ /* 0x000fe4000f8e02ff */
[----:B------:R-:W-:Y:S01]  /*ba30*/  IMAD R45, R47, R20, R40 ;  /* 0x000000142f2d7224 */ /* 0x000fe200078e0228 */
[----:B------:R-:W5:Y:S01]  /*ba40*/  LD.E.128 R4, desc[UR60][R4.64] ;  /* 0x0000003c04047980 */ /* 0x000f62000c101d00 */
[----:B------:R-:W-:-:S03]  /*ba50*/  IMAD R47, R21, UR5, R0 ;  /* 0x00000005152f7c24 */ /* 0x000fc6000f8e0200 */
[----:B------:R-:W5:Y:S01]  /*ba60*/  LD.E.128 R32, desc[UR60][R34.64] ;  /* 0x0000003c22207980 */ /* 0x000f62000c101d00 */
[----:B------:R-:W-:-:S03]  /*ba70*/  SHF.R.S32.HI R0, RZ, 0x1f, R45 ;  /* 0x0000001fff007819 */ /* 0x000fc6000001142d */
[----:B------:R-:W5:Y:S01]  /*ba80*/  LD.E.128 R64, desc[UR60][R64.64] ;  /* 0x0000003c40407980 */ /* 0x000f62000c101d00 */
[----:B------:R-:W-:Y:S01]  /*ba90*/  IMAD.WIDE.U32 R2, R21, UR4, R2 ;  /* 0x0000000415027c25 */ /* 0x000fe2000f8e0002 */
[----:B------:R-:W-:Y:S02]  /*baa0*/  ULDC.64 UR4, c[0x0][0xad8] ;  /* 0x0002b60000047ab9 */ /* 0x000fe40000000a00 */
[----:B------:R-:W5:Y:S04]  /*bab0*/  LD.E.128 R60, desc[UR60][R60.64] ;  /* 0x0000003c3c3c7980 */ /* 0x000f68000c101d00 */
[----:B------:R-:W5:Y:S01]  /*bac0*/  LD.E.128 R56, desc[UR60][R56.64] ;  /* 0x0000003c38387980 */ /* 0x000f62000c101d00 */
[----:B------:R-:W-:Y:S01]  /*bad0*/  @!PT LDS RZ, [RZ] ;  /* 0x00000000fffff984 */ /* 0x000fe20000000800 */
[----:B------:R-:W-:Y:S01]  /*bae0*/  @!PT LDS RZ, [RZ] ;  /* 0x00000000fffff984 */ /* 0x000fe20000000800 */
[----:B------:R-:W-:Y:S01]  /*baf0*/  @!PT LDS RZ, [RZ] ;  /* 0x00000000fffff984 */ /* 0x000fe20000000800 */
[----:B------:R-:W-:Y:S01]  /*bb00*/  @!PT LDS RZ, [RZ] ;  /* 0x00000000fffff984 */ /* 0x000fe20000000800 */
[----:B------:R1:W-:Y:S06]  /*bb10*/  MEMBAR.ALL.CTA ;  /* 0x0000000000007992 */ /* 0x0003ec0000008000 */
[----:B-1----:R-:W1:Y:S01]  /*bb20*/  FENCE.VIEW.ASYNC.S ;  /* 0x00000000000073c6 */ /* 0x002e620000000000 */
[----:B------:R-:W-:-:S02]  /*bb30*/  IMAD.IADD R3, R3, 0x1, R47 ;  /* 0x0000000103037824 */ /* 0x000fc400078e022f */
[----:B------:R-:W-:Y:S02]  /*bb40*/  IMAD R20, R0, UR4, RZ ;  /* 0x0000000400147c24 */ /* 0x000fe4000f8e02ff */
[----:B------:R-:W-:Y:S02]  /*bb50*/  IMAD R68, R207, 0x80, R209 ;  /* 0x00000080cf447824 */ /* 0x000fe400078e02d1 */
[C---:B------:R-:W-:Y:S02]  /*bb60*/  IMAD R21, R45.reuse, UR5, R20 ;  /* 0x000000052d157c24 */ /* 0x040fe4000f8e0214 */
[----:B------:R-:W-:Y:S01]  /*bb70*/  IMAD.WIDE.U32 R2, R45, UR4, R2 ;  /* 0x000000042d027c25 */ /* 0x000fe2000f8e0002 */
[C---:B------:R-:W-:Y:S01]  /*bb80*/  ISETP.GE.AND P2, PT, R68.reuse, R71, PT ;  /* 0x000000474400720c */ /* 0x040fe20003f46270 */
[----:B------:R-:W-:Y:S02]  /*bb90*/  ULDC.64 UR4, c[0x0][0xa80] ;  /* 0x0002a00000047ab9 */ /* 0x000fe40000000a00 */
[----:B------:R-:W-:Y:S01]  /*bba0*/  VIADD R0, R68, 0x20 ;  /* 0x0000002044007836 */ /* 0x000fe20000000000 */
[----:B------:R-:W-:Y:S01]  /*bbb0*/  LEA R40, P3, R2, UR4, 0x1 ;  /* 0x0000000402287c11 */ /* 0x000fe2000f8608ff */
[----:B------:R-:W-:-:S02]  /*bbc0*/  IMAD.IADD R3, R3, 0x1, R21 ;  /* 0x0000000103037824 */ /* 0x000fc400078e0215 */
[----:B0-----:R-:W-:Y:S01]  /*bbd0*/  VIADD R46, R46, 0x36820 ;  /* 0x000368202e2e7836 */ /* 0x001fe20000000000 */
[-C--:B------:R-:W-:Y:S01]  /*bbe0*/  ISETP.GE.AND P1, PT, R0, R71.reuse, PT ;  /* 0x000000470000720c */ /* 0x080fe20003f26270 */
[----:B------:R-:W-:Y:S01]  /*bbf0*/  VIADD R0, R68, 0x40 ;  /* 0x0000004044007836 */ /* 0x000fe20000000000 */
[----:B------:R-:W-:Y:S02]  /*bc00*/  LEA.HI.X R47, R2, UR5, R3, 0x1, P3 ;  /* 0x00000005022f7c11 */ /* 0x000fe400098f0c03 */
[----:B------:R-:W-:Y:S01]  /*bc10*/  PRMT R46, RZ, 0x654, R46 ;  /* 0x00000654ff2e7816 */ /* 0x000fe2000000002e */
[----:B-1----:R0:W1:Y:S01]  /*bc20*/  SHFL.IDX PT, R44, R40, RZ, 0x181f ;  /* 0x00181fff282c7589 */ /* 0x00206200000e0000 */
[----:B------:R-:W-:Y:S01]  /*bc30*/  ISETP.GE.AND P0, PT, R0, R71, PT ;  /* 0x000000470000720c */ /* 0x000fe20003f06270 */
[----:B------:R-:W-:Y:S01]  /*bc40*/  BSSY B1, `(.L_x_401) ;  /* 0x0000011000017945 */ /* 0x000fe20003800000 */
[----:B------:R0:W-:Y:S01]  /*bc50*/  SYNCS.ARRIVE.TRANS64.RED.A1T0 RZ, [R46+URZ], RZ ;  /* 0x000000ff2eff79a7 */ /* 0x0001e2000810043f */
[----:B------:R0:W2:Y:S02]  /*bc60*/  SHFL.IDX PT, R0, R47, RZ, 0x181f ;  /* 0x00181fff2f007589 */ /* 0x0000a400000e0000 */
[----:B------:R-:W-:Y:S08]  /*bc70*/  @P2 BRA `(.L_x_402) ;  /* 0x0000000000342947 */ /* 0x000ff00003800000 */
[----:B------:R-:W-:Y:S02]  /*bc80*/  ULDC UR4, c[0x0][0xac8] ;  /* 0x0002b20000047ab9 */ /* 0x000fe40000000800 */
[----:B------:R-:W-:Y:S02]  /*bc90*/  ISETP.GE.AND P4, PT, R18, UR4, PT ;  /* 0x0000000412007c0c */ /* 0x000fe4000bf86270 */
[----:B------:R-:W-:Y:S02]  /*bca0*/  ISETP.GE.AND P3, PT, R19, UR4, PT ;  /* 0x0000000413007c0c */ /* 0x000fe4000bf66270 */
[----:B------:R-:W-:-:S09]  /*bcb0*/  ISETP.GE.AND P2, PT, R23, UR4, PT ;  /* 0x0000000417007c0c */ /* 0x000fd2000bf46270 */
[CC--:B-1----:R-:W-:Y:S02]  /*bcc0*/  @!P4 LEA R2, P6, R18.reuse, R44.reuse, 0x1 ;  /* 0x0000002c1202c211 */ /* 0x0c2fe400078c08ff */
[----:B------:R-:W-:Y:S02]  /*bcd0*/  @!P3 LEA R20, P5, R19, R44, 0x1 ;  /* 0x0000002c1314b211 */ /* 0x000fe400078a08ff */
[----:B--2---:R-:W-:Y:S02]  /*bce0*/  @!P4 LEA.HI.X R3, R18, R0, R219, 0x1, P6 ;  /* 0x000000001203c211 */ /* 0x004fe400030f0cdb */
[----:B------:R-:W-:Y:S02]  /*bcf0*/  @!P2 LEA R44, P6, R23, R44, 0x1 ;  /* 0x0000002c172ca211 */ /* 0x000fe400078c08ff */
[-C--:B------:R-:W-:Y:S01]  /*bd00*/  @!P3 LEA.HI.X R21, R19, R0.reuse, R218, 0x1, P5 ;  /* 0x000000001315b211 */ /* 0x080fe200028f0cda */
[----:B-----5:R3:W-:Y:S01]  /*bd10*/  @!P4 ST.E.128 desc[UR60][R2.64], R4 ;  /* 0x000000040200c985 */ /* 0x0207e2000c101d3c */
[----:B------:R-:W-:-:S03]  /*bd20*/  @!P2 LEA.HI.X R45, R23, R0, R217, 0x1, P6 ;  /* 0x00000000172da211 */ /* 0x000fc600030f0cd9 */
[----:B------:R3:W-:Y:S04]  /*bd30*/  @!P3 ST.E.128 desc[UR60][R20.64], R52 ;  /* 0x000000341400b985 */ /* 0x0007e8000c101d3c */
[----:B------:R3:W-:Y:S02]  /*bd40*/  @!P2 ST.E.128 desc[UR60][R44.64], R64 ;  /* 0x000000402c00a985 */ /* 0x0007e4000c101d3c */
.L_x_402:
[----:B------:R-:W-:Y:S05]  /*bd50*/  BSYNC B1 ;  /* 0x0000000000017941 */ /* 0x000fea0003800000 */
.L_x_401:
[----:B--2---:R2:W4:Y:S01]  /*bd60*/  SHFL.IDX PT, R0, R47, 0x1, 0x181f ;  /* 0x00381f002f007f89 */ /* 0x00452200000e0000 */
[----:B------:R-:W-:Y:S03]  /*bd70*/  BSSY B1, `(.L_x_403) ;  /* 0x0000010000017945 */ /* 0x000fe60003800000 */
[----:B---3-5:R2:W3:Y:S01]  /*bd80*/  SHFL.IDX PT, R6, R40, 0x1, 0x181f ;  /* 0x00381f0028067f89 */ /* 0x0284e200000e0000 */
[----:B------:R-:W-:Y:S05]  /*bd90*/  @P1 BRA `(.L_x_404) ;  /* 0x0000000000341947 */ /* 0x000fea0003800000 */
[----:B------:R-:W-:Y:S02]  /*bda0*/  ULDC UR4, c[0x0][0xac8] ;  /* 0x0002b20000047ab9 */ /* 0x000fe40000000800 */
[----:B------:R-:W-:Y:S02]  /*bdb0*/  ISETP.GE.AND P4, PT, R18, UR4, PT ;  /* 0x0000000412007c0c */ /* 0x000fe4000bf86270 */
[----:B------:R-:W-:Y:S02]  /*bdc0*/  ISETP.GE.AND P5, PT, R19, UR4, PT ;  /* 0x0000000413007c0c */ /* 0x000fe4000bfa6270 */
[----:B------:R-:W-:-:S09]  /*bdd0*/  ISETP.GE.AND P6, PT, R23, UR4, PT ;  /* 0x0000000417007c0c */ /* 0x000fd2000bfc6270 */
[CC--:B---3--:R-:W-:Y:S02]  /*bde0*/  @!P4 LEA R2, P1, R18.reuse, R6.reuse, 0x1 ;  /* 0x000000061202c211 */ /* 0x0c8fe400078208ff */
[-C--:B------:R-:W-:Y:S02]  /*bdf0*/  @!P5 LEA R4, P2, R19, R6.reuse, 0x1 ;  /* 0x000000061304d211 */ /* 0x080fe400078408ff */
[----:B------:R-:W-:Y:S02]  /*be00*/  @!P6 LEA R6, P3, R23, R6, 0x1 ;  /* 0x000000061706e211 */ /* 0x000fe400078608ff */
[-C--:B----4-:R-:W-:Y:S02]  /*be10*/  @!P4 LEA.HI.X R3, R18, R0.reuse, R219, 0x1, P1 ;  /* 0x000000001203c211 */ /* 0x090fe400008f0cdb */
[-C--:B------:R-:W-:Y:S02]  /*be20*/  @!P5 LEA.HI.X R5, R19, R0.reuse, R218, 0x1, P2 ;  /* 0x000000001305d211 */ /* 0x080fe400010f0cda */
[----:B------:R-:W-:Y:S01]  /*be30*/  @!P6 LEA.HI.X R7, R23, R0, R217, 0x1, P3 ;  /* 0x000000001707e211 */ /* 0x000fe200018f0cd9 */
[----:B------:R3:W-:Y:S04]  /*be40*/  @!P4 ST.E.128 desc[UR60][R2.64], R8 ;  /* 0x000000080200c985 */ /* 0x0007e8000c101d3c */
[----:B------:R3:W-:Y:S04]  /*be50*/  @!P5 ST.E.128 desc[UR60][R4.64], R36 ;  /* 0x000000240400d985 */ /* 0x0007e8000c101d3c */
[----:B------:R3:W-:Y:S02]  /*be60*/  @!P6 ST.E.128 desc[UR60][R6.64], R60 ;  /* 0x0000003c0600e985 */ /* 0x0007e4000c101d3c */
.L_x_404:
[----:B------:R-:W-:Y:S05]  /*be70*/  BSYNC B1 ;  /* 0x0000000000017941 */ /* 0x000fea0003800000 */
.L_x_403:
[----:B----4-:R4:W0:Y:S01]  /*be80*/  SHFL.IDX PT, R0, R47, 0x2, 0x181f ;  /* 0x00581f002f007f89 */ /* 0x01082200000e0000 */
[----:B------:R-:W-:Y:S03]  /*be90*/  BSSY B1, `(.L_x_405) ;  /* 0x0000010000017945 */ /* 0x000fe60003800000 */
[----:B---3--:R4:W3:Y:S01]  /*bea0*/  SHFL.IDX PT, R6, R40, 0x2, 0x181f ;  /* 0x00581f0028067f89 */ /* 0x0088e200000e0000 */
        /* <DEDUP_REMOVED lines=8> */
[-C--:B0-----:R-:W-:Y:S02]  /*bf30*/  @!P3 LEA.HI.X R3, R18, R0.reuse, R219, 0x1, P0 ;  /* 0x000000001203b211 */ /* 0x081fe400000f0cdb */
[-C--:B------:R-:W-:Y:S02]  /*bf40*/  @!P4 LEA.HI.X R5, R19, R0.reuse, R218, 0x1, P1 ;  /* 0x000000001305c211 */ /* 0x080fe400008f0cda */
[----:B------:R-:W-:Y:S01]  /*bf50*/  @!P5 LEA.HI.X R7, R23, R0, R217, 0x1, P2 ;  /* 0x000000001707d211 */ /* 0x000fe200010f0cd9 */
[----:B------:R0:W-:Y:S04]  /*bf60*/  @!P3 ST.E.128 desc[UR60][R2.64], R12 ;  /* 0x0000000c0200b985 */ /* 0x0001e8000c101d3c */
[----:B------:R0:W-:Y:S04]  /*bf70*/  @!P4 ST.E.128 desc[UR60][R4.64], R28 ;  /* 0x0000001c0400c985 */ /* 0x0001e8000c101d3c */
[----:B------:R0:W-:Y:S02]  /*bf80*/  @!P5 ST.E.128 desc[UR60][R6.64], R56 ;  /* 0x000000380600d985 */ /* 0x0001e4000c101d3c */
.L_x_406:
[----:B------:R-:W-:Y:S05]  /*bf90*/  BSYNC B1 ;  /* 0x0000000000017941 */ /* 0x000fea0003800000 */
.L_x_405:
[----:B0-----:R-:W-:Y:S01]  /*bfa0*/  VIADD R0, R68, 0x60 ;  /* 0x0000006044007836 */ /* 0x001fe20000000000 */
[----:B---3--:R0:W3:Y:S04]  /*bfb0*/  SHFL.IDX PT, R6, R47, 0x3, 0x181f ;  /* 0x00781f002f067f89 */ /* 0x0080e800000e0000 */
[----:B------:R-:W-:Y:S01]  /*bfc0*/  ISETP.GE.AND P0, PT, R0, R71, PT ;  /* 0x000000470000720c */ /* 0x000fe20003f06270 */
[----:B--2-4-:R-:W2:-:S12]  /*bfd0*/  SHFL.IDX PT, R40, R40, 0x3, 0x181f ;  /* 0x00781f0028287f89 */ /* 0x014e9800000e0000 */
[----:B0-----:R-:W-:Y:S05]  /*bfe0*/  @P0 BRA `(.L_x_407) ;  /* 0x0000000c002c0947 */ /* 0x001fea0003800000 */
[----:B------:R-:W-:Y:S02]  /*bff0*/  ULDC UR4, c[0x0][0xac8] ;  /* 0x0002b20000047ab9 */ /* 0x000fe40000000800 */
[----:B------:R-:W-:Y:S02]  /*c000*/  ISETP.GE.AND P2, PT, R18, UR4, PT ;  /* 0x0000000412007c0c */ /* 0x000fe4000bf46270 */
[----:B------:R-:W-:-:S11]  /*c010*/  ISETP.GE.AND P3, PT, R19, UR4, PT ;  /* 0x0000000413007c0c */ /* 0x000fd6000bf66270 */
[CC--:B--2---:R-:W-:Y:S02]  /*c020*/  @!P2 LEA R2, P0, R18.reuse, R40.reuse, 0x1 ;  /* 0x000000281202a211 */ /* 0x0c4fe400078008ff */
[C---:B------:R-:W-:Y:S02]  /*c030*/  @!P3 LEA R4, P1, R19.reuse, R40, 0x1 ;  /* 0x000000281304b211 */ /* 0x040fe400078208ff */
[-C--:B---3--:R-:W-:Y:S02]  /*c040*/  @!P2 LEA.HI.X R3, R18, R6.reuse, R219, 0x1, P0 ;  /* 0x000000061203a211 */ /* 0x088fe400000f0cdb */
[----:B------:R-:W-:Y:S02]  /*c050*/  @!P3 LEA.HI.X R5, R19, R6, R218, 0x1, P1 ;  /* 0x000000061305b211 */ /* 0x000fe400008f0cda */
[----:B------:R-:W-:Y:S01]  /*c060*/  ISETP.GE.AND P0, PT, R23, UR4, PT ;  /* 0x0000000417007c0c */ /* 0x000fe2000bf06270 */
[----:B------:R0:W-:Y:S04]  /*c070*/  @!P2 ST.E.128 desc[UR60][R2.64], R24 ;  /* 0x000000180200a985 */ /* 0x0001e8000c101d3c */
[----:B------:R0:W-:Y:S08]  /*c080*/  @!P3 ST.E.128 desc[UR60][R4.64], R32 ;  /* 0x000000200400b985 */ /* 0x0001f0000c101d3c */
[----:B------:R-:W-:Y:S05]  /*c090*/  @P0 BRA `(.L_x_407) ;  /* 0x0000000c00000947 */ /* 0x000fea0003800000 */
[----:B0-----:R-:W-:-:S04]  /*c0a0*/  LEA R2, P0, R23, R40, 0x1 ;  /* 0x0000002817027211 */ /* 0x001fc800078008ff */
[----:B------:R-:W-:-:S05]  /*c0b0*/  LEA.HI.X R3, R23, R6, R217, 0x1, P0 ;  /* 0x0000000617037211 */ /* 0x000fca00000f0cd9 */
[----:B------:R4:W-:Y:S01]  /*c0c0*/  ST.E.128 desc[UR60][R2.64], R48 ;  /* 0x0000003002007985 */ /* 0x0009e2000c101d3c */
[----:B------:R-:W-:Y:S05]  /*c0d0*/  BRA `(.L_x_407) ;  /* 0x0000000800f07947 */ /* 0x000fea0003800000 */
.L_x_399:
[----:B------:R-:W2:Y:S01]  /*c0e0*/  LDC.64 R4, c[0x0][0xc00] ;  /* 0x00030000ff047b82 */ /* 0x000ea20000000a00 */
[----:B------:R-:W-:Y:S01]  /*c0f0*/  ULDC.64 UR4, c[0x0][0xc08] ;  /* 0x0003020000047ab9 */ /* 0x000fe20000000a00 */
[----:B------:R-:W-:-:S06]  /*c100*/  IMAD.MOV.U32 R6, RZ, RZ, RZ ;  /* 0x000000ffff067224 */ /* 0x000fcc00078e00ff */
[----:B------:R-:W3:Y:S01]  /*c110*/  LDC.64 R2, c[0x0][0xc00] ;  /* 0x00030000ff027b82 */ /* 0x000ee20000000a00 */
[----:B------:R-:W-:-:S04]  /*c120*/  ISETP.NE.U32.AND P1, PT, RZ, UR4, PT ;  /* 0x00000004ff007c0c */ /* 0x000fc8000bf25070 */
[----:B------:R-:W-:-:S03]  /*c130*/  ISETP.NE.AND.EX P1, PT, RZ, UR5, PT, P1 ;  /* 0x00000005ff007c0c */ /* 0x000fc6000bf25310 */
[----:B------:R-:W4:Y:S01]  /*c140*/  LDC R25, c[0x0][0xbe8] ;  /* 0x0002fa00ff197b82 */ /* 0x000f220000000800 */
[----:B--2---:R-:W-:-:S04]  /*c150*/  ISETP.NE.U32.AND P0, PT, R4, RZ, PT ;  /* 0x000000ff0400720c */ /* 0x004fc80003f05070 */
[----:B------:R-:W-:Y:S01]  /*c160*/  ISETP.NE.AND.EX P0, PT, R5, RZ, PT, P0 ;  /* 0x000000ff0500720c */ /* 0x000fe20003f05300 */
[----:B---3--:R-:W-:-:S04]  /*c170*/  IMAD.WIDE R4, R204, 0x4, R2 ;  /* 0x00000004cc047825 */ /* 0x008fc800078e0202 */
[----:B------:R-:W2:Y:S01]  /*c180*/  @P1 LDC.64 R2, c[0x0][0xc08] ;  /* 0x00030200ff021b82 */ /* 0x000ea20000000a00 */
[----:B------:R-:W-:Y:S02]  /*c190*/  ULDC UR4, c[0x0][0xa88] ;  /* 0x0002a20000047ab9 */ /* 0x000fe40000000800 */
[----:B------:R-:W-:-:S05]  /*c1a0*/  IMAD.U32 R0, RZ, RZ, UR4 ;  /* 0x00000004ff007e24 */ /* 0x000fca000f8e00ff */
[----:B------:R3:W5:Y:S01]  /*c1b0*/  @P0 LDG.E R6, desc[UR60][R4.64] ;  /* 0x0000003c04060981 */ /* 0x000762000c1e1900 */
[----:B--2---:R-:W-:-:S05]  /*c1c0*/  @P1 IMAD.WIDE R2, R204, 0x4, R2 ;  /* 0x00000004cc021825 */ /* 0x004fca00078e0202 */
[----:B------:R3:W5:Y:S01]  /*c1d0*/  @P1 LDG.E R0, desc[UR60][R2.64] ;  /* 0x0000003c02001981 */ /* 0x000762000c1e1900 */
[----:B----4-:R-:W-:Y:S02]  /*c1e0*/  ISETP.NE.AND P2, PT, R25, 0x1, PT ;  /* 0x000000011900780c */ /* 0x010fe40003f45270 */
[----:B------:R-:W-:-:S11]  /*c1f0*/  ISETP.GE.AND P3, PT, R220, 0x80, PT ;  /* 0x00000080dc00780c */ /* 0x000fd60003f66270 */
[----:B------:R-:W2:Y:S08]  /*c200*/  @P2 LDC R12, c[0x0][0xbec] ;  /* 0x0002fb00ff0c2b82 */ /* 0x000eb00000000800 */
[----:B------:R-:W4:Y:S01]  /*c210*/  @P2 LDC R27, c[0x0][0xbf0] ;  /* 0x0002fc00ff1b2b82 */ /* 0x000f220000000800 */
[----:B---3--:R-:W-:Y:S05]  /*c220*/  @P1 BRA `(.L_x_408) ;  /* 0x0000000000101947 */ /* 0x008fea0003800000 */
[----:B------:R-:W-:Y:S05]  /*c230*/  @!P0 BRA `(.L_x_408) ;  /* 0x00000000000c8947 */ /* 0x000fea0003800000 */
[----:B------:R-:W3:Y:S04]  /*c240*/  LDG.E R3, desc[UR60][R4.64] ;  /* 0x0000003c04037981 */ /* 0x000ee8000c1e1900 */
[----:B-----5:R-:W3:Y:S02]  /*c250*/  LDG.E R0, desc[UR60][R4.64+0x4] ;  /* 0x0000043c04007981 */ /* 0x020ee4000c1e1900 */
[----:B---3--:R-:W-:-:S07]  /*c260*/  IMAD.IADD R0, R0, 0x1, -R3 ;  /* 0x0000000100007824 */ /* 0x008fce00078e0a03 */
.L_x_408:
[----:B------:R-:W-:Y:S01]  /*c270*/  BSSY B1, `(.L_x_409) ;  /* 0x000002e000017945 */ /* 0x000fe20003800000 */
[----:B------:R-:W-:Y:S02]  /*c280*/  SHF.R.S32.HI R10, RZ, 0x1f, R206 ;  /* 0x0000001fff0a7819 */ /* 0x000fe400000114ce */
[----:B------:R-:W-:Y:S02]  /*c290*/  SEL R13, R204, RZ, !P0 ;  /* 0x000000ffcc0d7207 */ /* 0x000fe40004000000 */
[----:B------:R-:W-:Y:S02]  /*c2a0*/  SEL R208, R208, RZ, !P0 ;  /* 0x000000ffd0d07207 */ /* 0x000fe40004000000 */
[----:B-----5:R-:W-:Y:S01]  /*c2b0*/  SHF.R.S32.HI R11, RZ, 0x1f, R6 ;  /* 0x0000001fff0b7819 */ /* 0x020fe20000011406 */
[----:B------:R-:W-:Y:S06]  /*c2c0*/  @P3 BRA `(.L_x_410) ;  /* 0x0000000000a03947 */ /* 0x000fec0003800000 */
[----:B------:R-:W3:Y:S01]  /*c2d0*/  S2R R2, SR_TID.X ;  /* 0x0000000000027919 */ /* 0x000ee20000002100 */
[----:B------:R-:W5:Y:S02]  /*c2e0*/  LDC R9, c[0x0][0xbe8] ;  /* 0x0002fa00ff097b82 */ /* 0x000f640000000800 */
[----:B-----5:R-:W-:Y:S02]  /*c2f0*/  IMAD R3, R0, R9, RZ ;  /* 0x0000000900037224 */ /* 0x020fe400078e02ff */
[----:B---3--:R-:W-:-:S04]  /*c300*/  IMAD R2, R207, 0x80, R2 ;  /* 0x00000080cf027824 */ /* 0x008fc800078e0202 */
[----:B------:R-:W-:-:S05]  /*c310*/  VIADD R8, R2, 0xffffff80 ;  /* 0xffffff8002087836 */ /* 0x000fca0000000000 */
[----:B------:R-:W-:-:S13]  /*c320*/  ISETP.GE.AND P0, PT, R8, R3, PT ;  /* 0x000000030800720c */ /* 0x000fda0003f06270 */
[----:B------:R-:W-:Y:S05]  /*c330*/  @P0 BRA `(.L_x_410) ;  /* 0x0000000000840947 */ /* 0x000fea0003800000 */
[----:B------:R-:W-:Y:S01]  /*c340*/  ISETP.NE.AND P0, PT, R9, 0x1, PT ;  /* 0x000000010900780c */ /* 0x000fe20003f05270 */
[----:B------:R-:W-:Y:S01]  /*c350*/  ULDC.64 UR4, c[0x0][0xb90] ;  /* 0x0002e40000047ab9 */ /* 0x000fe20000000a00 */
[----:B------:R-:W-:Y:S02]  /*c360*/  IMAD.MOV.U32 R2, RZ, RZ, R6 ;  /* 0x000000ffff027224 */ /* 0x000fe400078e0006 */
[----:B------:R-:W-:Y:S02]  /*c370*/  IMAD R7, R10, UR4, RZ ;  /* 0x000000040a077c24 */ /* 0x000fe4000f8e02ff */
[----:B------:R-:W-:Y:S02]  /*c380*/  IMAD.MOV.U32 R3, RZ, RZ, R11 ;  /* 0x000000ffff037224 */ /* 0x000fe400078e000b */
[----:B------:R-:W-:Y:S02]  /*c390*/  IMAD.MOV.U32 R5, RZ, RZ, R8 ;  /* 0x000000ffff057224 */ /* 0x000fe400078e0008 */
[----:B------:R-:W-:-:S03]  /*c3a0*/  IMAD.WIDE.U32 R2, R206, UR4, R2 ;  /* 0x00000004ce027c25 */ /* 0x000fc6000f8e0002 */
[----:B------:R-:W3:Y:S01]  /*c3b0*/  @P0 LDC R15, c[0x0][0xbec] ;  /* 0x0002fb00ff0f0b82 */ /* 0x000ee20000000800 */
[----:B------:R-:W-:Y:S01]  /*c3c0*/  IMAD R7, R206, UR5, R7 ;  /* 0x00000005ce077c24 */ /* 0x000fe2000f8e0207 */
[----:B------:R-:W-:-:S03]  /*c3d0*/  ULDC.64 UR4, c[0x0][0xb98] ;  /* 0x0002e60000047ab9 */ /* 0x000fc60000000a00 */
[----:B------:R-:W-:-:S03]  /*c3e0*/  IMAD.IADD R3, R3, 0x1, R7 ;  /* 0x0000000103037824 */ /* 0x000fc600078e0207 */
[----:B------:R-:W5:Y:S01]  /*c3f0*/  @P0 LDC R21, c[0x0][0xbf0] ;  /* 0x0002fc00ff150b82 */ /* 0x000f620000000800 */
[----:B------:R-:W-:-:S04]  /*c400*/  IMAD.WIDE.U32 R2, R13, UR4, R2 ;  /* 0x000000040d027c25 */ /* 0x000fc8000f8e0002 */
[----:B---3--:R-:W-:-:S05]  /*c410*/  @P0 IMAD.HI.U32 R4, R8, R15, RZ ;  /* 0x0000000f08040227 */ /* 0x008fca00078e00ff */
[----:B-----5:R-:W-:Y:S01]  /*c420*/  @P0 SHF.R.U32.HI R5, RZ, R21, R4 ;  /* 0x00000015ff050219 */ /* 0x020fe20000011604 */
[----:B------:R-:W-:-:S03]  /*c430*/  IMAD R4, R208, UR4, RZ ;  /* 0x00000004d0047c24 */ /* 0x000fc6000f8e02ff */
[----:B------:R-:W-:Y:S01]  /*c440*/  IADD3 R2, P0, R5, R2, RZ ;  /* 0x0000000205027210 */ /* 0x000fe20007f1e0ff */
[----:B------:R-:W-:-:S04]  /*c450*/  IMAD.MOV R7, RZ, RZ, -R5 ;  /* 0x000000ffff077224 */ /* 0x000fc800078e0a05 */
[----:B------:R-:W-:Y:S01]  /*c460*/  IMAD R7, R9, R7, R8 ;  /* 0x0000000709077224 */ /* 0x000fe200078e0208 */
[----:B------:R-:W-:Y:S01]  /*c470*/  SHF.R.S32.HI R9, RZ, 0x1f, R5 ;  /* 0x0000001fff097819 */ /* 0x000fe20000011405 */
[----:B------:R-:W-:Y:S01]  /*c480*/  IMAD R8, R13, UR5, R4 ;  /* 0x000000050d087c24 */ /* 0x000fe2000f8e0204 */
[----:B------:R-:W-:Y:S02]  /*c490*/  ULDC.64 UR4, c[0x0][0xb88] ;  /* 0x0002e20000047ab9 */ /* 0x000fe40000000a00 */
[----:B------:R-:W-:Y:S02]  /*c4a0*/  SHF.R.S32.HI R4, RZ, 0x1f, R7 ;  /* 0x0000001fff047819 */ /* 0x000fe40000011407 */
[----:B------:R-:W-:-:S03]  /*c4b0*/  IADD3.X R3, R9, R3, R8, P0, !PT ;  /* 0x0000000309037210 */ /* 0x000fc600007fe408 */
[----:B------:R-:W-:Y:S02]  /*c4c0*/  IMAD R4, R4, UR4, RZ ;  /* 0x0000000404047c24 */ /* 0x000fe4000f8e02ff */
[----:B------:R-:W-:-:S04]  /*c4d0*/  IMAD.WIDE.U32 R2, R7, UR4, R2 ;  /* 0x0000000407027c25 */ /* 0x000fc8000f8e0002 */
[----:B------:R-:W-:Y:S01]  /*c4e0*/  IMAD R5, R7, UR5, R4 ;  /* 0x0000000507057c24 */ /* 0x000fe2000f8e0204 */
[----:B------:R-:W-:Y:S02]  /*c4f0*/  ULDC.64 UR4, c[0x0][0xb50] ;  /* 0x0002d40000047ab9 */ /* 0x000fe40000000a00 */
[----:B------:R-:W-:Y:S01]  /*c500*/  LEA R4, P0, R2, UR4, 0x2 ;  /* 0x0000000402047c11 */ /* 0x000fe2000f8010ff */
[----:B------:R-:W-:-:S05]  /*c510*/  IMAD.IADD R3, R3, 0x1, R5 ;  /* 0x0000000103037824 */ /* 0x000fca00078e0205 */
[----:B------:R-:W-:Y:S01]  /*c520*/  LEA.HI.X R5, R2, UR5, R3, 0x2, P0 ;  /* 0x0000000502057c11 */ /* 0x000fe200080f1403 */
[----:B------:R-:W-:-:S05]  /*c530*/  IMAD.MOV.U32 R3, RZ, RZ, -0x800000 ;  /* 0xff800000ff037424 */ /* 0x000fca00078e00ff */
[----:B------:R3:W-:Y:S02]  /*c540*/  STG.E desc[UR60][R4.64], R3 ;  /* 0x0000000304007986 */ /* 0x0007e4000c10193c */
.L_x_410:
[----:B------:R-:W-:Y:S05]  /*c550*/  BSYNC B1 ;  /* 0x0000000000017941 */ /* 0x000fea0003800000 */
.L_x_409:
[----:B------:R-:W-:Y:S01]  /*c560*/  ULDC.64 UR4, c[0x0][0xaa0] ;  /* 0x0002a80000047ab9 */ /* 0x000fe20000000a00 */
[----:B---3--:R-:W-:Y:S01]  /*c570*/  IMAD R4, R205, 0x20, R209 ;  /* 0x00000020cd047824 */ /* 0x008fe200078e02d1 */
[----:B------:R-:W-:Y:S01]  /*c580*/  BSSY B1, `(.L_x_411) ;  /* 0x000003b000017945 */ /* 0x000fe20003800000 */
[----:B------:R-:W-:Y:S02]  /*c590*/  IMAD R3, R11, UR4, RZ ;  /* 0x000000040b037c24 */ /* 0x000fe4000f8e02ff */
[----:B------:R-:W-:Y:S02]  /*c5a0*/  IMAD R9, R207, 0x80, R4 ;  /* 0x00000080cf097824 */ /* 0x000fe400078e0204 */
[C---:B------:R-:W-:Y:S02]  /*c5b0*/  IMAD R5, R6.reuse, UR5, R3 ;  /* 0x0000000506057c24 */ /* 0x040fe4000f8e0203 */
[----:B------:R-:W-:Y:S01]  /*c5c0*/  IMAD.WIDE.U32 R2, R6, UR4, RZ ;  /* 0x0000000406027c25 */ /* 0x000fe2000f8e00ff */
[----:B------:R-:W-:-:S03]  /*c5d0*/  ULDC.64 UR4, c[0x0][0xae8] ;  /* 0x0002ba0000047ab9 */ /* 0x000fc60000000a00 */
[----:B------:R-:W-:Y:S02]  /*c5e0*/  IMAD.IADD R3, R3, 0x1, R5 ;  /* 0x0000000103037824 */ /* 0x000fe400078e0205 */
[----:B------:R-:W-:Y:S02]  /*c5f0*/  IMAD R7, R10, UR4, RZ ;  /* 0x000000040a077c24 */ /* 0x000fe4000f8e02ff */
[----:B--2---:R-:W-:-:S04]  /*c600*/  @P2 IMAD.HI.U32 R4, R9, R12, RZ ;  /* 0x0000000c09042227 */ /* 0x004fc800078e00ff */
[C---:B------:R-:W-:Y:S02]  /*c610*/  IMAD R7, R206.reuse, UR5, R7 ;  /* 0x00000005ce077c24 */ /* 0x040fe4000f8e0207 */
[----:B------:R-:W-:Y:S01]  /*c620*/  IMAD.WIDE.U32 R2, R206, UR4, R2 ;  /* 0x00000004ce027c25 */ /* 0x000fe2000f8e0002 */
[----:B------:R-:W-:-:S03]  /*c630*/  ULDC.64 UR4, c[0x0][0xaf0] ;  /* 0x0002bc0000047ab9 */ /* 0x000fc60000000a00 */
[----:B------:R-:W-:Y:S01]  /*c640*/  IMAD.MOV.U32 R5, RZ, RZ, R9 ;  /* 0x000000ffff057224 */ /* 0x000fe200078e0009 */
[----:B----4-:R-:W-:Y:S01]  /*c650*/  @P2 SHF.R.U32.HI R5, RZ, R27, R4 ;  /* 0x0000001bff052219 */ /* 0x010fe20000011604 */
[----:B------:R-:W-:Y:S02]  /*c660*/  IMAD R6, R208, UR4, RZ ;  /* 0x00000004d0067c24 */ /* 0x000fe4000f8e02ff */
[----:B------:R-:W-:Y:S01]  /*c670*/  IMAD.IADD R3, R3, 0x1, R7 ;  /* 0x0000000103037824 */ /* 0x000fe200078e0207 */
[----:B------:R-:W-:Y:S01]  /*c680*/  SHF.R.S32.HI R4, RZ, 0x1f, R5 ;  /* 0x0000001fff047819 */ /* 0x000fe20000011405 */
[C---:B------:R-:W-:Y:S02]  /*c690*/  IMAD R7, R13.reuse, UR5, R6 ;  /* 0x000000050d077c24 */ /* 0x040fe4000f8e0206 */
[----:B------:R-:W-:Y:S01]  /*c6a0*/  IMAD.WIDE.U32 R2, R13, UR4, R2 ;  /* 0x000000040d027c25 */ /* 0x000fe2000f8e0002 */
[----:B------:R-:W-:-:S03]  /*c6b0*/  ULDC.64 UR4, c[0x0][0xae0] ;  /* 0x0002b80000047ab9 */ /* 0x000fc60000000a00 */
[----:B------:R-:W-:Y:S02]  /*c6c0*/  IMAD.MOV R6, RZ, RZ, -R5 ;  /* 0x000000ffff067224 */ /* 0x000fe400078e0a05 */
[----:B------:R-:W-:Y:S02]  /*c6d0*/  IMAD.IADD R3, R3, 0x1, R7 ;  /* 0x0000000103037824 */ /* 0x000fe400078e0207 */
[----:B------:R-:W-:Y:S02]  /*c6e0*/  IMAD R4, R4, UR4, RZ ;  /* 0x0000000404047c24 */ /* 0x000fe4000f8e02ff */
[----:B------:R-:W-:Y:S02]  /*c6f0*/  IMAD R7, R25, R6, R9 ;  /* 0x0000000619077224 */ /* 0x000fe400078e0209 */
[C---:B------:R-:W-:Y:S02]  /*c700*/  IMAD R9, R5.reuse, UR5, R4 ;  /* 0x0000000505097c24 */ /* 0x040fe4000f8e0204 */
[----:B------:R-:W-:Y:S01]  /*c710*/  IMAD.WIDE.U32 R2, R5, UR4, R2 ;  /* 0x0000000405027c25 */ /* 0x000fe2000f8e0002 */
[----:B------:R-:W-:Y:S01]  /*c720*/  SHF.R.S32.HI R4, RZ, 0x1f, R7 ;  /* 0x0000001fff047819 */ /* 0x000fe20000011407 */
[----:B------:R-:W-:-:S02]  /*c730*/  ULDC.64 UR4, c[0x0][0xad8] ;  /* 0x0002b60000047ab9 */ /* 0x000fc40000000a00 */
[----:B------:R-:W-:Y:S02]  /*c740*/  IMAD.IADD R3, R3, 0x1, R9 ;  /* 0x0000000103037824 */ /* 0x000fe400078e0209 */
[----:B------:R-:W-:Y:S02]  /*c750*/  IMAD R4, R4, UR4, RZ ;  /* 0x0000000404047c24 */ /* 0x000fe4000f8e02ff */
[----:B------:R-:W-:Y:S02]  /*c760*/  IMAD R8, R207, 0x80, R209 ;  /* 0x00000080cf087824 */ /* 0x000fe400078e02d1 */
[----:B------:R-:W-:Y:S02]  /*c770*/  IMAD R25, R0, R25, RZ ;  /* 0x0000001900197224 */ /* 0x000fe400078e02ff */
[C---:B------:R-:W-:Y:S02]  /*c780*/  IMAD R5, R7.reuse, UR5, R4 ;  /* 0x0000000507057c24 */ /* 0x040fe4000f8e0204 */
[----:B------:R-:W-:Y:S01]  /*c790*/  IMAD.WIDE.U32 R2, R7, UR4, R2 ;  /* 0x0000000407027c25 */ /* 0x000fe2000f8e0002 */
[----:B------:R-:W-:Y:S01]  /*c7a0*/  ISETP.GE.AND P2, PT, R8, R25, PT ;  /* 0x000000190800720c */ /* 0x000fe20003f46270 */
[----:B------:R-:W-:-:S02]  /*c7b0*/  ULDC.64 UR4, c[0x0][0xa80] ;  /* 0x0002a00000047ab9 */ /* 0x000fc40000000a00 */
[----:B------:R-:W-:Y:S01]  /*c7c0*/  VIADD R0, R8, 0x20 ;  /* 0x0000002008007836 */ /* 0x000fe20000000000 */
[----:B------:R-:W-:Y:S01]  /*c7d0*/  LEA R4, P3, R2, UR4, 0x1 ;  /* 0x0000000402047c11 */ /* 0x000fe2000f8608ff */
[----:B------:R-:W-:-:S03]  /*c7e0*/  IMAD.IADD R3, R3, 0x1, R5 ;  /* 0x0000000103037824 */ /* 0x000fc600078e0205 */
[-C--:B------:R-:W-:Y:S01]  /*c7f0*/  ISETP.GE.AND P1, PT, R0, R25.reuse, PT ;  /* 0x000000190000720c */ /* 0x080fe20003f26270 */
[----:B------:R-:W-:Y:S01]  /*c800*/  VIADD R0, R8, 0x40 ;  /* 0x0000004008007836 */ /* 0x000fe20000000000 */
[----:B------:R-:W-:Y:S02]  /*c810*/  LEA.HI.X R5, R2, UR5, R3, 0x1, P3 ;  /* 0x0000000502057c11 */ /* 0x000fe400098f0c03 */
[----:B------:R2:W3:Y:S02]  /*c820*/  SHFL.IDX PT, R2, R4, RZ, 0x181f ;  /* 0x00181fff04027589 */ /* 0x0004e400000e0000 */
[----:B------:R-:W-:Y:S02]  /*c830*/  ISETP.GE.AND P0, PT, R0, R25, PT ;  /* 0x000000190000720c */ /* 0x000fe40003f06270 */
[----:B------:R2:W4:Y:S01]  /*c840*/  SHFL.IDX PT, R0, R5, RZ, 0x181f ;  /* 0x00181fff05007589 */ /* 0x00052200000e0000 */
[----:B------:R-:W-:Y:S10]  /*c850*/  @P2 BRA `(.L_x_412) ;  /* 0x0000000000342947 */ /* 0x000ff40003800000 */
[----:B------:R-:W-:Y:S02]  /*c860*/  ULDC UR4, c[0x0][0xac8] ;  /* 0x0002b20000047ab9 */ /* 0x000fe40000000800 */
[----:B------:R-:W-:Y:S02]  /*c870*/  ISETP.GE.AND P4, PT, R18, UR4, PT ;  /* 0x0000000412007c0c */ /* 0x000fe4000bf86270 */
[----:B------:R-:W-:Y:S02]  /*c880*/  ISETP.GE.AND P3, PT, R19, UR4, PT ;  /* 0x0000000413007c0c */ /* 0x000fe4000bf66270 */
[----:B------:R-:W-:-:S09]  /*c890*/  ISETP.GE.AND P2, PT, R23, UR4, PT ;  /* 0x0000000417007c0c */ /* 0x000fd2000bf46270 */
[CC--:B---3--:R-:W-:Y:S02]  /*c8a0*/  @!P4 LEA R6, P6, R18.reuse, R2.reuse, 0x1 ;  /* 0x000000021206c211 */ /* 0x0c8fe400078c08ff */
[----:B------:R-:W-:Y:S02]  /*c8b0*/  @!P3 LEA R10, P5, R19, R2, 0x1 ;  /* 0x00000002130ab211 */ /* 0x000fe400078a08ff */
[----:B----4-:R-:W-:Y:S02]  /*c8c0*/  @!P4 LEA.HI.X R7, R18, R0, R219, 0x1, P6 ;  /* 0x000000001207c211 */ /* 0x010fe400030f0cdb */
[----:B------:R-:W-:Y:S02]  /*c8d0*/  @!P2 LEA R2, P6, R23, R2, 0x1 ;  /* 0x000000021702a211 */ /* 0x000fe400078c08ff */
[-C--:B------:R-:W-:Y:S01]  /*c8e0*/  @!P3 LEA.HI.X R11, R19, R0.reuse, R218, 0x1, P5 ;  /* 0x00000000130bb211 */ /* 0x080fe200028f0cda */
[----:B------:R3:W-:Y:S01]  /*c8f0*/  @!P4 ST.E.128 desc[UR60][R6.64], RZ ;  /* 0x000000ff0600c985 */ /* 0x0007e2000c101d3c */
[----:B------:R-:W-:-:S03]  /*c900*/  @!P2 LEA.HI.X R3, R23, R0, R217, 0x1, P6 ;  /* 0x000000001703a211 */ /* 0x000fc600030f0cd9 */
[----:B------:R3:W-:Y:S04]  /*c910*/  @!P3 ST.E.128 desc[UR60][R10.64], RZ ;  /* 0x000000ff0a00b985 */ /* 0x0007e8000c101d3c */
[----:B------:R3:W-:Y:S02]  /*c920*/  @!P2 ST.E.128 desc[UR60][R2.64], RZ ;  /* 0x000000ff0200a985 */ /* 0x0007e4000c101d3c */
.L_x_412:
[----:B------:R-:W-:Y:S05]  /*c930*/  BSYNC B1 ;  /* 0x0000000000017941 */ /* 0x000fea0003800000 */
.L_x_411:
        /* <DEDUP_REMOVED lines=14> */
[----:B------:R0:W-:Y:S04]  /*ca20*/  @!P4 ST.E.128 desc[UR60][R6.64], RZ ;  /* 0x000000ff0600c985 */ /* 0x0001e8000c101d3c */
[----:B------:R0:W-:Y:S04]  /*ca30*/  @!P5 ST.E.128 desc[UR60][R10.64], RZ ;  /* 0x000000ff0a00d985 */ /* 0x0001e8000c101d3c */
[----:B------:R0:W-:Y:S02]  /*ca40*/  @!P6 ST.E.128 desc[UR60][R2.64], RZ ;  /* 0x000000ff0200e985 */ /* 0x0001e4000c101d3c */
.L_x_414:
[----:B------:R-:W-:Y:S05]  /*ca50*/  BSYNC B1 ;  /* 0x0000000000017941 */ /* 0x000fea0003800000 */
.L_x_413:
[----:B0-----:R0:W0:Y:S01]  /*ca60*/  SHFL.IDX PT, R0, R5, 0x2, 0x181f ;  /* 0x00581f0005007f89 */ /* 0x00102200000e0000 */
[----:B------:R-:W-:Y:S03]  /*ca70*/  BSSY B1, `(.L_x_415) ;  /* 0x0000010000017945 */ /* 0x000fe60003800000 */
[----:B---3--:R3:W0:Y:S01]  /*ca80*/  SHFL.IDX PT, R2, R4, 0x2, 0x181f ;  /* 0x00581f0004027f89 */ /* 0x00862200000e0000 */
[----:B------:R-:W-:Y:S05]  /*ca90*/  @P0 BRA `(.L_x_416) ;  /* 0x0000000000340947 */ /* 0x000fea0003800000 */
[----:B------:R-:W-:Y:S02]  /*caa0*/  ULDC UR4, c[0x0][0xac8] ;  /* 0x0002b20000047ab9 */ /* 0x000fe40000000800 */
[----:B------:R-:W-:Y:S02]  /*cab0*/  ISETP.GE.AND P3, PT, R18, UR4, PT ;  /* 0x0000000412007c0c */ /* 0x000fe4000bf66270 */
[----:B------:R-:W-:Y:S02]  /*cac0*/  ISETP.GE.AND P4, PT, R19, UR4, PT ;  /* 0x0000000413007c0c */ /* 0x000fe4000bf86270 */
[----:B------:R-:W-:-:S09]  /*cad0*/  ISETP.GE.AND P5, PT, R23, UR4, PT ;  /* 0x0000000417007c0c */ /* 0x000fd2000bfa6270 */
[CC--:B0-----:R-:W-:Y:S02]  /*cae0*/  @!P3 LEA R6, P0, R18.reuse, R2.reuse, 0x1 ;  /* 0x000000021206b211 */ /* 0x0c1fe400078008ff */
[-C--:B------:R-:W-:Y:S02]  /*caf0*/  @!P4 LEA R10, P1, R19, R2.reuse, 0x1 ;  /* 0x00000002130ac211 */ /* 0x080fe400078208ff */
[----:B------:R-:W-:Y:S02]  /*cb00*/  @!P5 LEA R2, P2, R23, R2, 0x1 ;  /* 0x000000021702d211 */ /* 0x000fe400078408ff */
[-C--:B------:R-:W-:Y:S02]  /*cb10*/  @!P3 LEA.HI.X R7, R18, R0.reuse, R219, 0x1, P0 ;  /* 0x000000001207b211 */ /* 0x080fe400000f0cdb */
[-C--:B------:R-:W-:Y:S02]  /*cb20*/  @!P4 LEA.HI.X R11, R19, R0.reuse, R218, 0x1, P1 ;  /* 0x00000000130bc211 */ /* 0x080fe400008f0cda */
[----:B------:R-:W-:Y:S01]  /*cb30*/  @!P5 LEA.HI.X R3, R23, R0, R217, 0x1, P2 ;  /* 0x000000001703d211 */ /* 0x000fe200010f0cd9 */
[----:B------:R0:W-:Y:S04]  /*cb40*/  @!P3 ST.E.128 desc[UR60][R6.64], RZ ;  /* 0x000000ff0600b985 */ /* 0x0001e8000c101d3c */
[----:B------:R0:W-:Y:S04]  /*cb50*/  @!P4 ST.E.128 desc[UR60][R10.64], RZ ;  /* 0x000000ff0a00c985 */ /* 0x0001e8000c101d3c */
[----:B------:R0:W-:Y:S02]  /*cb60*/  @!P5 ST.E.128 desc[UR60][R2.64], RZ ;  /* 0x000000ff0200d985 */ /* 0x0001e4000c101d3c */
.L_x_416:
[----:B------:R-:W-:Y:S05]  /*cb70*/  BSYNC B1 ;  /* 0x0000000000017941 */ /* 0x000fea0003800000 */
.L_x_415:
[----:B0-----:R-:W-:Y:S01]  /*cb80*/  VIADD R0, R8, 0x60 ;  /* 0x0000006008007836 */ /* 0x001fe20000000000 */
[----:B------:R0:W0:Y:S04]  /*cb90*/  SHFL.IDX PT, R6, R5, 0x3, 0x181f ;  /* 0x00781f0005067f89 */ /* 0x00002800000e0000 */
[----:B------:R-:W-:Y:S01]  /*cba0*/  ISETP.GE.AND P0, PT, R0, R25, PT ;  /* 0x000000190000720c */ /* 0x000fe20003f06270 */
[----:B------:R0:W0:-:S12]  /*cbb0*/  SHFL.IDX PT, R2, R4, 0x3, 0x181f ;  /* 0x00781f0004027f89 */ /* 0x00001800000e0000 */
[----:B------:R-:W-:Y:S05]  /*cbc0*/  @P0 BRA `(.L_x_407) ;  /* 0x0000000000340947 */ /* 0x000fea0003800000 */
[----:B------:R-:W-:Y:S02]  /*cbd0*/  ULDC UR4, c[0x0][0xac8] ;  /* 0x0002b20000047ab9 */ /* 0x000fe40000000800 */
[----:B------:R-:W-:Y:S02]  /*cbe0*/  ISETP.GE.AND P3, PT, R18, UR4, PT ;  /* 0x0000000412007c0c */ /* 0x000fe4000bf66270 */
[----:B------:R-:W-:Y:S02]  /*cbf0*/  ISETP.GE.AND P4, PT, R19, UR4, PT ;  /* 0x0000000413007c0c */ /* 0x000fe4000bf86270 */
[----:B------:R-:W-:-:S09]  /*cc00*/  ISETP.GE.AND P5, PT, R23, UR4, PT ;  /* 0x0000000417007c0c */ /* 0x000fd2000bfa6270 */
[CC--:B0-234-:R-:W-:Y:S02]  /*cc10*/  @!P3 LEA R4, P0, R18.reuse, R2.reuse, 0x1 ;  /* 0x000000021204b211 */ /* 0x0ddfe400078008ff */
        /* <DEDUP_REMOVED lines=8> */
.L_x_407:
[----:B------:R-:W-:Y:S05]  /*cca0*/  BSYNC B0 ;  /* 0x0000000000007941 */ /* 0x000fea0003800000 */
.L_x_398:
[----:B------:R-:W-:Y:S02]  /*ccb0*/  ULDC UR4, c[0x0][0xc3c] ;  /* 0x00030f0000047ab9 */ /* 0x000fe40000000800 */
[----:B-1----:R-:W-:-:S13]  /*ccc0*/  ISETP.GE.AND P0, PT, R43, UR4, PT ;  /* 0x000000042b007c0c */ /* 0x002fda000bf06270 */
[----:B------:R-:W-:Y:S05]  /*ccd0*/  @!P0 BRA `(.L_x_417) ;  /* 0xffffff4000408947 */ /* 0x000fea000383ffff */
[----:B------:R-:W-:Y:S05]  /*cce0*/  EXIT ;  /* 0x000000000000794d */ /* 0x000fea0003800000 */
.L_x_373:
[----:B------:R-:W-:-:S08]  /*ccf0*/  NOP ;  /* 0x0000000000007918 */ /* 0x000fd00000000000 */
[----:B0-----:R-:W0:-:S00]  /*cd00*/  USETMAXREG.DEALLOC.CTAPOOL 0x18 ;  /* 0x00000018000079c8 */ /* 0x001e0000080e0500 */
[----:B0-----:R-:W2:Y:S01]  /*cd10*/  LDL.LU R2, [R1+0x1c] ;  /* 0x00001c0001027983 */ /* 0x001ea20000300800 */
[----:B------:R-:W-:-:S06]  /*cd20*/  LOP3.LUT R0, R0, 0x3, RZ, 0xc0, !PT ;  /* 0x0000000300007812 */ /* 0x000fcc00078ec0ff */
[----:B------:R-:W0:Y:S02]  /*cd30*/  SHFL.IDX PT, R0, R0, RZ, 0x1f ;  /* 0x00001fff00007589 */ /* 0x000e2400000e0000 */
[----:B0-----:R-:W-:Y:S01]  /*cd40*/  ISETP.NE.AND P0, PT, R0, RZ, PT ;  /* 0x000000ff0000720c */ /* 0x001fe20003f05270 */
[----:B------:R-:W-:Y:S01]  /*cd50*/  IMAD.MOV.U32 R0, RZ, RZ, RZ ;  /* 0x000000ffff007224 */ /* 0x000fe200078e00ff */
[----:B--2---:R-:W-:-:S11]  /*cd60*/  LOP3.LUT R2, R2, 0xfffffffd, RZ, 0xc0, !PT ;  /* 0xfffffffd02027812 */ /* 0x004fd600078ec0ff */
[----:B------:R-:W-:-:S05]  /*cd70*/  @P0 LOP3.LUT R2, R2, 0x2, RZ, 0xfc, !PT ;  /* 0x0000000202020812 */ /* 0x000fca00078efcff */
[----:B------:R0:W-:Y:S01]  /*cd80*/  STL [R1+0x1c], R2 ;  /* 0x00001c0201007387 */ /* 0x0001e20000100800 */
[----:B------:R-:W-:Y:S05]  /*cd90*/  @!P0 BRA `(.L_x_418) ;  /* 0x00000000001c8947 */ /* 0x000fea0003800000 */
[----:B------:R-:W1:Y:S08]  /*cda0*/  S2UR UR5, SR_CgaCtaId ;  /* 0x00000000000579c3 */ /* 0x000e700000008800 */
[----:B------:R-:W-:Y:S06]  /*cdb0*/  BAR.SYNC.DEFER_BLOCKING 0x5, 0x180 ;  /* 0x0146000000007b1d */ /* 0x000fec0000010000 */
[----:B------:R-:W-:-:S02]  /*cdc0*/  UMOV UR4, 0x400 ;  /* 0x0000040000047882 */ /* 0x000fc40000000000 */
[----:B-1----:R-:W-:-:S09]  /*cdd0*/  ULEA UR4, UR5, UR4, 0x18 ;  /* 0x0000000405047291 */ /* 0x002fd2000f8ec03f */
[----:B------:R-:W1:Y:S01]  /*cde0*/  LDS.128 R16, [UR4+0x368d0] ;  /* 0x0368d004ff107984 */ /* 0x000e620008000c00 */
[----:B------:R-:W-:Y:S06]  /*cdf0*/  BAR.ARV 0x4, 0x180 ;  /* 0x0106000000007b1d */ /* 0x000fec0000002000 */
[----:B------:R-:W-:Y:S05]  /*ce00*/  BRA `(.L_x_419) ;  /* 0x0000000400fc7947 */ /* 0x000fea0003800000 */
.L_x_418:
[----:B0-----:R-:W0:Y:S01]  /*ce10*/  S2R R2, SR_TID.X ;  /* 0x0000000000027919 */ /* 0x001e220000002100 */
[----:B------:R-:W-:Y:S01]  /*ce20*/  ULDC UR4, c[0x0][0xc3c] ;  /* 0x00030f0000047ab9 */ /* 0x000fe20000000800 */
[----:B------:R-:W1:Y:S01]  /*ce30*/  S2UR UR6, SR_CTAID.X ;  /* 0x00000000000679c3 */ /* 0x000e620000002500 */
[----:B------:R-:W-:Y:S01]  /*ce40*/  ULDC UR5, c[0x0][0xc38] ;  /* 0x00030e0000057ab9 */ /* 0x000fe20000000800 */
[----:B0-----:R-:W-:-:S04]  /*ce50*/  LOP3.LUT R5, R2, 0x1f, RZ, 0xc0, !PT ;  /* 0x0000001f02057812 */ /* 0x001fc800078ec0ff */
[----:B------:R-:W-:-:S04]  /*ce60*/  ISETP.NE.AND P0, PT, R5, 0x1f, PT ;  /* 0x0000001f0500780c */ /* 0x000fc80003f05270 */
[----:B------:R-:W-:-:S13]  /*ce70*/  ISETP.GE.OR P1, PT, R5, UR4, !P0 ;  /* 0x0000000405007c0c */ /* 0x000fda000c726670 */
[----:B------:R-:W0:Y:S02]  /*ce80*/  @!P1 LDC.64 R2, c[0x0][0xc80] ;  /* 0x00032000ff029b82 */ /* 0x000e240000000a00 */
[----:B0-----:R-:W-:-:S05]  /*ce90*/  @!P1 IMAD.WIDE.U32 R2, R5, 0x4, R2 ;  /* 0x0000000405029825 */ /* 0x001fca00078e0002 */
[----:B------:R-:W2:Y:S01]  /*cea0*/  @!P1 LDG.E R0, desc[UR60][R2.64] ;  /* 0x0000003c02009981 */ /* 0x000ea2000c1e1900 */
[C---:B------:R-:W-:Y:S01]  /*ceb0*/  ISETP.NE.AND P1, PT, R5.reuse, RZ, PT ;  /* 0x000000ff0500720c */ /* 0x040fe20003f25270 */
[----:B------:R-:W-:Y:S01]  /*cec0*/  UMOV UR4, URZ ;  /* 0x0000003f00047c82 */ /* 0x000fe20008000000 */
[C---:B------:R-:W-:Y:S01]  /*ced0*/  ISETP.GE.U32.AND P2, PT, R5.reuse, 0x2, PT ;  /* 0x000000020500780c */ /* 0x040fe20003f46070 */
[----:B------:R-:W-:Y:S01]  /*cee0*/  IMAD.MOV.U32 R16, RZ, RZ, RZ ;  /* 0x000000ffff107224 */ /* 0x000fe200078e00ff */
[C---:B------:R-:W-:Y:S02]  /*cef0*/  ISETP.GE.U32.AND P3, PT, R5.reuse, 0x4, PT ;  /* 0x000000040500780c */ /* 0x040fe40003f66070 */
[C---:B------:R-:W-:Y:S02]  /*cf00*/  ISETP.GE.U32.AND P4, PT, R5.reuse, 0x8, PT ;  /* 0x000000080500780c */ /* 0x040fe40003f86070 */
[----:B------:R-:W-:Y:S01]  /*cf10*/  ISETP.GE.U32.AND P5, PT, R5, 0x10, PT ;  /* 0x000000100500780c */ /* 0x000fe20003fa6070 */
[----:B--2---:R-:W0:Y:S02]  /*cf20*/  SHFL.UP PT, R4, R0, 0x1, RZ ;  /* 0x0420000000047989 */ /* 0x004e2400000e00ff */
[----:B0-----:R-:W-:-:S05]  /*cf30*/  SEL R7, R4, RZ, P1 ;  /* 0x000000ff04077207 */ /* 0x001fca0000800000 */
[----:B------:R-:W-:-:S05]  /*cf40*/  IMAD.IADD R7, R0, 0x1, R7 ;  /* 0x0000000100077824 */ /* 0x000fca00078e0207 */
[----:B------:R-:W0:Y:S02]  /*cf50*/  SHFL.UP PT, R4, R7, 0x2, RZ ;  /* 0x0440000007047989 */ /* 0x000e2400000e00ff */
        /* <DEDUP_REMOVED lines=11> */
[----:B------:R-:W0:Y:S02]  /*d010*/  SHFL.IDX PT, R4, R2, 0x1f, 0x1f ;  /* 0x03e01f0002047f89 */ /* 0x000e2400000e0000 */
[----:B0-----:R-:W-:-:S04]  /*d020*/  IMAD R4, R4, UR5, RZ ;  /* 0x0000000504047c24 */ /* 0x001fc8000f8e02ff */
[----:B------:R-:W-:Y:S01]  /*d030*/  IMAD.MOV.U32 R7, RZ, RZ, R4 ;  /* 0x000000ffff077224 */ /* 0x000fe200078e0004 */
[----:B-1----:R-:W-:-:S13]  /*d040*/  ISETP.GT.AND P6, PT, R4, UR6, PT ;  /* 0x0000000604007c0c */ /* 0x002fda000bfc4270 */
[----:B------:R-:W-:Y:S05]  /*d050*/  @P6 BRA `(.L_x_420) ;  /* 0x0000000000a06947 */ /* 0x000fea0003800000 */
[----:B------:R-:W0:Y:S01]  /*d060*/  LDC R6, c[0x0][0xc3c] ;  /* 0x00030f00ff067b82 */ /* 0x000e220000000800 */
[----:B------:R-:W-:Y:S01]  /*d070*/  IMAD.MOV.U32 R4, RZ, RZ, R7 ;  /* 0x000000ffff047224 */ /* 0x000fe200078e0007 */
[----:B------:R-:W-:Y:S01]  /*d080*/  UMOV UR4, URZ ;  /* 0x0000003f00047c82 */ /* 0x000fe20008000000 */
[----:B------:R-:W-:Y:S01]  /*d090*/  ULDC UR7, c[0x0][0xc3c] ;  /* 0x00030f0000077ab9 */ /* 0x000fe20000000800 */
[----:B------:R-:W-:-:S05]  /*d0a0*/  ULDC UR5, c[0x0][0xc38] ;  /* 0x00030e0000057ab9 */ /* 0x000fca0000000800 */
.L_x_424:
[----:B------:R-:W-:Y:S01]  /*d0b0*/  UIADD3 UR4, UR4, 0x1f, URZ ;  /* 0x0000001f04047890 */ /* 0x000fe2000fffe03f */
[----:B------:R-:W-:-:S05]  /*d0c0*/  IMAD.U32 R19, RZ, RZ, UR7 ;  /* 0x00000007ff137e24 */ /* 0x000fca000f8e00ff */
[----:B0-----:R-:W-:-:S13]  /*d0d0*/  ISETP.LE.AND P6, PT, R6, UR4, PT ;  /* 0x0000000406007c0c */ /* 0x001fda000bfc3270 */
[----:B------:R-:W-:Y:S05]  /*d0e0*/  @P6 BRA `(.L_x_421) ;  /* 0x0000000400206947 */ /* 0x000fea0003800000 */
[----:B------:R-:W-:Y:S01]  /*d0f0*/  VIADD R7, R5, UR4 ;  /* 0x0000000405077c36 */ /* 0x000fe20008000000 */
[----:B------:R-:W-:Y:S01]  /*d100*/  BSSY B0, `(.L_x_422) ;  /* 0x0000007000007945 */ /* 0x000fe20003800000 */
[----:B------:R-:W-:-:S03]  /*d110*/  IMAD.MOV.U32 R0, RZ, RZ, RZ ;  /* 0x000000ffff007224 */ /* 0x000fc600078e00ff */
[----:B------:R-:W-:-:S13]  /*d120*/  ISETP.GE.OR P6, PT, R7, R6, !P0 ;  /* 0x000000060700720c */ /* 0x000fda00047c6670 */
[----:B------:R-:W-:Y:S05]  /*d130*/  @P6 BRA `(.L_x_423) ;  /* 0x00000000000c6947 */ /* 0x000fea0003800000 */
[----:B------:R-:W0:Y:S02]  /*d140*/  LDC.64 R2, c[0x0][0xc80] ;  /* 0x00032000ff027b82 */ /* 0x000e240000000a00 */
[----:B0-----:R-:W-:-:S05]  /*d150*/  IMAD.WIDE R2, R7, 0x4, R2 ;  /* 0x0000000407027825 */ /* 0x001fca00078e0202 */
[----:B------:R0:W5:Y:S02]  /*d160*/  LDG.E R0, desc[UR60][R2.64] ;  /* 0x0000003c02007981 */ /* 0x000164000c1e1900 */
.L_x_423:
[----:B------:R-:W-:Y:S05]  /*d170*/  BSYNC B0 ;  /* 0x0000000000007941 */ /* 0x000fea0003800000 */
.L_x_422:
[----:B0----5:R-:W0:Y:S02]  /*d180*/  SHFL.UP PT, R2, R0, 0x1, RZ ;  /* 0x0420000000027989 */ /* 0x021e2400000e00ff */
        /* <DEDUP_REMOVED lines=16> */
[----:B------:R-:W-:-:S05]  /*d290*/  IMAD.IADD R4, R3, 0x1, R4 ;  /* 0x0000000103047824 */ /* 0x000fca00078e0204 */
[----:B------:R-:W-:-:S13]  /*d2a0*/  ISETP.GT.AND P6, PT, R4, UR6, PT ;  /* 0x0000000604007c0c */ /* 0x000fda000bfc4270 */
[----:B------:R-:W-:Y:S05]  /*d2b0*/  @!P6 BRA `(.L_x_424) ;  /* 0xfffffffc007ce947 */ /* 0x000fea000383ffff */
[----:B------:R-:W-:Y:S02]  /*d2c0*/  IMAD.MOV.U32 R2, RZ, RZ, R9 ;  /* 0x000000ffff027224 */ /* 0x000fe400078e0009 */
[----:B------:R-:W-:-:S07]  /*d2d0*/  IMAD.MOV.U32 R7, RZ, RZ, R3 ;  /* 0x000000ffff077224 */ /* 0x000fce00078e0003 */
.L_x_420:
[----:B------:R-:W-:-:S04]  /*d2e0*/  IMAD.IADD R7, R4, 0x1, -R7 ;  /* 0x0000000104077824 */ /* 0x000fc800078e0a07 */
[----:B------:R-:W-:-:S05]  /*d2f0*/  IMAD R3, R2, UR5, R7 ;  /* 0x0000000502037c24 */ /* 0x000fca000f8e0207 */
[----:B------:R-:W-:-:S13]  /*d300*/  ISETP.GT.AND P0, PT, R3, UR6, PT ;  /* 0x0000000603007c0c */ /* 0x000fda000bf04270 */
[----:B------:R-:W-:-:S04]  /*d310*/  VOTE.ANY R6, PT, !P0 ;  /* 0x0000000000067806 */ /* 0x000fc800040e0100 */
[----:B------:R-:W0:Y:S01]  /*d320*/  POPC R19, R6 ;  /* 0x0000000600137309 */ /* 0x000e220000000000 */
[----:B------:R-:W-:Y:S01]  /*d330*/  ISETP.NE.AND P0, PT, R6, RZ, PT ;  /* 0x000000ff0600720c */ /* 0x000fe20003f05270 */
[----:B0-----:R-:W0:Y:S02]  /*d340*/  SHFL.IDX PT, R0, R0, R19, 0x1f ;  /* 0x00001f1300007589 */ /* 0x001e2400000e0000 */
[----:B0-----:R-:W-:-:S04]  /*d350*/  IABS R4, R0 ;  /* 0x0000000000047213 */ /* 0x001fc80000000000 */
[----:B------:R-:W0:Y:S08]  /*d360*/  I2F.RP R8, R4 ;  /* 0x0000000400087306 */ /* 0x000e300000209400 */
[----:B0-----:R-:W0:Y:S02]  /*d370*/  MUFU.RCP R8, R8 ;  /* 0x0000000800087308 */ /* 0x001e240000001000 */
[----:B0-----:R-:W-:-:S06]  /*d380*/  VIADD R3, R8, 0xffffffe ;  /* 0x0ffffffe08037836 */ /* 0x001fcc0000000000 */
[----:B------:R-:W0:Y:S02]  /*d390*/  F2I.FTZ.U32.TRUNC.NTZ R3, R3 ;  /* 0x0000000300037305 */ /* 0x000e24000021f000 */
[----:B0-----:R-:W-:Y:S01]  /*d3a0*/  IMAD.MOV R11, RZ, RZ, -R3 ;  /* 0x000000ffff0b7224 */ /* 0x001fe200078e0a03 */
[----:B------:R-:W-:Y:S06]  /*d3b0*/  @!P0 BRA `(.L_x_425) ;  /* 0x0000000000088947 */ /* 0x000fec0003800000 */
[----:B------:R-:W-:-:S05]  /*d3c0*/  VIADD R9, R19, 0xffffffff ;  /* 0xffffffff13097836 */ /* 0x000fca0000000000 */
[----:B------:R0:W1:Y:S02]  /*d3d0*/  SHFL.IDX PT, R16, R2, R9, 0x1f ;  /* 0x00001f0902107589 */ /* 0x00006400000e0000 */
.L_x_425:
[----:B-1----:R-:W-:Y:S01]  /*d3e0*/  IMAD R16, R16, UR5, R7 ;  /* 0x0000000510107c24 */ /* 0x002fe2000f8e0207 */
[----:B------:R-:W-:Y:S01]  /*d3f0*/  IABS R6, R0 ;  /* 0x0000000000067213 */ /* 0x000fe20000000000 */
[----:B------:R-:W-:Y:S02]  /*d400*/  IMAD R7, R11, R4, RZ ;  /* 0x000000040b077224 */ /* 0x000fe400078e02ff */
[----:B0-----:R-:W-:Y:S01]  /*d410*/  IMAD.MOV.U32 R2, RZ, RZ, RZ ;  /* 0x000000ffff027224 */ /* 0x001fe200078e00ff */
[----:B------:R-:W-:Y:S01]  /*d420*/  IADD3 R17, -R16, UR6, RZ ;  /* 0x0000000610117c10 */ /* 0x000fe2000fffe1ff */
[----:B------:R-:W-:Y:S02]  /*d430*/  IMAD.MOV R6, RZ, RZ, -R6 ;  /* 0x000000ffff067224 */ /* 0x000fe400078e0a06 */
[----:B------:R-:W-:Y:S01]  /*d440*/  IMAD.HI.U32 R2, R3, R7, R2 ;  /* 0x0000000703027227 */ /* 0x000fe200078e0002 */
[----:B------:R-:W-:-:S03]  /*d450*/  IABS R3, R17 ;  /* 0x0000001100037213 */ /* 0x000fc60000000000 */
[----:B------:R-:W-:Y:S02]  /*d460*/  VIADD R19, R19, UR4 ;  /* 0x0000000413137c36 */ /* 0x000fe40008000000 */
[----:B------:R-:W-:-:S04]  /*d470*/  IMAD.HI.U32 R2, R2, R3, RZ ;  /* 0x0000000302027227 */ /* 0x000fc800078e00ff */
[----:B------:R-:W-:-:S05]  /*d480*/  IMAD R3, R2, R6, R3 ;  /* 0x0000000602037224 */ /* 0x000fca00078e0203 */
[----:B------:R-:W-:-:S13]  /*d490*/  ISETP.GT.U32.AND P1, PT, R4, R3, PT ;  /* 0x000000030400720c */ /* 0x000fda0003f24070 */
[----:B------:R-:W-:Y:S02]  /*d4a0*/  @!P1 IMAD.IADD R3, R3, 0x1, -R4 ;  /* 0x0000000103039824 */ /* 0x000fe400078e0a04 */
[----:B------:R-:W-:Y:S01]  /*d4b0*/  @!P1 VIADD R2, R2, 0x1 ;  /* 0x0000000102029836 */ /* 0x000fe20000000000 */
[----:B------:R-:W-:Y:S02]  /*d4c0*/  ISETP.NE.AND P1, PT, R0, RZ, PT ;  /* 0x000000ff0000720c */ /* 0x000fe40003f25270 */
[----:B------:R-:W-:Y:S02]  /*d4d0*/  ISETP.GE.U32.AND P0, PT, R3, R4, PT ;  /* 0x000000040300720c */ /* 0x000fe40003f06070 */
[----:B------:R-:W-:-:S04]  /*d4e0*/  LOP3.LUT R3, R17, R0, RZ, 0x3c, !PT ;  /* 0x0000000011037212 */ /* 0x000fc800078e3cff */
[----:B------:R-:W-:-:S07]  /*d4f0*/  ISETP.GE.AND P2, PT, R3, RZ, PT ;  /* 0x000000ff0300720c */ /* 0x000fce0003f46270 */
[----:B------:R-:W-:-:S06]  /*d500*/  @P0 VIADD R2, R2, 0x1 ;  /* 0x0000000102020836 */ /* 0x000fcc0000000000 */
[----:B------:R-:W-:Y:S01]  /*d510*/  @!P2 IMAD.MOV R2, RZ, RZ, -R2 ;  /* 0x000000ffff02a224 */ /* 0x000fe200078e0a02 */
[----:B------:R-:W-:-:S05]  /*d520*/  @!P1 LOP3.LUT R2, RZ, R0, RZ, 0x33, !PT ;  /* 0x00000000ff029212 */ /* 0x000fca00078e33ff */
[--C-:B------:R-:W-:Y:S02]  /*d530*/  IMAD.MOV R3, RZ, RZ, -R2.reuse ;  /* 0x000000ffff037224 */ /* 0x100fe400078e0a02 */
[----:B------:R-:W-:Y:S02]  /*d540*/  IMAD.MOV.U32 R18, RZ, RZ, R2 ;  /* 0x000000ffff127224 */ /* 0x000fe400078e0002 */
[----:B------:R-:W-:Y:S01]  /*d550*/  IMAD R17, R0, R3, R17 ;  /* 0x0000000300117224 */ /* 0x000fe200078e0211 */
[----:B------:R-:W-:Y:S06]  /*d560*/  BRA `(.L_x_426) ;  /* 0x00000000000c7947 */ /* 0x000fec0003800000 */
.L_x_421:
[----:B------:R-:W-:Y:S02]  /*d570*/  IMAD.MOV.U32 R17, RZ, RZ, RZ ;  /* 0x000000ffff117224 */ /* 0x000fe400078e00ff */
[----:B------:R-:W-:Y:S02]  /*d580*/  IMAD.U32 R16, RZ, RZ, UR6 ;  /* 0x00000006ff107e24 */ /* 0x000fe4000f8e00ff */
[----:B------:R-:W-:-:S07]  /*d590*/  IMAD.MOV.U32 R18, RZ, RZ, RZ ;  /* 0x000000ffff127224 */ /* 0x000fce00078e00ff */
.L_x_426:
[----:B------:R-:W-:-:S13]  /*d5a0*/  ISETP.NE.AND P0, PT, R5, RZ, PT ;  /* 0x000000ff0500720c */ /* 0x000fda0003f05270 */
[----:B------:R-:W0:Y:S01]  /*d5b0*/  @!P0 S2R R3, SR_CgaCtaId ;  /* 0x0000000000038919 */ /* 0x000e220000008800 */
[----:B------:R-:W-:-:S04]  /*d5c0*/  @!P0 MOV R0, 0x400 ;  /* 0x0000040000008802 */ /* 0x000fc80000000f00 */
[----:B0-----:R-:W-:-:S05]  /*d5d0*/  @!P0 LEA R0, R3, R0, 0x18 ;  /* 0x0000000003008211 */ /* 0x001fca00078ec0ff */
[----:B------:R0:W-:Y:S01]  /*d5e0*/  @!P0 STS.128 [R0+0x368d0], R16 ;  /* 0x0368d01000008388 */ /* 0x0001e20000000c00 */
[----:B------:R-:W-:Y:S06]  /*d5f0*/  BAR.ARV 0x5, 0x180 ;  /* 0x0146000000007b1d */ /* 0x000fec0000002000 */
.L_x_419:
[----:B0-----:R-:W-:Y:S01]  /*d600*/  IMAD.MOV.U32 R0, RZ, RZ, 0x1 ;  /* 0x00000001ff007424 */ /* 0x001fe200078e00ff */
[----:B------:R0:W-:Y:S01]  /*d610*/  STL [R1+0x50], RZ ;  /* 0x000050ff01007387 */ /* 0x0001e20000100800 */
[----:B------:R-:W-:Y:S02]  /*d620*/  ULDC UR4, c[0x0][0xc3c] ;  /* 0x00030f0000047ab9 */ /* 0x000fe40000000800 */
[----:B-1----:R-:W-:Y:S01]  /*d630*/  ISETP.GE.AND P0, PT, R19, UR4, PT ;  /* 0x0000000413007c0c */ /* 0x002fe2000bf06270 */
[----:B------:R0:W-:Y:S04]  /*d640*/  STL [R1+0x10], R0 ;  /* 0x0000100001007387 */ /* 0x0001e80000100800 */
[----:B------:R0:W-:Y:S08]  /*d650*/  STL [R1+0x8], RZ ;  /* 0x000008ff01007387 */ /* 0x0001f00000100800 */
[----:B0-----:R-:W-:Y:S05]  /*d660*/  @P0 BRA `(.L_x_427) ;  /* 0x0000005800080947 */ /* 0x001fea0003800000 */
[----:B------:R-:W0:Y:S01]  /*d670*/  S2R R5, SR_TID.X ;  /* 0x0000000000057919 */ /* 0x000e220000002100 */
[----:B------:R-:W1:Y:S01]  /*d680*/  S2UR UR5, SR_CgaCtaId ;  /* 0x00000000000579c3 */ /* 0x000e620000008800 */
[----:B------:R-:W-:Y:S01]  /*d690*/  UMOV UR4, 0x400 ;  /* 0x0000040000047882 */ /* 0x000fe20000000000 */
[----:B------:R-:W-:Y:S01]  /*d6a0*/  BSSY B8, `(.L_x_427) ;  /* 0x000057e000087945 */ /* 0x000fe20003800000 */
[----:B------:R-:W-:Y:S01]  /*d6b0*/  ULDC UR36, c[0x0][0xc] ;  /* 0x0000030000247ab9 */ /* 0x000fe20000000800 */
[----:B------:R-:W-:Y:S01]  /*d6c0*/  ULDC.64 UR38, c[0x0][0x198] ;  /* 0x0000660000267ab9 */ /* 0x000fe20000000a00 */
[----:B-1----:R-:W-:Y:S01]  /*d6d0*/  ULEA UR4, UR5, UR4, 0x18 ;  /* 0x0000000405047291 */ /* 0x002fe2000f8ec03f */
[C---:B0-----:R-:W-:Y:S01]  /*d6e0*/  IMAD.SHL.U32 R0, R5.reuse, 0x8, RZ ;  /* 0x0000000805007824 */ /* 0x041fe200078e00ff */
[----:B------:R-:W-:-:S04]  /*d6f0*/  LOP3.LUT R4, R5, 0x7f, RZ, 0xc0, !PT ;  /* 0x0000007f05047812 */ /* 0x000fc800078ec0ff */
[C---:B------:R-:W-:Y:S02]  /*d700*/  LOP3.LUT R2, R0.reuse, 0x1f8, RZ, 0xc0, !PT ;  /* 0x000001f800027812 */ /* 0x040fe400078ec0ff */
[----:B------:R-:W-:Y:S02]  /*d710*/  LOP3.LUT R0, R0, 0x38, RZ, 0xc0, !PT ;  /* 0x0000003800007812 */ /* 0x000fe400078ec0ff */
[----:B------:R-:W-:Y:S01]  /*d720*/  LOP3.LUT R3, R2, 0x38, R5, 0x78, !PT ;  /* 0x0000003802037812 */ /* 0x000fe200078e7805 */
[----:B------:R-:W-:-:S05]  /*d730*/  IMAD.SHL.U32 R2, R4, 0x8, RZ ;  /* 0x0000000804027824 */ /* 0x000fca00078e00ff */
[----:B------:R-:W-:Y:S01]  /*d740*/  LOP3.LUT R3, R3, 0x200, R2, 0xf8, !PT ;  /* 0x0000020003037812 */ /* 0x000fe200078ef802 */
[----:B------:R-:W-:Y:S01]  /*d750*/  IMAD.SHL.U32 R2, R5, 0x10, RZ ;  /* 0x0000001005027824 */ /* 0x000fe200078e00ff */
[----:B------:R-:W-:Y:S01]  /*d760*/  SHF.R.U32.HI R5, RZ, 0x3, R4 ;  /* 0x00000003ff057819 */ /* 0x000fe20000011604 */
[----:B------:R-:W-:-:S03]  /*d770*/  IMAD.U32 R4, RZ, RZ, UR4 ;  /* 0x00000004ff047e24 */ /* 0x000fc6000f8e00ff */
[----:B------:R-:W-:Y:S01]  /*d780*/  LOP3.LUT R2, R5, 0x70, R2, 0xf8, !PT ;  /* 0x0000007005027812 */ /* 0x000fe200078ef802 */
[----:B------:R-:W-:Y:S01]  /*d790*/  IMAD R3, R3, 0x2, R4 ;  /* 0x0000000203037824 */ /* 0x000fe200078e0204 */
[----:B------:R-:W-:Y:S01]  /*d7a0*/  STL [R1+0x4], R4 ;  /* 0x0000040401007387 */ /* 0x000fe20000100800 */
[----:B------:R-:W-:-:S03]  /*d7b0*/  IMAD.MOV.U32 R2, RZ, RZ, 0x1 ;  /* 0x00000001ff027424 */ /* 0x000fc600078e00ff */
[----:B------:R-:W-:Y:S04]  /*d7c0*/  STL [R1+0x24], R3 ;  /* 0x0000240301007387 */ /* 0x000fe80000100800 */
[----:B------:R-:W-:Y:S04]  /*d7d0*/  STL [R1+0x8], RZ ;  /* 0x000008ff01007387 */ /* 0x000fe80000100800 */
[----:B------:R0:W-:Y:S04]  /*d7e0*/  STL [R1+0x10], R2 ;  /* 0x0000100201007387 */ /* 0x0001e80000100800 */
[----:B------:R1:W-:Y:S01]  /*d7f0*/  STL [R1+0x50], RZ ;  /* 0x000050ff01007387 */ /* 0x0003e20000100800 */
[----:B0-----:R-:W-:-:S02]  /*d800*/  LOP3.LUT R2, R0, 0x40, RZ, 0xfc, !PT ;  /* 0x0000004000027812 */ /* 0x001fc400078efcff */
[----:B-1----:R-:W-:-:S07]  /*d810*/  LOP3.LUT R0, R0, 0x80, RZ, 0xfc, !PT ;  /* 0x0000008000007812 */ /* 0x002fce00078efcff */
.L_x_533:
[----:B0--3--:R-:W0:Y:S02]  /*d820*/  LDC.64 R2, c[0x0][0xc88] ;  /* 0x00032200ff027b82 */ /* 0x009e240000000a00 */
[----:B0-----:R-:W-:-:S05]  /*d830*/  IMAD.WIDE R2, R19, 0x4, R2 ;  /* 0x0000000413027825 */ /* 0x001fca00078e0202 */
[----:B------:R-:W2:Y:S01]  /*d840*/  LDG.E R11, desc[UR60][R2.64] ;  /* 0x0000003c020b7981 */ /* 0x000ea2000c1e1900 */
[----:B------:R-:W-:Y:S05]  /*d850*/  YIELD ;  /* 0x0000000000007946 */ /* 0x000fea0003800000 */
[----:B------:R-:W-:Y:S01]  /*d860*/  ULDC.64 UR4, c[0x0][0xa28] ;  /* 0x00028a0000047ab9 */ /* 0x000fe20000000a00 */
[----:B------:R-:W-:Y:S01]  /*d870*/  IMAD.MOV.U32 R0, RZ, RZ, RZ ;  /* 0x000000ffff007224 */ /* 0x000fe200078e00ff */
[----:B------:R-:W-:Y:S01]  /*d880*/  ISETP.NE.U32.AND P0, PT, RZ, UR4, PT ;  /* 0x00000004ff007c0c */ /* 0x000fe2000bf05070 */
[----:B------:R-:W-:Y:S01]  /*d890*/  ULDC.64 UR6, c[0x0][0xa18] ;  /* 0x0002860000067ab9 */ /* 0x000fe20000000a00 */
[----:B------:R-:W-:Y:S01]  /*d8a0*/  MOV R6, RZ ;  /* 0x000000ff00067202 */ /* 0x000fe20000000f00 */
[----:B------:R-:W-:Y:S01]  /*d8b0*/  ULDC.64 UR8, c[0x0][0xa08] ;  /* 0x0002820000087ab9 */ /* 0x000fe20000000a00 */
[----:B------:R-:W-:-:S02]  /*d8c0*/  ISETP.NE.AND.EX P0, PT, RZ, UR5, PT, P0 ;  /* 0x00000005ff007c0c */ /* 0x000fc4000bf05300 */
[----:B--2---:R-:W-:Y:S01]  /*d8d0*/  SHF.R.S32.HI R4, RZ, 0x1f, R11 ;  /* 0x0000001fff047819 */ /* 0x004fe2000001140b */
[----:B------:R-:W-:-:S10]  /*d8e0*/  IMAD.SHL.U32 R10, R11, 0x4, RZ ;  /* 0x000000040b0a7824 */ /* 0x000fd400078e00ff */
[C---:B------:R-:W-:Y:S01]  /*d8f0*/  @P0 LEA R2, P1, R11.reuse, UR4, 0x2 ;  /* 0x000000040b020c11 */ /* 0x040fe2000f8210ff */
[----:B------:R-:W-:Y:S03]  /*d900*/  STL [R1+0x28], R11 ;  /* 0x0000280b01007387 */ /* 0x000fe60000100800 */
[C-C-:B------:R-:W-:Y:S01]  /*d910*/  @P0 LEA.HI.X R3, R11.reuse, UR5, R4.reuse, 0x2, P1 ;  /* 0x000000050b030c11 */ /* 0x140fe200088f1404 */
[----:B------:R-:W-:Y:S01]  /*d920*/  ULDC.64 UR4, c[0x0][0xa00] ;  /* 0x0002800000047ab9 */ /* 0x000fe20000000a00 */
[----:B------:R-:W-:Y:S01]  /*d930*/  SHF.L.U64.HI R9, R11, 0x2, R4 ;  /* 0x000000020b097819 */ /* 0x000fe20000010204 */
[----:B------:R0:W-:Y:S01]  /*d940*/  STL [R1+0x38], R4 ;  /* 0x0000380401007387 */ /* 0x0001e20000100800 */
[----:B------:R-:W-:-:S03]  /*d950*/  ISETP.NE.U32.AND P1, PT, RZ, UR4, PT ;  /* 0x00000004ff007c0c */ /* 0x000fc6000bf25070 */
[----:B-1---5:R1:W5:Y:S01]  /*d960*/  @P0 LDG.E R0, desc[UR60][R2.64] ;  /* 0x0000003c02000981 */ /* 0x022362000c1e1900 */
[----:B------:R-:W-:Y:S01]  /*d970*/  ISETP.NE.AND.EX P1, PT, RZ, UR5, PT, P1 ;  /* 0x00000005ff007c0c */ /* 0x000fe2000bf25310 */
[----:B----4-:R-:W-:Y:S01]  /*d980*/  IMAD.MOV.U32 R8, RZ, RZ, RZ ;  /* 0x000000ffff087224 */ /* 0x010fe200078e00ff */
[----:B------:R-:W-:Y:S01]  /*d990*/  ISETP.NE.U32.AND P2, PT, RZ, UR6, PT ;  /* 0x00000006ff007c0c */ /* 0x000fe2000bf45070 */
[----:B------:R-:W-:Y:S01]  /*d9a0*/  STL [R1], R10 ;  /* 0x0000000a01007387 */ /* 0x000fe20000100800 */
[----:B------:R-:W-:Y:S02]  /*d9b0*/  ISETP.NE.U32.AND P0, PT, RZ, UR8, PT ;  /* 0x00000008ff007c0c */ /* 0x000fe4000bf05070 */
[----:B------:R-:W-:Y:S01]  /*d9c0*/  ISETP.NE.AND.EX P2, PT, RZ, UR7, PT, P2 ;  /* 0x00000007ff007c0c */ /* 0x000fe2000bf45320 */
[----:B------:R-:W-:Y:S01]  /*d9d0*/  STL [R1+0x20], R9 ;  /* 0x0000200901007387 */ /* 0x000fe20000100800 */
[----:B------:R-:W-:Y:S02]  /*d9e0*/  ISETP.NE.AND.EX P0, PT, RZ, UR9, PT, P0 ;  /* 0x00000009ff007c0c */ /* 0x000fe4000bf05300 */
[----:B-1----:R-:W-:-:S02]  /*d9f0*/  IADD3 R2, P3, R10, UR4, RZ ;  /* 0x000000040a027c10 */ /* 0x002fc4000ff7e0ff */
[----:B0-----:R-:W-:Y:S02]  /*da00*/  IADD3 R4, P4, R10, UR8, RZ ;  /* 0x000000080a047c10 */ /* 0x001fe4000ff9e0ff */
[C---:B------:R-:W-:Y:S01]  /*da10*/  IADD3.X R3, R9.reuse, UR5, RZ, P3, !PT ;  /* 0x0000000509037c10 */ /* 0x040fe20009ffe4ff */
[----:B------:R-:W-:Y:S01]  /*da20*/  ULDC UR4, c[0x0][0x288] ;  /* 0x0000a20000047ab9 */ /* 0x000fe20000000800 */
[----:B------:R-:W-:-:S03]  /*da30*/  IADD3.X R5, R9, UR9, RZ, P4, !PT ;  /* 0x0000000909057c10 */ /* 0x000fc6000a7fe4ff */
[----:B------:R-:W2:Y:S01]  /*da40*/  @P1 LDG.E R6, desc[UR60][R2.64] ;  /* 0x0000003c02061981 */ /* 0x000ea2000c1e1900 */
[----:B------:R-:W-:Y:S01]  /*da50*/  IMAD.U32 R12, RZ, RZ, UR4 ;  /* 0x00000004ff0c7e24 */ /* 0x000fe2000f8e00ff */
[----:B------:R-:W-:Y:S02]  /*da60*/  ULDC.64 UR4, c[0x0][0x418] ;  /* 0x0001060000047ab9 */ /* 0x000fe40000000a00 */
[----:B------:R-:W5:Y:S04]  /*da70*/  @P0 LDG.E R8, desc[UR60][R4.64] ;  /* 0x0000003c04080981 */ /* 0x000f68000c1e1900 */
[----:B--2---:R0:W-:Y:S02]  /*da80*/  STL [R1+0x34], R6 ;  /* 0x0000340601007387 */ /* 0x0041e40000100800 */
[----:B0-----:R-:W-:-:S04]  /*da90*/  @P2 IADD3 R6, P3, R10, UR6, RZ ;  /* 0x000000060a062c10 */ /* 0x001fc8000ff7e0ff */
[----:B------:R-:W-:-:S05]  /*daa0*/  @P2 IADD3.X R7, R9, UR7, RZ, P3, !PT ;  /* 0x0000000709072c10 */ /* 0x000fca0009ffe4ff */
[----:B------:R0:W2:Y:S01]  /*dab0*/  @P2 LDG.E R12, desc[UR60][R6.64] ;  /* 0x0000003c060c2981 */ /* 0x0000a2000c1e1900 */
[----:B------:R-:W-:-:S03]  /*dac0*/  UISETP.NE.U32.AND UP0, UPT, UR4, URZ, UPT ;  /* 0x0000003f0400728c */ /* 0x000fc6000bf05070 */
[----:B------:R-:W-:Y:S01]  /*dad0*/  ULDC UR4, c[0x0][0x424] ;  /* 0x0001090000047ab9 */ /* 0x000fe20000000800 */
[----:B------:R-:W-:-:S03]  /*dae0*/  UISETP.NE.AND.EX UP0, UPT, UR5, URZ, UPT, UP0 ;  /* 0x0000003f0500728c */ /* 0x000fc6000bf05300 */
[----:B------:R-:W-:Y:S01]  /*daf0*/  ULDC UR5, c[0x0][0x2f0] ;  /* 0x0000bc0000057ab9 */ /* 0x000fe20000000800 */
[----:B------:R-:W-:-:S04]  /*db00*/  USEL UR4, UR4, 0x1, UP0 ;  /* 0x0000000104047887 */ /* 0x000fc80008000000 */
[----:B------:R-:W-:-:S06]  /*db10*/  UIMAD UR4, UR4, UR5, URZ ;  /* 0x00000005040472a4 */ /* 0x000fcc000f8e023f */
[----:B0-----:R-:W-:Y:S01]  /*db20*/  IMAD.U32 R6, RZ, RZ, UR4 ;  /* 0x00000004ff067e24 */ /* 0x001fe2000f8e00ff */
[----:B--2---:R0:W-:Y:S01]  /*db30*/  STL [R1+0x3c], R12 ;  /* 0x00003c0c01007387 */ /* 0x0041e20000100800 */
[----:B------:R-:W-:Y:S05]  /*db40*/  @P2 BRA `(.L_x_428) ;  /* 0x0000000000142947 */ /* 0x000fea0003800000 */
[----:B------:R-:W-:Y:S05]  /*db50*/  @!P1 BRA `(.L_x_428) ;  /* 0x0000000000109947 */ /* 0x000fea0003800000 */
[----:B------:R-:W2:Y:S04]  /*db60*/  LDG.E R7, desc[UR60][R2.64] ;  /* 0x0000003c02077981 */ /* 0x000ea8000c1e1900 */
[----:B------:R-:W2:Y:S02]  /*db70*/  LDG.E R2, desc[UR60][R2.64+0x4] ;  /* 0x0000043c02027981 */ /* 0x000ea4000c1e1900 */
[----:B--2---:R-:W-:-:S05]  /*db80*/  IMAD.IADD R2, R2, 0x1, -R7 ;  /* 0x0000000102027824 */ /* 0x004fca00078e0a07 */
[----:B------:R1:W-:Y:S02]  /*db90*/  STL [R1+0x3c], R2 ;  /* 0x00003c0201007387 */ /* 0x0003e40000100800 */
.L_x_428:
[----:B-1----:R-:W-:Y:S01]  /*dba0*/  IMAD.MOV.U32 R2, RZ, RZ, R11 ;  /* 0x000000ffff027224 */ /* 0x002fe200078e000b */
[----:B------:R-:W-:Y:S01]  /*dbb0*/  ULDC.64 UR4, c[0x0][0xa20] ;  /* 0x0002880000047ab9 */ /* 0x000fe20000000a00 */
[----:B-----5:R-:W-:Y:S01]  /*dbc0*/  IMAD.IADD R3, R8, 0x1, R0 ;  /* 0x0000000108037824 */ /* 0x020fe200078e0200 */
[----:B------:R-:W-:Y:S02]  /*dbd0*/  ISETP.NE.U32.AND P1, PT, RZ, UR4, PT ;  /* 0x00000004ff007c0c */ /* 0x000fe4000bf25070 */
[----:B------:R1:W-:Y:S02]  /*dbe0*/  STL [R1+0xc], R2 ;  /* 0x00000c0201007387 */ /* 0x0003e40000100800 */
[----:B------:R-:W-:Y:S02]  /*dbf0*/  ISETP.NE.AND.EX P1, PT, RZ, UR5, PT, P1 ;  /* 0x00000005ff007c0c */ /* 0x000fe4000bf25310 */
[----:B------:R1:W-:Y:S11]  /*dc00*/  STL [R1+0x18], R3 ;  /* 0x0000180301007387 */ /* 0x0003f60000100800 */
[----:B-1----:R-:W-:Y:S05]  /*dc10*/  @!P1 BRA `(.L_x_429) ;  /* 0x0000000000109947 */ /* 0x002fea0003800000 */
[----:B------:R-:W-:-:S04]  /*dc20*/  IADD3 R6, P0, R10, UR4, RZ ;  /* 0x000000040a067c10 */ /* 0x000fc8000ff1e0ff */
[----:B------:R-:W-:-:S05]  /*dc30*/  IADD3.X R7, R9, UR5, RZ, P0, !PT ;  /* 0x0000000509077c10 */ /* 0x000fca00087fe4ff */
[----:B------:R1:W5:Y:S01]  /*dc40*/  LDG.E R6, desc[UR60][R6.64] ;  /* 0x0000003c06067981 */ /* 0x000362000c1e1900 */
[----:B------:R-:W-:Y:S05]  /*dc50*/  BRA `(.L_x_430) ;  /* 0x0000000000107947 */ /* 0x000fea0003800000 */
.L_x_429:
[----:B------:R-:W-:Y:S05]  /*dc60*/  @!P0 BRA `(.L_x_430) ;  /* 0x00000000000c8947 */ /* 0x000fea0003800000 */
[----:B------:R-:W2:Y:S04]  /*dc70*/  LDG.E R6, desc[UR60][R4.64] ;  /* 0x0000003c04067981 */ /* 0x000ea8000c1e1900 */
[----:B------:R-:W2:Y:S02]  /*dc80*/  LDG.E R4, desc[UR60][R4.64+0x4] ;  /* 0x0000043c04047981 */ /* 0x000ea4000c1e1900 */
[----:B--2---:R-:W-:-:S07]  /*dc90*/  IMAD.IADD R6, R4, 0x1, -R6 ;  /* 0x0000000104067824 */ /* 0x004fce00078e0a06 */
.L_x_430:
[----:B-----5:R-:W-:Y:S01]  /*dca0*/  IMAD.IADD R0, R6, 0x1, -R0 ;  /* 0x0000000106007824 */ /* 0x020fe200078e0a00 */
[----:B------:R-:W-:Y:S01]  /*dcb0*/  BSSY B7, `(.L_x_431) ;  /* 0x000047a000077945 */ /* 0x000fe20003800000 */
[----:B------:R-:W-:Y:S02]  /*dcc0*/  IMAD.MOV.U32 R2, RZ, RZ, RZ ;  /* 0x000000ffff027224 */ /* 0x000fe400078e00ff */
[C---:B------:R-:W-:Y:S01]  /*dcd0*/  VIADD R3, R0.reuse, 0x6f ;  /* 0x0000006f00037836 */ /* 0x040fe20000000000 */
[----:B------:R2:W-:Y:S01]  /*dce0*/  STL [R1+0x40], R0 ;  /* 0x0000400001007387 */ /* 0x0005e20000100800 */
[----:B------:R-:W-:Y:S02]  /*dcf0*/  ISETP.GT.AND P0, PT, R0, RZ, PT ;  /* 0x000000ff0000720c */ /* 0x000fe40003f04270 */
[----:B------:R-:W-:-:S05]  /*dd00*/  IMAD.HI R2, R3, -0x6db6db6d, R2 ;  /* 0x9249249303027827 */ /* 0x000fca00078e0202 */
[----:B--2---:R-:W-:-:S04]  /*dd10*/  SHF.R.U32.HI R0, RZ, 0x1f, R2 ;  /* 0x0000001fff007819 */ /* 0x004fc80000011602 */
[----:B------:R-:W-:-:S05]  /*dd20*/  LEA.HI.SX32 R0, R2, R0, 0x1a ;  /* 0x0000000002007211 */ /* 0x000fca00078fd2ff */
[----:B------:R2:W-:Y:S01]  /*dd30*/  STL [R1+0x30], R0 ;  /* 0x0000300001007387 */ /* 0x0005e20000100800 */
[----:B------:R-:W-:Y:S05]  /*dd40*/  @P0 BRA `(.L_x_432) ;  /* 0x0000000000440947 */ /* 0x000fea0003800000 */
[----:B------:R-:W3:Y:S02]  /*dd50*/  S2R R4, SR_TID.X ;  /* 0x0000000000047919 */ /* 0x000ee40000002100 */
[----:B---3--:R-:W-:-:S04]  /*dd60*/  LOP3.LUT R4, R4, 0x7f, RZ, 0xc0, !PT ;  /* 0x0000007f04047812 */ /* 0x008fc800078ec0ff */
[----:B------:R-:W-:-:S13]  /*dd70*/  ISETP.NE.AND P0, PT, R4, RZ, PT ;  /* 0x000000ff0400720c */ /* 0x000fda0003f05270 */
[----:B------:R-:W-:Y:S05]  /*dd80*/  @P0 BRA `(.L_x_433) ;  /* 0x0000004400b00947 */ /* 0x000fea0003800000 */
[----:B------:R-:W3:Y:S01]  /*dd90*/  S2R R3, SR_LANEID ;  /* 0x0000000000037919 */ /* 0x000ee20000000000 */
[----:B------:R-:W-:Y:S02]  /*dda0*/  VOTEU.ANY UR4, UPT, PT ;  /* 0x0000000000047886 */ /* 0x000fe400038e0100 */
[----:B--2---:R-:W3:Y:S08]  /*ddb0*/  FLO.U32 R0, UR4 ;  /* 0x0000000400007d00 */ /* 0x004ef000080e0000 */
[----:B------:R-:W2:Y:S01]  /*ddc0*/  POPC R5, UR4 ;  /* 0x0000000400057d09 */ /* 0x000ea20008000000 */
[----:B---3--:R-:W-:-:S02]  /*ddd0*/  ISETP.EQ.U32.AND P0, PT, R0, R3, PT ;  /* 0x000000030000720c */ /* 0x008fc40003f02070 */
[----:B------:R-:W2:Y:S11]  /*dde0*/  LDC.64 R2, c[0x0][0xc60] ;  /* 0x00031800ff027b82 */ /* 0x000eb60000000a00 */
[----:B--2---:R-:W2:Y:S01]  /*ddf0*/  @P0 ATOMG.E.ADD.STRONG.GPU PT, R3, desc[UR60][R2.64], R5 ;  /* 0x00000005020309a8 */ /* 0x004ea200081ee1fc */
[----:B------:R-:W3:Y:S02]  /*de00*/  S2R R4, SR_LTMASK ;  /* 0x0000000000047919 */ /* 0x000ee40000003900 */
[----:B---3--:R-:W-:-:S04]  /*de10*/  LOP3.LUT R4, R4, UR4, RZ, 0xc0, !PT ;  /* 0x0000000404047c12 */ /* 0x008fc8000f8ec0ff */
[----:B-1----:R-:W1:Y:S01]  /*de20*/  POPC R7, R4 ;  /* 0x0000000400077309 */ /* 0x002e620000000000 */
[----:B--2---:R-:W1:Y:S02]  /*de30*/  SHFL.IDX PT, R0, R3, R0, 0x1f ;  /* 0x00001f0003007589 */ /* 0x004e6400000e0000 */
[----:B-1----:R-:W-:Y:S01]  /*de40*/  IADD3 R16, R0, UR36, R7 ;  /* 0x0000002400107c10 */ /* 0x002fe2000fffe007 */
[----:B------:R-:W-:Y:S06]  /*de50*/  BRA `(.L_x_433) ;  /* 0x00000044007c7947 */ /* 0x000fec0003800000 */
.L_x_432:
[----:B--2---:R-:W2:Y:S01]  /*de60*/  LDL R0, [R1+0x4] ;  /* 0x0000040001007983 */ /* 0x004ea20000100800 */
[----:B------:R-:W-:Y:S01]  /*de70*/  BSSY B6, `(.L_x_434) ;  /* 0x0000014000067945 */ /* 0x000fe20003800000 */
[----:B--2---:R-:W-:-:S05]  /*de80*/  VIADD R0, R0, 0x21400 ;  /* 0x0002140000007836 */ /* 0x004fca0000000000 */
[----:B------:R-:W-:-:S13]  /*de90*/  LOP3.LUT P0, RZ, R0, 0x3ff, RZ, 0xc0, !PT ;  /* 0x000003ff00ff7812 */ /* 0x000fda000780c0ff */
[----:B------:R-:W-:Y:S05]  /*dea0*/  @!P0 BRA `(.L_x_435) ;  /* 0x0000000000408947 */ /* 0x000fea0003800000 */
[----:B------:R-:W-:Y:S01]  /*deb0*/  MOV R2, 0x0 ;  /* 0x0000000000027802 */ /* 0x000fe20000000f00 */
[----:B------:R-:W-:Y:S01]  /*dec0*/  ULDC.64 UR6, c[0x4][0xa8] ;  /* 0x01002a0000067ab9 */ /* 0x000fe20000000a00 */
[----:B------:R-:W-:Y:S01]  /*ded0*/  ULDC.64 UR8, c[0x4][0xb0] ;  /* 0x01002c0000087ab9 */ /* 0x000fe20000000a00 */
[----:B------:R-:W-:Y:S01]  /*dee0*/  ULDC.64 UR4, c[0x4][0x8] ;  /* 0x0100020000047ab9 */ /* 0x000fe20000000a00 */
[----:B------:R-:W-:Y:S02]  /*def0*/  IMAD.U32 R4, RZ, RZ, UR6 ;  /* 0x00000006ff047e24 */ /* 0x000fe4000f8e00ff */
[----:B------:R-:W2:Y:S01]  /*df00*/  LDC.64 R2, c[0x4][R2] ;  /* 0x0100000002027b82 */ /* 0x000ea20000000a00 */
[----:B------:R-:W-:Y:S02]  /*df10*/  IMAD.U32 R5, RZ, RZ, UR7 ;  /* 0x00000007ff057e24 */ /* 0x000fe4000f8e00ff */
[----:B------:R-:W-:Y:S02]  /*df20*/  IMAD.U32 R6, RZ, RZ, UR8 ;  /* 0x00000008ff067e24 */ /* 0x000fe4000f8e00ff */
[----:B-1----:R-:W-:-:S02]  /*df30*/  IMAD.U32 R7, RZ, RZ, UR9 ;  /* 0x00000009ff077e24 */ /* 0x002fc4000f8e00ff */
[----:B------:R-:W-:Y:S02]  /*df40*/  IMAD.U32 R10, RZ, RZ, UR4 ;  /* 0x00000004ff0a7e24 */ /* 0x000fe4000f8e00ff */
[----:B------:R-:W-:Y:S02]  /*df50*/  IMAD.U32 R11, RZ, RZ, UR5 ;  /* 0x00000005ff0b7e24 */ /* 0x000fe4000f8e00ff */
[----:B------:R-:W-:Y:S02]  /*df60*/  IMAD.MOV.U32 R8, RZ, RZ, 0x70 ;  /* 0x00000070ff087424 */ /* 0x000fe400078e00ff */
[----:B0-----:R-:W-:Y:S02]  /*df70*/  IMAD.MOV.U32 R12, RZ, RZ, 0x1 ;  /* 0x00000001ff0c7424 */ /* 0x001fe400078e00ff */
[----:B------:R-:W-:-:S07]  /*df80*/  IMAD.MOV.U32 R13, RZ, RZ, RZ ;  /* 0x000000ffff0d7224 */ /* 0x000fce00078e00ff */
[----:B------:R-:W-:-:S07]  /*df90*/  LEPC R20, `(.L_x_435) ;  /* 0x000000001014794e */ /* 0x000fce0000000000 */
[----:B--2---:R-:W-:Y:S05]  /*dfa0*/  CALL.ABS.NOINC R2 ;  /* 0x0000000002007343 */ /* 0x004fea0003c00000 */
.L_x_435:
[----:B------:R-:W-:Y:S05]  /*dfb0*/  BSYNC B6 ;  /* 0x0000000000067941 */ /* 0x000fea0003800000 */
.L_x_434:
[----:B------:R-:W2:Y:S01]  /*dfc0*/  LDL R2, [R1+0x4] ;  /* 0x0000040001027983 */ /* 0x000ea20000100800 */
        /* <DEDUP_REMOVED lines=8> */
[----:B------:R2:W3:Y:S01]  /*e050*/  LDC.64 R2, c[0x4][R0] ;  /* 0x0100000000027b82 */ /* 0x0004e20000000a00 */
[----:B------:R-:W-:Y:S02]  /*e060*/  IMAD.U32 R4, RZ, RZ, UR6 ;  /* 0x00000006ff047e24 */ /* 0x000fe4000f8e00ff */
[----:B------:R-:W-:Y:S02]  /*e070*/  IMAD.U32 R5, RZ, RZ, UR7 ;  /* 0x00000007ff057e24 */ /* 0x000fe4000f8e00ff */
[----:B------:R-:W-:Y:S02]  /*e080*/  IMAD.U32 R6, RZ, RZ, UR8 ;  /* 0x00000008ff067e24 */ /* 0x000fe4000f8e00ff */
[----:B-1----:R-:W-:-:S02]  /*e090*/  IMAD.U32 R7, RZ, RZ, UR9 ;  /* 0x00000009ff077e24 */ /* 0x002fc4000f8e00ff */
[----:B------:R-:W-:Y:S02]  /*e0a0*/  IMAD.U32 R10, RZ, RZ, UR4 ;  /* 0x00000004ff0a7e24 */ /* 0x000fe4000f8e00ff */
[----:B------:R-:W-:Y:S02]  /*e0b0*/  IMAD.U32 R11, RZ, RZ, UR5 ;  /* 0x00000005ff0b7e24 */ /* 0x000fe4000f8e00ff */
[----:B------:R-:W-:Y:S02]  /*e0c0*/  IMAD.MOV.U32 R8, RZ, RZ, 0x70 ;  /* 0x00000070ff087424 */ /* 0x000fe400078e00ff */
[----:B0-----:R-:W-:Y:S02]  /*e0d0*/  IMAD.MOV.U32 R12, RZ, RZ, 0x1 ;  /* 0x00000001ff0c7424 */ /* 0x001fe400078e00ff */
[----:B--2---:R-:W-:-:S07]  /*e0e0*/  IMAD.MOV.U32 R13, RZ, RZ, RZ ;  /* 0x000000ffff0d7224 */ /* 0x004fce00078e00ff */
[----:B------:R-:W-:-:S07]  /*e0f0*/  LEPC R20, `(.L_x_438) ;  /* 0x000000001014794e */ /* 0x000fce0000000000 */
[----:B---3--:R-:W-:Y:S05]  /*e100*/  CALL.ABS.NOINC R2 ;  /* 0x0000000002007343 */ /* 0x008fea0003c00000 */
.L_x_438:
[----:B------:R-:W-:Y:S01]  /*e110*/  MOV R2, 0x0 ;  /* 0x0000000000027802 */ /* 0x000fe20000000f00 */
[----:B------:R-:W-:Y:S01]  /*e120*/  ULDC.64 UR6, c[0x4][0xa8] ;  /* 0x01002a0000067ab9 */ /* 0x000fe20000000a00 */
[----:B------:R-:W-:Y:S01]  /*e130*/  ULDC.64 UR8, c[0x4][0xb0] ;  /* 0x01002c0000087ab9 */ /* 0x000fe20000000a00 */
[----:B------:R-:W-:Y:S01]  /*e140*/  ULDC.64 UR4, c[0x4][0x18] ;  /* 0x0100060000047ab9 */ /* 0x000fe20000000a00 */
[----:B------:R-:W-:Y:S02]  /*e150*/  IMAD.U32 R4, RZ, RZ, UR6 ;  /* 0x00000006ff047e24 */ /* 0x000fe4000f8e00ff */
        /* <DEDUP_REMOVED lines=11> */
.L_x_437:
[----:B------:R-:W-:Y:S05]  /*e210*/  BSYNC B6 ;  /* 0x0000000000067941 */ /* 0x000fea0003800000 */
.L_x_436:
[----:B------:R-:W2:Y:S01]  /*e220*/  LDL.LU R2, [R1] ;  /* 0x0000000001027983 */ /* 0x000ea20000300800 */
[----:B------:R-:W-:-:S03]  /*e230*/  ULDC.64 UR4, c[0x0][0x9f8] ;  /* 0x00027e0000047ab9 */ /* 0x000fc60000000a00 */
[----:B------:R-:W3:Y:S04]  /*e240*/  LDL.LU R4, [R1+0x20] ;  /* 0x0000200001047983 */ /* 0x000ee80000300800 */
[----:B-1----:R-:W4:Y:S01]  /*e250*/  LDL R7, [R1+0xc] ;  /* 0x00000c0001077983 */ /* 0x002f220000100800 */
[----:B------:R-:W-:-:S03]  /*e260*/  ISETP.NE.U32.AND P0, PT, RZ, UR4, PT ;  /* 0x00000004ff007c0c */ /* 0x000fc6000bf05070 */
[----:B------:R-:W5:Y:S01]  /*e270*/  LDL R0, [R1+0x30] ;  /* 0x0000300001007983 */ /* 0x000f620000100800 */
[----:B------:R-:W-:-:S13]  /*e280*/  ISETP.NE.AND.EX P0, PT, RZ, UR5, PT, P0 ;  /* 0x00000005ff007c0c */ /* 0x000fda000bf05300 */
[----:B--2---:R-:W-:-:S04]  /*e290*/  @P0 IADD3 R2, P1, R2, UR4, RZ ;  /* 0x0000000402020c10 */ /* 0x004fc8000ff3e0ff */
[----:B---3--:R-:W-:Y:S01]  /*e2a0*/  @P0 IADD3.X R3, R4, UR5, RZ, P1, !PT ;  /* 0x0000000504030c10 */ /* 0x008fe20008ffe4ff */
[----:B------:R-:W-:-:S04]  /*e2b0*/  ULDC.64 UR4, c[0x0][0xa08] ;  /* 0x0002820000047ab9 */ /* 0x000fc80000000a00 */
[----:B----4-:R1:W2:Y:S01]  /*e2c0*/  @P0 LDG.E R7, desc[UR60][R2.64] ;  /* 0x0000003c02070981 */ /* 0x0102a2000c1e1900 */
[----:B-----5:R-:W-:Y:S01]  /*e2d0*/  VIADD R9, R0, 0xffffffff ;  /* 0xffffffff00097836 */ /* 0x020fe20000000000 */
[----:B-1----:R-:W1:Y:S01]  /*e2e0*/  LDC.64 R2, c[0x0][0x418] ;  /* 0x00010600ff027b82 */ /* 0x002e620000000a00 */
[----:B--2---:R-:W-:Y:S01]  /*e2f0*/  SHF.R.S32.HI R8, RZ, 0x1f, R7 ;  /* 0x0000001fff087819 */ /* 0x004fe20000011407 */
[----:B------:R2:W-:Y:S04]  /*e300*/  @P0 STL [R1+0xc], R7 ;  /* 0x00000c0701000387 */ /* 0x0005e80000100800 */
[----:B------:R2:W-:Y:S04]  /*e310*/  STL [R1+0x2c], R9 ;  /* 0x00002c0901007387 */ /* 0x0005e80000100800 */
[----:B------:R2:W-:Y:S01]  /*e320*/  STL [R1+0x20], R8 ;  /* 0x0000200801007387 */ /* 0x0005e20000100800 */
[----:B-1----:R-:W-:Y:S01]  /*e330*/  LOP3.LUT P0, RZ, R2, UR4, RZ, 0xfc, !PT ;  /* 0x0000000402ff7c12 */ /* 0x002fe2000f80fcff */
[----:B------:R-:W-:-:S03]  /*e340*/  UMOV UR4, 0xffffffff ;  /* 0xffffffff00047882 */ /* 0x000fc60000000000 */
[----:B------:R-:W-:-:S04]  /*e350*/  LOP3.LUT P0, RZ, R3, UR5, RZ, 0xfc, P0 ;  /* 0x0000000503ff7c12 */ /* 0x000fc8000800fcff */
[----:B------:R-:W-:Y:S01]  /*e360*/  SEL R0, R7, RZ, !P0 ;  /* 0x000000ff07007207 */ /* 0x000fe20004000000 */
[----:B--2---:R-:W-:Y:S08]  /*e370*/  BRA.DIV UR4, `(.L_x_439) ;  /* 0x00000052041c7947 */ /* 0x004ff0000b800000 */
[----:B------:R-:W1:Y:S02]  /*e380*/  S2R R4, SR_TID.X ;  /* 0x0000000000047919 */ /* 0x000e640000002100 */
[----:B-1----:R-:W-:-:S04]  /*e390*/  SHF.R.U32.HI R4, RZ, 0x5, R4 ;  /* 0x00000005ff047819 */ /* 0x002fc80000011604 */
[----:B------:R-:W-:-:S05]  /*e3a0*/  LOP3.LUT R4, R4, 0x3, RZ, 0xc0, !PT ;  /* 0x0000000304047812 */ /* 0x000fca00078ec0ff */
[----:B------:R1:W2:Y:S02]  /*e3b0*/  SHFL.IDX PT, R14, R4, RZ, 0x1f ;  /* 0x00001fff040e7589 */ /* 0x0002a400000e0000 */
.L_x_549:
[----:B-1----:R-:W3:Y:S01]  /*e3c0*/  LDL.LU R4, [R1+0x1c] ;  /* 0x00001c0001047983 */ /* 0x002ee20000300800 */
[----:B------:R-:W-:Y:S02]  /*e3d0*/  PLOP3.LUT P1, PT, PT, PT, PT, 0x8, 0x0 ;  /* 0x000000000000781c */ /* 0x000fe40003f2e170 */
[----:B--2---:R-:W-:Y:S01]  /*e3e0*/  ISETP.NE.AND P0, PT, R14, RZ, PT ;  /* 0x000000ff0e00720c */ /* 0x004fe20003f05270 */
[----:B------:R1:W-:Y:S01]  /*e3f0*/  STL [R1], R0 ;  /* 0x0000000001007387 */ /* 0x0003e20000100800 */
[----:B---3--:R-:W-:-:S09]  /*e400*/  LOP3.LUT R4, R4, 0xfffffffe, RZ, 0xc0, !PT ;  /* 0xfffffffe04047812 */ /* 0x008fd200078ec0ff */
[----:B------:R-:W-:-:S05]  /*e410*/  @P1 LOP3.LUT R4, R4, 0x1, RZ, 0xfc, !PT ;  /* 0x0000000104041812 */ /* 0x000fca00078efcff */
[----:B------:R1:W-:Y:S01]  /*e420*/  STL [R1+0x1c], R4 ;  /* 0x00001c0401007387 */ /* 0x0003e20000100800 */
[----:B------:R-:W-:Y:S05]  /*e430*/  @P0 BRA `(.L_x_440) ;  /* 0x0000000400500947 */ /* 0x000fea0003800000 */
[----:B------:R-:W-:-:S03]  /*e440*/  UMOV UR4, 0xffffffff ;  /* 0xffffffff00047882 */ /* 0x000fc60000000000 */
[----:B------:R-:W-:Y:S05]  /*e450*/  BRA.DIV UR4, `(.L_x_441) ;  /* 0x0000005204187947 */ /* 0x000fea000b800000 */
[----:B------:R-:W-:-:S13]  /*e460*/  ELECT P6, URZ, PT ;  /* 0x00000000003f782f */ /* 0x000fda00038c0000 */
.L_x_552:
[----:B------:R-:W-:Y:S05]  /*e470*/  @!P6 BRA `(.L_x_440) ;  /* 0x000000040040e947 */ /* 0x000fea0003800000 */
[----:B------:R2:W-:Y:S01]  /*e480*/  STL [R1+0x14], R9 ;  /* 0x0000140901007387 */ /* 0x0005e20000100800 */
[----:B------:R-:W-:-:S04]  /*e490*/  ISETP.NE.U32.AND P0, PT, R2, RZ, PT ;  /* 0x000000ff0200720c */ /* 0x000fc80003f05070 */
[----:B------:R-:W-:-:S13]  /*e4a0*/  ISETP.NE.AND.EX P0, PT, R3, RZ, PT, P0 ;  /* 0x000000ff0300720c */ /* 0x000fda0003f05300 */
[----:B--2---:R-:W-:Y:S05]  /*e4b0*/  @!P0 BRA `(.L_x_442) ;  /* 0x0000000000508947 */ /* 0x004fea0003800000 */
[----:B------:R-:W2:Y:S01]  /*e4c0*/  LDC R6, c[0x0][0x43c] ;  /* 0x00010f00ff067b82 */ /* 0x000ea20000000800 */
[----:B-1----:R-:W-:Y:S01]  /*e4d0*/  IMAD.MOV.U32 R0, RZ, RZ, R9 ;  /* 0x000000ffff007224 */ /* 0x002fe200078e0009 */
[----:B------:R-:W-:Y:S01]  /*e4e0*/  ULDC.64 UR4, c[0x0][0x428] ;  /* 0x00010a0000047ab9 */ /* 0x000fe20000000a00 */
[----:B--2---:R-:W-:-:S13]  /*e4f0*/  ISETP.NE.AND P0, PT, R6, 0x1, PT ;  /* 0x000000010600780c */ /* 0x004fda0003f05270 */
        /* <DEDUP_REMOVED lines=14> */
[----:B------:R-:W2:Y:S04]  /*e5e0*/  LDG.E R0, desc[UR60][R2.64] ;  /* 0x0000003c02007981 */ /* 0x000ea8000c1e1900 */
[----:B--2---:R2:W-:Y:S02]  /*e5f0*/  STL [R1], R0 ;  /* 0x0000000001007387 */ /* 0x0045e40000100800 */
.L_x_442:
[----:B------:R-:W3:Y:S04]  /*e600*/  LDL R7, [R1+0x4] ;  /* 0x0000040001077983 */ /* 0x000ee80000100800 */
[----:B-12---:R-:W3:Y:S04]  /*e610*/  LDL R0, [R1+0x8] ;  /* 0x0000080001007983 */ /* 0x006ee80000100800 */
[----:B------:R-:W2:Y:S01]  /*e620*/  LDL R2, [R1+0x10] ;  /* 0x0000100001027983 */ /* 0x000ea20000100800 */
[----:B---3--:R-:W-:Y:S01]  /*e630*/  IMAD R0, R0, 0x8, R7 ;  /* 0x0000000800007824 */ /* 0x008fe200078e0207 */
[----:B--2---:R-:W-:-:S04]  /*e640*/  SHF.L.U32 R2, R2, 0x1f, RZ ;  /* 0x0000001f02027819 */ /* 0x004fc800000006ff */
[----:B------:R-:W1:Y:S02]  /*e650*/  SYNCS.PHASECHK.TRANS64.TRYWAIT P0, [R0+URZ+0x36840], R2 ;  /* 0x03684002000075a7 */ /* 0x000e64000800017f */
[----:B-1----:R-:W-:Y:S05]  /*e660*/  @!P0 BRA `(.L_x_443) ;  /* 0x0000004c00b48947 */ /* 0x002fea0003800000 */
.L_x_553:
[----:B------:R-:W2:Y:S02]  /*e670*/  S2R R3, SR_TID.X ;  /* 0x0000000000037919 */ /* 0x000ea40000002100 */
        /* <DEDUP_REMOVED lines=10> */
.L_x_444:
[----:B------:R-:W2:Y:S04]  /*e720*/  LDL R7, [R1+0x4] ;  /* 0x0000040001077983 */ /* 0x000ea80000100800 */
[----:B------:R-:W2:Y:S04]  /*e730*/  LDL R6, [R1+0x8] ;  /* 0x0000080001067983 */ /* 0x000ea80000100800 */
[----:B------:R-:W3:Y:S04]  /*e740*/  LDL R5, [R1+0x14] ;  /* 0x0000140001057983 */ /* 0x000ee80000100800 */
[----:B------:R-:W4:Y:S04]  /*e750*/  LDL R4, [R1+0x18] ;  /* 0x0000180001047983 */ /* 0x000f280000100800 */
[----:B------:R-:W5:Y:S04]  /*e760*/  LDL R3, [R1] ;  /* 0x0000000001037983 */ /* 0x000f680000100800 */
[----:B-1----:R-:W5:Y:S01]  /*e770*/  LDL.LU R2, [R1+0x1c] ;  /* 0x00001c0001027983 */ /* 0x002f620000300800 */
[----:B------:R-:W-:Y:S01]  /*e780*/  R2UR UR9, R0 ;  /* 0x00000000000972ca */ /* 0x000fe200000e0000 */
[----:B------:R-:W-:Y:S01]  /*e790*/  UIADD3 UR4, UP0, UR38, 0x370, URZ ;  /* 0x0000037026047890 */ /* 0x000fe2000ff1e03f */
[----:B------:R-:W-:Y:S01]  /*e7a0*/  R2UR UR12, R18 ;  /* 0x00000000120c72ca */ /* 0x000fe200000e0000 */
[----:B------:R-:W-:Y:S01]  /*e7b0*/  UMOV UR10, URZ ;  /* 0x0000003f000a7c82 */ /* 0x000fe20008000000 */
[----:B------:R-:W-:Y:S01]  /*e7c0*/  PLOP3.LUT P0, PT, PT, PT, PT, 0x80, 0x0 ;  /* 0x000000000000781c */ /* 0x000fe20003f0f070 */
[----:B------:R-:W-:Y:S01]  /*e7d0*/  UMOV UR6, 0x0 ;  /* 0x0000000000067882 */ /* 0x000fe20000000000 */
[----:B------:R-:W-:Y:S01]  /*e7e0*/  UMOV UR7, 0x14f00000 ;  /* 0x14f0000000077882 */ /* 0x000fe20000000000 */
[----:B------:R-:W-:-:S06]  /*e7f0*/  UMOV UR16, 0x40 ;  /* 0x0000004000107882 */ /* 0x000fcc0000000000 */
[----:B------:R-:W-:Y:S01]  /*e800*/  UIADD3 UR9, UR9, 0x36830, URZ ;  /* 0x0003683009097890 */ /* 0x000fe2000fffe03f */
[----:B--2---:R-:W-:Y:S01]  /*e810*/  IMAD R0, R6, 0xa800, R7 ;  /* 0x0000a80006007824 */ /* 0x004fe200078e0207 */
[----:B---3--:R-:W-:-:S04]  /*e820*/  R2UR UR11, R5 ;  /* 0x00000000050b72ca */ /* 0x008fc800000e0000 */
[----:B------:R-:W-:Y:S02]  /*e830*/  R2UR UR8, R0 ;  /* 0x00000000000872ca */ /* 0x000fe400000e0000 */
[----:B----4-:R-:W-:Y:S02]  /*e840*/  R2UR UR5, R4 ;  /* 0x00000000040572ca */ /* 0x010fe400000e0000 */
[----:B-----5:R-:W-:Y:S02]  /*e850*/  R2UR UR13, R3 ;  /* 0x00000000030d72ca */ /* 0x020fe400000e0000 */
[----:B------:R-:W-:-:S07]  /*e860*/  LOP3.LUT R2, R2, 0xfffffffe, RZ, 0xc0, !PT ;  /* 0xfffffffe02027812 */ /* 0x000fce00078ec0ff */
[----:B------:R-:W-:Y:S01]  /*e870*/  UIADD3 UR14, UR8, 0x21400, URZ ;  /* 0x00021400080e7890 */ /* 0x000fe2000fffe03f */
[----:B------:R-:W-:Y:S01]  /*e880*/  @P0 LOP3.LUT R2, R2, 0x1, RZ, 0xfc, !PT ;  /* 0x0000000102020812 */ /* 0x000fe200078efcff */
[----:B------:R-:W-:Y:S02]  /*e890*/  UIMAD UR11, UR11, 0x70, UR5 ;  /* 0x000000700b0b78a4 */ /* 0x000fe4000f8e0205 */
[----:B------:R-:W-:Y:S02]  /*e8a0*/  UIADD3.X UR5, URZ, UR39, URZ, UP0, !UPT ;  /* 0x000000273f057290 */ /* 0x000fe400087fe43f */
[----:B------:R-:W-:Y:S01]  /*e8b0*/  UIADD3 UR15, UR8, 0x24c00, URZ ;  /* 0x00024c00080f7890 */ /* 0x000fe2000fffe03f */
[----:B------:R2:W-:Y:S01]  /*e8c0*/  STL [R1+0x1c], R2 ;  /* 0x00001c0201007387 */ /* 0x0005e20000100800 */
[----:B------:R-:W-:-:S03]  /*e8d0*/  UIADD3 UR17, UR8, 0x28400, URZ ;  /* 0x0002840008117890 */ /* 0x000fc6000fffe03f */
[----:B------:R-:W-:Y:S01]  /*e8e0*/  UMOV UR8, UR14 ;  /* 0x0000000e00087c82 */ /* 0x000fe20008000000 */
[----:B------:R-:W-:Y:S01]  /*e8f0*/  UMOV UR14, 0x80 ;  /* 0x00000080000e7882 */ /* 0x000fe20000000000 */
[----:B------:R1:W-:Y:S02]  /*e900*/  UTMALDG.4D [UR8], [UR4], desc[UR6] ;  /* 0x00000608040075b4 */ /* 0x0003e40008019000 */
[----:B-1----:R-:W-:Y:S01]  /*e910*/  UMOV UR8, UR15 ;  /* 0x0000000f00087c82 */ /* 0x002fe20008000000 */
[----:B------:R-:W-:Y:S02]  /*e920*/  UMOV UR10, UR16 ;  /* 0x00000010000a7c82 */ /* 0x000fe40008000000 */
[----:B------:R1:W-:Y:S02]  /*e930*/  UTMALDG.4D [UR8], [UR4], desc[UR6] ;  /* 0x00000608040075b4 */ /* 0x0003e40008019000 */
[----:B-1----:R-:W-:Y:S01]  /*e940*/  UMOV UR8, UR17 ;  /* 0x0000001100087c82 */ /* 0x002fe20008000000 */
[----:B------:R-:W-:-:S02]  /*e950*/  UMOV UR10, UR14 ;  /* 0x0000000e000a7c82 */ /* 0x000fc40008000000 */
[----:B------:R2:W-:Y:S02]  /*e960*/  UTMALDG.4D [UR8], [UR4], desc[UR6] ;  /* 0x00000608040075b4 */ /* 0x0005e40008019000 */
[----:B--2---:R-:W-:Y:S01]  /*e970*/  NOP ;  /* 0x0000000000007918 */ /* 0x004fe20000000000 */
.L_x_440:
[----:B------:R-:W2:Y:S04]  /*e980*/  LDL R2, [R1+0x4] ;  /* 0x0000040001027983 */ /* 0x000ea80000100800 */
[----:B------:R-:W3:Y:S04]  /*e990*/  LDL.LU R3, [R1+0x34] ;  /* 0x0000340001037983 */ /* 0x000ee80000300800 */
[----:B------:R-:W4:Y:S04]  /*e9a0*/  LDL.LU R5, [R1+0x28] ;  /* 0x0000280001057983 */ /* 0x000f280000300800 */
[----:B-1----:R-:W5:Y:S01]  /*e9b0*/  LDL.LU R4, [R1+0x38] ;  /* 0x0000380001047983 */ /* 0x002f620000300800 */
[----:B------:R-:W-:Y:S05]  /*e9c0*/  WARPSYNC.ALL ;  /* 0x0000000000007948 */ /* 0x000fea0003800000 */
[----:B------:R-:W-:Y:S01]  /*e9d0*/  ULDC.64 UR4, c[0x0][0x298] ;  /* 0x0000a60000047ab9 */ /* 0x000fe20000000a00 */
[----:B------:R-:W-:Y:S01]  /*e9e0*/  ULDC.64 UR6, c[0x0][0xa00] ;  /* 0x0002800000067ab9 */ /* 0x000fe20000000a00 */
[----:B------:R-:W-:Y:S01]  /*e9f0*/  BSSY B6, `(.L_x_445) ;  /* 0x0000024000067945 */ /* 0x000fe20003800000 */
[----:B------:R-:W-:Y:S01]  /*ea00*/  BAR.SYNC.DEFER_BLOCKING 0x8, 0x180 ;  /* 0x0206000000007b1d */ /* 0x000fe20000010000 */
[----:B------:R-:W-:-:S04]  /*ea10*/  ISETP.NE.U32.AND P0, PT, RZ, UR6, PT ;  /* 0x00000006ff007c0c */ /* 0x000fc8000bf05070 */
[----:B------:R-:W-:Y:S01]  /*ea20*/  ISETP.NE.AND.EX P0, PT, RZ, UR7, PT, P0 ;  /* 0x00000007ff007c0c */ /* 0x000fe2000bf05300 */
[----:B--2---:R-:W-:Y:S01]  /*ea30*/  VIADD R2, R2, 0x15400 ;  /* 0x0001540002027836 */ /* 0x004fe20000000000 */
[----:B---3--:R-:W-:-:S04]  /*ea40*/  SHF.R.S32.HI R0, RZ, 0x1f, R3 ;  /* 0x0000001fff007819 */ /* 0x008fc80000011403 */
[----:B------:R-:W-:Y:S02]  /*ea50*/  LOP3.LUT P1, RZ, R2, 0x3ff, RZ, 0xc0, !PT ;  /* 0x000003ff02ff7812 */ /* 0x000fe4000782c0ff */
[----:B----4-:R-:W-:Y:S01]  /*ea60*/  SEL R5, R5, RZ, !P0 ;  /* 0x000000ff05057207 */ /* 0x010fe20004000000 */
[----:B------:R-:W-:Y:S01]  /*ea70*/  IMAD R0, R0, UR4, RZ ;  /* 0x0000000400007c24 */ /* 0x000fe2000f8e02ff */
[----:B-----5:R-:W-:-:S03]  /*ea80*/  SEL R4, R4, RZ, !P0 ;  /* 0x000000ff04047207 */ /* 0x020fc60004000000 */
[C---:B------:R-:W-:Y:S02]  /*ea90*/  IMAD R0, R3.reuse, UR5, R0 ;  /* 0x0000000503007c24 */ /* 0x040fe4000f8e0200 */
[----:B------:R-:W-:-:S05]  /*eaa0*/  IMAD.WIDE.U32 R2, R3, UR4, RZ ;  /* 0x0000000403027c25 */ /* 0x000fca000f8e00ff */
[----:B------:R1:W-:Y:S04]  /*eab0*/  STL.64 [R1+0x48], R2 ;  /* 0x0000480201007387 */ /* 0x0003e80000100a00 */
[----:B------:R2:W-:Y:S04]  /*eac0*/  STL [R1+0x28], R5 ;  /* 0x0000280501007387 */ /* 0x0005e80000100800 */
[----:B------:R2:W-:Y:S01]  /*ead0*/  STL [R1+0x54], R4 ;  /* 0x0000540401007387 */ /* 0x0005e20000100800 */
[----:B-1----:R-:W-:Y:S01]  /*eae0*/  IMAD.IADD R2, R3, 0x1, R0 ;  /* 0x0000000103027824 */ /* 0x002fe200078e0200 */
[----:B------:R-:W-:-:S05]  /*eaf0*/  SHF.R.S32.HI R0, RZ, 0x1f, R18 ;  /* 0x0000001fff007819 */ /* 0x000fca0000011412 */
[----:B------:R2:W-:Y:S04]  /*eb00*/  STL [R1+0x38], R0 ;  /* 0x0000380001007387 */ /* 0x0005e80000100800 */
[----:B------:R2:W-:Y:S01]  /*eb10*/  STL [R1+0x34], R2 ;  /* 0x0000340201007387 */ /* 0x0005e20000100800 */
[----:B------:R-:W-:Y:S05]  /*eb20*/  @!P1 BRA `(.L_x_446) ;  /* 0x0000000000409947 */ /* 0x000fea0003800000 */
[----:B--2---:R-:W-:Y:S01]  /*eb30*/  MOV R2, 0x0 ;  /* 0x0000000000027802 */ /* 0x004fe20000000f00 */
[----:B------:R-:W-:Y:S01]  /*eb40*/  ULDC.64 UR6, c[0x4][0xa8] ;  /* 0x01002a0000067ab9 */ /* 0x000fe20000000a00 */
[----:B------:R-:W-:Y:S01]  /*eb50*/  ULDC.64 UR8, c[0x4][0xb0] ;  /* 0x01002c0000087ab9 */ /* 0x000fe20000000a00 */
[----:B------:R-:W-:Y:S01]  /*eb60*/  ULDC.64 UR4, c[0x4][0x20] ;  /* 0x0100080000047ab9 */ /* 0x000fe20000000a00 */
[----:B------:R-:W-:Y:S02]  /*eb70*/  IMAD.U32 R4, RZ, RZ, UR6 ;  /* 0x00000006ff047e24 */ /* 0x000fe4000f8e00ff */
[----:B------:R-:W1:Y:S01]  /*eb80*/  LDC.64 R2, c[0x4][R2] ;  /* 0x0100000002027b82 */ /* 0x000e620000000a00 */
[----:B------:R-:W-:Y:S02]  /*eb90*/  IMAD.U32 R5, RZ, RZ, UR7 ;  /* 0x00000007ff057e24 */ /* 0x000fe4000f8e00ff */
[----:B------:R-:W-:Y:S02]  /*eba0*/  IMAD.U32 R6, RZ, RZ, UR8 ;  /* 0x00000008ff067e24 */ /* 0x000fe4000f8e00ff */
[----:B------:R-:W-:-:S02]  /*ebb0*/  IMAD.U32 R7, RZ, RZ, UR9 ;  /* 0x00000009ff077e24 */ /* 0x000fc4000f8e00ff */
[----:B------:R-:W-:Y:S02]  /*ebc0*/  IMAD.U32 R10, RZ, RZ, UR4 ;  /* 0x00000004ff0a7e24 */ /* 0x000fe4000f8e00ff */
[----:B------:R-:W-:Y:S02]  /*ebd0*/  IMAD.U32 R11, RZ, RZ, UR5 ;  /* 0x00000005ff0b7e24 */ /* 0x000fe4000f8e00ff */
[----:B------:R-:W-:Y:S02]  /*ebe0*/  IMAD.MOV.U32 R8, RZ, RZ, 0x70 ;  /* 0x00000070ff087424 */ /* 0x000fe400078e00ff */
[----:B0-----:R-:W-:Y:S02]  /*ebf0*/  IMAD.MOV.U32 R12, RZ, RZ, 0x1 ;  /* 0x00000001ff0c7424 */ /* 0x001fe400078e00ff */
[----:B------:R-:W-:-:S07]  /*ec00*/  IMAD.MOV.U32 R13, RZ, RZ, RZ ;  /* 0x000000ffff0d7224 */ /* 0x000fce00078e00ff */
[----:B------:R-:W-:-:S07]  /*ec10*/  LEPC R20, `(.L_x_446) ;  /* 0x000000001014794e */ /* 0x000fce0000000000 */
[----:B-1----:R-:W-:Y:S05]  /*ec20*/  CALL.ABS.NOINC R2 ;  /* 0x0000000002007343 */ /* 0x002fea0003c00000 */
.L_x_446:
[----:B------:R-:W-:Y:S05]  /*ec30*/  BSYNC B6 ;  /* 0x0000000000067941 */ /* 0x000fea0003800000 */
.L_x_445:
[----:B--2---:R-:W2:Y:S01]  /*ec40*/  LDL.LU R4, [R1+0x34] ;  /* 0x0000340001047983 */ /* 0x004ea20000300800 */
[----:B------:R-:W1:Y:S01]  /*ec50*/  LDC R7, c[0x0][0x448] ;  /* 0x00011200ff077b82 */ /* 0x000e620000000800 */
[----:B------:R-:W-:Y:S01]  /*ec60*/  ULDC.64 UR4, c[0x0][0x2d8] ;  /* 0x0000b60000047ab9 */ /* 0x000fe20000000a00 */
[----:B------:R-:W-:Y:S01]  /*ec70*/  IMAD.SHL.U32 R17, R17, 0x80, RZ ;  /* 0x0000008011117824 */ /* 0x000fe200078e00ff */
[----:B------:R-:W2:Y:S01]  /*ec80*/  LDL.LU.64 R2, [R1+0x48] ;  /* 0x0000480001027983 */ /* 0x000ea20000300a00 */
[----:B------:R-:W-:-:S03]  /*ec90*/  ULDC.64 UR6, c[0x0][0x280] ;  /* 0x0000a00000067ab9 */ /* 0x000fc60000000a00 */
[----:B------:R-:W3:Y:S04]  /*eca0*/  LDL.LU R0, [R1+0x38] ;  /* 0x0000380001007983 */ /* 0x000ee80000300800 */
[----:B------:R-:W4:Y:S04]  /*ecb0*/  LDL.LU R6, [R1+0x54] ;  /* 0x0000540001067983 */ /* 0x000f280000300800 */
[----:B------:R-:W4:Y:S01]  /*ecc0*/  LDL.LU R5, [R1+0x28] ;  /* 0x0000280001057983 */ /* 0x000f220000300800 */
[----:B------:R-:W0:Y:S01]  /*ecd0*/  S2R R8, SR_TID.X ;  /* 0x0000000000087919 */ /* 0x000e220000002100 */
[----:B-1----:R-:W-:Y:S01]  /*ece0*/  ISETP.NE.AND P0, PT, R7, 0x1, PT ;  /* 0x000000010700780c */ /* 0x002fe20003f05270 */
[----:B0-----:R-:W-:-:S05]  /*ecf0*/  IMAD.SHL.U32 R10, R8, 0x8, RZ ;  /* 0x00000008080a7824 */ /* 0x001fca00078e00ff */
[----:B------:R-:W-:-:S04]  /*ed00*/  LOP3.LUT R10, R10, 0x38, RZ, 0xc0, !PT ;  /* 0x000000380a0a7812 */ /* 0x000fc800078ec0ff */
[C---:B------:R-:W-:Y:S02]  /*ed10*/  LOP3.LUT R9, R10.reuse, 0x40, RZ, 0xfc, !PT ;  /* 0x000000400a097812 */ /* 0x040fe400078efcff */
[----:B------:R-:W-:Y:S01]  /*ed20*/  LOP3.LUT R8, R10, 0x80, RZ, 0xfc, !PT ;  /* 0x000000800a087812 */ /* 0x000fe200078efcff */
[----:B--2---:R-:W-:Y:S02]  /*ed30*/  IMAD.MOV.U32 R3, RZ, RZ, R4 ;  /* 0x000000ffff037224 */ /* 0x004fe400078e0004 */
[----:B------:R-:W0:Y:S01]  /*ed40*/  S2R R4, SR_TID.X ;  /* 0x0000000000047919 */ /* 0x000e220000002100 */
[----:B---3--:R-:W-:Y:S02]  /*ed50*/  IMAD R0, R0, UR4, RZ ;  /* 0x0000000400007c24 */ /* 0x008fe4000f8e02ff */
[----:B------:R-:W-:-:S04]  /*ed60*/  IMAD.WIDE.U32 R2, R18, UR4, R2 ;  /* 0x0000000412027c25 */ /* 0x000fc8000f8e0002 */
[----:B------:R-:W-:Y:S01]  /*ed70*/  IMAD R0, R18, UR5, R0 ;  /* 0x0000000512007c24 */ /* 0x000fe2000f8e0200 */
[----:B------:R-:W-:-:S03]  /*ed80*/  ULDC.64 UR4, c[0x0][0x2e0] ;  /* 0x0000b80000047ab9 */ /* 0x000fc60000000a00 */
[----:B------:R-:W-:Y:S02]  /*ed90*/  IMAD.IADD R3, R3, 0x1, R0 ;  /* 0x0000000103037824 */ /* 0x000fe400078e0200 */
[----:B----4-:R-:W-:Y:S02]  /*eda0*/  IMAD R0, R6, UR4, RZ ;  /* 0x0000000406007c24 */ /* 0x010fe4000f8e02ff */
[C---:B------:R-:W-:Y:S01]  /*edb0*/  IMAD.WIDE.U32 R2, R5.reuse, UR4, R2 ;  /* 0x0000000405027c25 */ /* 0x040fe2000f8e0002 */
[----:B------:R-:W1:Y:S03]  /*edc0*/  @P0 LDC R6, c[0x0][0x450] ;  /* 0x00011400ff060b82 */ /* 0x000e660000000800 */
[----:B------:R-:W-:Y:S01]  /*edd0*/  IMAD R0, R5, UR5, R0 ;  /* 0x0000000505007c24 */ /* 0x000fe2000f8e0200 */
[----:B------:R-:W-:-:S03]  /*ede0*/  ULDC.64 UR4, c[0x0][0x2d0] ;  /* 0x0000b40000047ab9 */ /* 0x000fc60000000a00 */
[----:B------:R-:W-:Y:S01]  /*edf0*/  IMAD.IADD R3, R3, 0x1, R0 ;  /* 0x0000000103037824 */ /* 0x000fe200078e0200 */
[C---:B0-----:R-:W-:Y:S01]  /*ee00*/  LOP3.LUT R5, R4.reuse, 0x7f, RZ, 0xc0, !PT ;  /* 0x0000007f04057812 */ /* 0x041fe200078ec0ff */
[----:B------:R-:W-:-:S03]  /*ee10*/  IMAD.SHL.U32 R4, R4, 0x10, RZ ;  /* 0x0000001004047824 */ /* 0x000fc600078e00ff */
[----:B------:R-:W-:-:S04]  /*ee20*/  SHF.R.U32.HI R5, RZ, 0x3, R5 ;  /* 0x00000003ff057819 */ /* 0x000fc80000011605 */
[----:B------:R-:W-:Y:S02]  /*ee30*/  LOP3.LUT R4, R5, 0x70, R4, 0xf8, !PT ;  /* 0x0000007005047812 */ /* 0x000fe400078ef804 */
[----:B------:R-:W0:Y:S02]  /*ee40*/  @P0 LDC R5, c[0x0][0x44c] ;  /* 0x00011300ff050b82 */ /* 0x000e240000000800 */
[----:B------:R-:W-:-:S05]  /*ee50*/  LOP3.LUT R0, R4, R17, RZ, 0xfc, !PT ;  /* 0x0000001104007212 */ /* 0x000fca00078efcff */
[----:B------:R-:W-:Y:S02]  /*ee60*/  IMAD.MOV.U32 R4, RZ, RZ, R0 ;  /* 0x000000ffff047224 */ /* 0x000fe400078e0000 */
[----:B0-----:R-:W-:-:S05]  /*ee70*/  @P0 IMAD.HI.U32 R5, R0, R5, RZ ;  /* 0x0000000500050227 */ /* 0x001fca00078e00ff */
[----:B-1----:R-:W-:-:S05]  /*ee80*/  @P0 SHF.R.U32.HI R4, RZ, R6, R5 ;  /* 0x00000006ff040219 */ /* 0x002fca0000011605 */
[----:B------:R-:W-:Y:S02]  /*ee90*/  IMAD.MOV R5, RZ, RZ, -R4 ;  /* 0x000000ffff057224 */ /* 0x000fe400078e0a04 */
[----:B------:R-:W-:-:S04]  /*eea0*/  IMAD.WIDE.U32 R2, R4, UR4, R2 ;  /* 0x0000000404027c25 */ /* 0x000fc8000f8e0002 */
[----:B------:R-:W-:Y:S01]  /*eeb0*/  IMAD R0, R7, R5, R0 ;  /* 0x0000000507007224 */ /* 0x000fe200078e0200 */
[----:B------:R-:W-:-:S05]  /*eec0*/  SHF.R.S32.HI R5, RZ, 0x1f, R4 ;  /* 0x0000001fff057819 */ /* 0x000fca0000011404 */
[----:B------:R-:W-:-:S04]  /*eed0*/  IMAD R5, R5, UR4, RZ ;  /* 0x0000000405057c24 */ /* 0x000fc8000f8e02ff */
[----:B------:R-:W-:Y:S01]  /*eee0*/  IMAD R4, R4, UR5, R5 ;  /* 0x0000000504047c24 */ /* 0x000fe2000f8e0205 */
[----:B------:R-:W-:-:S03]  /*eef0*/  ULDC.64 UR4, c[0x0][0x2c8] ;  /* 0x0000b20000047ab9 */ /* 0x000fc60000000a00 */
[----:B------:R-:W-:Y:S01]  /*ef00*/  IMAD.IADD R3, R3, 0x1, R4 ;  /* 0x0000000103037824 */ /* 0x000fe200078e0204 */
[----:B------:R-:W-:Y:S01]  /*ef10*/  SHF.R.S32.HI R4, RZ, 0x1f, R0 ;  /* 0x0000001fff047819 */ /* 0x000fe20000011400 */
[----:B------:R-:W-:-:S04]  /*ef20*/  IMAD.WIDE.U32 R2, R0, UR4, R2 ;  /* 0x0000000400027c25 */ /* 0x000fc8000f8e0002 */
[----:B------:R-:W-:Y:S01]  /*ef30*/  IMAD R4, R4, UR4, RZ ;  /* 0x0000000404047c24 */ /* 0x000fe2000f8e02ff */
[----:B------:R-:W-:Y:S02]  /*ef40*/  ULDC UR4, c[0x0][0x2b8] ;  /* 0x0000ae0000047ab9 */ /* 0x000fe40000000800 */
[----:B------:R-:W-:Y:S01]  /*ef50*/  ISETP.GE.AND P2, PT, R10, UR4, PT ;  /* 0x000000040a007c0c */ /* 0x000fe2000bf46270 */
[----:B------:R-:W-:Y:S01]  /*ef60*/  IMAD R0, R0, UR5, R4 ;  /* 0x0000000500007c24 */ /* 0x000fe2000f8e0204 */
[----:B------:R0:W5:Y:S01]  /*ef70*/  LDL R10, [R1+0x24] ;  /* 0x00002400010a7983 */ /* 0x0001620000100800 */
[----:B------:R-:W-:Y:S02]  /*ef80*/  LEA R4, P3, R2, UR6, 0x1 ;  /* 0x0000000602047c11 */ /* 0x000fe4000f8608ff */
[----:B------:R-:W-:Y:S01]  /*ef90*/  IMAD.IADD R0, R3, 0x1, R0 ;  /* 0x0000000103007824 */ /* 0x000fe200078e0200 */
[----:B------:R-:W-:Y:S02]  /*efa0*/  ISETP.GE.AND P1, PT, R9, UR4, PT ;  /* 0x0000000409007c0c */ /* 0x000fe4000bf26270 */
[----:B------:R-:W-:Y:S01]  /*efb0*/  ISETP.GE.AND P0, PT, R8, UR4, PT ;  /* 0x0000000408007c0c */ /* 0x000fe2000bf06270 */
[----:B------:R-:W-:Y:S01]  /*efc0*/  UMOV UR4, 0xffffffff ;  /* 0xffffffff00047882 */ /* 0x000fe20000000000 */
[----:B------:R-:W-:-:S02]  /*efd0*/  LEA.HI.X R0, R2, UR7, R0, 0x1, P3 ;  /* 0x0000000702007c11 */ /* 0x000fc400098f0c00 */
[----:B0-----:R-:W-:Y:S09]  /*efe0*/  BRA.DIV UR4, `(.L_x_447) ;  /* 0x0000004604687947 */ /* 0x001ff2000b800000 */
[----:B------:R-:W0:Y:S02]  /*eff0*/  S2R R5, SR_TID.X ;  /* 0x0000000000057919 */ /* 0x000e240000002100 */
[----:B0-----:R-:W-:-:S04]  /*f000*/  LOP3.LUT R5, R5, 0x7f, RZ, 0xc0, !PT ;  /* 0x0000007f05057812 */ /* 0x001fc800078ec0ff */
[----:B------:R-:W-:Y:S02]  /*f010*/  SHF.R.U32.HI R6, RZ, 0x3, R5 ;  /* 0x00000003ff067819 */ /* 0x000fe40000011605 */
[----:B------:R-:W2:Y:S03]  /*f020*/  LDL.LU R5, [R1+0x3c] ;  /* 0x00003c0001057983 */ /* 0x000ea60000300800 */
[----:B------:R-:W-:Y:S01]  /*f030*/  IMAD.IADD R2, R6, 0x1, R17 ;  /* 0x0000000106027824 */ /* 0x000fe200078e0211 */
[----:B------:R-:W-:Y:S01]  /*f040*/  SHFL.IDX PT, R9, R0, 0x1, 0x181f ;  /* 0x00381f0000097f89 */ /* 0x000fe200000e0000 */
[----:B------:R-:W0:Y:S02]  /*f050*/  S2R R6, SR_TID.X ;  /* 0x0000000000067919 */ /* 0x000e240000002100 */
[----:B0-----:R-:W-:Y:S02]  /*f060*/  IMAD.SHL.U32 R11, R6, 0x8, RZ ;  /* 0x00000008060b7824 */ /* 0x001fe400078e00ff */
[----:B------:R-:W-:Y:S03]  /*f070*/  SHFL.IDX PT, R6, R0, RZ, 0x181f ;  /* 0x00181fff00067589 */ /* 0x000fe600000e0000 */
[----:B------:R-:W-:Y:S01]  /*f080*/  LOP3.LUT R11, R11, 0x38, RZ, 0xc0, !PT ;  /* 0x000000380b0b7812 */ /* 0x000fe200078ec0ff */
[----:B--2---:R-:W-:-:S02]  /*f090*/  IMAD R3, R5, R7, RZ ;  /* 0x0000000705037224 */ /* 0x004fc400078e02ff */
[----:B------:R-:W0:Y:S01]  /*f0a0*/  SHFL.IDX PT, R7, R4, RZ, 0x181f ;  /* 0x00181fff04077589 */ /* 0x000e2200000e0000 */
[C---:B------:R-:W-:Y:S02]  /*f0b0*/  VIADD R5, R2.reuse, 0x10 ;  /* 0x0000001002057836 */ /* 0x040fe40000000000 */
[----:B------:R-:W-:-:S03]  /*f0c0*/  ISETP.GE.AND P4, PT, R2, R3, PT ;  /* 0x000000030200720c */ /* 0x000fc60003f86270 */
[----:B------:R-:W-:Y:S02]  /*f0d0*/  ISETP.GE.AND P3, PT, R5, R3, PT ;  /* 0x000000030500720c */ /* 0x000fe40003f66270 */
[----:B------:R-:W1:Y:S08]  /*f0e0*/  SHFL.IDX PT, R5, R4, 0x1, 0x181f ;  /* 0x00381f0004057f89 */ /* 0x000e7000000e0000 */
[----:B0-----:R-:W-:-:S05]  /*f0f0*/  @!P4 LEA R7, P5, R11, R7, 0x1 ;  /* 0x000000070b07c211 */ /* 0x001fca00078a08ff */
[----:B------:R-:W-:Y:S01]  /*f100*/  @!P4 IMAD.X R6, RZ, RZ, R6, P5 ;  /* 0x000000ffff06c224 */ /* 0x000fe200028e0606 */
[----:B-1----:R-:W-:-:S04]  /*f110*/  @!P3 LEA R8, P5, R11, R5, 0x1 ;  /* 0x000000050b08b211 */ /* 0x002fc800078a08ff */
[----:B------:R-:W-:Y:S01]  /*f120*/  @!P4 LOP3.LUT R7, R7, R6, RZ, 0x3c, !PT ;  /* 0x000000060707c212 */ /* 0x000fe200078e3cff */
[----:B------:R-:W-:-:S03]  /*f130*/  @!P3 IMAD.X R5, RZ, RZ, R9, P5 ;  /* 0x000000ffff05b224 */ /* 0x000fc600028e0609 */
[----:B------:R-:W-:-:S04]  /*f140*/  @!P4 LOP3.LUT R6, R7, R6, RZ, 0x3c, !PT ;  /* 0x000000060706c212 */ /* 0x000fc800078e3cff */
[----:B------:R-:W-:-:S05]  /*f150*/  @!P4 LOP3.LUT R7, R7, R6, RZ, 0x3c, !PT ;  /* 0x000000060707c212 */ /* 0x000fca00078e3cff */
[----:B-----5:R-:W-:Y:S04]  /*f160*/  @!P4 LDGSTS.E.BYPASS.LTC128B.128 [R10+0x15400], desc[UR60][R6.64], !P2 ;  /* 0x15400000060acfae */ /* 0x020fe8000d101d7c */
[----:B------:R-:W-:Y:S04]  /*f170*/  @!P4 LDGSTS.E.BYPASS.LTC128B.128 [R10+0x19400], desc[UR60][R6.64+0x80], !P1 ;  /* 0x19400080060acfae */ /* 0x000fe8000c901d7c */
[----:B------:R0:W-:Y:S02]  /*f180*/  @!P4 LDGSTS.E.BYPASS.LTC128B.128 [R10+0x1d400], desc[UR60][R6.64+0x100], !P0 ;  /* 0x1d400100060acfae */ /* 0x0001e4000c101d7c */
[----:B0-----:R-:W-:-:S02]  /*f190*/  @!P3 IMAD.MOV.U32 R6, RZ, RZ, R8 ;  /* 0x000000ffff06b224 */ /* 0x001fc400078e0008 */
[----:B------:R-:W-:Y:S01]  /*f1a0*/  @!P3 IMAD.MOV.U32 R7, RZ, RZ, R5 ;  /* 0x000000ffff07b224 */ /* 0x000fe200078e0005 */
[----:B------:R-:W-:Y:S01]  /*f1b0*/  SHFL.IDX PT, R8, R0, 0x2, 0x181f ;  /* 0x00581f0000087f89 */ /* 0x000fe200000e0000 */
[----:B------:R-:W-:-:S03]  /*f1c0*/  VIADD R5, R2, 0x20 ;  /* 0x0000002002057836 */ /* 0x000fc60000000000 */
[----:B------:R-:W-:Y:S04]  /*f1d0*/  @!P3 LDGSTS.E.BYPASS.LTC128B.128 [R10+0x15c00], desc[UR60][R6.64], !P2 ;  /* 0x15c00000060abfae */ /* 0x000fe8000d101d7c */
[----:B------:R-:W-:Y:S04]  /*f1e0*/  @!P3 LDGSTS.E.BYPASS.LTC128B.128 [R10+0x19c00], desc[UR60][R6.64+0x80], !P1 ;  /* 0x19c00080060abfae */ /* 0x000fe8000c901d7c */
[----:B------:R0:W-:Y:S01]  /*f1f0*/  @!P3 LDGSTS.E.BYPASS.LTC128B.128 [R10+0x1dc00], desc[UR60][R6.64+0x100], !P0 ;  /* 0x1dc00100060abfae */ /* 0x0001e2000c101d7c */
[----:B------:R-:W-:-:S03]  /*f200*/  ISETP.GE.AND P3, PT, R5, R3, PT ;  /* 0x000000030500720c */ /* 0x000fc60003f66270 */
[----:B------:R-:W1:Y:S10]  /*f210*/  SHFL.IDX PT, R5, R4, 0x2, 0x181f ;  /* 0x00581f0004057f89 */ /* 0x000e7400000e0000 */
        /* <DEDUP_REMOVED lines=38> */
[----:B------:R-:W-:Y:S02]  /*f480*/  @!P3 LDGSTS.E.BYPASS.LTC128B.128 [R10+0x17c00], desc[UR60][R6.64], !P2 ;  /* 0x17c00000060abfae */ /* 0x000fe4000d101d7c */
[----:B------:R-:W-:Y:S02]  /*f490*/  ISETP.GE.AND P4, PT, R5, R3, PT ;  /* 0x000000030500720c */ /* 0x000fe40003f86270 */
[----:B------:R-:W0:Y:S04]  /*f4a0*/  SHFL.IDX PT, R5, R4, 0x6, 0x181f ;  /* 0x00d81f0004057f89 */ /* 0x000e2800000e0000 */
[----:B------:R-:W-:Y:S04]  /*f4b0*/  @!P3 LDGSTS.E.BYPASS.LTC128B.128 [R10+0x1bc00], desc[UR60][R6.64+0x80], !P1 ;  /* 0x1bc00080060abfae */ /* 0x000fe8000c901d7c */
[----:B------:R1:W-:Y:S04]  /*f4c0*/  @!P3 LDGSTS.E.BYPASS.LTC128B.128 [R10+0x1fc00], desc[UR60][R6.64+0x100], !P0 ;  /* 0x1fc00100060abfae */ /* 0x0003e8000c101d7c */
[----:B------:R-:W-:Y:S04]  /*f4d0*/  SHFL.IDX PT, R4, R4, 0x7, 0x181f ;  /* 0x00f81f0004047f89 */ /* 0x000fe800000e0000 */
[----:B-1----:R-:W1:Y:S01]  /*f4e0*/  SHFL.IDX PT, R6, R0, 0x6, 0x181f ;  /* 0x00d81f0000067f89 */ /* 0x002e6200000e0000 */
[----:B0-----:R-:W-:-:S03]  /*f4f0*/  @!P4 LEA R5, P3, R11, R5, 0x1 ;  /* 0x000000050b05c211 */ /* 0x001fc600078608ff */
[----:B------:R-:W2:Y:S02]  /*f500*/  SHFL.IDX PT, R0, R0, 0x7, 0x181f ;  /* 0x00f81f0000007f89 */ /* 0x000ea400000e0000 */
[----:B-1----:R-:W-:-:S04]  /*f510*/  @!P4 IMAD.X R6, RZ, RZ, R6, P3 ;  /* 0x000000ffff06c224 */ /* 0x002fc800018e0606 */
[----:B------:R-:W-:Y:S02]  /*f520*/  @!P4 IMAD.MOV.U32 R7, RZ, RZ, R6 ;  /* 0x000000ffff07c224 */ /* 0x000fe400078e0006 */
[----:B------:R-:W-:-:S05]  /*f530*/  @!P4 IMAD.MOV.U32 R6, RZ, RZ, R5 ;  /* 0x000000ffff06c224 */ /* 0x000fca00078e0005 */
[----:B------:R1:W-:Y:S04]  /*f540*/  @!P4 LDGSTS.E.BYPASS.LTC128B.128 [R10+0x18400], desc[UR60][R6.64], !P2 ;  /* 0x18400000060acfae */ /* 0x0003e8000d101d7c */
[----:B------:R1:W-:Y:S04]  /*f550*/  @!P4 LDGSTS.E.BYPASS.LTC128B.128 [R10+0x1c400], desc[UR60][R6.64+0x80], !P1 ;  /* 0x1c400080060acfae */ /* 0x0003e8000c901d7c */
[----:B--2---:R1:W-:Y:S02]  /*f560*/  @!P4 LDGSTS.E.BYPASS.LTC128B.128 [R10+0x20400], desc[UR60][R6.64+0x100], !P0 ;  /* 0x20400100060acfae */ /* 0x0043e4000c101d7c */
.L_x_570:
[----:B------:R-:W-:Y:S01]  /*f570*/  VIADD R2, R2, 0x70 ;  /* 0x0000007002027836 */ /* 0x000fe20000000000 */
[----:B------:R-:W-:Y:S04]  /*f580*/  BSSY B0, `(.L_x_448) ;  /* 0x000000e000007945 */ /* 0x000fe80003800000 */
[----:B------:R-:W-:-:S13]  /*f590*/  ISETP.GE.AND P3, PT, R2, R3, PT ;  /* 0x000000030200720c */ /* 0x000fda0003f66270 */
[----:B------:R-:W-:Y:S05]  /*f5a0*/  @P3 BRA `(.L_x_449) ;  /* 0x00000000002c3947 */ /* 0x000fea0003800000 */
[----:B------:R-:W2:Y:S02]  /*f5b0*/  S2R R5, SR_TID.X ;  /* 0x0000000000057919 */ /* 0x000ea40000002100 */
[----:B--2---:R-:W-:-:S05]  /*f5c0*/  IMAD.SHL.U32 R5, R5, 0x8, RZ ;  /* 0x0000000805057824 */ /* 0x004fca00078e00ff */
[----:B------:R-:W-:-:S04]  /*f5d0*/  LOP3.LUT R5, R5, 0x38, RZ, 0xc0, !PT ;  /* 0x0000003805057812 */ /* 0x000fc800078ec0ff */
[----:B------:R-:W-:-:S04]  /*f5e0*/  LEA R2, P3, R5, R4, 0x1 ;  /* 0x0000000405027211 */ /* 0x000fc800078608ff */
[----:B------:R-:W-:-:S05]  /*f5f0*/  IADD3.X R3, RZ, R0, RZ, P3, !PT ;  /* 0x00000000ff037210 */ /* 0x000fca0001ffe4ff */
[----:B------:R-:W-:Y:S01]  /*f600*/  @!PT LDS RZ, [RZ] ;  /* 0x00000000fffff984 */ /* 0x000fe20000000800 */
[----:B------:R-:W-:Y:S01]  /*f610*/  @!PT LDS RZ, [RZ] ;  /* 0x00000000fffff984 */ /* 0x000fe20000000800 */
[----:B------:R-:W-:Y:S01]  /*f620*/  @!PT LDS RZ, [RZ] ;  /* 0x00000000fffff984 */ /* 0x000fe20000000800 */
[----:B------:R2:W-:Y:S04]  /*f630*/  LDGSTS.E.BYPASS.LTC128B.128 [R10+0x18c00], desc[UR60][R2.64], !P2 ;  /* 0x18c00000020a7fae */ /* 0x0005e8000d101d7c */
[----:B------:R2:W-:Y:S04]  /*f640*/  LDGSTS.E.BYPASS.LTC128B.128 [R10+0x1cc00], desc[UR60][R2.64+0x80], !P1 ;  /* 0x1cc00080020a7fae */ /* 0x0005e8000c901d7c */
[----:B------:R2:W-:Y:S02]  /*f650*/  LDGSTS.E.BYPASS.LTC128B.128 [R10+0x20c00], desc[UR60][R2.64+0x100], !P0 ;  /* 0x20c00100020a7fae */ /* 0x0005e4000c101d7c */
.L_x_449:
[----:B------:R-:W-:Y:S05]  /*f660*/  BSYNC B0 ;  /* 0x0000000000007941 */ /* 0x000fea0003800000 */
.L_x_448:
[----:B012---:R-:W2:Y:S01]  /*f670*/  LDL R10, [R1+0x4] ;  /* 0x00000400010a7983 */ /* 0x007ea20000100800 */
[----:B------:R-:W-:Y:S01]  /*f680*/  PLOP3.LUT P0, PT, PT, PT, PT, 0x80, 0x0 ;  /* 0x000000000000781c */ /* 0x000fe20003f0f070 */
[----:B------:R-:W-:Y:S01]  /*f690*/  NOP ;  /* 0x0000000000007918 */ /* 0x000fe20000000000 */
[----:B--2---:R-:W-:-:S11]  /*f6a0*/  VIADD R6, R10, 0x36800 ;  /* 0x000368000a067836 */ /* 0x004fd60000000000 */
.L_x_450:
[----:B------:R-:W2:Y:S01]  /*f6b0*/  LDL R2, [R1+0x4] ;  /* 0x0000040001027983 */ /* 0x000ea20000100800 */
[----:B------:R-:W-:Y:S02]  /*f6c0*/  PLOP3.LUT P1, PT, P1, P0, PT, 0xa2, 0x0 ;  /* 0x000000000000781c */ /* 0x000fe40000f21472 */
[----:B--2---:R-:W-:-:S08]  /*f6d0*/  @P0 R2UR P1, UR4, R2 ;  /* 0x00000000020402ca */ /* 0x004fd00000020000 */
[----:B------:R-:W-:-:S05]  /*f6e0*/  @P0 PLOP3.LUT P0, PT, P1, PT, PT, 0x80, 0x0 ;  /* 0x000000000000081c */ /* 0x000fca0000f0f070 */
[----:B------:R-:W-:Y:S01]  /*f6f0*/  @!P1 SYNCS.ARRIVE.TRANS64.RED.A0T1 RZ, [UR4+0x36800], RZ ;  /* 0x036800ffffff99a7 */ /* 0x000fe20008200404 */
[----:B------:R-:W-:Y:S07]  /*f700*/  @!P1 ARRIVES.LDGSTSBAR.64.TRANSCNT [UR4+0x36800] ;  /* 0x03680000ff0099b0 */ /* 0x000fee0008000a84 */
[----:B------:R-:W-:Y:S05]  /*f710*/  @P0 BRA.U.ANY `(.L_x_450) ;  /* 0xfffffffd00e40947 */ /* 0x000fea000393ffff */
[----:B------:R-:W2:Y:S02]  /*f720*/  LDL.LU R3, [R1+0x50] ;  /* 0x0000500001037983 */ /* 0x000ea40000300800 */
[----:B--2---:R-:W-:-:S05]  /*f730*/  VIADD R3, R3, 0x1 ;  /* 0x0000000103037836 */ /* 0x004fca0000000000 */
[----:B------:R0:W-:Y:S01]  /*f740*/  STL [R1+0x50], R3 ;  /* 0x0000500301007387 */ /* 0x0001e20000100800 */
[----:B------:R-:W-:-:S04]  /*f750*/  LEA.HI R0, R3, R3, RZ, 0x1 ;  /* 0x0000000303007211 */ /* 0x000fc800078f08ff */
[----:B------:R-:W-:-:S05]  /*f760*/  LOP3.LUT R0, R0, 0xfffffffe, RZ, 0xc0, !PT ;  /* 0xfffffffe00007812 */ /* 0x000fca00078ec0ff */
[----:B------:R-:W-:-:S05]  /*f770*/  IMAD.IADD R0, R3, 0x1, -R0 ;  /* 0x0000000103007824 */ /* 0x000fca00078e0a00 */
[----:B------:R-:W-:Y:S01]  /*f780*/  SHF.L.U32 R0, R0, 0x1f, RZ ;  /* 0x0000001f00007819 */ /* 0x000fe200000006ff */
[----:B------:R-:W-:Y:S01]  /*f790*/  NOP ;  /* 0x0000000000007918 */ /* 0x000fe20000000000 */
[----:B------:R0:W-:Y:S01]  /*f7a0*/  SYNCS.ARRIVE.TRANS64.A1T0 RZ, [R2+URZ+0x36800], RZ ;  /* 0x036800ff02ff79a7 */ /* 0x0001e2000810003f */
[----:B------:R-:W-:Y:S01]  /*f7b0*/  BSSY B0, `(.L_x_451) ;  /* 0x0000003000007945 */ /* 0x000fe20003800000 */
[----:B------:R-:W1:Y:S03]  /*f7c0*/  SYNCS.PHASECHK.TRANS64.TRYWAIT P0, [R2+URZ+0x36820], R0 ;  /* 0x03682000020075a7 */ /* 0x000e66000800017f */
[----:B01----:R-:W-:Y:S05]  /*f7d0*/  @!P0 BRA `(.L_x_452) ;  /* 0x0000004800588947 */ /* 0x003fea0003800000 */
.L_x_571:
[----:B------:R-:W-:Y:S05]  /*f7e0*/  BSYNC B0 ;  /* 0x0000000000007941 */ /* 0x000fea0003800000 */
.L_x_451:
[----:B0-----:R-:W2:Y:S01]  /*f7f0*/  LDL.LU R2, [R1+0x40] ;  /* 0x0000400001027983 */ /* 0x001ea20000300800 */
[----:B------:R-:W-:Y:S01]  /*f800*/  BSSY B0, `(.L_x_453) ;  /* 0x0000257000007945 */ /* 0x000fe20003800000 */
[----:B--2---:R-:W-:-:S13]  /*f810*/  ISETP.GE.AND P0, PT, R2, 0x71, PT ;  /* 0x000000710200780c */ /* 0x004fda0003f06270 */
[----:B------:R-:W-:Y:S05]  /*f820*/  @!P0 BRA `(.L_x_454) ;  /* 0x0000002400508947 */ /* 0x000fea0003800000 */
[----:B------:R-:W2:Y:S01]  /*f830*/  LDL R2, [R1+0x30] ;  /* 0x0000300001027983 */ /* 0x000ea20000100800 */
[----:B------:R-:W-:Y:S01]  /*f840*/  IMAD.MOV.U32 R0, RZ, RZ, 0x1 ;  /* 0x00000001ff007424 */ /* 0x000fe200078e00ff */
[----:B------:R-:W-:Y:S01]  /*f850*/  BSSY B2, `(.L_x_455) ;  /* 0x00000cd000027945 */ /* 0x000fe20003800000 */
[----:B--2---:R-:W-:-:S05]  /*f860*/  IMAD.MOV R9, RZ, RZ, -R2 ;  /* 0x000000ffff097224 */ /* 0x004fca00078e0a02 */
[----:B------:R-:W-:-:S05]  /*f870*/  VIADDMNMX R9, R9, R0, 0xffffffff, !PT ;  /* 0xffffffff09097446 */ /* 0x000fca0007800100 */
[----:B------:R-:W-:-:S05]  /*f880*/  IMAD.IADD R0, R2, 0x1, R9 ;  /* 0x0000000102007824 */ /* 0x000fca00078e0209 */
[----:B------:R-:W-:-:S04]  /*f890*/  LOP3.LUT R0, R0, 0x1, RZ, 0xc0, !PT ;  /* 0x0000000100007812 */ /* 0x000fc800078ec0ff */
[----:B------:R-:W-:Y:S01]  /*f8a0*/  ISETP.NE.U32.AND P0, PT, R0, 0x1, PT ;  /* 0x000000010000780c */ /* 0x000fe20003f05070 */
[----:B------:R-:W-:-:S12]  /*f8b0*/  VIADD R0, R2, 0xfffffffe ;  /* 0xfffffffe02007836 */ /* 0x000fd80000000000 */
[----:B------:R-:W-:Y:S05]  /*f8c0*/  @P0 BRA `(.L_x_456) ;  /* 0x0000000c00140947 */ /* 0x000fea0003800000 */
[----:B------:R-:W2:Y:S04]  /*f8d0*/  LDL R4, [R1+0x1c] ;  /* 0x00001c0001047983 */ /* 0x000ea80000100800 */
[----:B------:R-:W3:Y:S04]  /*f8e0*/  LDL R3, [R1+0x8] ;  /* 0x0000080001037983 */ /* 0x000ee80000100800 */
[----:B------:R-:W4:Y:S01]  /*f8f0*/  LDL R2, [R1+0x10] ;  /* 0x0000100001027983 */ /* 0x000f220000100800 */
[----:B------:R-:W-:Y:S01]  /*f900*/  BSSY B1, `(.L_x_457) ;  /* 0x00000bd000017945 */ /* 0x000fe20003800000 */
[----:B--2---:R-:W-:Y:S01]  /*f910*/  LOP3.LUT P1, RZ, R4, 0x1, RZ, 0xc0, !PT ;  /* 0x0000000104ff7812 */ /* 0x004fe2000782c0ff */
[----:B---3--:R-:W-:-:S05]  /*f920*/  VIADD R8, R3, 0x1 ;  /* 0x0000000103087836 */ /* 0x008fca0000000000 */
[----:B------:R-:W-:-:S04]  /*f930*/  ISETP.NE.AND P0, PT, R8, 0x2, PT ;  /* 0x000000020800780c */ /* 0x000fc80003f05270 */
[----:B------:R-:W-:Y:S02]  /*f940*/  SEL R10, RZ, 0x1, P0 ;  /* 0x00000001ff0a7807 */ /* 0x000fe40000000000 */
[----:B------:R-:W-:Y:S02]  /*f950*/  SEL R8, R8, RZ, P0 ;  /* 0x000000ff08087207 */ /* 0x000fe40000000000 */
[----:B----4-:R-:W-:Y:S01]  /*f960*/  LOP3.LUT R10, R2, R10, RZ, 0x3c, !PT ;  /* 0x0000000a020a7212 */ /* 0x010fe200078e3cff */
[----:B------:R-:W-:Y:S06]  /*f970*/  @!P1 BRA `(.L_x_458) ;  /* 0x0000000800d49947 */ /* 0x000fec0003800000 */
[----:B------:R0:W5:Y:S01]  /*f980*/  LDL R4, [R1] ;  /* 0x0000000001047983 */ /* 0x0001620000100800 */
[----:B------:R-:W-:Y:S02]  /*f990*/  ULDC.64 UR4, c[0x0][0x418] ;  /* 0x0001060000047ab9 */ /* 0x000fe40000000a00 */
[----:B------:R-:W-:-:S04]  /*f9a0*/  ISETP.NE.U32.AND P0, PT, RZ, UR4, PT ;  /* 0x00000004ff007c0c */ /* 0x000fc8000bf05070 */
[----:B------:R-:W-:-:S13]  /*f9b0*/  ISETP.NE.AND.EX P0, PT, RZ, UR5, PT, P0 ;  /* 0x00000005ff007c0c */ /* 0x000fda000bf05300 */
[----:B0-----:R-:W-:Y:S05]  /*f9c0*/  @!P0 BRA `(.L_x_459) ;  /* 0x00000000004c8947 */ /* 0x001fea0003800000 */
[----:B------:R-:W2:Y:S01]  /*f9d0*/  LDL R11, [R1+0x20] ;  /* 0x00002000010b7983 */ /* 0x000ea20000100800 */
[----:B------:R-:W0:Y:S01]  /*f9e0*/  LDC R5, c[0x0][0x43c] ;  /* 0x00010f00ff057b82 */ /* 0x000e220000000800 */
[----:B------:R-:W-:Y:S02]  /*f9f0*/  ULDC.64 UR6, c[0x0][0x428] ;  /* 0x00010a0000067ab9 */ /* 0x000fe40000000a00 */
[----:B------:R-:W3:Y:S01]  /*fa00*/  LDL R7, [R1+0xc] ;  /* 0x00000c0001077983 */ /* 0x000ee20000100800 */
[----:B0-----:R-:W-:-:S13]  /*fa10*/  ISETP.NE.AND P0, PT, R5, 0x1, PT ;  /* 0x000000010500780c */ /* 0x001fda0003f05270 */
[----:B------:R-:W0:Y:S02]  /*fa20*/  @P0 LDC.64 R2, c[0x0][0x440] ;  /* 0x00011000ff020b82 */ /* 0x000e240000000a00 */
[----:B0----5:R-:W-:-:S04]  /*fa30*/  @P0 IMAD.HI.U32 R4, R0, R2, RZ ;  /* 0x0000000200040227 */ /* 0x021fc800078e00ff */
[----:B------:R-:W-:Y:S01]  /*fa40*/  IMAD.MOV.U32 R2, RZ, RZ, R0 ;  /* 0x000000ffff027224 */ /* 0x000fe200078e0000 */
[----:B------:R-:W-:-:S05]  /*fa50*/  @P0 SHF.R.U32.HI R2, RZ, R3, R4 ;  /* 0x00000003ff020219 */ /* 0x000fca0000011604 */
[----:B------:R-:W-:-:S04]  /*fa60*/  IMAD.MOV R3, RZ, RZ, -R2 ;  /* 0x000000ffff037224 */ /* 0x000fc800078e0a02 */
[----:B------:R-:W-:Y:S01]  /*fa70*/  IMAD R0, R5, R3, R0 ;  /* 0x0000000305007224 */ /* 0x000fe200078e0200 */
[----:B------:R-:W-:Y:S01]  /*fa80*/  SHF.R.S32.HI R3, RZ, 0x1f, R2 ;  /* 0x0000001fff037819 */ /* 0x000fe20000011402 */
[----:B--2---:R-:W-:-:S04]  /*fa90*/  IMAD R4, R11, UR6, RZ ;  /* 0x000000060b047c24 */ /* 0x004fc8000f8e02ff */
[C---:B---3--:R-:W-:Y:S02]  /*faa0*/  IMAD R4, R7.reuse, UR7, R4 ;  /* 0x0000000707047c24 */ /* 0x048fe4000f8e0204 */
[----:B------:R-:W-:-:S04]  /*fab0*/  IMAD.WIDE.U32 R2, R7, UR6, R2 ;  /* 0x0000000607027c25 */ /* 0x000fc8000f8e0002 */
[----:B------:R-:W-:Y:S01]  /*fac0*/  IMAD.IADD R3, R4, 0x1, R3 ;  /* 0x0000000104037824 */ /* 0x000fe200078e0203 */
[----:B------:R-:W-:-:S04]  /*fad0*/  LEA R4, P0, R2, UR4, 0x2 ;  /* 0x0000000402047c11 */ /* 0x000fc8000f8010ff */
[----:B------:R-:W-:-:S05]  /*fae0*/  LEA.HI.X R5, R2, UR5, R3, 0x2, P0 ;  /* 0x0000000502057c11 */ /* 0x000fca00080f1403 */
[----:B------:R0:W5:Y:S04]  /*faf0*/  LDG.E R4, desc[UR60][R4.64] ;  /* 0x0000003c04047981 */ /* 0x000168000c1e1900 */
.L_x_459:
[----:B------:R-:W2:Y:S01]  /*fb00*/  LDL R2, [R1+0x4] ;  /* 0x0000040001027983 */ /* 0x000ea20000100800 */
[----:B------:R-:W-:Y:S01]  /*fb10*/  BSSY B3, `(.L_x_460) ;  /* 0x0000005000037945 */ /* 0x000fe20003800000 */
[----:B--2---:R-:W-:Y:S01]  /*fb20*/  IMAD R3, R8, 0x8, R2 ;  /* 0x0000000808037824 */ /* 0x004fe200078e0202 */
[----:B------:R-:W-:-:S04]  /*fb30*/  SHF.L.U32 R2, R10, 0x1f, RZ ;  /* 0x0000001f0a027819 */ /* 0x000fc800000006ff */
[----:B------:R-:W1:Y:S02]  /*fb40*/  SYNCS.PHASECHK.TRANS64.TRYWAIT P0, [R3+URZ+0x36840], R2 ;  /* 0x03684002030075a7 */ /* 0x000e64000800017f */
[----:B-1----:R-:W-:Y:S05]  /*fb50*/  @!P0 BRA `(.L_x_461) ;  /* 0x0000004400908947 */ /* 0x002fea0003800000 */
.L_x_572:
[----:B------:R-:W-:Y:S05]  /*fb60*/  BSYNC B3 ;  /* 0x0000000000037941 */ /* 0x000fea0003800000 */
.L_x_460:
        /* <DEDUP_REMOVED lines=12> */
.L_x_463:
[----:B------:R-:W-:Y:S05]  /*fc30*/  BSYNC B3 ;  /* 0x0000000000037941 */ /* 0x000fea0003800000 */
.L_x_462:
[----:B------:R-:W2:Y:S04]  /*fc40*/  LDL R5, [R1+0x4] ;  /* 0x0000040001057983 */ /* 0x000ea80000100800 */
[----:B-1----:R-:W3:Y:S01]  /*fc50*/  LDL R2, [R1+0x18] ;  /* 0x0000180001027983 */ /* 0x002ee20000100800 */
        /* <DEDUP_REMOVED lines=8> */
[----:B--2---:R-:W-:-:S02]  /*fce0*/  IMAD R7, R8, 0xa800, R5 ;  /* 0x0000a80008077824 */ /* 0x004fc400078e0205 */
[----:B---3--:R-:W-:Y:S02]  /*fcf0*/  IMAD R2, R0, 0x70, R2 ;  /* 0x0000007000027824 */ /* 0x008fe400078e0202 */
[----:B------:R-:W-:-:S08]  /*fd00*/  VIADD R5, R7, 0x21400 ;  /* 0x0002140007057836 */ /* 0x000fd00000000000 */
.L_x_464:
        /* <DEDUP_REMOVED lines=16> */
.L_x_465:
        /* <DEDUP_REMOVED lines=16> */
.L_x_466:
        /* <DEDUP_REMOVED lines=10> */
[----:B------:R-:W2:Y:S04]  /*ffb0*/  LDL.LU R12, [R1+0x10] ;  /* 0x00001000010c7983 */ /* 0x000ea80000300800 */
[----:B------:R-:W3:Y:S01]  /*ffc0*/  LDL R7, [R1+0x8] ;  /* 0x0000080001077983 */ /* 0x000ee20000100800 */
[----:B------:R-:W-:Y:S01]  /*ffd0*/  BSSY B3, `(.L_x_467) ;  /* 0x0000005000037945 */ /* 0x000fe20003800000 */
[----:B--2---:R-:W-:Y:S01]  /*ffe0*/  SHF.L.U32 R2, R12, 0x1f, RZ ;  /* 0x0000001f0c027819 */ /* 0x004fe200000006ff */
[----:B---3--:R-:W-:-:S04]  /*fff0*/  IMAD R3, R7, 0x8, R6 ;  /* 0x0000000807037824 */ /* 0x008fc800078e0206 */
[----:B------:R-:W0:Y:S02]  /*10000*/  SYNCS.PHASECHK.TRANS64.TRYWAIT P0, [R3+URZ+0x60], R2 ;  /* 0x00006002030075a7 */ /* 0x000e24000800017f */
[----:B0-----:R-:W-:Y:S05]  /*10010*/  @!P0 BRA `(.L_x_468) ;  /* 0x0000004000748947 */ /* 0x001fea0003800000 */
.L_x_573:
[----:B------:R-:W-:Y:S05]  /*10020*/  BSYNC B3 ;  /* 0x0000000000037941 */ /* 0x000fea0003800000 */
.L_x_467:
[----:B------:R1:W5:Y:S01]  /*10030*/  LDL R17, [R1+0x8] ;  /* 0x0000080001117983 */ /* 0x0003620000100800 */
[----:B------:R-:W-:Y:S01]  /*10040*/  BSSY B3, `(.L_x_469) ;  /* 0x000000d000037945 */ /* 0x000fe20003800000 */
[----:B------:R-:W-:Y:S02]  /*10050*/  IMAD.MOV.U32 R12, RZ, RZ, 0x0 ;  /* 0x00000000ff0c7424 */ /* 0x000fe400078e00ff */
[----:B------:R-:W-:Y:S01]  /*10060*/  IMAD.MOV.U32 R13, RZ, RZ, 0x14f00000 ;  /* 0x14f00000ff0d7424 */ /* 0x000fe200078e00ff */
[----:B------:R-:W-:Y:S06]  /*10070*/  @P1 BRA `(.L_x_470) ;  /* 0x0000000000241947 */ /* 0x000fec0003800000 */
[----:B------:R-:W2:Y:S01]  /*10080*/  LDL R7, [R1+0x4] ;  /* 0x0000040001077983 */ /* 0x000ea20000100800 */
[----:B------:R-:W3:Y:S01]  /*10090*/  S2R R5, SR_TID.X ;  /* 0x0000000000057919 */ /* 0x000ee20000002100 */
[----:B0-----:R-:W-:Y:S01]  /*100a0*/  IMAD.MOV.U32 R3, RZ, RZ, 0xa800 ;  /* 0x0000a800ff037424 */ /* 0x001fe200078e00ff */
[----:B---3--:R-:W-:-:S04]  /*100b0*/  LOP3.LUT R5, R5, 0x1f, RZ, 0xc0, !PT ;  /* 0x0000001f05057812 */ /* 0x008fc800078ec0ff */
[----:B------:R-:W-:Y:S01]  /*100c0*/  ISETP.NE.AND P0, PT, R5, RZ, PT ;  /* 0x000000ff0500720c */ /* 0x000fe20003f05270 */
[----:B--2--5:R-:W-:-:S04]  /*100d0*/  IMAD R2, R17, 0x8, R7 ;  /* 0x0000000811027824 */ /* 0x024fc800078e0207 */
[----:B------:R2:W-:Y:S08]  /*100e0*/  SYNCS.ARRIVE.TRANS64 RZ, [R2+URZ+0x36850], R3 ;  /* 0x0368500302ff79a7 */ /* 0x0005f0000800003f */
[----:B------:R-:W-:Y:S05]  /*100f0*/  @!P0 BRA `(.L_x_470) ;  /* 0x0000000000048947 */ /* 0x000fea0003800000 */
[----:B------:R-:W-:Y:S01]  /*10100*/  BPT.TRAP 0x1 ;  /* 0x000000040000795c */ /* 0x000fe20000300000 */
.L_x_470:
[----:B------:R-:W-:Y:S05]  /*10110*/  BSYNC B3 ;  /* 0x0000000000037941 */ /* 0x000fea0003800000 */
.L_x_469:
[----:B0-2---:R-:W2:Y:S04]  /*10120*/  LDL R2, [R1+0x4] ;  /* 0x0000040001027983 */ /* 0x005ea80000100800 */
[----:B------:R-:W3:Y:S04]  /*10130*/  LDL R7, [R1+0x18] ;  /* 0x0000180001077983 */ /* 0x000ee80000100800 */
[----:B------:R-:W3:Y:S01]  /*10140*/  LDL.LU R5, [R1+0x14] ;  /* 0x0000140001057983 */ /* 0x000ee20000300800 */
[----:B------:R-:W-:Y:S01]  /*10150*/  R2UR UR10, R11 ;  /* 0x000000000b0a72ca */ /* 0x000fe200000e0000 */
[----:B------:R-:W-:Y:S01]  /*10160*/  UIADD3 UR4, UP0, UR38, 0x470, URZ ;  /* 0x0000047026047890 */ /* 0x000fe2000ff1e03f */
[----:B------:R-:W-:-:S02]  /*10170*/  R2UR UR6, R12 ;  /* 0x000000000c0672ca */ /* 0x000fc400000e0000 */
[----:B------:R-:W-:Y:S01]  /*10180*/  R2UR UR7, R13 ;  /* 0x000000000d0772ca */ /* 0x000fe200000e0000 */
[----:B------:R-:W-:Y:S01]  /*10190*/  UIADD3.X UR5, URZ, UR39, URZ, UP0, !UPT ;  /* 0x000000273f057290 */ /* 0x000fe200087fe43f */
[----:B------:R-:W-:Y:S01]  /*101a0*/  PLOP3.LUT P0, PT, PT, PT, PT, 0x80, 0x0 ;  /* 0x000000000000781c */ /* 0x000fe20003f0f070 */
[C-C-:B--2--5:R-:W-:Y:S02]  /*101b0*/  IMAD R3, R17.reuse, 0x8, R2.reuse ;  /* 0x0000000811037824 */ /* 0x164fe400078e0202 */
[----:B------:R-:W-:Y:S02]  /*101c0*/  IMAD R2, R17, 0xa800, R2 ;  /* 0x0000a80011027824 */ /* 0x000fe400078e0202 */
[----:B------:R-:W-:Y:S02]  /*101d0*/  VIADD R3, R3, 0x36850 ;  /* 0x0003685003037836 */ /* 0x000fe40000000000 */
[----:B---3--:R-:W-:Y:S02]  /*101e0*/  IMAD R5, R5, 0x70, R7 ;  /* 0x0000007005057824 */ /* 0x008fe400078e0207 */
[----:B------:R-:W-:-:S07]  /*101f0*/  VIADD R7, R2, 0x400 ;  /* 0x0000040002077836 */ /* 0x000fce0000000000 */
.L_x_471:
[----:B------:R-:W2:Y:S01]  /*10200*/  LDL R11, [R1] ;  /* 0x00000000010b7983 */ /* 0x000ea20000100800 */
[----:B------:R-:W-:-:S13]  /*10210*/  @P0 ELECT P1, URZ, PT ;  /* 0x00000000003f082f */ /* 0x000fda0003820000 */
[----:B------:R-:W-:Y:S02]  /*10220*/  @P1 R2UR UR12, R18 ;  /* 0x00000000120c12ca */ /* 0x000fe400000e0000 */
[----:B------:R-:W-:Y:S02]  /*10230*/  @P1 R2UR UR11, R5 ;  /* 0x00000000050b12ca */ /* 0x000fe400000e0000 */
[----:B------:R-:W-:Y:S02]  /*10240*/  @P1 R2UR UR9, R3 ;  /* 0x00000000030912ca */ /* 0x000fe400000e0000 */
[----:B------:R-:W-:Y:S02]  /*10250*/  @P1 R2UR UR8, R7 ;  /* 0x00000000070812ca */ /* 0x000fe400000e0000 */
[----:B------:R-:W-:Y:S02]  /*10260*/  @P1 PLOP3.LUT P0, PT, P1, PT, PT, 0x8, 0x0 ;  /* 0x000000000000181c */ /* 0x000fe40000f0e170 */
[----:B--2---:R-:W-:-:S02]  /*10270*/  @P1 R2UR UR13, R11 ;  /* 0x000000000b0d12ca */ /* 0x004fc400000e0000 */
[----:B------:R-:W-:-:S11]  /*10280*/  PLOP3.LUT P1, PT, PT, PT, PT, 0x8, 0x0 ;  /* 0x000000000000781c */ /* 0x000fd60003f2e170 */
[----:B------:R0:W-:Y:S02]  /*10290*/  UTMALDG.4D [UR8], [UR4], desc[UR6] ;  /* 0x00000608040075b4 */ /* 0x0001e40008019000 */
[----:B0-----:R-:W-:Y:S05]  /*102a0*/  @P0 BRA.U.ANY `(.L_x_471) ;  /* 0xfffffffd00d40947 */ /* 0x001fea000393ffff */
[----:B------:R-:W-:Y:S01]  /*102b0*/  R2UR UR10, R15 ;  /* 0x000000000f0a72ca */ /* 0x000fe200000e0000 */
[----:B------:R-:W-:Y:S01]  /*102c0*/  VIADD R7, R2, 0x3c00 ;  /* 0x00003c0002077836 */ /* 0x000fe20000000000 */
[----:B------:R-:W-:Y:S02]  /*102d0*/  R2UR UR6, R12 ;  /* 0x000000000c0672ca */ /* 0x000fe400000e0000 */
[----:B------:R-:W-:Y:S02]  /*102e0*/  R2UR UR7, R13 ;  /* 0x000000000d0772ca */ /* 0x000fe400000e0000 */
[----:B------:R-:W-:-:S13]  /*102f0*/  PLOP3.LUT P0, PT, PT, PT, PT, 0x80, 0x0 ;  /* 0x000000000000781c */ /* 0x000fda0003f0f070 */
.L_x_472:
        /* <DEDUP_REMOVED lines=16> */
.L_x_473:
        /* <DEDUP_REMOVED lines=11> */
[----:B------:R0:W-:Y:S04]  /*104b0*/  STL [R1], R4 ;  /* 0x0000000401007387 */ /* 0x0001e80000100800 */
[----:B------:R0:W-:Y:S02]  /*104c0*/  STL [R1+0x14], R0 ;  /* 0x0000140001007387 */ /* 0x0001e40000100800 */
.L_x_458:
[----:B------:R-:W-:Y:S05]  /*104d0*/  BSYNC B1 ;  /* 0x0000000000017941 */ /* 0x000fea0003800000 */
.L_x_457:
[----:B0-----:R-:W2:Y:S04]  /*104e0*/  LDL.LU R0, [R1+0x30] ;  /* 0x0000300001007983 */ /* 0x001ea80000300800 */
[----:B------:R0:W-:Y:S04]  /*104f0*/  STL [R1+0x8], R8 ;  /* 0x0000080801007387 */ /* 0x0001e80000100800 */
[----:B------:R0:W-:Y:S02]  /*10500*/  STL [R1+0x10], R10 ;  /* 0x0000100a01007387 */ /* 0x0001e40000100800 */
[----:B0-2---:R-:W-:-:S07]  /*10510*/  VIADD R0, R0, 0xfffffffd ;  /* 0xfffffffd00007836 */ /* 0x005fce0000000000 */
.L_x_456:
[----:B------:R-:W-:Y:S05]  /*10520*/  BSYNC B2 ;  /* 0x0000000000027941 */ /* 0x000fea0003800000 */
.L_x_455:
[----:B------:R-:W2:Y:S01]  /*10530*/  LDL.LU R2, [R1+0x2c] ;  /* 0x00002c0001027983 */ /* 0x000ea20000300800 */
[----:B------:R-:W-:-:S05]  /*10540*/  IMAD.MOV R9, RZ, RZ, -R9 ;  /* 0x000000ffff097224 */ /* 0x000fca00078e0a09 */
[----:B--2---:R-:W-:-:S13]  /*10550*/  ISETP.NE.AND P0, PT, R2, R9, PT ;  /* 0x000000090200720c */ /* 0x004fda0003f05270 */
[----:B------:R-:W-:Y:S05]  /*10560*/  @!P0 BRA `(.L_x_454) ;  /* 0x0000001800008947 */ /* 0x000fea0003800000 */
[----:B------:R0:W5:Y:S02]  /*10570*/  LDL R8, [R1] ;  /* 0x0000000001087983 */ /* 0x0001640000100800 */
.L_x_508:
[----:B--2---:R-:W2:Y:S04]  /*10580*/  LDL R4, [R1+0x1c] ;  /* 0x00001c0001047983 */ /* 0x004ea80000100800 */
[----:B---3--:R-:W3:Y:S04]  /*10590*/  LDL R3, [R1+0x8] ;  /* 0x0000080001037983 */ /* 0x008ee80000100800 */
[----:B----4-:R-:W4:Y:S01]  /*105a0*/  LDL R2, [R1+0x10] ;  /* 0x0000100001027983 */ /* 0x010f220000100800 */
[----:B------:R-:W-:Y:S05]  /*105b0*/  YIELD ;  /* 0x0000000000007946 */ /* 0x000fea0003800000 */
        /* <DEDUP_REMOVED lines=8> */
[----:B------:R-:W-:Y:S01]  /*10640*/  ULDC.64 UR4, c[0x0][0x418] ;  /* 0x0001060000047ab9 */ /* 0x000fe20000000a00 */
[----:B------:R-:W-:Y:S01]  /*10650*/  IMAD.MOV.U32 R7, RZ, RZ, R0 ;  /* 0x000000ffff077224 */ /* 0x000fe200078e0000 */
[----:B------:R-:W-:-:S04]  /*10660*/  ISETP.NE.U32.AND P0, PT, RZ, UR4, PT ;  /* 0x00000004ff007c0c */ /* 0x000fc8000bf05070 */
[----:B------:R-:W-:-:S13]  /*10670*/  ISETP.NE.AND.EX P0, PT, RZ, UR5, PT, P0 ;  /* 0x00000005ff007c0c */ /* 0x000fda000bf05300 */
[----:B------:R-:W-:Y:S05]  /*10680*/  @!P0 BRA `(.L_x_476) ;  /* 0x00000000004c8947 */ /* 0x000fea0003800000 */
[----:B------:R-:W2:Y:S01]  /*10690*/  LDL R10, [R1+0x20] ;  /* 0x00002000010a7983 */ /* 0x000ea20000100800 */
[----:B-----5:R-:W3:Y:S01]  /*106a0*/  LDC R8, c[0x0][0x43c] ;  /* 0x00010f00ff087b82 */ /* 0x020ee20000000800 */
[----:B------:R-:W-:Y:S02]  /*106b0*/  ULDC.64 UR6, c[0x0][0x428] ;  /* 0x00010a0000067ab9 */ /* 0x000fe40000000a00 */
[----:B------:R-:W4:Y:S01]  /*106c0*/  LDL R9, [R1+0xc] ;  /* 0x00000c0001097983 */ /* 0x000f220000100800 */
[----:B---3--:R-:W-:-:S13]  /*106d0*/  ISETP.NE.AND P0, PT, R8, 0x1, PT ;  /* 0x000000010800780c */ /* 0x008fda0003f05270 */
[----:B------:R-:W3:Y:S02]  /*106e0*/  @P0 LDC.64 R2, c[0x0][0x440] ;  /* 0x00011000ff020b82 */ /* 0x000ee40000000a00 */
[----:B---3--:R-:W-:-:S04]  /*106f0*/  @P0 IMAD.HI.U32 R7, R0, R2, RZ ;  /* 0x0000000200070227 */ /* 0x008fc800078e00ff */
[----:B------:R-:W-:Y:S01]  /*10700*/  IMAD.MOV.U32 R2, RZ, RZ, R0 ;  /* 0x000000ffff027224 */ /* 0x000fe200078e0000 */
[----:B------:R-:W-:-:S04]  /*10710*/  @P0 SHF.R.U32.HI R2, RZ, R3, R7 ;  /* 0x00000003ff020219 */ /* 0x000fc80000011607 */
[--C-:B------:R-:W-:Y:S01]  /*10720*/  SHF.R.S32.HI R3, RZ, 0x1f, R2.reuse ;  /* 0x0000001fff037819 */ /* 0x100fe20000011402 */
[----:B------:R-:W-:-:S04]  /*10730*/  IMAD.MOV R7, RZ, RZ, -R2 ;  /* 0x000000ffff077224 */ /* 0x000fc800078e0a02 */
[----:B------:R-:W-:Y:S02]  /*10740*/  IMAD R7, R8, R7, R0 ;  /* 0x0000000708077224 */ /* 0x000fe400078e0200 */
[----:B--2---:R-:W-:-:S04]  /*10750*/  IMAD R8, R10, UR6, RZ ;  /* 0x000000060a087c24 */ /* 0x004fc8000f8e02ff */
[C---:B----4-:R-:W-:Y:S02]  /*10760*/  IMAD R8, R9.reuse, UR7, R8 ;  /* 0x0000000709087c24 */ /* 0x050fe4000f8e0208 */
[----:B------:R-:W-:-:S04]  /*10770*/  IMAD.WIDE.U32 R2, R9, UR6, R2 ;  /* 0x0000000609027c25 */ /* 0x000fc8000f8e0002 */
[----:B------:R-:W-:Y:S01]  /*10780*/  IMAD.IADD R3, R8, 0x1, R3 ;  /* 0x0000000108037824 */ /* 0x000fe200078e0203 */
[----:B------:R-:W-:-:S04]  /*10790*/  LEA R8, P0, R2, UR4, 0x2 ;  /* 0x0000000402087c11 */ /* 0x000fc8000f8010ff */
[----:B------:R-:W-:-:S05]  /*107a0*/  LEA.HI.X R9, R2, UR5, R3, 0x2, P0 ;  /* 0x0000000502097c11 */ /* 0x000fca00080f1403 */
[----:B------:R2:W5:Y:S04]  /*107b0*/  LDG.E R8, desc[UR60][R8.64] ;  /* 0x0000003c08087981 */ /* 0x000568000c1e1900 */
.L_x_476:
[----:B------:R-:W3:Y:S01]  /*107c0*/  LDL R2, [R1+0x4] ;  /* 0x0000040001027983 */ /* 0x000ee20000100800 */
[----:B------:R-:W-:Y:S01]  /*107d0*/  BSSY B2, `(.L_x_477) ;  /* 0x0000005000027945 */ /* 0x000fe20003800000 */
[----:B---3--:R-:W-:Y:S01]  /*107e0*/  IMAD R3, R4, 0x8, R2 ;  /* 0x0000000804037824 */ /* 0x008fe200078e0202 */
[----:B------:R-:W-:-:S04]  /*107f0*/  SHF.L.U32 R2, R5, 0x1f, RZ ;  /* 0x0000001f05027819 */ /* 0x000fc800000006ff */
[----:B------:R-:W3:Y:S02]  /*10800*/  SYNCS.PHASECHK.TRANS64.TRYWAIT P0, [R3+URZ+0x36840], R2 ;  /* 0x03684002030075a7 */ /* 0x000ee4000800017f */
[----:B---3--:R-:W-:Y:S05]  /*10810*/  @!P0 BRA `(.L_x_478) ;  /* 0x0000003800888947 */ /* 0x008fea0003800000 */
.L_x_574:
[----:B------:R-:W-:Y:S05]  /*10820*/  BSYNC B2 ;  /* 0x0000000000027941 */ /* 0x000fea0003800000 */
.L_x_477:
[----:B--2---:R-:W2:Y:S01]  /*10830*/  S2R R9, SR_TID.X ;  /* 0x0000000000097919 */ /* 0x004ea20000002100 */
[----:B------:R-:W-:Y:S01]  /*10840*/  BSSY B2, `(.L_x_479) ;  /* 0x000000b000027945 */ /* 0x000fe20003800000 */
[----:B--2---:R-:W-:-:S04]  /*10850*/  LOP3.LUT R9, R9, 0x7f, RZ, 0xc0, !PT ;  /* 0x0000007f09097812 */ /* 0x004fc800078ec0ff */
[----:B------:R-:W-:-:S13]  /*10860*/  ISETP.NE.AND P1, PT, R9, RZ, PT ;  /* 0x000000ff0900720c */ /* 0x000fda0003f25270 */
[----:B------:R-:W-:Y:S05]  /*10870*/  @P1 BRA `(.L_x_480) ;  /* 0x00000000001c1947 */ /* 0x000fea0003800000 */
[----:B------:R-:W2:Y:S01]  /*10880*/  S2R R9, SR_TID.X ;  /* 0x0000000000097919 */ /* 0x000ea20000002100 */
[----:B---3--:R-:W-:-:S04]  /*10890*/  IMAD.MOV.U32 R2, RZ, RZ, 0xa800 ;  /* 0x0000a800ff027424 */ /* 0x008fc800078e00ff */
[----:B------:R4:W-:Y:S01]  /*108a0*/  SYNCS.ARRIVE.TRANS64 RZ, [R3+URZ+0x36830], R2 ;  /* 0x0368300203ff79a7 */ /* 0x0009e2000800003f */
[----:B--2---:R-:W-:-:S04]  /*108b0*/  LOP3.LUT R9, R9, 0x1f, RZ, 0xc0, !PT ;  /* 0x0000001f09097812 */ /* 0x004fc800078ec0ff */
[----:B------:R-:W-:-:S13]  /*108c0*/  ISETP.NE.AND P0, PT, R9, RZ, PT ;  /* 0x000000ff0900720c */ /* 0x000fda0003f05270 */
[----:B----4-:R-:W-:Y:S05]  /*108d0*/  @!P0 BRA `(.L_x_480) ;  /* 0x0000000000048947 */ /* 0x010fea0003800000 */
[----:B------:R-:W-:Y:S01]  /*108e0*/  BPT.TRAP 0x1 ;  /* 0x000000040000795c */ /* 0x000fe20000300000 */
.L_x_480:
[----:B------:R-:W-:Y:S05]  /*108f0*/  BSYNC B2 ;  /* 0x0000000000027941 */ /* 0x000fea0003800000 */
.L_x_479:
[----:B------:R-:W2:Y:S04]  /*10900*/  LDL R9, [R1+0x4] ;  /* 0x0000040001097983 */ /* 0x000ea80000100800 */
[----:B---3--:R-:W3:Y:S01]  /*10910*/  LDL R2, [R1+0x18] ;  /* 0x0000180001027983 */ /* 0x008ee20000100800 */
        /* <DEDUP_REMOVED lines=11> */
.L_x_481:
        /* <DEDUP_REMOVED lines=9> */
[----:B--2---:R-:W-:Y:S05]  /*10a60*/  @P0 BRA.U.ANY `(.L_x_481) ;  /* 0xfffffffd00d80947 */ /* 0x004fea000393ffff */
[----:B------:R-:W-:Y:S01]  /*10a70*/  IMAD.MOV.U32 R15, RZ, RZ, 0x40 ;  /* 0x00000040ff0f7424 */ /* 0x000fe200078e00ff */
[----:B------:R-:W-:Y:S01]  /*10a80*/  PLOP3.LUT P0, PT, PT, PT, PT, 0x80, 0x0 ;  /* 0x000000000000781c */ /* 0x000fe20003f0f070 */
[----:B------:R-:W-:Y:S01]  /*10a90*/  VIADD R10, R9, 0x24c00 ;  /* 0x00024c00090a7836 */ /* 0x000fe20000000000 */
[----:B------:R-:W-:Y:S01]  /*10aa0*/  UMOV UR6, 0x0 ;  /* 0x0000000000067882 */ /* 0x000fe20000000000 */
[----:B------:R-:W-:Y:S01]  /*10ab0*/  UMOV UR7, 0x14f00000 ;  /* 0x14f0000000077882 */ /* 0x000fe20000000000 */
[----:B------:R-:W-:-:S15]  /*10ac0*/  R2UR UR10, R15 ;  /* 0x000000000f0a72ca */ /* 0x000fde00000e0000 */
.L_x_482:
        /* <DEDUP_REMOVED lines=16> */
.L_x_483:
        /* <DEDUP_REMOVED lines=10> */
[----:B------:R-:W2:Y:S04]  /*10c70*/  LDL.LU R12, [R1+0x10] ;  /* 0x00001000010c7983 */ /* 0x000ea80000300800 */
[----:B------:R-:W3:Y:S01]  /*10c80*/  LDL R10, [R1+0x8] ;  /* 0x00000800010a7983 */ /* 0x000ee20000100800 */
[----:B------:R-:W-:Y:S01]  /*10c90*/  BSSY B2, `(.L_x_484) ;  /* 0x0000005000027945 */ /* 0x000fe20003800000 */
[----:B--2---:R-:W-:Y:S01]  /*10ca0*/  SHF.L.U32 R3, R12, 0x1f, RZ ;  /* 0x0000001f0c037819 */ /* 0x004fe200000006ff */
[----:B---3--:R-:W-:-:S04]  /*10cb0*/  IMAD R2, R10, 0x8, R6 ;  /* 0x000000080a027824 */ /* 0x008fc800078e0206 */
[----:B------:R-:W2:Y:S02]  /*10cc0*/  SYNCS.PHASECHK.TRANS64.TRYWAIT P0, [R2+URZ+0x60], R3 ;  /* 0x00006003020075a7 */ /* 0x000ea4000800017f */
[----:B--2---:R-:W-:Y:S05]  /*10cd0*/  @!P0 BRA `(.L_x_485) ;  /* 0x00000034006c8947 */ /* 0x004fea0003800000 */
.L_x_575:
[----:B------:R-:W-:Y:S05]  /*10ce0*/  BSYNC B2 ;  /* 0x0000000000027941 */ /* 0x000fea0003800000 */
.L_x_484:
[----:B------:R-:W-:Y:S01]  /*10cf0*/  BSSY B2, `(.L_x_486) ;  /* 0x000000b000027945 */ /* 0x000fe20003800000 */
[----:B------:R-:W-:Y:S02]  /*10d00*/  IMAD.MOV.U32 R12, RZ, RZ, 0x0 ;  /* 0x00000000ff0c7424 */ /* 0x000fe400078e00ff */
[----:B------:R-:W-:Y:S01]  /*10d10*/  IMAD.MOV.U32 R13, RZ, RZ, 0x14f00000 ;  /* 0x14f00000ff0d7424 */ /* 0x000fe200078e00ff */
[----:B------:R-:W-:Y:S06]  /*10d20*/  @P1 BRA `(.L_x_487) ;  /* 0x00000000001c1947 */ /* 0x000fec0003800000 */
[----:B------:R-:W3:Y:S01]  /*10d30*/  S2R R9, SR_TID.X ;  /* 0x0000000000097919 */ /* 0x000ee20000002100 */
[----:B--2---:R-:W-:-:S04]  /*10d40*/  IMAD.MOV.U32 R3, RZ, RZ, 0xa800 ;  /* 0x0000a800ff037424 */ /* 0x004fc800078e00ff */
[----:B------:R4:W-:Y:S01]  /*10d50*/  SYNCS.ARRIVE.TRANS64 RZ, [R2+URZ+0x50], R3 ;  /* 0x0000500302ff79a7 */ /* 0x0009e2000800003f */
[----:B---3--:R-:W-:-:S04]  /*10d60*/  LOP3.LUT R9, R9, 0x1f, RZ, 0xc0, !PT ;  /* 0x0000001f09097812 */ /* 0x008fc800078ec0ff */
[----:B------:R-:W-:-:S13]  /*10d70*/  ISETP.NE.AND P0, PT, R9, RZ, PT ;  /* 0x000000ff0900720c */ /* 0x000fda0003f05270 */
[----:B----4-:R-:W-:Y:S05]  /*10d80*/  @!P0 BRA `(.L_x_487) ;  /* 0x0000000000048947 */ /* 0x010fea0003800000 */
[----:B------:R-:W-:Y:S01]  /*10d90*/  BPT.TRAP 0x1 ;  /* 0x000000040000795c */ /* 0x000fe20000300000 */
.L_x_487:
[----:B------:R-:W-:Y:S05]  /*10da0*/  BSYNC B2 ;  /* 0x0000000000027941 */ /* 0x000fea0003800000 */
.L_x_486:
[----:B------:R-:W3:Y:S04]  /*10db0*/  LDL R17, [R1+0x4] ;  /* 0x0000040001117983 */ /* 0x000ee80000100800 */
[----:B--2---:R-:W3:Y:S04]  /*10dc0*/  LDL.LU R3, [R1+0x8] ;  /* 0x0000080001037983 */ /* 0x004ee80000300800 */
[----:B------:R-:W2:Y:S04]  /*10dd0*/  LDL R10, [R1+0x18] ;  /* 0x00001800010a7983 */ /* 0x000ea80000100800 */
[----:B------:R-:W2:Y:S01]  /*10de0*/  LDL.LU R9, [R1+0x14] ;  /* 0x0000140001097983 */ /* 0x000ea20000300800 */
[----:B------:R-:W-:Y:S01]  /*10df0*/  R2UR UR10, R11 ;  /* 0x000000000b0a72ca */ /* 0x000fe200000e0000 */
[----:B------:R-:W-:Y:S01]  /*10e00*/  UIADD3 UR4, UP0, UR38, 0x470, URZ ;  /* 0x0000047026047890 */ /* 0x000fe2000ff1e03f */
[----:B------:R-:W-:Y:S01]  /*10e10*/  R2UR UR6, R12 ;  /* 0x000000000c0672ca */ /* 0x000fe200000e0000 */
[----:B------:R-:W-:Y:S01]  /*10e20*/  VIADD R2, R2, 0x50 ;  /* 0x0000005002027836 */ /* 0x000fe20000000000 */
[----:B------:R-:W-:Y:S01]  /*10e30*/  R2UR UR7, R13 ;  /* 0x000000000d0772ca */ /* 0x000fe200000e0000 */
[----:B------:R-:W-:Y:S01]  /*10e40*/  UIADD3.X UR5, URZ, UR39, URZ, UP0, !UPT ;  /* 0x000000273f057290 */ /* 0x000fe200087fe43f */
[----:B------:R-:W-:Y:S01]  /*10e50*/  PLOP3.LUT P0, PT, PT, PT, PT, 0x80, 0x0 ;  /* 0x000000000000781c */ /* 0x000fe20003f0f070 */
[----:B---3--:R-:W-:-:S02]  /*10e60*/  IMAD R3, R3, 0xa800, R17 ;  /* 0x0000a80003037824 */ /* 0x008fc400078e0211 */
[----:B--2---:R-:W-:Y:S02]  /*10e70*/  IMAD R9, R9, 0x70, R10 ;  /* 0x0000007009097824 */ /* 0x004fe400078e020a */
[----:B------:R-:W-:-:S08]  /*10e80*/  VIADD R10, R3, 0x400 ;  /* 0x00000400030a7836 */ /* 0x000fd00000000000 */
.L_x_488:
        /* <DEDUP_REMOVED lines=10> */
[----:B--2---:R-:W-:Y:S05]  /*10f30*/  @P0 BRA.U.ANY `(.L_x_488) ;  /* 0xfffffffd00d40947 */ /* 0x004fea000393ffff */
[----:B------:R-:W-:Y:S01]  /*10f40*/  R2UR UR10, R15 ;  /* 0x000000000f0a72ca */ /* 0x000fe200000e0000 */
[----:B------:R-:W-:Y:S01]  /*10f50*/  VIADD R10, R3, 0x3c00 ;  /* 0x00003c00030a7836 */ /* 0x000fe20000000000 */
[----:B------:R-:W-:Y:S02]  /*10f60*/  R2UR UR6, R12 ;  /* 0x000000000c0672ca */ /* 0x000fe400000e0000 */
[----:B------:R-:W-:Y:S02]  /*10f70*/  R2UR UR7, R13 ;  /* 0x000000000d0772ca */ /* 0x000fe400000e0000 */
[----:B------:R-:W-:-:S13]  /*10f80*/  PLOP3.LUT P0, PT, PT, PT, PT, 0x80, 0x0 ;  /* 0x000000000000781c */ /* 0x000fda0003f0f070 */
.L_x_489:
        /* <DEDUP_REMOVED lines=16> */
.L_x_490:
        /* <DEDUP_REMOVED lines=11> */
[----:B------:R2:W-:Y:S04]  /*11140*/  STL [R1+0x14], R7 ;  /* 0x0000140701007387 */ /* 0x0005e80000100800 */
[----:B------:R2:W-:Y:S02]  /*11150*/  STL [R1], R8 ;  /* 0x0000000801007387 */ /* 0x0005e40000100800 */
.L_x_475:
[----:B------:R-:W-:Y:S05]  /*11160*/  BSYNC B1 ;  /* 0x0000000000017941 */ /* 0x000fea0003800000 */
.L_x_474:
[----:B------:R-:W3:Y:S01]  /*11170*/  LDL R2, [R1+0x1c] ;  /* 0x00001c0001027983 */ /* 0x000ee20000100800 */
[----:B------:R-:W-:Y:S01]  /*11180*/  VIADD R3, R4, 0x1 ;  /* 0x0000000104037836 */ /* 0x000fe20000000000 */
[----:B------:R-:W-:Y:S04]  /*11190*/  BSSY B1, `(.L_x_491) ;  /* 0x00000ba000017945 */ /* 0x000fe80003800000 */
[----:B------:R-:W-:-:S04]  /*111a0*/  ISETP.NE.AND P0, PT, R3, 0x2, PT ;  /* 0x000000020300780c */ /* 0x000fc80003f05270 */
[----:B------:R-:W-:Y:S02]  /*111b0*/  SEL R11, R3, RZ, P0 ;  /* 0x000000ff030b7207 */ /* 0x000fe40000000000 */
[----:B---3--:R-:W-:Y:S02]  /*111c0*/  LOP3.LUT P1, RZ, R2, 0x1, RZ, 0xc0, !PT ;  /* 0x0000000102ff7812 */ /* 0x008fe4000782c0ff */
[----:B------:R-:W-:-:S04]  /*111d0*/  SEL R2, RZ, 0x1, P0 ;  /* 0x00000001ff027807 */ /* 0x000fc80000000000 */
[----:B------:R-:W-:-:S05]  /*111e0*/  LOP3.LUT R10, R5, R2, RZ, 0x3c, !PT ;  /* 0x00000002050a7212 */ /* 0x000fca00078e3cff */
[----:B------:R3:W-:Y:S04]  /*111f0*/  STL [R1+0x10], R10 ;  /* 0x0000100a01007387 */ /* 0x0007e80000100800 */
[----:B------:R3:W-:Y:S01]  /*11200*/  STL [R1+0x8], R11 ;  /* 0x0000080b01007387 */ /* 0x0007e20000100800 */
[----:B------:R-:W-:Y:S05]  /*11210*/  @!P1 BRA `(.L_x_492) ;  /* 0x0000000800c49947 */ /* 0x000fea0003800000 */
[----:B------:R-:W-:Y:S01]  /*11220*/  ULDC.64 UR4, c[0x0][0x418] ;  /* 0x0001060000047ab9 */ /* 0x000fe20000000a00 */
[----:B--2---:R-:W-:Y:S01]  /*11230*/  VIADD R7, R0, 0xffffffff ;  /* 0xffffffff00077836 */ /* 0x004fe20000000000 */
[----:B------:R-:W-:-:S04]  /*11240*/  ISETP.NE.U32.AND P0, PT, RZ, UR4, PT ;  /* 0x00000004ff007c0c */ /* 0x000fc8000bf05070 */
[----:B------:R-:W-:-:S13]  /*11250*/  ISETP.NE.AND.EX P0, PT, RZ, UR5, PT, P0 ;  /* 0x00000005ff007c0c */ /* 0x000fda000bf05300 */
[----:B------:R-:W-:Y:S05]  /*11260*/  @!P0 BRA `(.L_x_493) ;  /* 0x00000000004c8947 */ /* 0x000fea0003800000 */
[----:B------:R-:W2:Y:S01]  /*11270*/  LDL R13, [R1+0x20] ;  /* 0x00002000010d7983 */ /* 0x000ea20000100800 */
[----:B------:R-:W4:Y:S01]  /*11280*/  LDC R9, c[0x0][0x43c] ;  /* 0x00010f00ff097b82 */ /* 0x000f220000000800 */
[----:B------:R-:W-:Y:S02]  /*11290*/  ULDC.64 UR6, c[0x0][0x428] ;  /* 0x00010a0000067ab9 */ /* 0x000fe40000000a00 */
[----:B------:R-:W3:Y:S01]  /*112a0*/  LDL R12, [R1+0xc] ;  /* 0x00000c00010c7983 */ /* 0x000ee20000100800 */
[----:B----4-:R-:W-:-:S13]  /*112b0*/  ISETP.NE.AND P0, PT, R9, 0x1, PT ;  /* 0x000000010900780c */ /* 0x010fda0003f05270 */
[----:B------:R-:W4:Y:S02]  /*112c0*/  @P0 LDC.64 R2, c[0x0][0x440] ;  /* 0x00011000ff020b82 */ /* 0x000f240000000a00 */
[----:B----45:R-:W-:-:S04]  /*112d0*/  @P0 IMAD.HI.U32 R8, R7, R2, RZ ;  /* 0x0000000207080227 */ /* 0x030fc800078e00ff */
        /* <DEDUP_REMOVED lines=12> */
.L_x_493:
[----:B------:R-:W4:Y:S01]  /*113a0*/  LDL R2, [R1+0x4] ;  /* 0x0000040001027983 */ /* 0x000f220000100800 */
[----:B------:R-:W-:Y:S01]  /*113b0*/  SHF.L.U32 R3, R10, 0x1f, RZ ;  /* 0x0000001f0a037819 */ /* 0x000fe200000006ff */
[----:B------:R-:W-:Y:S01]  /*113c0*/  BSSY B2, `(.L_x_494) ;  /* 0x0000004000027945 */ /* 0x000fe20003800000 */
[----:B----4-:R-:W-:-:S04]  /*113d0*/  IMAD R2, R11, 0x8, R2 ;  /* 0x000000080b027824 */ /* 0x010fc800078e0202 */
[----:B------:R-:W4:Y:S02]  /*113e0*/  SYNCS.PHASECHK.TRANS64.TRYWAIT P0, [R2+URZ+0x36840], R3 ;  /* 0x03684003020075a7 */ /* 0x000f24000800017f */
[----:B----4-:R-:W-:Y:S05]  /*113f0*/  @!P0 BRA `(.L_x_495) ;  /* 0x0000002c00b88947 */ /* 0x010fea0003800000 */
.L_x_576:
[----:B------:R-:W-:Y:S05]  /*11400*/  BSYNC B2 ;  /* 0x0000000000027941 */ /* 0x000fea0003800000 */
.L_x_494:
[----:B--2---:R-:W2:Y:S01]  /*11410*/  S2R R9, SR_TID.X ;  /* 0x0000000000097919 */ /* 0x004ea20000002100 */
[----:B------:R-:W-:Y:S01]  /*11420*/  BSSY B2, `(.L_x_496) ;  /* 0x000000b000027945 */ /* 0x000fe20003800000 */
[----:B--2---:R-:W-:-:S04]  /*11430*/  LOP3.LUT R9, R9, 0x7f, RZ, 0xc0, !PT ;  /* 0x0000007f09097812 */ /* 0x004fc800078ec0ff */
[----:B------:R-:W-:-:S13]  /*11440*/  ISETP.NE.AND P1, PT, R9, RZ, PT ;  /* 0x000000ff0900720c */ /* 0x000fda0003f25270 */
[----:B------:R-:W-:Y:S05]  /*11450*/  @P1 BRA `(.L_x_497) ;  /* 0x00000000001c1947 */ /* 0x000fea0003800000 */
[----:B------:R-:W2:Y:S01]  /*11460*/  S2R R9, SR_TID.X ;  /* 0x0000000000097919 */ /* 0x000ea20000002100 */
[----:B----4-:R-:W-:-:S04]  /*11470*/  IMAD.MOV.U32 R3, RZ, RZ, 0xa800 ;  /* 0x0000a800ff037424 */ /* 0x010fc800078e00ff */
[----:B------:R4:W-:Y:S01]  /*11480*/  SYNCS.ARRIVE.TRANS64 RZ, [R2+URZ+0x36830], R3 ;  /* 0x0368300302ff79a7 */ /* 0x0009e2000800003f */
[----:B--2---:R-:W-:-:S04]  /*11490*/  LOP3.LUT R9, R9, 0x1f, RZ, 0xc0, !PT ;  /* 0x0000001f09097812 */ /* 0x004fc800078ec0ff */
[----:B------:R-:W-:-:S13]  /*114a0*/  ISETP.NE.AND P0, PT, R9, RZ, PT ;  /* 0x000000ff0900720c */ /* 0x000fda0003f05270 */
[----:B----4-:R-:W-:Y:S05]  /*114b0*/  @!P0 BRA `(.L_x_497) ;  /* 0x0000000000048947 */ /* 0x010fea0003800000 */
[----:B------:R-:W-:Y:S01]  /*114c0*/  BPT.TRAP 0x1 ;  /* 0x000000040000795c */ /* 0x000fe20000300000 */
.L_x_497:
[----:B------:R-:W-:Y:S05]  /*114d0*/  BSYNC B2 ;  /* 0x0000000000027941 */ /* 0x000fea0003800000 */
.L_x_496:
[----:B------:R-:W2:Y:S04]  /*114e0*/  LDL R9, [R1+0x8] ;  /* 0x0000080001097983 */ /* 0x000ea80000100800 */
[----:B---3--:R-:W3:Y:S04]  /*114f0*/  LDL R10, [R1+0x4] ;  /* 0x00000400010a7983 */ /* 0x008ee80000100800 */
[----:B----4-:R-:W4:Y:S01]  /*11500*/  LDL R2, [R1+0x18] ;  /* 0x0000180001027983 */ /* 0x010f220000100800 */
[----:B------:R-:W-:-:S05]  /*11510*/  IMAD.MOV.U32 R12, RZ, RZ, RZ ;  /* 0x000000ffff0c7224 */ /* 0x000fca00078e00ff */
[----:B------:R-:W-:Y:S01]  /*11520*/  R2UR UR10, R12 ;  /* 0x000000000c0a72ca */ /* 0x000fe200000e0000 */
[----:B------:R-:W-:Y:S01]  /*11530*/  UIADD3 UR4, UP0, UR38, 0x370, URZ ;  /* 0x0000037026047890 */ /* 0x000fe2000ff1e03f */
[----:B------:R-:W-:Y:S01]  /*11540*/  PLOP3.LUT P0, PT, PT, PT, PT, 0x80, 0x0 ;  /* 0x000000000000781c */ /* 0x000fe20003f0f070 */
[----:B------:R-:W-:Y:S01]  /*11550*/  UMOV UR6, 0x0 ;  /* 0x0000000000067882 */ /* 0x000fe20000000000 */
[----:B------:R-:W-:Y:S01]  /*11560*/  UMOV UR7, 0x14f00000 ;  /* 0x14f0000000077882 */ /* 0x000fe20000000000 */
[----:B------:R-:W-:Y:S01]  /*11570*/  UIADD3.X UR5, URZ, UR39, URZ, UP0, !UPT ;  /* 0x000000273f057290 */ /* 0x000fe200087fe43f */
[C---:B--2---:R-:W-:Y:S02]  /*11580*/  IMAD R3, R9.reuse, 0x8, R6 ;  /* 0x0000000809037824 */ /* 0x044fe400078e0206 */
[----:B---3--:R-:W-:Y:S02]  /*11590*/  IMAD R9, R9, 0xa800, R10 ;  /* 0x0000a80009097824 */ /* 0x008fe400078e020a */
[----:B------:R-:W-:-:S02]  /*115a0*/  VIADD R3, R3, 0x30 ;  /* 0x0000003003037836 */ /* 0x000fc40000000000 */
[----:B----4-:R-:W-:Y:S02]  /*115b0*/  IMAD R2, R7, 0x70, R2 ;  /* 0x0000007007027824 */ /* 0x010fe400078e0202 */
[----:B------:R-:W-:-:S07]  /*115c0*/  VIADD R10, R9, 0x21400 ;  /* 0x00021400090a7836 */ /* 0x000fce0000000000 */
.L_x_498:
        /* <DEDUP_REMOVED lines=16> */
.L_x_499:
        /* <DEDUP_REMOVED lines=16> */
.L_x_500:
        /* <DEDUP_REMOVED lines=10> */
[----:B------:R-:W-:Y:S01]  /*11870*/  SHF.L.U32 R5, R5, 0x1f, RZ ;  /* 0x0000001f05057819 */ /* 0x000fe200000006ff */
[----:B------:R-:W-:Y:S01]  /*11880*/  IMAD R2, R4, 0x8, R6 ;  /* 0x0000000804027824 */ /* 0x000fe200078e0206 */
[----:B------:R-:W-:Y:S03]  /*11890*/  BSSY B2, `(.L_x_501) ;  /* 0x0000003000027945 */ /* 0x000fe60003800000 */
[----:B------:R-:W2:Y:S02]  /*118a0*/  SYNCS.PHASECHK.TRANS64.TRYWAIT P0, [R2+URZ+0x60], R5 ;  /* 0x00006005020075a7 */ /* 0x000ea4000800017f */
[----:B--2---:R-:W-:Y:S05]  /*118b0*/  @!P0 BRA `(.L_x_502) ;  /* 0x00000028009c8947 */ /* 0x004fea0003800000 */
.L_x_577:
[----:B------:R-:W-:Y:S05]  /*118c0*/  BSYNC B2 ;  /* 0x0000000000027941 */ /* 0x000fea0003800000 */
.L_x_501:
[----:B------:R-:W-:Y:S01]  /*118d0*/  BSSY B2, `(.L_x_503) ;  /* 0x000000b000027945 */ /* 0x000fe20003800000 */
[----:B------:R-:W-:Y:S02]  /*118e0*/  IMAD.MOV.U32 R10, RZ, RZ, 0x0 ;  /* 0x00000000ff0a7424 */ /* 0x000fe400078e00ff */
[----:B------:R-:W-:Y:S01]  /*118f0*/  IMAD.MOV.U32 R11, RZ, RZ, 0x14f00000 ;  /* 0x14f00000ff0b7424 */ /* 0x000fe200078e00ff */
[----:B------:R-:W-:Y:S06]  /*11900*/  @P1 BRA `(.L_x_504) ;  /* 0x00000000001c1947 */ /* 0x000fec0003800000 */
[----:B------:R-:W3:Y:S02]  /*11910*/  S2R R3, SR_TID.X ;  /* 0x0000000000037919 */ /* 0x000ee40000002100 */
[----:B---3--:R-:W-:Y:S01]  /*11920*/  LOP3.LUT R9, R3, 0x1f, RZ, 0xc0, !PT ;  /* 0x0000001f03097812 */ /* 0x008fe200078ec0ff */
[----:B------:R-:W-:-:S03]  /*11930*/  IMAD.MOV.U32 R3, RZ, RZ, 0xa800 ;  /* 0x0000a800ff037424 */ /* 0x000fc600078e00ff */
[----:B------:R-:W-:Y:S01]  /*11940*/  ISETP.NE.AND P0, PT, R9, RZ, PT ;  /* 0x000000ff0900720c */ /* 0x000fe20003f05270 */
[----:B------:R3:W-:-:S12]  /*11950*/  SYNCS.ARRIVE.TRANS64 RZ, [R2+URZ+0x50], R3 ;  /* 0x0000500302ff79a7 */ /* 0x0007d8000800003f */
[----:B---3--:R-:W-:Y:S05]  /*11960*/  @!P0 BRA `(.L_x_504) ;  /* 0x0000000000048947 */ /* 0x008fea0003800000 */
[----:B------:R-:W-:Y:S01]  /*11970*/  BPT.TRAP 0x1 ;  /* 0x000000040000795c */ /* 0x000fe20000300000 */
.L_x_504:
[----:B------:R-:W-:Y:S05]  /*11980*/  BSYNC B2 ;  /* 0x0000000000027941 */ /* 0x000fea0003800000 */
.L_x_503:
[----:B------:R-:W3:Y:S04]  /*11990*/  LDL R9, [R1+0x4] ;  /* 0x0000040001097983 */ /* 0x000ee80000100800 */
[----:B--2---:R-:W2:Y:S04]  /*119a0*/  LDL R5, [R1+0x18] ;  /* 0x0000180001057983 */ /* 0x004ea80000100800 */
        /* <DEDUP_REMOVED lines=11> */
.L_x_505:
        /* <DEDUP_REMOVED lines=16> */
.L_x_506:
        /* <DEDUP_REMOVED lines=16> */
.L_x_507:
        /* <DEDUP_REMOVED lines=13> */
.L_x_492:
[----:B------:R-:W-:Y:S05]  /*11d30*/  BSYNC B1 ;  /* 0x0000000000017941 */ /* 0x000fea0003800000 */
.L_x_491:
[C---:B------:R-:W-:Y:S01]  /*11d40*/  ISETP.GT.AND P0, PT, R0.reuse, 0x1, PT ;  /* 0x000000010000780c */ /* 0x040fe20003f04270 */
[----:B------:R-:W-:-:S12]  /*11d50*/  VIADD R0, R0, 0xfffffffe ;  /* 0xfffffffe00007836 */ /* 0x000fd80000000000 */
[----:B------:R-:W-:Y:S05]  /*11d60*/  @P0 BRA `(.L_x_508) ;  /* 0xffffffe800040947 */ /* 0x000fea000383ffff */
.L_x_454:
[----:B------:R-:W-:Y:S05]  /*11d70*/  BSYNC B0 ;  /* 0x0000000000007941 */ /* 0x000fea0003800000 */
.L_x_453:
[----:B------:R-:W0:Y:S01]  /*11d80*/  S2R R2, SR_TID.X ;  /* 0x0000000000027919 */ /* 0x000e220000002100 */
[----:B------:R-:W-:Y:S01]  /*11d90*/  BSSY B0, `(.L_x_509) ;  /* 0x0000010000007945 */ /* 0x000fe20003800000 */
[----:B0-----:R-:W-:-:S04]  /*11da0*/  LOP3.LUT R3, R2, 0x7f, RZ, 0xc0, !PT ;  /* 0x0000007f02037812 */ /* 0x001fc800078ec0ff */
[----:B------:R-:W-:-:S13]  /*11db0*/  ISETP.NE.AND P0, PT, R3, RZ, PT ;  /* 0x000000ff0300720c */ /* 0x000fda0003f05270 */
[----:B------:R-:W-:Y:S05]  /*11dc0*/  @P0 BRA `(.L_x_510) ;  /* 0x0000000000300947 */ /* 0x000fea0003800000 */
[----:B------:R-:W0:Y:S01]  /*11dd0*/  S2R R2, SR_LANEID ;  /* 0x0000000000027919 */ /* 0x000e220000000000 */
[----:B------:R-:W-:Y:S01]  /*11de0*/  VOTEU.ANY UR4, UPT, PT ;  /* 0x0000000000047886 */ /* 0x000fe200038e0100 */
[----:B------:R-:W1:Y:S01]  /*11df0*/  LDC.64 R4, c[0x0][0xc60] ;  /* 0x00031800ff047b82 */ /* 0x000e620000000a00 */
[----:B------:R-:W0:Y:S02]  /*11e00*/  FLO.U32 R0, UR4 ;  /* 0x0000000400007d00 */ /* 0x000e2400080e0000 */
[----:B0-----:R-:W-:-:S06]  /*11e10*/  ISETP.EQ.U32.AND P0, PT, R0, R2, PT ;  /* 0x000000020000720c */ /* 0x001fcc0003f02070 */
[----:B------:R-:W1:Y:S07]  /*11e20*/  POPC R2, UR4 ;  /* 0x0000000400027d09 */ /* 0x000e6e0008000000 */
[----:B-1----:R-:W2:Y:S04]  /*11e30*/  @P0 ATOMG.E.ADD.STRONG.GPU PT, R2, desc[UR60][R4.64], R2 ;  /* 0x00000002040209a8 */ /* 0x002ea800081ee1fc */
[----:B--2---:R0:W1:Y:S02]  /*11e40*/  SHFL.IDX PT, R2, R2, R0, 0x1f ;  /* 0x00001f0002027589 */ /* 0x00406400000e0000 */
[----:B0-----:R-:W0:Y:S02]  /*11e50*/  S2R R0, SR_LTMASK ;  /* 0x0000000000007919 */ /* 0x001e240000003900 */
[----:B0-----:R-:W-:-:S06]  /*11e60*/  LOP3.LUT R0, R0, UR4, RZ, 0xc0, !PT ;  /* 0x0000000400007c12 */ /* 0x001fcc000f8ec0ff */
[----:B------:R-:W1:Y:S02]  /*11e70*/  POPC R0, R0 ;  /* 0x0000000000007309 */ /* 0x000e640000000000 */
[----:B-1----:R-:W-:-:S07]  /*11e80*/  IADD3 R16, R2, UR36, R0 ;  /* 0x0000002402107c10 */ /* 0x002fce000fffe000 */
.L_x_510:
[----:B------:R-:W-:Y:S05]  /*11e90*/  BSYNC B0 ;  /* 0x0000000000007941 */ /* 0x000fea0003800000 */
.L_x_509:
[----:B------:R-:W2:Y:S01]  /*11ea0*/  LDL R0, [R1+0x1c] ;  /* 0x00001c0001007983 */ /* 0x000ea20000100800 */
[----:B------:R-:W-:Y:S01]  /*11eb0*/  BSSY B0, `(.L_x_511) ;  /* 0x0000050000007945 */ /* 0x000fe20003800000 */
[----:B--2---:R-:W-:-:S13]  /*11ec0*/  LOP3.LUT P0, RZ, R0, 0x1, RZ, 0xc0, !PT ;  /* 0x0000000100ff7812 */ /* 0x004fda000780c0ff */
[----:B------:R-:W-:Y:S05]  /*11ed0*/  @!P0 BRA `(.L_x_512) ;  /* 0x0000000400348947 */ /* 0x000fea0003800000 */
[----:B------:R-:W2:Y:S04]  /*11ee0*/  LDL R4, [R1+0x4] ;  /* 0x0000040001047983 */ /* 0x000ea80000100800 */
[----:B------:R-:W2:Y:S04]  /*11ef0*/  LDL R2, [R1+0x8] ;  /* 0x0000080001027983 */ /* 0x000ea80000100800 */
[----:B------:R-:W3:Y:S01]  /*11f00*/  LDL R0, [R1+0x10] ;  /* 0x0000100001007983 */ /* 0x000ee20000100800 */
[----:B------:R-:W-:Y:S01]  /*11f10*/  BSSY B1, `(.L_x_513) ;  /* 0x0000006000017945 */ /* 0x000fe20003800000 */
[----:B------:R-:W-:Y:S01]  /*11f20*/  ISETP.NE.AND P1, PT, R3, RZ, PT ;  /* 0x000000ff0300720c */ /* 0x000fe20003f25270 */
[----:B--2---:R-:W-:Y:S01]  /*11f30*/  IMAD R2, R2, 0x8, R4 ;  /* 0x0000000802027824 */ /* 0x004fe200078e0204 */
[----:B---3--:R-:W-:-:S04]  /*11f40*/  SHF.L.U32 R0, R0, 0x1f, RZ ;  /* 0x0000001f00007819 */ /* 0x008fc800000006ff */
[----:B------:R-:W0:Y:S02]  /*11f50*/  SYNCS.PHASECHK.TRANS64.TRYWAIT P0, [R2+URZ+0x36860], R0 ;  /* 0x03686000020075a7 */ /* 0x000e24000800017f */
[----:B0-----:R-:W-:Y:S05]  /*11f60*/  @!P0 BRA `(.L_x_514) ;  /* 0x0000002400048947 */ /* 0x001fea0003800000 */
.L_x_578:
[----:B------:R-:W-:Y:S05]  /*11f70*/  BSYNC B1 ;  /* 0x0000000000017941 */ /* 0x000fea0003800000 */
.L_x_513:
[----:B------:R-:W-:Y:S04]  /*11f80*/  BSSY B1, `(.L_x_515) ;  /* 0x0000009000017945 */ /* 0x000fe80003800000 */
[----:B------:R-:W-:Y:S05]  /*11f90*/  @P1 BRA `(.L_x_516) ;  /* 0x00000000001c1947 */ /* 0x000fea0003800000 */
[----:B------:R-:W2:Y:S01]  /*11fa0*/  S2R R3, SR_TID.X ;  /* 0x0000000000037919 */ /* 0x000ea20000002100 */
[----:B0-----:R-:W-:-:S04]  /*11fb0*/  IMAD.MOV.U32 R0, RZ, RZ, 0xa800 ;  /* 0x0000a800ff007424 */ /* 0x001fc800078e00ff */
[----:B------:R3:W-:Y:S01]  /*11fc0*/  SYNCS.ARRIVE.TRANS64 RZ, [R2+URZ+0x36850], R0 ;  /* 0x0368500002ff79a7 */ /* 0x0007e2000800003f */
[----:B--2---:R-:W-:-:S04]  /*11fd0*/  LOP3.LUT R3, R3, 0x1f, RZ, 0xc0, !PT ;  /* 0x0000001f03037812 */ /* 0x004fc800078ec0ff */
[----:B------:R-:W-:-:S13]  /*11fe0*/  ISETP.NE.AND P0, PT, R3, RZ, PT ;  /* 0x000000ff0300720c */ /* 0x000fda0003f05270 */
[----:B---3--:R-:W-:Y:S05]  /*11ff0*/  @!P0 BRA `(.L_x_516) ;  /* 0x0000000000048947 */ /* 0x008fea0003800000 */
[----:B------:R-:W-:Y:S01]  /*12000*/  BPT.TRAP 0x1 ;  /* 0x000000040000795c */ /* 0x000fe20000300000 */
.L_x_516:
[----:B------:R-:W-:Y:S05]  /*12010*/  BSYNC B1 ;  /* 0x0000000000017941 */ /* 0x000fea0003800000 */
.L_x_515:
[----:B------:R-:W2:Y:S04]  /*12020*/  LDL R5, [R1+0x4] ;  /* 0x0000040001057983 */ /* 0x000ea80000100800 */
[----:B0-----:R-:W2:Y:S04]  /*12030*/  LDL R0, [R1+0x8] ;  /* 0x0000080001007983 */ /* 0x001ea80000100800 */
[----:B------:R-:W3:Y:S04]  /*12040*/  LDL.LU R4, [R1+0x18] ;  /* 0x0000180001047983 */ /* 0x000ee80000300800 */
[----:B------:R-:W3:Y:S01]  /*12050*/  LDL R3, [R1+0x14] ;  /* 0x0000140001037983 */ /* 0x000ee20000100800 */
[----:B------:R-:W-:Y:S01]  /*12060*/  UIADD3 UR4, UP0, UR38, 0x470, URZ ;  /* 0x0000047026047890 */ /* 0x000fe2000ff1e03f */
[----:B------:R-:W-:Y:S01]  /*12070*/  PLOP3.LUT P0, PT, PT, PT, PT, 0x80, 0x0 ;  /* 0x000000000000781c */ /* 0x000fe20003f0f070 */
[----:B------:R-:W-:Y:S01]  /*12080*/  VIADD R2, R2, 0x36850 ;  /* 0x0003685002027836 */ /* 0x000fe20000000000 */
[----:B------:R-:W-:Y:S01]  /*12090*/  UMOV UR6, 0x0 ;  /* 0x0000000000067882 */ /* 0x000fe20000000000 */
[----:B------:R-:W-:Y:S01]  /*120a0*/  UIADD3.X UR5, URZ, UR39, URZ, UP0, !UPT ;  /* 0x000000273f057290 */ /* 0x000fe200087fe43f */
[----:B------:R-:W-:Y:S01]  /*120b0*/  UMOV UR7, 0x14f00000 ;  /* 0x14f0000000077882 */ /* 0x000fe20000000000 */
[----:B------:R-:W-:Y:S01]  /*120c0*/  UMOV UR10, URZ ;  /* 0x0000003f000a7c82 */ /* 0x000fe20008000000 */
[----:B--2---:R-:W-:-:S02]  /*120d0*/  IMAD R0, R0, 0xa800, R5 ;  /* 0x0000a80000007824 */ /* 0x004fc400078e0205 */
[----:B---3--:R-:W-:Y:S02]  /*120e0*/  IMAD R3, R3, 0x70, R4 ;  /* 0x0000007003037824 */ /* 0x008fe400078e0204 */
[----:B------:R-:W-:-:S07]  /*120f0*/  VIADD R4, R0, 0x400 ;  /* 0x0000040000047836 */ /* 0x000fce0000000000 */
.L_x_517:
        /* <DEDUP_REMOVED lines=11> */
[----:B------:R-:W-:Y:S01]  /*121b0*/  PLOP3.LUT P0, PT, PT, PT, PT, 0x80, 0x0 ;  /* 0x000000000000781c */ /* 0x000fe20003f0f070 */
[----:B------:R-:W-:Y:S01]  /*121c0*/  VIADD R4, R0, 0x3c00 ;  /* 0x00003c0000047836 */ /* 0x000fe20000000000 */
[----:B------:R-:W-:Y:S01]  /*121d0*/  UMOV UR6, 0x0 ;  /* 0x0000000000067882 */ /* 0x000fe20000000000 */
[----:B------:R-:W-:Y:S01]  /*121e0*/  UMOV UR7, 0x14f00000 ;  /* 0x14f0000000077882 */ /* 0x000fe20000000000 */
[----:B------:R-:W-:-:S09]  /*121f0*/  UMOV UR10, 0x40 ;  /* 0x00000040000a7882 */ /* 0x000fd20000000000 */
.L_x_518:
        /* <DEDUP_REMOVED lines=16> */
.L_x_519:
        /* <DEDUP_REMOVED lines=11> */
.L_x_512:
[----:B------:R-:W-:Y:S05]  /*123b0*/  BSYNC B0 ;  /* 0x0000000000007941 */ /* 0x000fea0003800000 */
.L_x_511:
[----:B------:R-:W2:Y:S04]  /*123c0*/  LDL.LU R5, [R1+0x8] ;  /* 0x0000080001057983 */ /* 0x000ea80000300800 */
[----:B------:R-:W3:Y:S01]  /*123d0*/  LDL.LU R4, [R1+0x10] ;  /* 0x0000100001047983 */ /* 0x000ee20000300800 */
[----:B--2---:R-:W-:-:S05]  /*123e0*/  VIADD R0, R5, 0x1 ;  /* 0x0000000105007836 */ /* 0x004fca0000000000 */
[----:B------:R-:W-:-:S04]  /*123f0*/  ISETP.NE.AND P0, PT, R0, 0x2, PT ;  /* 0x000000020000780c */ /* 0x000fc80003f05270 */
[----:B------:R-:W-:Y:S02]  /*12400*/  SEL R2, RZ, 0x1, P0 ;  /* 0x00000001ff027807 */ /* 0x000fe40000000000 */
[----:B------:R-:W-:Y:S02]  /*12410*/  SEL R0, R0, RZ, P0 ;  /* 0x000000ff00007207 */ /* 0x000fe40000000000 */
[----:B---3--:R-:W-:-:S03]  /*12420*/  LOP3.LUT R4, R4, R2, RZ, 0x3c, !PT ;  /* 0x0000000204047212 */ /* 0x008fc600078e3cff */
[----:B------:R0:W-:Y:S04]  /*12430*/  STL [R1+0x8], R0 ;  /* 0x0000080001007387 */ /* 0x0001e80000100800 */
[----:B------:R0:W-:Y:S02]  /*12440*/  STL [R1+0x10], R4 ;  /* 0x0000100401007387 */ /* 0x0001e40000100800 */
.L_x_433:
[----:B------:R-:W-:Y:S05]  /*12450*/  BSYNC B7 ;  /* 0x0000000000077941 */ /* 0x000fea0003800000 */
.L_x_431:
[----:B0-2---:R-:W2:Y:S02]  /*12460*/  LDL R0, [R1+0x1c] ;  /* 0x00001c0001007983 */ /* 0x005ea40000100800 */
[----:B--2---:R-:W-:-:S13]  /*12470*/  LOP3.LUT P0, RZ, R0, 0x2, RZ, 0xc0, !PT ;  /* 0x0000000200ff7812 */ /* 0x004fda000780c0ff */
[----:B------:R-:W-:Y:S05]  /*12480*/  @!P0 BRA `(.L_x_520) ;  /* 0x0000000000288947 */ /* 0x000fea0003800000 */
[----:B------:R-:W-:Y:S05]  /*12490*/  WARPSYNC.ALL ;  /* 0x0000000000007948 */ /* 0x000fea0003800000 */
[----:B------:R-:W0:Y:S08]  /*124a0*/  S2UR UR5, SR_CgaCtaId ;  /* 0x00000000000579c3 */ /* 0x000e300000008800 */
[----:B------:R-:W-:Y:S06]  /*124b0*/  BAR.SYNC.DEFER_BLOCKING 0x5, 0x180 ;  /* 0x0146000000007b1d */ /* 0x000fec0000010000 */
[----:B------:R-:W-:-:S02]  /*124c0*/  UMOV UR4, 0x400 ;  /* 0x0000040000047882 */ /* 0x000fc40000000000 */
[----:B0-----:R-:W-:-:S06]  /*124d0*/  ULEA UR4, UR5, UR4, 0x18 ;  /* 0x0000000405047291 */ /* 0x001fcc000f8ec03f */
[----:B------:R-:W-:-:S05]  /*124e0*/  IMAD.U32 R0, RZ, RZ, UR4 ;  /* 0x00000004ff007e24 */ /* 0x000fca000f8e00ff */
[----:B------:R0:W2:Y:S04]  /*124f0*/  LDS.128 R16, [R0+0x368d0] ;  /* 0x0368d00000107984 */ /* 0x0000a80000000c00 */
[----:B------:R0:W-:Y:S01]  /*12500*/  STL [R1+0x4], R0 ;  /* 0x0000040001007387 */ /* 0x0001e20000100800 */
[----:B------:R-:W-:Y:S06]  /*12510*/  BAR.ARV 0x4, 0x180 ;  /* 0x0106000000007b1d */ /* 0x000fec0000002000 */
[----:B------:R-:W-:Y:S05]  /*12520*/  BRA `(.L_x_521) ;  /* 0x0000000800487947 */ /* 0x000fea0003800000 */
.L_x_520:
[----:B------:R-:W1:Y:S01]  /*12530*/  S2R R0, SR_TID.X ;  /* 0x0000000000007919 */ /* 0x000e620000002100 */
[----:B------:R-:W-:Y:S01]  /*12540*/  UMOV UR4, 0xffffffff ;  /* 0xffffffff00047882 */ /* 0x000fe20000000000 */
[----:B-1--4-:R-:W-:-:S04]  /*12550*/  LOP3.LUT R7, R0, 0x1f, RZ, 0xc0, !PT ;  /* 0x0000001f00077812 */ /* 0x012fc800078ec0ff */
[----:B------:R-:W-:Y:S01]  /*12560*/  ISETP.NE.AND P0, PT, R7, 0x1f, PT ;  /* 0x0000001f0700780c */ /* 0x000fe20003f05270 */
[----:B------:R-:W-:-:S12]  /*12570*/  BRA.DIV UR4, `(.L_x_522) ;  /* 0x0000001e04947947 */ /* 0x000fd8000b800000 */
[----:B------:R-:W-:Y:S01]  /*12580*/  IMAD.IADD R5, R19, 0x1, R7 ;  /* 0x0000000113057824 */ /* 0x000fe200078e0207 */
[----:B------:R-:W-:-:S04]  /*12590*/  ULDC UR4, c[0x0][0xc3c] ;  /* 0x00030f0000047ab9 */ /* 0x000fc80000000800 */
[----:B------:R-:W-:-:S13]  /*125a0*/  ISETP.GE.OR P1, PT, R5, UR4, !P0 ;  /* 0x0000000405007c0c */ /* 0x000fda000c726670 */
[----:B------:R-:W0:Y:S02]  /*125b0*/  @!P1 LDC.64 R2, c[0x0][0xc80] ;  /* 0x00032000ff029b82 */ /* 0x000e240000000a00 */
[----:B0-----:R-:W-:-:S06]  /*125c0*/  @!P1 IMAD.WIDE R2, R5, 0x4, R2 ;  /* 0x0000000405029825 */ /* 0x001fcc00078e0202 */
[----:B------:R0:W2:Y:S01]  /*125d0*/  @!P1 LDG.E R3, desc[UR60][R2.64] ;  /* 0x0000003c02039981 */ /* 0x0000a2000c1e1900 */
[C---:B------:R-:W-:Y:S02]  /*125e0*/  ISETP.GE.U32.AND P2, PT, R7.reuse, 0x2, PT ;  /* 0x000000020700780c */ /* 0x040fe40003f46070 */
[C---:B------:R-:W-:Y:S01]  /*125f0*/  ISETP.GE.U32.AND P3, PT, R7.reuse, 0x4, PT ;  /* 0x000000040700780c */ /* 0x040fe20003f66070 */
[----:B------:R-:W-:Y:S01]  /*12600*/  SHFL.IDX PT, R4, R16, 0x1, 0x1f ;  /* 0x00201f0010047f89 */ /* 0x000fe200000e0000 */
[C---:B------:R-:W-:Y:S02]  /*12610*/  ISETP.GE.U32.AND P4, PT, R7.reuse, 0x8, PT ;  /* 0x000000080700780c */ /* 0x040fe40003f86070 */
[C---:B------:R-:W-:Y:S01]  /*12620*/  ISETP.GE.U32.AND P5, PT, R7.reuse, 0x10, PT ;  /* 0x000000100700780c */ /* 0x040fe20003fa6070 */
[----:B0-----:R-:W-:Y:S02]  /*12630*/  IMAD.MOV.U32 R2, RZ, RZ, RZ ;  /* 0x000000ffff027224 */ /* 0x001fe400078e00ff */
[----:B--2---:R-:W-:Y:S01]  /*12640*/  @!P1 IMAD.MOV.U32 R2, RZ, RZ, R3 ;  /* 0x000000ffff029224 */ /* 0x004fe200078e0003 */
[----:B------:R-:W-:-:S04]  /*12650*/  ISETP.NE.AND P1, PT, R7, RZ, PT ;  /* 0x000000ff0700720c */ /* 0x000fc80003f25270 */
        /* <DEDUP_REMOVED lines=14> */
[----:B------:R-:W-:Y:S02]  /*12740*/  IMAD.IADD R3, R3, 0x1, R0 ;  /* 0x0000000103037824 */ /* 0x000fe400078e0200 */
[----:B------:R0:W1:Y:S04]  /*12750*/  SHFL.IDX PT, R0, R16, RZ, 0x1f ;  /* 0x00001fff10007589 */ /* 0x00006800000e0000 */
[----:B------:R0:W2:Y:S02]  /*12760*/  SHFL.IDX PT, R6, R3, 0x1f, 0x1f ;  /* 0x03e01f0003067f89 */ /* 0x0000a400000e0000 */
.L_x_588:
[----:B------:R-:W-:Y:S02]  /*12770*/  ULDC UR4, c[0x0][0xc38] ;  /* 0x00030e0000047ab9 */ /* 0x000fe40000000800 */
[----:B0-----:R-:W-:-:S04]  /*12780*/  IMAD.U32 R16, RZ, RZ, UR4 ;  /* 0x00000004ff107e24 */ /* 0x001fc8000f8e00ff */
[----:B--2---:R-:W-:-:S04]  /*12790*/  IMAD R6, R6, R16, RZ ;  /* 0x0000001006067224 */ /* 0x004fc800078e02ff */
[----:B------:R-:W-:-:S05]  /*127a0*/  IMAD.IADD R4, R4, 0x1, R6 ;  /* 0x0000000104047824 */ /* 0x000fca00078e0206 */
[----:B-1----:R-:W-:-:S13]  /*127b0*/  ISETP.GT.AND P6, PT, R4, R0, PT ;  /* 0x000000000400720c */ /* 0x002fda0003fc4270 */
[----:B------:R-:W-:Y:S05]  /*127c0*/  @P6 BRA `(.L_x_523) ;  /* 0x00000000009c6947 */ /* 0x000fea0003800000 */
.L_x_528:
[----:B0-----:R-:W0:Y:S01]  /*127d0*/  LDC R2, c[0x0][0xc3c] ;  /* 0x00030f00ff027b82 */ /* 0x001e220000000800 */
[----:B------:R-:W-:-:S04]  /*127e0*/  IADD3 R19, R19, 0x1f, RZ ;  /* 0x0000001f13137810 */ /* 0x000fc80007ffe0ff */
[----:B0-----:R-:W-:-:S13]  /*127f0*/  ISETP.GE.AND P6, PT, R19, R2, PT ;  /* 0x000000021300720c */ /* 0x001fda0003fc6270 */
[----:B------:R-:W-:Y:S05]  /*12800*/  @P6 BRA `(.L_x_524) ;  /* 0x0000000400446947 */ /* 0x000fea0003800000 */
[----:B------:R-:W0:Y:S01]  /*12810*/  S2R R3, SR_TID.X ;  /* 0x0000000000037919 */ /* 0x000e220000002100 */
[----:B------:R-:W-:Y:S01]  /*12820*/  BSSY B0, `(.L_x_525) ;  /* 0x0000009000007945 */ /* 0x000fe20003800000 */
[----:B0-----:R-:W-:-:S05]  /*12830*/  LOP3.LUT R3, R3, 0x1f, RZ, 0xc0, !PT ;  /* 0x0000001f03037812 */ /* 0x001fca00078ec0ff */
[----:B------:R-:W-:-:S05]  /*12840*/  IMAD.IADD R5, R19, 0x1, R3 ;  /* 0x0000000113057824 */ /* 0x000fca00078e0203 */
[----:B------:R-:W-:Y:S01]  /*12850*/  ISETP.GE.OR P6, PT, R5, R2, !P0 ;  /* 0x000000020500720c */ /* 0x000fe200047c6670 */
[----:B------:R-:W-:-:S12]  /*12860*/  IMAD.MOV.U32 R2, RZ, RZ, RZ ;  /* 0x000000ffff027224 */ /* 0x000fd800078e00ff */
[----:B------:R-:W-:Y:S05]  /*12870*/  @P6 BRA `(.L_x_526) ;  /* 0x00000000000c6947 */ /* 0x000fea0003800000 */
[----:B------:R-:W0:Y:S02]  /*12880*/  LDC.64 R2, c[0x0][0xc80] ;  /* 0x00032000ff027b82 */ /* 0x000e240000000a00 */
[----:B0-----:R-:W-:-:S06]  /*12890*/  IMAD.WIDE R2, R5, 0x4, R2 ;  /* 0x0000000405027825 */ /* 0x001fcc00078e0202 */
[----:B------:R0:W5:Y:S02]  /*128a0*/  LDG.E R2, desc[UR60][R2.64] ;  /* 0x0000003c02027981 */ /* 0x000164000c1e1900 */
.L_x_526:
[----:B------:R-:W-:Y:S05]  /*128b0*/  BSYNC B0 ;  /* 0x0000000000007941 */ /* 0x000fea0003800000 */
.L_x_525:
[----:B------:R-:W-:-:S03]  /*128c0*/  UMOV UR4, 0xffffffff ;  /* 0xffffffff00047882 */ /* 0x000fc60000000000 */
[----:B------:R-:W-:Y:S05]  /*128d0*/  BRA.DIV UR4, `(.L_x_527) ;  /* 0x0000001e04f87947 */ /* 0x000fea000b800000 */
[----:B-----5:R-:W0:Y:S02]  /*128e0*/  SHFL.UP PT, R14, R2, 0x1, RZ ;  /* 0x04200000020e7989 */ /* 0x020e2400000e00ff */
        /* <DEDUP_REMOVED lines=14> */
[----:B------:R0:W1:Y:S02]  /*129d0*/  SHFL.IDX PT, R6, R3, 0x1f, 0x1f ;  /* 0x03e01f0003067f89 */ /* 0x00006400000e0000 */
.L_x_596:
[----:B------:R-:W-:Y:S02]  /*129e0*/  ULDC UR4, c[0x0][0xc38] ;  /* 0x00030e0000047ab9 */ /* 0x000fe40000000800 */
[----:B------:R-:W-:-:S04]  /*129f0*/  IMAD.U32 R16, RZ, RZ, UR4 ;  /* 0x00000004ff107e24 */ /* 0x000fc8000f8e00ff */
[----:B-1----:R-:W-:-:S04]  /*12a00*/  IMAD R6, R6, R16, RZ ;  /* 0x0000001006067224 */ /* 0x002fc800078e02ff */
[----:B------:R-:W-:-:S05]  /*12a10*/  IMAD.IADD R4, R6, 0x1, R4 ;  /* 0x0000000106047824 */ /* 0x000fca00078e0204 */
[----:B------:R-:W-:-:S13]  /*12a20*/  ISETP.GT.AND P6, PT, R4, R0, PT ;  /* 0x000000000400720c */ /* 0x000fda0003fc4270 */
[----:B------:R-:W-:Y:S05]  /*12a30*/  @!P6 BRA `(.L_x_528) ;  /* 0xfffffffc0064e947 */ /* 0x000fea000383ffff */
.L_x_523:
[----:B------:R-:W-:Y:S01]  /*12a40*/  IMAD.IADD R6, R4, 0x1, -R6 ;  /* 0x0000000104067824 */ /* 0x000fe200078e0a06 */
[----:B------:R-:W-:-:S03]  /*12a50*/  UMOV UR4, 0xffffffff ;  /* 0xffffffff00047882 */ /* 0x000fc60000000000 */
[----:B------:R-:W-:-:S05]  /*12a60*/  IMAD R4, R3, R16, R6 ;  /* 0x0000001003047224 */ /* 0x000fca00078e0206 */
[----:B------:R-:W-:Y:S01]  /*12a70*/  ISETP.GT.AND P6, PT, R4, R0, PT ;  /* 0x000000000400720c */ /* 0x000fe20003fc4270 */
[----:B------:R-:W-:-:S12]  /*12a80*/  BRA.DIV UR4, `(.L_x_529) ;  /* 0x0000002204607947 */ /* 0x000fd8000b800000 */
[----:B------:R-:W-:-:S04]  /*12a90*/  VOTE.ANY R5, PT, !P6 ;  /* 0x0000000000057806 */ /* 0x000fc800070e0100 */
[----:B------:R-:W1:Y:S02]  /*12aa0*/  POPC R4, R5 ;  /* 0x0000000500047309 */ /* 0x000e640000000000 */
[----:B-1----:R1:W2:Y:S02]  /*12ab0*/  SHFL.IDX PT, R17, R2, R4, 0x1f ;  /* 0x00001f0402117589 */ /* 0x0022a400000e0000 */
.L_x_600:
[----:B------:R-:W-:Y:S01]  /*12ac0*/  ISETP.NE.AND P0, PT, R5, RZ, PT ;  /* 0x000000ff0500720c */ /* 0x000fe20003f05270 */
[----:B-1----:R-:W-:-:S12]  /*12ad0*/  IMAD.MOV.U32 R2, RZ, RZ, RZ ;  /* 0x000000ffff027224 */ /* 0x002fd800078e00ff */
[----:B------:R-:W-:Y:S05]  /*12ae0*/  @!P0 BRA `(.L_x_530) ;  /* 0x0000000000108947 */ /* 0x000fea0003800000 */
[----:B------:R-:W-:Y:S01]  /*12af0*/  UMOV UR4, 0xffffffff ;  /* 0xffffffff00047882 */ /* 0x000fe20000000000 */
[----:B------:R-:W-:Y:S02]  /*12b00*/  VIADD R12, R4, 0xffffffff ;  /* 0xffffffff040c7836 */ /* 0x000fe40000000000 */
[----:B------:R-:W-:Y:S05]  /*12b10*/  BRA.DIV UR4, `(.L_x_531) ;  /* 0x0000002204847947 */ /* 0x000fea000b800000 */
[----:B------:R1:W3:Y:S02]  /*12b20*/  SHFL.IDX PT, R2, R3, R12, 0x1f ;  /* 0x00001f0c03027589 */ /* 0x0002e400000e0000 */
.L_x_530:
[----:B--2---:R-:W-:Y:S01]  /*12b30*/  IABS R5, R17 ;  /* 0x0000001100057213 */ /* 0x004fe20000000000 */
[----:B---3--:R-:W-:Y:S02]  /*12b40*/  IMAD R16, R2, R16, R6 ;  /* 0x0000001002107224 */ /* 0x008fe400078e0206 */
[----:B------:R-:W-:Y:S01]  /*12b50*/  IMAD.IADD R19, R4, 0x1, R19 ;  /* 0x0000000104137824 */ /* 0x000fe200078e0213 */
[----:B------:R-:W2:Y:S01]  /*12b60*/  I2F.RP R2, R5 ;  /* 0x0000000500027306 */ /* 0x000ea20000209400 */
[----:B------:R-:W-:-:S07]  /*12b70*/  IMAD.IADD R0, R0, 0x1, -R16 ;  /* 0x0000000100007824 */ /* 0x000fce00078e0a10 */
[----:B--2---:R-:W2:Y:S02]  /*12b80*/  MUFU.RCP R2, R2 ;  /* 0x0000000200027308 */ /* 0x004ea40000001000 */
[----:B--2---:R-:W-:-:S06]  /*12b90*/  VIADD R2, R2, 0xffffffe ;  /* 0x0ffffffe02027836 */ /* 0x004fcc0000000000 */
[----:B01----:R-:W0:Y:S02]  /*12ba0*/  F2I.FTZ.U32.TRUNC.NTZ R3, R2 ;  /* 0x0000000200037305 */ /* 0x003e24000021f000 */
[----:B0-----:R-:W-:-:S04]  /*12bb0*/  IMAD.MOV R2, RZ, RZ, -R3 ;  /* 0x000000ffff027224 */ /* 0x001fc800078e0a03 */
[----:B------:R-:W-:Y:S02]  /*12bc0*/  IMAD R6, R2, R5, RZ ;  /* 0x0000000502067224 */ /* 0x000fe400078e02ff */
[----:B------:R-:W-:-:S04]  /*12bd0*/  IMAD.MOV.U32 R2, RZ, RZ, RZ ;  /* 0x000000ffff027224 */ /* 0x000fc800078e00ff */
[----:B------:R-:W-:Y:S01]  /*12be0*/  IMAD.HI.U32 R2, R3, R6, R2 ;  /* 0x0000000603027227 */ /* 0x000fe200078e0002 */
[----:B------:R-:W-:Y:S02]  /*12bf0*/  IABS R6, R17 ;  /* 0x0000001100067213 */ /* 0x000fe40000000000 */
[----:B------:R-:W-:-:S03]  /*12c00*/  IABS R3, R0 ;  /* 0x0000000000037213 */ /* 0x000fc60000000000 */
[----:B------:R-:W-:Y:S02]  /*12c10*/  IMAD.MOV R6, RZ, RZ, -R6 ;  /* 0x000000ffff067224 */ /* 0x000fe400078e0a06 */
        /* <DEDUP_REMOVED lines=16> */
.L_x_524:
[----:B------:R-:W-:Y:S01]  /*12d20*/  UMOV UR4, URZ ;  /* 0x0000003f00047c82 */ /* 0x000fe20008000000 */
[----:B------:R-:W-:Y:S01]  /*12d30*/  UMOV UR5, URZ ;  /* 0x0000003f00057c82 */ /* 0x000fe20008000000 */
[----:B------:R-:W-:Y:S01]  /*12d40*/  ULDC UR6, c[0x0][0xc3c] ;  /* 0x00030f0000067ab9 */ /* 0x000fe20000000800 */
[----:B------:R-:W-:Y:S02]  /*12d50*/  IMAD.MOV.U32 R16, RZ, RZ, R0 ;  /* 0x000000ffff107224 */ /* 0x000fe400078e0000 */
[----:B------:R-:W-:Y:S02]  /*12d60*/  IMAD.U32 R17, RZ, RZ, UR4 ;  /* 0x00000004ff117e24 */ /* 0x000fe4000f8e00ff */
[----:B------:R-:W-:Y:S02]  /*12d70*/  IMAD.U32 R18, RZ, RZ, UR5 ;  /* 0x00000005ff127e24 */ /* 0x000fe4000f8e00ff */
[----:B------:R-:W-:-:S07]  /*12d80*/  IMAD.U32 R19, RZ, RZ, UR6 ;  /* 0x00000006ff137e24 */ /* 0x000fce000f8e00ff */
.L_x_532:
[----:B------:R3:W2:Y:S01]  /*12d90*/  LDL R3, [R1+0x4] ;  /* 0x0000040001037983 */ /* 0x0006a20000100800 */
[----:B------:R-:W0:Y:S01]  /*12da0*/  S2R R0, SR_TID.X ;  /* 0x0000000000007919 */ /* 0x000e220000002100 */
[----:B------:R-:W-:Y:S05]  /*12db0*/  WARPSYNC.ALL ;  /* 0x0000000000007948 */ /* 0x000fea0003800000 */
[----:B0-----:R-:W-:Y:S01]  /*12dc0*/  LOP3.LUT R0, R0, 0x1f, RZ, 0xc0, !PT ;  /* 0x0000001f00007812 */ /* 0x001fe200078ec0ff */
[----:B------:R-:W-:Y:S03]  /*12dd0*/  BAR.SYNC.DEFER_BLOCKING 0x4, 0x180 ;  /* 0x0106000000007b1d */ /* 0x000fe60000010000 */
[----:B------:R-:W-:-:S13]  /*12de0*/  ISETP.NE.AND P0, PT, R0, RZ, PT ;  /* 0x000000ff0000720c */ /* 0x000fda0003f05270 */
[----:B------:R-:W2:Y:S01]  /*12df0*/  @!P0 S2R R0, SR_CgaCtaId ;  /* 0x0000000000008919 */ /* 0x000ea20000008800 */
[----:B------:R-:W-:-:S04]  /*12e00*/  @!P0 MOV R2, 0x400 ;  /* 0x0000040000028802 */ /* 0x000fc80000000f00 */
[----:B--2---:R-:W-:-:S05]  /*12e10*/  @!P0 LEA R3, R0, R2, 0x18 ;  /* 0x0000000200038211 */ /* 0x004fca00078ec0ff */
[----:B------:R3:W-:Y:S04]  /*12e20*/  @!P0 STS.128 [R3+0x368d0], R16 ;  /* 0x0368d01003008388 */ /* 0x0007e80000000c00 */
[----:B------:R3:W-:Y:S01]  /*12e30*/  @!P0 STL [R1+0x4], R3 ;  /* 0x0000040301008387 */ /* 0x0007e20000100800 */
[----:B------:R-:W-:Y:S06]  /*12e40*/  BAR.ARV 0x5, 0x180 ;  /* 0x0146000000007b1d */ /* 0x000fec0000002000 */
.L_x_521:
[----:B------:R-:W-:Y:S02]  /*12e50*/  ULDC UR4, c[0x0][0xc3c] ;  /* 0x00030f0000047ab9 */ /* 0x000fe40000000800 */
[----:B--2---:R-:W-:-:S13]  /*12e60*/  ISETP.GE.AND P0, PT, R19, UR4, PT ;  /* 0x0000000413007c0c */ /* 0x004fda000bf06270 */
[----:B------:R-:W-:Y:S05]  /*12e70*/  @!P0 BRA `(.L_x_533) ;  /* 0xffffffa800688947 */ /* 0x000fea000383ffff */
[----:B------:R-:W-:Y:S05]  /*12e80*/  BSYNC B8 ;  /* 0x0000000000087941 */ /* 0x000fea0003800000 */
.L_x_427:
[----:B0-----:R-:W2:Y:S01]  /*12e90*/  LDL.LU R0, [R1+0x50] ;  /* 0x0000500001007983 */ /* 0x001ea20000300800 */
[----:B------:R-:W-:Y:S01]  /*12ea0*/  BSSY B0, `(.L_x_534) ;  /* 0x000000b000007945 */ /* 0x000fe20003800000 */
[----:B------:R-:W0:Y:S01]  /*12eb0*/  S2R R5, SR_CgaCtaId ;  /* 0x0000000000057919 */ /* 0x000e220000008800 */
[----:B--2---:R-:W-:-:S05]  /*12ec0*/  VIADD R0, R0, 0x1 ;  /* 0x0000000100007836 */ /* 0x004fca0000000000 */
[----:B------:R-:W-:-:S04]  /*12ed0*/  LEA.HI R2, R0, R0, RZ, 0x1 ;  /* 0x0000000000027211 */ /* 0x000fc800078f08ff */
[----:B---3--:R-:W-:-:S05]  /*12ee0*/  LOP3.LUT R3, R2, 0xfffffffe, RZ, 0xc0, !PT ;  /* 0xfffffffe02037812 */ /* 0x008fca00078ec0ff */
[----:B------:R-:W-:Y:S01]  /*12ef0*/  IMAD.IADD R3, R0, 0x1, -R3 ;  /* 0x0000000100037824 */ /* 0x000fe200078e0a03 */
[----:B------:R-:W-:-:S04]  /*12f00*/  MOV R0, 0x400 ;  /* 0x0000040000007802 */ /* 0x000fc80000000f00 */
[----:B0-----:R-:W-:Y:S02]  /*12f10*/  LEA R0, R5, R0, 0x18 ;  /* 0x0000000005007211 */ /* 0x001fe400078ec0ff */
[----:B------:R-:W-:-:S04]  /*12f20*/  SHF.L.U32 R3, R3, 0x1f, RZ ;  /* 0x0000001f03037819 */ /* 0x000fc800000006ff */
[----:B------:R-:W0:Y:S02]  /*12f30*/  SYNCS.PHASECHK.TRANS64.TRYWAIT P0, [R0+URZ+0x36820], R3 ;  /* 0x03682003000075a7 */ /* 0x000e24000800017f */
[----:B0-----:R-:W-:Y:S05]  /*12f40*/  @!P0 BRA `(.L_x_535) ;  /* 0x0000001c00a08947 */ /* 0x001fea0003800000 */
.L_x_603:
[----:B------:R-:W-:Y:S05]  /*12f50*/  BSYNC B0 ;  /* 0x0000000000007941 */ /* 0x000fea0003800000 */
.L_x_534:
[----:B------:R-:W-:-:S03]  /*12f60*/  UMOV UR4, 0xffffffff ;  /* 0xffffffff00047882 */ /* 0x000fc60000000000 */
[----:B------:R-:W-:Y:S05]  /*12f70*/  BRA.DIV UR4, `(.L_x_536) ;  /* 0x0000001e04a87947 */ /* 0x000fea000b800000 */
[----:B------:R-:W2:Y:S02]  /*12f80*/  S2R R2, SR_TID.X ;  /* 0x0000000000027919 */ /* 0x000ea40000002100 */
[----:B--2---:R-:W-:-:S04]  /*12f90*/  SHF.R.U32.HI R2, RZ, 0x5, R2 ;  /* 0x00000005ff027819 */ /* 0x004fc80000011602 */
[----:B------:R-:W-:-:S05]  /*12fa0*/  LOP3.LUT R2, R2, 0x3, RZ, 0xc0, !PT ;  /* 0x0000000302027812 */ /* 0x000fca00078ec0ff */
[----:B------:R2:W3:Y:S02]  /*12fb0*/  SHFL.IDX PT, R14, R2, RZ, 0x1f ;  /* 0x00001fff020e7589 */ /* 0x0004e400000e0000 */
.L_x_606:
[----:B---3--:R-:W-:Y:S01]  /*12fc0*/  ISETP.NE.AND P0, PT, R14, RZ, PT ;  /* 0x000000ff0e00720c */ /* 0x008fe20003f05270 */
[----:B------:R-:W-:-:S12]  /*12fd0*/  BSSY B0, `(.L_x_537) ;  /* 0x0000027000007945 */ /* 0x000fd80003800000 */
[----:B------:R-:W-:Y:S05]  /*12fe0*/  @P0 BRA `(.L_x_538) ;  /* 0x0000000000940947 */ /* 0x000fea0003800000 */
[----:B------:R-:W-:-:S03]  /*12ff0*/  UMOV UR4, 0xffffffff ;  /* 0xffffffff00047882 */ /* 0x000fc60000000000 */
[----:B------:R-:W-:Y:S05]  /*13000*/  BRA.DIV UR4, `(.L_x_539) ;  /* 0x0000001e04b87947 */ /* 0x000fea000b800000 */
[----:B------:R-:W-:-:S13]  /*13010*/  ELECT P6, URZ, PT ;  /* 0x00000000003f782f */ /* 0x000fda00038c0000 */
.L_x_609:
[----:B------:R-:W-:Y:S05]  /*13020*/  @!P6 BRA `(.L_x_538) ;  /* 0x000000000084e947 */ /* 0x000fea0003800000 */
[----:B--2---:R-:W2:Y:S02]  /*13030*/  LDL.LU R2, [R1+0x58] ;  /* 0x0000580001027983 */ /* 0x004ea40000300800 */
[----:B--2---:R-:W-:-:S04]  /*13040*/  LOP3.LUT R2, R2, 0x2, RZ, 0xfc, !PT ;  /* 0x0000000202027812 */ /* 0x004fc800078efcff */
[----:B------:R-:W-:-:S13]  /*13050*/  ISETP.NE.AND P2, PT, R2, 0x3, PT ;  /* 0x000000030200780c */ /* 0x000fda0003f45270 */
[----:B------:R-:W-:Y:S05]  /*13060*/  @!P2 BRA `(.L_x_540) ;  /* 0x000000000004a947 */ /* 0x000fea0003800000 */
[----:B------:R-:W-:Y:S01]  /*13070*/  BPT.TRAP 0x1 ;  /* 0x000000040000795c */ /* 0x000fe20000300000 */
.L_x_540:
[----:B0-----:R-:W2:Y:S04]  /*13080*/  LDL R3, [R1+0x8] ;  /* 0x0000080001037983 */ /* 0x001ea80000100800 */
[----:B-1--4-:R-:W3:Y:S01]  /*13090*/  LDL.LU R7, [R1+0x10] ;  /* 0x0000100001077983 */ /* 0x012ee20000300800 */
[----:B------:R-:W-:-:S04]  /*130a0*/  VIADD R2, R0, 0x36840 ;  /* 0x0003684000027836 */ /* 0x000fc80000000000 */
[C---:B--2---:R-:W-:Y:S02]  /*130b0*/  IMAD R6, R3.reuse, 0x8, R2 ;  /* 0x0000000803067824 */ /* 0x044fe400078e0202 */
[----:B------:R-:W-:Y:S01]  /*130c0*/  VIADD R3, R3, 0x1 ;  /* 0x0000000103037836 */ /* 0x000fe20000000000 */
[----:B---3--:R-:W-:-:S04]  /*130d0*/  SHF.L.U32 R5, R7, 0x1f, RZ ;  /* 0x0000001f07057819 */ /* 0x008fc800000006ff */
[C---:B------:R-:W-:Y:S01]  /*130e0*/  ISETP.NE.AND P1, PT, R3.reuse, 0x2, PT ;  /* 0x000000020300780c */ /* 0x040fe20003f25270 */
[----:B------:R-:W0:Y:S03]  /*130f0*/  SYNCS.PHASECHK.TRANS64.TRYWAIT P0, [R6+URZ], R5 ;  /* 0x00000005060075a7 */ /* 0x000e26000800017f */
[----:B------:R-:W-:Y:S02]  /*13100*/  SEL R4, RZ, 0x1, P1 ;  /* 0x00000001ff047807 */ /* 0x000fe40000800000 */
[----:B------:R-:W-:Y:S02]  /*13110*/  SEL R3, R3, RZ, P1 ;  /* 0x000000ff03037207 */ /* 0x000fe40000800000 */
[----:B------:R-:W-:-:S03]  /*13120*/  LOP3.LUT R4, R7, R4, RZ, 0x3c, !PT ;  /* 0x0000000407047212 */ /* 0x000fc600078e3cff */
[----:B------:R-:W-:Y:S01]  /*13130*/  IMAD R7, R3, 0x8, R2 ;  /* 0x0000000803077824 */ /* 0x000fe200078e0202 */
[----:B------:R-:W-:Y:S01]  /*13140*/  SHF.L.U32 R2, R4, 0x1f, RZ ;  /* 0x0000001f04027819 */ /* 0x000fe200000006ff */
[----:B0-----:R-:W-:Y:S06]  /*13150*/  @!P0 BRA `(.L_x_541) ;  /* 0x0000001c00848947 */ /* 0x001fec0003800000 */
.L_x_610:
[----:B------:R-:W1:Y:S02]  /*13160*/  SYNCS.PHASECHK.TRANS64.TRYWAIT P0, [R7+URZ], R2 ;  /* 0x00000002070075a7 */ /* 0x000e64000800017f */
[----:B-1----:R-:W-:Y:S05]  /*13170*/  @!P0 BRA `(.L_x_542) ;  /* 0x0000001c00908947 */ /* 0x002fea0003800000 */
.L_x_611:
[----:B------:R-:W-:Y:S05]  /*13180*/  @!P2 BRA `(.L_x_543) ;  /* 0x000000000004a947 */ /* 0x000fea0003800000 */
[----:B------:R-:W-:Y:S01]  /*13190*/  BPT.TRAP 0x1 ;  /* 0x000000040000795c */ /* 0x000fe20000300000 */
.L_x_543:
[----:B------:R-:W2:Y:S01]  /*131a0*/  LDL.LU R4, [R1+0x8] ;  /* 0x0000080001047983 */ /* 0x000ea20000300800 */
[----:B------:R-:W-:-:S04]  /*131b0*/  VIADD R0, R0, 0x36860 ;  /* 0x0003686000007836 */ /* 0x000fc80000000000 */
[----:B--2---:R-:W-:-:S04]  /*131c0*/  IMAD R4, R4, 0x8, R0 ;  /* 0x0000000804047824 */ /* 0x004fc800078e0200 */
[----:B------:R-:W2:Y:S02]  /*131d0*/  SYNCS.PHASECHK.TRANS64.TRYWAIT P0, [R4+URZ], R5 ;  /* 0x00000005040075a7 */ /* 0x000ea4000800017f */
[----:B--2---:R-:W-:Y:S05]  /*131e0*/  @!P0 BRA `(.L_x_544) ;  /* 0x0000001c00888947 */ /* 0x004fea0003800000 */
.L_x_612:
[----:B------:R-:W-:-:S07]  /*131f0*/  IMAD R3, R3, 0x8, R0 ;  /* 0x0000000803037824 */ /* 0x000fce00078e0200 */
.L_x_545:
[----:B---3--:R3:W4:Y:S02]  /*13200*/  SYNCS.PHASECHK.TRANS64.TRYWAIT P0, [R3+URZ], R2 ;  /* 0x00000002030075a7 */ /* 0x008724000800017f */
[----:B----4-:R-:W-:Y:S05]  /*13210*/  @!P0 NANOSLEEP.SYNCS 0x989680 ;  /* 0x009896800000895d */ /* 0x010fea0003900000 */
[----:B------:R-:W4:Y:S02]  /*13220*/  @!P0 SYNCS.PHASECHK.TRANS64 P0, [R3+URZ], R2 ;  /* 0x00000002030085a7 */ /* 0x000f24000800007f */
[----:B----4-:R-:W-:Y:S05]  /*13230*/  @!P0 BRA `(.L_x_545) ;  /* 0xfffffffc00f08947 */ /* 0x010fea000383ffff */
.L_x_538:
[----:B------:R-:W-:Y:S05]  /*13240*/  BSYNC B0 ;  /* 0x0000000000007941 */ /* 0x000fea0003800000 */
.L_x_537:
[----:B------:R-:W-:Y:S05]  /*13250*/  EXIT ;  /* 0x000000000000794d */ /* 0x000fea0003800000 */
.L_x_379:
[----:B0-----:R0:W1:Y:S02]  /*13260*/  SYNCS.PHASECHK.TRANS64.TRYWAIT P1, [R5+URZ+0x36800], R0 ;  /* 0x03680000050075a7 */ /* 0x001064000802017f */
[----:B-1----:R-:W-:Y:S05]  /*13270*/  @!P1 NANOSLEEP.SYNCS 0x989680 ;  /* 0x009896800000995d */ /* 0x002fea0003900000 */
[----:B------:R-:W1:Y:S02]  /*13280*/  @!P1 SYNCS.PHASECHK.TRANS64 P1, [R5+URZ+0x36800], R0 ;  /* 0x03680000050095a7 */ /* 0x000e64000802007f */
[----:B-1----:R-:W-:Y:S05]  /*13290*/  @!P1 BRA `(.L_x_379) ;  /* 0xfffffffc00f09947 */ /* 0x002fea000383ffff */
[----:B------:R-:W-:Y:S05]  /*132a0*/  BRA `(.L_x_546) ;  /* 0xfffffee400007947 */ /* 0x000fea000383ffff */
.L_x_383:
[----:B0-----:R0:W2:Y:S02]  /*132b0*/  SYNCS.PHASECHK.TRANS64.TRYWAIT P2, [R2+URZ+0x36830], R3 ;  /* 0x03683003020075a7 */ /* 0x0010a4000804017f */
[----:B--2---:R-:W-:Y:S05]  /*132c0*/  @!P2 NANOSLEEP.SYNCS 0x989680 ;  /* 0x009896800000a95d */ /* 0x004fea0003900000 */
[----:B------:R-:W2:Y:S02]  /*132d0*/  @!P2 SYNCS.PHASECHK.TRANS64 P2, [R2+URZ+0x36830], R3 ;  /* 0x036830030200a5a7 */ /* 0x000ea4000804007f */
[----:B--2---:R-:W-:Y:S05]  /*132e0*/  @!P2 BRA `(.L_x_383) ;  /* 0xfffffffc00f0a947 */ /* 0x004fea000383ffff */
[----:B------:R-:W-:Y:S05]  /*132f0*/  BRA `(.L_x_382) ;  /* 0xfffffee400247947 */ /* 0x000fea000383ffff */
.L_x_388:
[----:B-1----:R1:W2:Y:S02]  /*13300*/  SYNCS.PHASECHK.TRANS64.TRYWAIT P2, [R12+URZ+0x36830], R3 ;  /* 0x036830030c0075a7 */ /* 0x0022a4000804017f */
[----:B--2---:R-:W-:Y:S05]  /*13310*/  @!P2 NANOSLEEP.SYNCS 0x989680 ;  /* 0x009896800000a95d */ /* 0x004fea0003900000 */
[----:B------:R-:W2:Y:S02]  /*13320*/  @!P2 SYNCS.PHASECHK.TRANS64 P2, [R12+URZ+0x36830], R3 ;  /* 0x036830030c00a5a7 */ /* 0x000ea4000804007f */
[----:B--2---:R-:W-:Y:S05]  /*13330*/  @!P2 BRA `(.L_x_388) ;  /* 0xfffffffc00f0a947 */ /* 0x004fea000383ffff */
[----:B------:R-:W-:Y:S05]  /*13340*/  BRA `(.L_x_387) ;  /* 0xffffff2400f07947 */ /* 0x000fea000383ffff */
.L_x_392:
[----:B---3--:R3:W4:Y:S02]  /*13350*/  SYNCS.PHASECHK.TRANS64.TRYWAIT P2, [R13+URZ+0x36850], R0 ;  /* 0x036850000d0075a7 */ /* 0x008724000804017f */
[----:B----4-:R-:W-:Y:S05]  /*13360*/  @!P2 NANOSLEEP.SYNCS 0x989680 ;  /* 0x009896800000a95d */ /* 0x010fea0003900000 */
[----:B------:R-:W4:Y:S02]  /*13370*/  @!P2 SYNCS.PHASECHK.TRANS64 P2, [R13+URZ+0x36850], R0 ;  /* 0x036850000d00a5a7 */ /* 0x000f24000804007f */
[----:B----4-:R-:W-:Y:S05]  /*13380*/  @!P2 BRA `(.L_x_392) ;  /* 0xfffffffc00f0a947 */ /* 0x010fea000383ffff */
[----:B------:R-:W-:Y:S05]  /*13390*/  BRA `(.L_x_391) ;  /* 0xffffff4c003c7947 */ /* 0x000fea000383ffff */
.L_x_397:
[----:B-1----:R1:W2:Y:S02]  /*133a0*/  SYNCS.PHASECHK.TRANS64.TRYWAIT P0, [R11+URZ+0x36850], R2 ;  /* 0x036850020b0075a7 */ /* 0x0022a4000800017f */
[----:B--2---:R-:W-:Y:S05]  /*133b0*/  @!P0 NANOSLEEP.SYNCS 0x989680 ;  /* 0x009896800000895d */ /* 0x004fea0003900000 */
[----:B------:R-:W2:Y:S02]  /*133c0*/  @!P0 SYNCS.PHASECHK.TRANS64 P0, [R11+URZ+0x36850], R2 ;  /* 0x036850020b0085a7 */ /* 0x000ea4000800007f */
[----:B--2---:R-:W-:Y:S05]  /*133d0*/  @!P0 BRA `(.L_x_397) ;  /* 0xfffffffc00f08947 */ /* 0x004fea000383ffff */
[----:B------:R-:W-:Y:S05]  /*133e0*/  BRA `(.L_x_396) ;  /* 0xffffff6400e47947 */ /* 0x000fea000383ffff */
.L_x_439:
[----:B------:R-:W1:Y:S01]  /*133f0*/  S2R R4, SR_TID.X ;  /* 0x0000000000047919 */ /* 0x000e620000002100 */
[----:B------:R-:W-:Y:S01]  /*13400*/  BSSY B0, `(.L_x_547) ;  /* 0x000000a000007945 */ /* 0x000fe20003800000 */
[----:B0-----:R-:W-:Y:S02]  /*13410*/  IMAD.MOV.U32 R12, RZ, RZ, RZ ;  /* 0x000000ffff0c7224 */ /* 0x001fe400078e00ff */
[----:B------:R-:W-:Y:S02]  /*13420*/  IMAD.MOV.U32 R11, RZ, RZ, 0x1f ;  /* 0x0000001fff0b7424 */ /* 0x000fe400078e00ff */
[----:B------:R-:W-:Y:S01]  /*13430*/  IMAD.MOV.U32 R15, RZ, RZ, -0x1 ;  /* 0xffffffffff0f7424 */ /* 0x000fe200078e00ff */
[----:B-1----:R-:W-:-:S04]  /*13440*/  SHF.R.U32.HI R4, RZ, 0x5, R4 ;  /* 0x00000005ff047819 */ /* 0x002fc80000011604 */
[----:B------:R-:W-:-:S05]  /*13450*/  LOP3.LUT R4, R4, 0x3, RZ, 0xc0, !PT ;  /* 0x0000000304047812 */ /* 0x000fca00078ec0ff */
[----:B------:R-:W-:-:S07]  /*13460*/  IMAD.MOV.U32 R13, RZ, RZ, R4 ;  /* 0x000000ffff0d7224 */ /* 0x000fce00078e0004 */
[----:B------:R-:W-:Y:S05]  /*13470*/  WARPSYNC.COLLECTIVE R15, `(.L_x_548) ;  /* 0x000000000f087348 */ /* 0x000fea0003c00000 */
[----:B------:R0:W1:Y:S02]  /*13480*/  SHFL.IDX P6, R14, R13, R12, R11 ;  /* 0x0000000c0d0e7389 */ /* 0x00006400000c000b */
[----:B01----:R-:W-:Y:S01]  /*13490*/  ENDCOLLECTIVE ;  /* 0x000000000000791b */ /* 0x003fe20003800000 */
.L_x_548:
[----:B------:R-:W-:Y:S05]  /*134a0*/  BSYNC B0 ;  /* 0x0000000000007941 */ /* 0x000fea0003800000 */
.L_x_547:
[----:B------:R-:W-:Y:S05]  /*134b0*/  BRA `(.L_x_549) ;  /* 0xffffffac00c07947 */ /* 0x000fea000383ffff */
.L_x_441:
[----:B------:R-:W-:Y:S01]  /*134c0*/  BSSY B0, `(.L_x_550) ;  /* 0x0000006000007945 */ /* 0x000fe20003800000 */
[----:B------:R-:W-:-:S07]  /*134d0*/  IMAD.MOV.U32 R15, RZ, RZ, -0x1 ;  /* 0xffffffffff0f7424 */ /* 0x000fce00078e00ff */
[----:B01----:R-:W-:Y:S05]  /*134e0*/  WARPSYNC.COLLECTIVE R15, `(.L_x_551) ;  /* 0x000000000f0c7348 */ /* 0x003fea0003c00000 */
[----:B------:R-:W-:Y:S02]  /*134f0*/  ELECT P6, UR62, PT ;  /* 0x00000000003e782f */ /* 0x000fe400038c0000 */
[----:B------:R-:W-:Y:S01]  /*13500*/  MOV R14, UR62 ;  /* 0x0000003e000e7c02 */ /* 0x000fe20008000f00 */
[----:B01----:R-:W-:Y:S10]  /*13510*/  ENDCOLLECTIVE ;  /* 0x000000000000791b */ /* 0x003ff40003800000 */
.L_x_551:
[----:B------:R-:W-:Y:S05]  /*13520*/  BSYNC B0 ;  /* 0x0000000000007941 */ /* 0x000fea0003800000 */
.L_x_550:
[----:B------:R-:W-:Y:S05]  /*13530*/  BRA `(.L_x_552) ;  /* 0xffffffac00cc7947 */ /* 0x000fea000383ffff */
.L_x_443:
[----:B-1----:R1:W2:Y:S02]  /*13540*/  SYNCS.PHASECHK.TRANS64.TRYWAIT P0, [R0+URZ+0x36840], R2 ;  /* 0x03684002000075a7 */ /* 0x0022a4000800017f */
[----:B--2---:R-:W-:Y:S05]  /*13550*/  @!P0 NANOSLEEP.SYNCS 0x989680 ;  /* 0x009896800000895d */ /* 0x004fea0003900000 */
[----:B------:R-:W2:Y:S02]  /*13560*/  @!P0 SYNCS.PHASECHK.TRANS64 P0, [R0+URZ+0x36840], R2 ;  /* 0x03684002000085a7 */ /* 0x000ea4000800007f */
[----:B--2---:R-:W-:Y:S05]  /*13570*/  @!P0 BRA `(.L_x_443) ;  /* 0xfffffffc00f08947 */ /* 0x004fea000383ffff */
[----:B------:R-:W-:Y:S05]  /*13580*/  BRA `(.L_x_553) ;  /* 0xffffffb000387947 */ /* 0x000fea000383ffff */
.L_x_447:
[----:B------:R0:W5:Y:S01]  /*13590*/  LDL.LU R8, [R1+0x3c] ;  /* 0x00003c0001087983 */ /* 0x0001620000300800 */
[----:B------:R-:W-:Y:S02]  /*135a0*/  IMAD.MOV.U32 R13, RZ, RZ, R0 ;  /* 0x000000ffff0d7224 */ /* 0x000fe400078e0000 */
[----:B------:R-:W-:Y:S01]  /*135b0*/  IMAD.MOV.U32 R12, RZ, RZ, RZ ;  /* 0x000000ffff0c7224 */ /* 0x000fe200078e00ff */
[----:B------:R-:W1:Y:S01]  /*135c0*/  S2R R5, SR_TID.X ;  /* 0x0000000000057919 */ /* 0x000e620000002100 */
[----:B------:R-:W-:Y:S02]  /*135d0*/  IMAD.MOV.U32 R11, RZ, RZ, 0x181f ;  /* 0x0000181fff0b7424 */ /* 0x000fe400078e00ff */
[----:B------:R-:W-:-:S07]  /*135e0*/  IMAD.MOV.U32 R15, RZ, RZ, -0x1 ;  /* 0xffffffffff0f7424 */ /* 0x000fce00078e00ff */
[----:B01---5:R-:W-:Y:S05]  /*135f0*/  WARPSYNC.COLLECTIVE R15, `(.L_x_554) ;  /* 0x000000000f087348 */ /* 0x023fea0003c00000 */
[----:B------:R2:W3:Y:S02]  /*13600*/  SHFL.IDX P6, R14, R13, R12, R11 ;  /* 0x0000000c0d0e7389 */ /* 0x0004e400000c000b */
[----:B0123-5:R-:W-:Y:S01]  /*13610*/  ENDCOLLECTIVE ;  /* 0x000000000000791b */ /* 0x02ffe20003800000 */
.L_x_554:
[----:B------:R-:W-:Y:S02]  /*13620*/  IMAD.MOV.U32 R13, RZ, RZ, R4 ;  /* 0x000000ffff0d7224 */ /* 0x000fe400078e0004 */
[----:B------:R-:W-:-:S07]  /*13630*/  IMAD.MOV.U32 R6, RZ, RZ, R14 ;  /* 0x000000ffff067224 */ /* 0x000fce00078e000e */
[----:B------:R-:W-:Y:S05]  /*13640*/  WARPSYNC.COLLECTIVE R15, `(.L_x_555) ;  /* 0x000000000f087348 */ /* 0x000fea0003c00000 */
[----:B------:R0:W1:Y:S02]  /*13650*/  SHFL.IDX P6, R14, R13, R12, R11 ;  /* 0x0000000c0d0e7389 */ /* 0x00006400000c000b */
[----:B01----:R-:W-:Y:S01]  /*13660*/  ENDCOLLECTIVE ;  /* 0x000000000000791b */ /* 0x003fe20003800000 */
.L_x_555:
[----:B------:R-:W-:Y:S02]  /*13670*/  IMAD.MOV.U32 R13, RZ, RZ, R0 ;  /* 0x000000ffff0d7224 */ /* 0x000fe400078e0000 */
[----:B------:R-:W-:Y:S02]  /*13680*/  IMAD.MOV.U32 R12, RZ, RZ, 0x1 ;  /* 0x00000001ff0c7424 */ /* 0x000fe400078e00ff */
[----:B------:R-:W-:Y:S02]  /*13690*/  IMAD R3, R8, R7, RZ ;  /* 0x0000000708037224 */ /* 0x000fe400078e02ff */
[----:B------:R-:W0:Y:S01]  /*136a0*/  S2R R8, SR_TID.X ;  /* 0x0000000000087919 */ /* 0x000e220000002100 */
[----:B------:R-:W-:-:S07]  /*136b0*/  IMAD.MOV.U32 R7, RZ, RZ, R14 ;  /* 0x000000ffff077224 */ /* 0x000fce00078e000e */
[----:B0-----:R-:W-:Y:S05]  /*136c0*/  WARPSYNC.COLLECTIVE R15, `(.L_x_556) ;  /* 0x000000000f087348 */ /* 0x001fea0003c00000 */
[----:B------:R1:W2:Y:S02]  /*136d0*/  SHFL.IDX P6, R14, R13, R12, R11 ;  /* 0x0000000c0d0e7389 */ /* 0x0002a400000c000b */
[----:B012---:R-:W-:Y:S01]  /*136e0*/  ENDCOLLECTIVE ;  /* 0x000000000000791b */ /* 0x007fe20003800000 */
.L_x_556:
[----:B------:R-:W-:Y:S02]  /*136f0*/  IMAD.MOV.U32 R13, RZ, RZ, R4 ;  /* 0x000000ffff0d7224 */ /* 0x000fe400078e0004 */
[----:B------:R-:W-:-:S07]  /*13700*/  IMAD.MOV.U32 R9, RZ, RZ, R14 ;  /* 0x000000ffff097224 */ /* 0x000fce00078e000e */
[----:B------:R-:W-:Y:S05]  /*13710*/  WARPSYNC.COLLECTIVE R15, `(.L_x_557) ;  /* 0x000000000f087348 */ /* 0x000fea0003c00000 */
[----:B------:R0:W1:Y:S02]  /*13720*/  SHFL.IDX P6, R14, R13, R12, R11 ;  /* 0x0000000c0d0e7389 */ /* 0x00006400000c000b */
[----:B01----:R-:W-:Y:S01]  /*13730*/  ENDCOLLECTIVE ;  /* 0x000000000000791b */ /* 0x003fe20003800000 */
.L_x_557:
[----:B------:R-:W-:-:S04]  /*13740*/  LOP3.LUT R8, R8, 0x7f, RZ, 0xc0, !PT ;  /* 0x0000007f08087812 */ /* 0x000fc800078ec0ff */
[----:B------:R-:W-:-:S05]  /*13750*/  SHF.R.U32.HI R8, RZ, 0x3, R8 ;  /* 0x00000003ff087819 */ /* 0x000fca0000011608 */
[----:B------:R-:W-:Y:S02]  /*13760*/  IMAD.IADD R2, R8, 0x1, R17 ;  /* 0x0000000108027824 */ /* 0x000fe400078e0211 */
[----:B------:R-:W-:Y:S02]  /*13770*/  IMAD.SHL.U32 R17, R5, 0x8, RZ ;  /* 0x0000000805117824 */ /* 0x000fe400078e00ff */
[C---:B------:R-:W-:Y:S01]  /*13780*/  VIADD R5, R2.reuse, 0x10 ;  /* 0x0000001002057836 */ /* 0x040fe20000000000 */
[----:B------:R-:W-:Y:S01]  /*13790*/  ISETP.GE.AND P3, PT, R2, R3, PT ;  /* 0x000000030200720c */ /* 0x000fe20003f66270 */
[----:B------:R-:W-:Y:S01]  /*137a0*/  IMAD.MOV.U32 R13, RZ, RZ, R0 ;  /* 0x000000ffff0d7224 */ /* 0x000fe200078e0000 */
[----:B------:R-:W-:Y:S01]  /*137b0*/  LOP3.LUT R17, R17, 0x38, RZ, 0xc0, !PT ;  /* 0x0000003811117812 */ /* 0x000fe200078ec0ff */
[----:B------:R-:W-:-:S10]  /*137c0*/  IMAD.MOV.U32 R12, RZ, RZ, 0x2 ;  /* 0x00000002ff0c7424 */ /* 0x000fd400078e00ff */
        /* <DEDUP_REMOVED lines=11> */
[----:B------:R-:W-:Y:S01]  /*13880*/  ISETP.GE.AND P3, PT, R5, R3, PT ;  /* 0x000000030500720c */ /* 0x000fe20003f66270 */
[----:B------:R-:W-:-:S12]  /*13890*/  IMAD.MOV.U32 R5, RZ, RZ, R14 ;  /* 0x000000ffff057224 */ /* 0x000fd800078e000e */
[----:B0-----:R-:W-:Y:S05]  /*138a0*/  WARPSYNC.COLLECTIVE R15, `(.L_x_558) ;  /* 0x000000000f087348 */ /* 0x001fea0003c00000 */
[----:B------:R1:W2:Y:S02]  /*138b0*/  SHFL.IDX P6, R14, R13, R12, R11 ;  /* 0x0000000c0d0e7389 */ /* 0x0002a400000c000b */
[----:B012---:R-:W-:Y:S01]  /*138c0*/  ENDCOLLECTIVE ;  /* 0x000000000000791b */ /* 0x007fe20003800000 */
.L_x_558:
[----:B------:R-:W-:Y:S01]  /*138d0*/  @!P3 LEA R8, P5, R17, R5, 0x1 ;  /* 0x000000051108b211 */ /* 0x000fe200078a08ff */
[----:B------:R-:W-:-:S04]  /*138e0*/  IMAD.MOV.U32 R13, RZ, RZ, R4 ;  /* 0x000000ffff0d7224 */ /* 0x000fc800078e0004 */
[----:B------:R-:W-:Y:S02]  /*138f0*/  @!P3 IMAD.MOV.U32 R6, RZ, RZ, R8 ;  /* 0x000000ffff06b224 */ /* 0x000fe400078e0008 */
[----:B------:R-:W-:-:S04]  /*13900*/  @!P3 IMAD.X R5, RZ, RZ, R9, P5 ;  /* 0x000000ffff05b224 */ /* 0x000fc800028e0609 */
[----:B------:R-:W-:Y:S02]  /*13910*/  @!P3 IMAD.MOV.U32 R7, RZ, RZ, R5 ;  /* 0x000000ffff07b224 */ /* 0x000fe400078e0005 */
[----:B------:R-:W-:-:S07]  /*13920*/  IMAD.MOV.U32 R8, RZ, RZ, R14 ;  /* 0x000000ffff087224 */ /* 0x000fce00078e000e */
[----:B------:R-:W-:Y:S05]  /*13930*/  WARPSYNC.COLLECTIVE R15, `(.L_x_559) ;  /* 0x000000000f087348 */ /* 0x000fea0003c00000 */
[----:B------:R0:W1:Y:S02]  /*13940*/  SHFL.IDX P6, R14, R13, R12, R11 ;  /* 0x0000000c0d0e7389 */ /* 0x00006400000c000b */
[----:B01----:R-:W-:Y:S01]  /*13950*/  ENDCOLLECTIVE ;  /* 0x000000000000791b */ /* 0x003fe20003800000 */
.L_x_559:
[----:B------:R-:W-:Y:S01]  /*13960*/  VIADD R5, R2, 0x20 ;  /* 0x0000002002057836 */ /* 0x000fe20000000000 */
[----:B------:R-:W-:Y:S01]  /*13970*/  @!PT LDS RZ, [RZ] ;  /* 0x00000000fffff984 */ /* 0x000fe20000000800 */
[----:B------:R-:W-:Y:S01]  /*13980*/  @!PT LDS RZ, [RZ] ;  /* 0x00000000fffff984 */ /* 0x000fe20000000800 */
[----:B------:R-:W-:Y:S01]  /*13990*/  @!PT LDS RZ, [RZ] ;  /* 0x00000000fffff984 */ /* 0x000fe20000000800 */
[----:B------:R0:W-:Y:S04]  /*139a0*/  @!P3 LDGSTS.E.BYPASS.LTC128B.128 [R10+0x15c00], desc[UR60][R6.64], !P2 ;  /* 0x15c00000060abfae */ /* 0x0001e8000d101d7c */
[----:B------:R0:W-:Y:S04]  /*139b0*/  @!P3 LDGSTS.E.BYPASS.LTC128B.128 [R10+0x19c00], desc[UR60][R6.64+0x80], !P1 ;  /* 0x19c00080060abfae */ /* 0x0001e8000c901d7c */
[----:B------:R0:W-:Y:S01]  /*139c0*/  @!P3 LDGSTS.E.BYPASS.LTC128B.128 [R10+0x1dc00], desc[UR60][R6.64+0x100], !P0 ;  /* 0x1dc00100060abfae */ /* 0x0001e2000c101d7c */
[----:B------:R-:W-:Y:S01]  /*139d0*/  ISETP.GE.AND P3, PT, R5, R3, PT ;  /* 0x000000030500720c */ /* 0x000fe20003f66270 */
[----:B------:R-:W-:-:S02]  /*139e0*/  IMAD.MOV.U32 R13, RZ, RZ, R0 ;  /* 0x000000ffff0d7224 */ /* 0x000fc400078e0000 */
[----:B------:R-:W-:Y:S02]  /*139f0*/  IMAD.MOV.U32 R12, RZ, RZ, 0x3 ;  /* 0x00000003ff0c7424 */ /* 0x000fe400078e00ff */
[----:B------:R-:W-:-:S08]  /*13a00*/  IMAD.MOV.U32 R5, RZ, RZ, R14 ;  /* 0x000000ffff057224 */ /* 0x000fd000078e000e */
[----:B0-----:R-:W-:Y:S05]  /*13a10*/  WARPSYNC.COLLECTIVE R15, `(.L_x_560) ;  /* 0x000000000f087348 */ /* 0x001fea0003c00000 */
[----:B------:R1:W2:Y:S02]  /*13a20*/  SHFL.IDX P6, R14, R13, R12, R11 ;  /* 0x0000000c0d0e7389 */ /* 0x0002a400000c000b */
[----:B012---:R-:W-:Y:S01]  /*13a30*/  ENDCOLLECTIVE ;  /* 0x000000000000791b */ /* 0x007fe20003800000 */
.L_x_560:
[----:B------:R-:W-:-:S05]  /*13a40*/  @!P3 LEA R5, P4, R17, R5, 0x1 ;  /* 0x000000051105b211 */ /* 0x000fca00078808ff */
[----:B------:R-:W-:Y:S02]  /*13a50*/  @!P3 IMAD.X R6, RZ, RZ, R8, P4 ;  /* 0x000000ffff06b224 */ /* 0x000fe400020e0608 */
[C---:B------:R-:W-:Y:S02]  /*13a60*/  VIADD R8, R2.reuse, 0x60 ;  /* 0x0000006002087836 */ /* 0x040fe40000000000 */
[----:B------:R-:W-:Y:S02]  /*13a70*/  @!P3 IMAD.MOV.U32 R7, RZ, RZ, R6 ;  /* 0x000000ffff07b224 */ /* 0x000fe400078e0006 */
[----:B------:R-:W-:Y:S02]  /*13a80*/  @!P3 IMAD.MOV.U32 R6, RZ, RZ, R5 ;  /* 0x000000ffff06b224 */ /* 0x000fe400078e0005 */
[----:B------:R-:W-:Y:S02]  /*13a90*/  IMAD.MOV.U32 R13, RZ, RZ, R4 ;  /* 0x000000ffff0d7224 */ /* 0x000fe400078e0004 */
[----:B------:R-:W-:Y:S01]  /*13aa0*/  VIADD R5, R2, 0x30 ;  /* 0x0000003002057836 */ /* 0x000fe20000000000 */
[----:B------:R-:W-:Y:S01]  /*13ab0*/  @!PT LDS RZ, [RZ] ;  /* 0x00000000fffff984 */ /* 0x000fe20000000800 */
[----:B------:R-:W-:Y:S01]  /*13ac0*/  @!PT LDS RZ, [RZ] ;  /* 0x00000000fffff984 */ /* 0x000fe20000000800 */
[----:B------:R-:W-:Y:S01]  /*13ad0*/  @!PT LDS RZ, [RZ] ;  /* 0x00000000fffff984 */ /* 0x000fe20000000800 */
[----:B------:R-:W-:Y:S04]  /*13ae0*/  @!P3 LDGSTS.E.BYPASS.LTC128B.128 [R10+0x16400], desc[UR60][R6.64], !P2 ;  /* 0x16400000060abfae */ /* 0x000fe8000d101d7c */
[----:B------:R-:W-:Y:S04]  /*13af0*/  @!P3 LDGSTS.E.BYPASS.LTC128B.128 [R10+0x1a400], desc[UR60][R6.64+0x80], !P1 ;  /* 0x1a400080060abfae */ /* 0x000fe8000c901d7c */
[----:B------:R0:W-:Y:S01]  /*13b00*/  @!P3 LDGSTS.E.BYPASS.LTC128B.128 [R10+0x1e400], desc[UR60][R6.64+0x100], !P0 ;  /* 0x1e400100060abfae */ /* 0x0001e2000c101d7c */
[----:B------:R-:W-:Y:S01]  /*13b10*/  ISETP.GE.AND P3, PT, R5, R3, PT ;  /* 0x000000030500720c */ /* 0x000fe20003f66270 */
[----:B0-----:R-:W-:-:S12]  /*13b20*/  IMAD.MOV.U32 R6, RZ, RZ, R14 ;  /* 0x000000ffff067224 */ /* 0x001fd800078e000e */
[----:B------:R-:W-:Y:S05]  /*13b30*/  WARPSYNC.COLLECTIVE R15, `(.L_x_561) ;  /* 0x000000000f087348 */ /* 0x000fea0003c00000 */
[----:B------:R0:W1:Y:S02]  /*13b40*/  SHFL.IDX P6, R14, R13, R12, R11 ;  /* 0x0000000c0d0e7389 */ /* 0x00006400000c000b */
[----:B01----:R-:W-:Y:S01]  /*13b50*/  ENDCOLLECTIVE ;  /* 0x000000000000791b */ /* 0x003fe20003800000 */
.L_x_561:
[----:B------:R-:W-:Y:S02]  /*13b60*/  IMAD.MOV.U32 R13, RZ, RZ, R0 ;  /* 0x000000ffff0d7224 */ /* 0x000fe400078e0000 */
[----:B------:R-:W-:Y:S02]  /*13b70*/  IMAD.MOV.U32 R12, RZ, RZ, 0x4 ;  /* 0x00000004ff0c7424 */ /* 0x000fe400078e00ff */
[----:B------:R-:W-:-:S07]  /*13b80*/  IMAD.MOV.U32 R5, RZ, RZ, R14 ;  /* 0x000000ffff057224 */ /* 0x000fce00078e000e */
[----:B------:R-:W-:Y:S05]  /*13b90*/  WARPSYNC.COLLECTIVE R15, `(.L_x_562) ;  /* 0x000000000f087348 */ /* 0x000fea0003c00000 */
[----:B------:R0:W1:Y:S02]  /*13ba0*/  SHFL.IDX P6, R14, R13, R12, R11 ;  /* 0x0000000c0d0e7389 */ /* 0x00006400000c000b */
[----:B01----:R-:W-:Y:S01]  /*13bb0*/  ENDCOLLECTIVE ;  /* 0x000000000000791b */ /* 0x003fe20003800000 */
.L_x_562:
[----:B------:R-:W-:-:S05]  /*13bc0*/  @!P3 LEA R5, P4, R17, R5, 0x1 ;  /* 0x000000051105b211 */ /* 0x000fca00078808ff */
[----:B------:R-:W-:-:S04]  /*13bd0*/  @!P3 IMAD.X R6, RZ, RZ, R6, P4 ;  /* 0x000000ffff06b224 */ /* 0x000fc800020e0606 */
        /* <DEDUP_REMOVED lines=15> */
.L_x_563:
[----:B------:R-:W-:Y:S02]  /*13cd0*/  IMAD.MOV.U32 R13, RZ, RZ, R0 ;  /* 0x000000ffff0d7224 */ /* 0x000fe400078e0000 */
[----:B------:R-:W-:Y:S02]  /*13ce0*/  IMAD.MOV.U32 R12, RZ, RZ, 0x5 ;  /* 0x00000005ff0c7424 */ /* 0x000fe400078e00ff */
[----:B------:R-:W-:-:S07]  /*13cf0*/  IMAD.MOV.U32 R5, RZ, RZ, R14 ;  /* 0x000000ffff057224 */ /* 0x000fce00078e000e */
[----:B------:R-:W-:Y:S05]  /*13d00*/  WARPSYNC.COLLECTIVE R15, `(.L_x_564) ;  /* 0x000000000f087348 */ /* 0x000fea0003c00000 */
[----:B------:R0:W1:Y:S02]  /*13d10*/  SHFL.IDX P6, R14, R13, R12, R11 ;  /* 0x0000000c0d0e7389 */ /* 0x00006400000c000b */
[----:B01----:R-:W-:Y:S01]  /*13d20*/  ENDCOLLECTIVE ;  /* 0x000000000000791b */ /* 0x003fe20003800000 */
.L_x_564:
        /* <DEDUP_REMOVED lines=17> */
.L_x_565:
[----:B------:R-:W-:Y:S02]  /*13e40*/  IMAD.MOV.U32 R13, RZ, RZ, R0 ;  /* 0x000000ffff0d7224 */ /* 0x000fe400078e0000 */
[----:B------:R-:W-:Y:S02]  /*13e50*/  IMAD.MOV.U32 R12, RZ, RZ, 0x6 ;  /* 0x00000006ff0c7424 */ /* 0x000fe400078e00ff */
[----:B------:R-:W-:-:S07]  /*13e60*/  IMAD.MOV.U32 R5, RZ, RZ, R14 ;  /* 0x000000ffff057224 */ /* 0x000fce00078e000e */
[----:B------:R-:W-:Y:S05]  /*13e70*/  WARPSYNC.COLLECTIVE R15, `(.L_x_566) ;  /* 0x000000000f087348 */ /* 0x000fea0003c00000 */
[----:B------:R0:W1:Y:S02]  /*13e80*/  SHFL.IDX P6, R14, R13, R12, R11 ;  /* 0x0000000c0d0e7389 */ /* 0x00006400000c000b */
[----:B01----:R-:W-:Y:S01]  /*13e90*/  ENDCOLLECTIVE ;  /* 0x000000000000791b */ /* 0x003fe20003800000 */
.L_x_566:
[----:B------:R-:W-:-:S05]  /*13ea0*/  @!P3 LEA R5, P4, R17, R5, 0x1 ;  /* 0x000000051105b211 */ /* 0x000fca00078808ff */
[----:B------:R-:W-:Y:S01]  /*13eb0*/  @!P3 IMAD.X R6, RZ, RZ, R6, P4 ;  /* 0x000000ffff06b224 */ /* 0x000fe200020e0606 */
[----:B------:R-:W-:-:S03]  /*13ec0*/  ISETP.GE.AND P4, PT, R8, R3, PT ;  /* 0x000000030800720c */ /* 0x000fc60003f86270 */
[----:B------:R-:W-:Y:S01]  /*13ed0*/  @!P3 IMAD.MOV.U32 R7, RZ, RZ, R6 ;  /* 0x000000ffff07b224 */ /* 0x000fe200078e0006 */
[----:B------:R-:W-:Y:S01]  /*13ee0*/  @!P3 MOV R6, R5 ;  /* 0x000000050006b202 */ /* 0x000fe20000000f00 */
[----:B------:R-:W-:-:S04]  /*13ef0*/  IMAD.MOV.U32 R13, RZ, RZ, R4 ;  /* 0x000000ffff0d7224 */ /* 0x000fc800078e0004 */
[----:B------:R-:W-:Y:S01]  /*13f00*/  @!PT LDS RZ, [RZ] ;  /* 0x00000000fffff984 */ /* 0x000fe20000000800 */
[----:B------:R-:W-:Y:S01]  /*13f10*/  @!PT LDS RZ, [RZ] ;  /* 0x00000000fffff984 */ /* 0x000fe20000000800 */
[----:B------:R-:W-:Y:S01]  /*13f20*/  @!PT LDS RZ, [RZ] ;  /* 0x00000000fffff984 */ /* 0x000fe20000000800 */
[----:B------:R-:W-:Y:S04]  /*13f30*/  @!P3 LDGSTS.E.BYPASS.LTC128B.128 [R10+0x17c00], desc[UR60][R6.64], !P2 ;  /* 0x17c00000060abfae */ /* 0x000fe8000d101d7c */
[----:B------:R-:W-:Y:S04]  /*13f40*/  @!P3 LDGSTS.E.BYPASS.LTC128B.128 [R10+0x1bc00], desc[UR60][R6.64+0x80], !P1 ;  /* 0x1bc00080060abfae */ /* 0x000fe8000c901d7c */
[----:B------:R0:W-:Y:S02]  /*13f50*/  @!P3 LDGSTS.E.BYPASS.LTC128B.128 [R10+0x1fc00], desc[UR60][R6.64+0x100], !P0 ;  /* 0x1fc00100060abfae */ /* 0x0001e4000c101d7c */
[----:B0-----:R-:W-:-:S07]  /*13f60*/  IMAD.MOV.U32 R6, RZ, RZ, R14 ;  /* 0x000000ffff067224 */ /* 0x001fce00078e000e */
[----:B------:R-:W-:Y:S05]  /*13f70*/  WARPSYNC.COLLECTIVE R15, `(.L_x_567) ;  /* 0x000000000f087348 */ /* 0x000fea0003c00000 */
[----:B------:R0:W1:Y:S02]  /*13f80*/  SHFL.IDX P6, R14, R13, R12, R11 ;  /* 0x0000000c0d0e7389 */ /* 0x00006400000c000b */
[----:B01----:R-:W-:Y:S01]  /*13f90*/  ENDCOLLECTIVE ;  /* 0x000000000000791b */ /* 0x003fe20003800000 */
.L_x_567:
[----:B------:R-:W-:Y:S02]  /*13fa0*/  IMAD.MOV.U32 R13, RZ, RZ, R0 ;  /* 0x000000ffff0d7224 */ /* 0x000fe400078e0000 */
[----:B------:R-:W-:Y:S02]  /*13fb0*/  IMAD.MOV.U32 R12, RZ, RZ, 0x7 ;  /* 0x00000007ff0c7424 */ /* 0x000fe400078e00ff */
[----:B------:R-:W-:-:S07]  /*13fc0*/  IMAD.MOV.U32 R5, RZ, RZ, R14 ;  /* 0x000000ffff057224 */ /* 0x000fce00078e000e */
[----:B------:R-:W-:Y:S05]  /*13fd0*/  WARPSYNC.COLLECTIVE R15, `(.L_x_568) ;  /* 0x000000000f087348 */ /* 0x000fea0003c00000 */
[----:B------:R0:W1:Y:S02]  /*13fe0*/  SHFL.IDX P6, R14, R13, R12, R11 ;  /* 0x0000000c0d0e7389 */ /* 0x00006400000c000b */
[----:B01----:R-:W-:Y:S01]  /*13ff0*/  ENDCOLLECTIVE ;  /* 0x000000000000791b */ /* 0x003fe20003800000 */
.L_x_568:
[----:B------:R-:W-:-:S05]  /*14000*/  @!P4 LEA R5, P3, R17, R5, 0x1 ;  /* 0x000000051105c211 */ /* 0x000fca00078608ff */
[----:B------:R-:W-:-:S04]  /*14010*/  @!P4 IMAD.X R6, RZ, RZ, R6, P3 ;  /* 0x000000ffff06c224 */ /* 0x000fc800018e0606 */
[----:B------:R-:W-:Y:S02]  /*14020*/  @!P4 IMAD.MOV.U32 R7, RZ, RZ, R6 ;  /* 0x000000ffff07c224 */ /* 0x000fe400078e0006 */
[----:B------:R-:W-:Y:S02]  /*14030*/  IMAD.MOV.U32 R13, RZ, RZ, R4 ;  /* 0x000000ffff0d7224 */ /* 0x000fe400078e0004 */
[----:B------:R-:W-:-:S05]  /*14040*/  @!P4 IMAD.MOV.U32 R6, RZ, RZ, R5 ;  /* 0x000000ffff06c224 */ /* 0x000fca00078e0005 */
[----:B------:R-:W-:Y:S01]  /*14050*/  @!PT LDS RZ, [RZ] ;  /* 0x00000000fffff984 */ /* 0x000fe20000000800 */
[----:B------:R-:W-:Y:S01]  /*14060*/  @!PT LDS RZ, [RZ] ;  /* 0x00000000fffff984 */ /* 0x000fe20000000800 */
[----:B------:R-:W-:Y:S01]  /*14070*/  @!PT LDS RZ, [RZ] ;  /* 0x00000000fffff984 */ /* 0x000fe20000000800 */
[----:B------:R0:W-:Y:S01]  /*14080*/  @!P4 LDGSTS.E.BYPASS.LTC128B.128 [R10+0x18400], desc[UR60][R6.64], !P2 ;  /* 0x18400000060acfae */ /* 0x0001e2000d101d7c */
[----:B------:R-:W-:-:S03]  /*14090*/  IMAD.MOV.U32 R0, RZ, RZ, R14 ;  /* 0x000000ffff007224 */ /* 0x000fc600078e000e */
[----:B------:R0:W-:Y:S04]  /*140a0*/  @!P4 LDGSTS.E.BYPASS.LTC128B.128 [R10+0x1c400], desc[UR60][R6.64+0x80], !P1 ;  /* 0x1c400080060acfae */ /* 0x0001e8000c901d7c */
[----:B0-----:R-:W-:Y:S05]  /*140b0*/  WARPSYNC.COLLECTIVE R15, `(.L_x_569) ;  /* 0x000000000f087348 */ /* 0x001fea0003c00000 */
[----:B------:R1:W2:Y:S02]  /*140c0*/  SHFL.IDX P6, R14, R13, R12, R11 ;  /* 0x0000000c0d0e7389 */ /* 0x0002a400000c000b */
[----:B012---:R-:W-:Y:S01]  /*140d0*/  ENDCOLLECTIVE ;  /* 0x000000000000791b */ /* 0x007fe20003800000 */
.L_x_569:
[----:B------:R-:W-:Y:S01]  /*140e0*/  @!PT LDS RZ, [RZ] ;  /* 0x00000000fffff984 */ /* 0x000fe20000000800 */
[----:B------:R-:W-:Y:S01]  /*140f0*/  @!PT LDS RZ, [RZ] ;  /* 0x00000000fffff984 */ /* 0x000fe20000000800 */
[----:B------:R-:W-:Y:S01]  /*14100*/  @!PT LDS RZ, [RZ] ;  /* 0x00000000fffff984 */ /* 0x000fe20000000800 */
[----:B------:R0:W-:Y:S01]  /*14110*/  @!P4 LDGSTS.E.BYPASS.LTC128B.128 [R10+0x20400], desc[UR60][R6.64+0x100], !P0 ;  /* 0x20400100060acfae */ /* 0x0001e2000c101d7c */
[----:B------:R-:W-:Y:S01]  /*14120*/  IMAD.MOV.U32 R4, RZ, RZ, R14 ;  /* 0x000000ffff047224 */ /* 0x000fe200078e000e */
[----:B------:R-:W-:Y:S06]  /*14130*/  BRA `(.L_x_570) ;  /* 0xffffffb4000c7947 */ /* 0x000fec000383ffff */
.L_x_452:
[----:B0-----:R-:W2:Y:S02]  /*14140*/  LDL R2, [R1+0x4] ;  /* 0x0000040001027983 */ /* 0x001ea40000100800 */
[----:B--2---:R0:W1:Y:S02]  /*14150*/  SYNCS.PHASECHK.TRANS64.TRYWAIT P0, [R2+URZ+0x36820], R0 ;  /* 0x03682000020075a7 */ /* 0x004064000800017f */
[----:B-1----:R-:W-:Y:S05]  /*14160*/  @!P0 NANOSLEEP.SYNCS 0x989680 ;  /* 0x009896800000895d */ /* 0x002fea0003900000 */
[----:B------:R-:W1:Y:S02]  /*14170*/  @!P0 SYNCS.PHASECHK.TRANS64 P0, [R2+URZ+0x36820], R0 ;  /* 0x03682000020085a7 */ /* 0x000e64000800007f */
[----:B-1----:R-:W-:Y:S05]  /*14180*/  @!P0 BRA `(.L_x_452) ;  /* 0xfffffffc00ec8947 */ /* 0x002fea000383ffff */
[----:B------:R-:W-:Y:S05]  /*14190*/  BRA `(.L_x_571) ;  /* 0xffffffb400907947 */ /* 0x000fea000383ffff */
.L_x_461:
[----:B-1----:R1:W2:Y:S02]  /*141a0*/  SYNCS.PHASECHK.TRANS64.TRYWAIT P0, [R3+URZ+0x36840], R2 ;  /* 0x03684002030075a7 */ /* 0x0022a4000800017f */
[----:B--2---:R-:W-:Y:S05]  /*141b0*/  @!P0 NANOSLEEP.SYNCS 0x989680 ;  /* 0x009896800000895d */ /* 0x004fea0003900000 */
[----:B------:R-:W2:Y:S02]  /*141c0*/  @!P0 SYNCS.PHASECHK.TRANS64 P0, [R3+URZ+0x36840], R2 ;  /* 0x03684002030085a7 */ /* 0x000ea4000800007f */
[----:B--2---:R-:W-:Y:S05]  /*141d0*/  @!P0 BRA `(.L_x_461) ;  /* 0xfffffffc00f08947 */ /* 0x004fea000383ffff */
[----:B------:R-:W-:Y:S05]  /*141e0*/  BRA `(.L_x_572) ;  /* 0xffffffb8005c7947 */ /* 0x000fea000383ffff */
.L_x_468:
[----:B0-----:R0:W1:Y:S02]  /*141f0*/  SYNCS.PHASECHK.TRANS64.TRYWAIT P0, [R3+URZ+0x60], R2 ;  /* 0x00006002030075a7 */ /* 0x001064000800017f */
[----:B-1----:R-:W-:Y:S05]  /*14200*/  @!P0 NANOSLEEP.SYNCS 0x989680 ;  /* 0x009896800000895d */ /* 0x002fea0003900000 */
[----:B------:R-:W1:Y:S02]  /*14210*/  @!P0 SYNCS.PHASECHK.TRANS64 P0, [R3+URZ+0x60], R2 ;  /* 0x00006002030085a7 */ /* 0x000e64000800007f */
[----:B-1----:R-:W-:Y:S05]  /*14220*/  @!P0 BRA `(.L_x_468) ;  /* 0xfffffffc00f08947 */ /* 0x002fea000383ffff */
[----:B------:R-:W-:Y:S05]  /*14230*/  BRA `(.L_x_573) ;  /* 0xffffffbc00787947 */ /* 0x000fea000383ffff */
.L_x_478:
[----:B---3--:R3:W4:Y:S02]  /*14240*/  SYNCS.PHASECHK.TRANS64.TRYWAIT P0, [R3+URZ+0x36840], R2 ;  /* 0x03684002030075a7 */ /* 0x008724000800017f */
[----:B----4-:R-:W-:Y:S05]  /*14250*/  @!P0 NANOSLEEP.SYNCS 0x989680 ;  /* 0x009896800000895d */ /* 0x010fea0003900000 */
[----:B------:R-:W4:Y:S02]  /*14260*/  @!P0 SYNCS.PHASECHK.TRANS64 P0, [R3+URZ+0x36840], R2 ;  /* 0x03684002030085a7 */ /* 0x000f24000800007f */
[----:B----4-:R-:W-:Y:S05]  /*14270*/  @!P0 BRA `(.L_x_478) ;  /* 0xfffffffc00f08947 */ /* 0x010fea000383ffff */
[----:B------:R-:W-:Y:S05]  /*14280*/  BRA `(.L_x_574) ;  /* 0xffffffc400647947 */ /* 0x000fea000383ffff */
.L_x_485:
[----:B--2---:R2:W3:Y:S02]  /*14290*/  SYNCS.PHASECHK.TRANS64.TRYWAIT P0, [R2+URZ+0x60], R3 ;  /* 0x00006003020075a7 */ /* 0x0044e4000800017f */
[----:B---3--:R-:W-:Y:S05]  /*142a0*/  @!P0 NANOSLEEP.SYNCS 0x989680 ;  /* 0x009896800000895d */ /* 0x008fea0003900000 */
[----:B------:R-:W3:Y:S02]  /*142b0*/  @!P0 SYNCS.PHASECHK.TRANS64 P0, [R2+URZ+0x60], R3 ;  /* 0x00006003020085a7 */ /* 0x000ee4000800007f */
[----:B---3--:R-:W-:Y:S05]  /*142c0*/  @!P0 BRA `(.L_x_485) ;  /* 0xfffffffc00f08947 */ /* 0x008fea000383ffff */
[----:B------:R-:W-:Y:S05]  /*142d0*/  BRA `(.L_x_575) ;  /* 0xffffffc800807947 */ /* 0x000fea000383ffff */
.L_x_495:
[----:B----4-:R4:W0:Y:S02]  /*142e0*/  SYNCS.PHASECHK.TRANS64.TRYWAIT P0, [R2+URZ+0x36840], R3 ;  /* 0x03684003020075a7 */ /* 0x010824000800017f */
[----:B0-----:R-:W-:Y:S05]  /*142f0*/  @!P0 NANOSLEEP.SYNCS 0x989680 ;  /* 0x009896800000895d */ /* 0x001fea0003900000 */
[----:B------:R-:W0:Y:S02]  /*14300*/  @!P0 SYNCS.PHASECHK.TRANS64 P0, [R2+URZ+0x36840], R3 ;  /* 0x03684003020085a7 */ /* 0x000e24000800007f */
[----:B0-----:R-:W-:Y:S05]  /*14310*/  @!P0 BRA `(.L_x_495) ;  /* 0xfffffffc00f08947 */ /* 0x001fea000383ffff */
[----:B------:R-:W-:Y:S05]  /*14320*/  BRA `(.L_x_576) ;  /* 0xffffffd000347947 */ /* 0x000fea000383ffff */
.L_x_502:
[----:B--2---:R2:W3:Y:S02]  /*14330*/  SYNCS.PHASECHK.TRANS64.TRYWAIT P0, [R2+URZ+0x60], R5 ;  /* 0x00006005020075a7 */ /* 0x0044e4000800017f */
[----:B---3--:R-:W-:Y:S05]  /*14340*/  @!P0 NANOSLEEP.SYNCS 0x989680 ;  /* 0x009896800000895d */ /* 0x008fea0003900000 */
[----:B------:R-:W3:Y:S02]  /*14350*/  @!P0 SYNCS.PHASECHK.TRANS64 P0, [R2+URZ+0x60], R5 ;  /* 0x00006005020085a7 */ /* 0x000ee4000800007f */
[----:B---3--:R-:W-:Y:S05]  /*14360*/  @!P0 BRA `(.L_x_502) ;  /* 0xfffffffc00f08947 */ /* 0x008fea000383ffff */
[----:B------:R-:W-:Y:S05]  /*14370*/  BRA `(.L_x_577) ;  /* 0xffffffd400507947 */ /* 0x000fea000383ffff */
.L_x_514:
[----:B0-----:R0:W2:Y:S02]  /*14380*/  SYNCS.PHASECHK.TRANS64.TRYWAIT P0, [R2+URZ+0x36860], R0 ;  /* 0x03686000020075a7 */ /* 0x0010a4000800017f */
[----:B--2---:R-:W-:Y:S05]  /*14390*/  @!P0 NANOSLEEP.SYNCS 0x989680 ;  /* 0x009896800000895d */ /* 0x004fea0003900000 */
[----:B------:R-:W2:Y:S02]  /*143a0*/  @!P0 SYNCS.PHASECHK.TRANS64 P0, [R2+URZ+0x36860], R0 ;  /* 0x03686000020085a7 */ /* 0x000ea4000800007f */
[----:B--2---:R-:W-:Y:S05]  /*143b0*/  @!P0 BRA `(.L_x_514) ;  /* 0xfffffffc00f08947 */ /* 0x004fea000383ffff */
[----:B------:R-:W-:Y:S05]  /*143c0*/  BRA `(.L_x_578) ;  /* 0xffffffd800e87947 */ /* 0x000fea000383ffff */
.L_x_522:
[----:B------:R-:W-:Y:S01]  /*143d0*/  BSSY B0, `(.L_x_579) ;  /* 0x0000008000007945 */ /* 0x000fe20003800000 */
[----:B------:R-:W-:Y:S02]  /*143e0*/  IMAD.MOV.U32 R13, RZ, RZ, R16 ;  /* 0x000000ffff0d7224 */ /* 0x000fe400078e0010 */
[----:B------:R-:W-:Y:S02]  /*143f0*/  IMAD.MOV.U32 R12, RZ, RZ, RZ ;  /* 0x000000ffff0c7224 */ /* 0x000fe400078e00ff */
[----:B------:R-:W-:Y:S02]  /*14400*/  IMAD.MOV.U32 R11, RZ, RZ, 0x1f ;  /* 0x0000001fff0b7424 */ /* 0x000fe400078e00ff */
[----:B------:R-:W-:-:S07]  /*14410*/  IMAD.MOV.U32 R15, RZ, RZ, -0x1 ;  /* 0xffffffffff0f7424 */ /* 0x000fce00078e00ff */
[----:B-----5:R-:W-:Y:S05]  /*14420*/  WARPSYNC.COLLECTIVE R15, `(.L_x_580) ;  /* 0x000000000f087348 */ /* 0x020fea0003c00000 */
[----:B------:R0:W1:Y:S02]  /*14430*/  SHFL.IDX P6, R14, R13, R12, R11 ;  /* 0x0000000c0d0e7389 */ /* 0x00006400000c000b */
[----:B01---5:R-:W-:Y:S01]  /*14440*/  ENDCOLLECTIVE ;  /* 0x000000000000791b */ /* 0x023fe20003800000 */
.L_x_580:
[----:B------:R-:W-:Y:S05]  /*14450*/  BSYNC B0 ;  /* 0x0000000000007941 */ /* 0x000fea0003800000 */
.L_x_579:
[----:B------:R-:W-:Y:S02]  /*14460*/  IMAD.MOV.U32 R13, RZ, RZ, R16 ;  /* 0x000000ffff0d7224 */ /* 0x000fe400078e0010 */
[----:B------:R-:W-:Y:S02]  /*14470*/  IMAD.MOV.U32 R12, RZ, RZ, 0x1 ;  /* 0x00000001ff0c7424 */ /* 0x000fe400078e00ff */
[----:B------:R-:W-:Y:S02]  /*14480*/  IMAD.MOV.U32 R11, RZ, RZ, 0x1f ;  /* 0x0000001fff0b7424 */ /* 0x000fe400078e00ff */
[----:B------:R-:W-:Y:S02]  /*14490*/  IMAD.MOV.U32 R15, RZ, RZ, -0x1 ;  /* 0xffffffffff0f7424 */ /* 0x000fe400078e00ff */
[----:B------:R-:W-:Y:S02]  /*144a0*/  IMAD.IADD R5, R19, 0x1, R7 ;  /* 0x0000000113057824 */ /* 0x000fe400078e0207 */
[----:B------:R-:W-:-:S07]  /*144b0*/  IMAD.MOV.U32 R0, RZ, RZ, R14 ;  /* 0x000000ffff007224 */ /* 0x000fce00078e000e */
[----:B------:R-:W-:Y:S05]  /*144c0*/  WARPSYNC.COLLECTIVE R15, `(.L_x_581) ;  /* 0x000000000f087348 */ /* 0x000fea0003c00000 */
[----:B------:R0:W1:Y:S02]  /*144d0*/  SHFL.IDX P6, R14, R13, R12, R11 ;  /* 0x0000000c0d0e7389 */ /* 0x00006400000c000b */
[----:B01----:R-:W-:Y:S01]  /*144e0*/  ENDCOLLECTIVE ;  /* 0x000000000000791b */ /* 0x003fe20003800000 */
.L_x_581:
[----:B------:R-:W-:Y:S02]  /*144f0*/  ULDC UR4, c[0x0][0xc3c] ;  /* 0x00030f0000047ab9 */ /* 0x000fe40000000800 */
[----:B------:R-:W-:-:S13]  /*14500*/  ISETP.GE.OR P1, PT, R5, UR4, !P0 ;  /* 0x0000000405007c0c */ /* 0x000fda000c726670 */
[----:B------:R-:W0:Y:S01]  /*14510*/  @!P1 LDC.64 R2, c[0x0][0xc80] ;  /* 0x00032000ff029b82 */ /* 0x000e220000000a00 */
[----:B------:R-:W-:Y:S02]  /*14520*/  IMAD.MOV.U32 R11, RZ, RZ, RZ ;  /* 0x000000ffff0b7224 */ /* 0x000fe400078e00ff */
[----:B------:R-:W-:Y:S02]  /*14530*/  IMAD.MOV.U32 R4, RZ, RZ, R14 ;  /* 0x000000ffff047224 */ /* 0x000fe400078e000e */
[----:B0-----:R-:W-:-:S06]  /*14540*/  @!P1 IMAD.WIDE R2, R5, 0x4, R2 ;  /* 0x0000000405029825 */ /* 0x001fcc00078e0202 */
[----:B------:R0:W2:Y:S01]  /*14550*/  @!P1 LDG.E R3, desc[UR60][R2.64] ;  /* 0x0000003c02039981 */ /* 0x0000a2000c1e1900 */
[C---:B------:R-:W-:Y:S02]  /*14560*/  ISETP.GE.U32.AND P2, PT, R7.reuse, 0x2, PT ;  /* 0x000000020700780c */ /* 0x040fe40003f46070 */
[C---:B------:R-:W-:Y:S02]  /*14570*/  ISETP.GE.U32.AND P3, PT, R7.reuse, 0x4, PT ;  /* 0x000000040700780c */ /* 0x040fe40003f66070 */
[C---:B------:R-:W-:Y:S02]  /*14580*/  ISETP.GE.U32.AND P4, PT, R7.reuse, 0x8, PT ;  /* 0x000000080700780c */ /* 0x040fe40003f86070 */
[C---:B------:R-:W-:Y:S01]  /*14590*/  ISETP.GE.U32.AND P5, PT, R7.reuse, 0x10, PT ;  /* 0x000000100700780c */ /* 0x040fe20003fa6070 */
[----:B0-----:R-:W-:Y:S02]  /*145a0*/  IMAD.MOV.U32 R2, RZ, RZ, RZ ;  /* 0x000000ffff027224 */ /* 0x001fe400078e00ff */
[----:B--2---:R-:W-:Y:S01]  /*145b0*/  @!P1 IMAD.MOV.U32 R2, RZ, RZ, R3 ;  /* 0x000000ffff029224 */ /* 0x004fe200078e0003 */
[----:B------:R-:W-:-:S03]  /*145c0*/  ISETP.NE.AND P1, PT, R7, RZ, PT ;  /* 0x000000ff0700720c */ /* 0x000fc60003f25270 */
[----:B------:R-:W-:-:S10]  /*145d0*/  IMAD.MOV.U32 R13, RZ, RZ, R2 ;  /* 0x000000ffff0d7224 */ /* 0x000fd400078e0002 */
[----:B------:R-:W-:Y:S05]  /*145e0*/  WARPSYNC.COLLECTIVE R15, `(.L_x_582) ;  /* 0x000000000f087348 */ /* 0x000fea0003c00000 */
[----:B------:R0:W1:Y:S02]  /*145f0*/  SHFL.UP P6, R14, R13, R12, R11 ;  /* 0x0400000c0d0e7389 */ /* 0x00006400000c000b */
[----:B01----:R-:W-:Y:S01]  /*14600*/  ENDCOLLECTIVE ;  /* 0x000000000000791b */ /* 0x003fe20003800000 */
.L_x_582:
[----:B------:R-:W-:Y:S02]  /*14610*/  IMAD.MOV.U32 R12, RZ, RZ, 0x2 ;  /* 0x00000002ff0c7424 */ /* 0x000fe400078e00ff */
[----:B------:R-:W-:-:S05]  /*14620*/  IMAD.MOV.U32 R3, RZ, RZ, R14 ;  /* 0x000000ffff037224 */ /* 0x000fca00078e000e */
[----:B------:R-:W-:-:S05]  /*14630*/  SEL R5, R3, RZ, P1 ;  /* 0x000000ff03057207 */ /* 0x000fca0000800000 */
[----:B------:R-:W-:-:S04]  /*14640*/  IMAD.IADD R3, R2, 0x1, R5 ;  /* 0x0000000102037824 */ /* 0x000fc800078e0205 */
[----:B------:R-:W-:-:S07]  /*14650*/  IMAD.MOV.U32 R13, RZ, RZ, R3 ;  /* 0x000000ffff0d7224 */ /* 0x000fce00078e0003 */
[----:B------:R-:W-:Y:S05]  /*14660*/  WARPSYNC.COLLECTIVE R15, `(.L_x_583) ;  /* 0x000000000f087348 */ /* 0x000fea0003c00000 */
[----:B------:R0:W1:Y:S02]  /*14670*/  SHFL.UP P6, R14, R13, R12, R11 ;  /* 0x0400000c0d0e7389 */ /* 0x00006400000c000b */
[----:B01----:R-:W-:Y:S01]  /*14680*/  ENDCOLLECTIVE ;  /* 0x000000000000791b */ /* 0x003fe20003800000 */
.L_x_583:
        /* <DEDUP_REMOVED lines=8> */
.L_x_584:
        /* <DEDUP_REMOVED lines=8> */
.L_x_585:
        /* <DEDUP_REMOVED lines=8> */
.L_x_586:
[----:B------:R-:W-:Y:S02]  /*14810*/  IMAD.MOV.U32 R12, RZ, RZ, 0x1f ;  /* 0x0000001fff0c7424 */ /* 0x000fe400078e00ff */
[----:B------:R-:W-:Y:S02]  /*14820*/  IMAD.MOV.U32 R11, RZ, RZ, 0x1f ;  /* 0x0000001fff0b7424 */ /* 0x000fe400078e00ff */
[----:B------:R-:W-:-:S05]  /*14830*/  IMAD.MOV.U32 R5, RZ, RZ, R14 ;  /* 0x000000ffff057224 */ /* 0x000fca00078e000e */
[----:B------:R-:W-:-:S05]  /*14840*/  SEL R5, R5, RZ, P5 ;  /* 0x000000ff05057207 */ /* 0x000fca0002800000 */
[----:B------:R-:W-:-:S04]  /*14850*/  IMAD.IADD R3, R3, 0x1, R5 ;  /* 0x0000000103037824 */ /* 0x000fc800078e0205 */
[----:B------:R-:W-:-:S07]  /*14860*/  IMAD.MOV.U32 R13, RZ, RZ, R3 ;  /* 0x000000ffff0d7224 */ /* 0x000fce00078e0003 */
[----:B------:R-:W-:Y:S05]  /*14870*/  WARPSYNC.COLLECTIVE R15, `(.L_x_587) ;  /* 0x000000000f087348 */ /* 0x000fea0003c00000 */
[----:B------:R0:W1:Y:S02]  /*14880*/  SHFL.IDX P6, R14, R13, R12, R11 ;  /* 0x0000000c0d0e7389 */ /* 0x00006400000c000b */
[----:B01----:R-:W-:Y:S01]  /*14890*/  ENDCOLLECTIVE ;  /* 0x000000000000791b */ /* 0x003fe20003800000 */
.L_x_587:
[----:B------:R-:W-:Y:S01]  /*148a0*/  IMAD.MOV.U32 R6, RZ, RZ, R14 ;  /* 0x000000ffff067224 */ /* 0x000fe200078e000e */
[----:B------:R-:W-:Y:S06]  /*148b0*/  BRA `(.L_x_588) ;  /* 0xffffffdc00ac7947 */ /* 0x000fec000383ffff */
.L_x_527:
[----:B------:R-:W-:Y:S01]  /*148c0*/  BSSY B0, `(.L_x_589) ;  /* 0x0000008000007945 */ /* 0x000fe20003800000 */
[----:B-----5:R-:W-:Y:S02]  /*148d0*/  IMAD.MOV.U32 R13, RZ, RZ, R2 ;  /* 0x000000ffff0d7224 */ /* 0x020fe400078e0002 */
[----:B------:R-:W-:Y:S02]  /*148e0*/  IMAD.MOV.U32 R12, RZ, RZ, 0x1 ;  /* 0x00000001ff0c7424 */ /* 0x000fe400078e00ff */
[----:B------:R-:W-:Y:S02]  /*148f0*/  IMAD.MOV.U32 R11, RZ, RZ, RZ ;  /* 0x000000ffff0b7224 */ /* 0x000fe400078e00ff */
[----:B------:R-:W-:-:S07]  /*14900*/  IMAD.MOV.U32 R15, RZ, RZ, -0x1 ;  /* 0xffffffffff0f7424 */ /* 0x000fce00078e00ff */
[----:B0-----:R-:W-:Y:S05]  /*14910*/  WARPSYNC.COLLECTIVE R15, `(.L_x_590) ;  /* 0x000000000f087348 */ /* 0x001fea0003c00000 */
[----:B------:R1:W2:Y:S02]  /*14920*/  SHFL.UP P6, R14, R13, R12, R11 ;  /* 0x0400000c0d0e7389 */ /* 0x0002a400000c000b */
[----:B012---:R-:W-:Y:S01]  /*14930*/  ENDCOLLECTIVE ;  /* 0x000000000000791b */ /* 0x007fe20003800000 */
.L_x_590:
[----:B------:R-:W-:Y:S05]  /*14940*/  BSYNC B0 ;  /* 0x0000000000007941 */ /* 0x000fea0003800000 */
.L_x_589:
[----:B------:R-:W-:Y:S01]  /*14950*/  SEL R3, R14, RZ, P1 ;  /* 0x000000ff0e037207 */ /* 0x000fe20000800000 */
[----:B------:R-:W-:Y:S02]  /*14960*/  IMAD.MOV.U32 R12, RZ, RZ, 0x2 ;  /* 0x00000002ff0c7424 */ /* 0x000fe400078e00ff */
[----:B------:R-:W-:Y:S02]  /*14970*/  IMAD.MOV.U32 R11, RZ, RZ, RZ ;  /* 0x000000ffff0b7224 */ /* 0x000fe400078e00ff */
[----:B------:R-:W-:Y:S02]  /*14980*/  IMAD.IADD R3, R2, 0x1, R3 ;  /* 0x0000000102037824 */ /* 0x000fe400078e0203 */
[----:B------:R-:W-:Y:S02]  /*14990*/  IMAD.MOV.U32 R15, RZ, RZ, -0x1 ;  /* 0xffffffffff0f7424 */ /* 0x000fe400078e00ff */
[----:B------:R-:W-:-:S07]  /*149a0*/  IMAD.MOV.U32 R13, RZ, RZ, R3 ;  /* 0x000000ffff0d7224 */ /* 0x000fce00078e0003 */
[----:B------:R-:W-:Y:S05]  /*149b0*/  WARPSYNC.COLLECTIVE R15, `(.L_x_591) ;  /* 0x000000000f087348 */ /* 0x000fea0003c00000 */
[----:B------:R0:W1:Y:S02]  /*149c0*/  SHFL.UP P6, R14, R13, R12, R11 ;  /* 0x0400000c0d0e7389 */ /* 0x00006400000c000b */
[----:B01----:R-:W-:Y:S01]  /*149d0*/  ENDCOLLECTIVE ;  /* 0x000000000000791b */ /* 0x003fe20003800000 */
.L_x_591:
        /* <DEDUP_REMOVED lines=8> */
.L_x_592:
        /* <DEDUP_REMOVED lines=8> */
.L_x_593:
        /* <DEDUP_REMOVED lines=8> */
.L_x_594:
        /* <DEDUP_REMOVED lines=9> */
.L_x_595:
[----:B------:R-:W-:Y:S01]  /*14bf0*/  IMAD.MOV.U32 R6, RZ, RZ, R14 ;  /* 0x000000ffff067224 */ /* 0x000fe200078e000e */
[----:B------:R-:W-:Y:S06]  /*14c00*/  BRA `(.L_x_596) ;  /* 0xffffffdc00747947 */ /* 0x000fec000383ffff */
.L_x_529:
[----:B------:R-:W-:Y:S01]  /*14c10*/  BSSY B0, `(.L_x_597) ;  /* 0x0000006000007945 */ /* 0x000fe20003800000 */
[----:B------:R-:W-:Y:S01]  /*14c20*/  PLOP3.LUT P6, PT, P6, PT, PT, 0x8, 0x0 ;  /* 0x000000000000781c */ /* 0x000fe200037ce170 */
[----:B------:R-:W-:-:S12]  /*14c30*/  IMAD.MOV.U32 R15, RZ, RZ, -0x1 ;  /* 0xffffffffff0f7424 */ /* 0x000fd800078e00ff */
[----:B0----5:R-:W-:Y:S05]  /*14c40*/  WARPSYNC.COLLECTIVE R15, `(.L_x_598) ;  /* 0x000000000f087348 */ /* 0x021fea0003c00000 */
[----:B------:R-:W-:Y:S01]  /*14c50*/  VOTE.ANY R14, PT, P6 ;  /* 0x00000000000e7806 */ /* 0x000fe200030e0100 */
[----:B0----5:R-:W-:Y:S06]  /*14c60*/  ENDCOLLECTIVE ;  /* 0x000000000000791b */ /* 0x021fec0003800000 */
.L_x_598:
[----:B------:R-:W-:Y:S05]  /*14c70*/  BSYNC B0 ;  /* 0x0000000000007941 */ /* 0x000fea0003800000 */
.L_x_597:
[----:B------:R-:W-:Y:S02]  /*14c80*/  IMAD.MOV.U32 R5, RZ, RZ, R14 ;  /* 0x000000ffff057224 */ /* 0x000fe400078e000e */
[----:B------:R-:W-:Y:S02]  /*14c90*/  IMAD.MOV.U32 R13, RZ, RZ, R2 ;  /* 0x000000ffff0d7224 */ /* 0x000fe400078e0002 */
[----:B------:R-:W0:Y:S01]  /*14ca0*/  POPC R4, R5 ;  /* 0x0000000500047309 */ /* 0x000e220000000000 */
[----:B------:R-:W-:Y:S02]  /*14cb0*/  IMAD.MOV.U32 R11, RZ, RZ, 0x1f ;  /* 0x0000001fff0b7424 */ /* 0x000fe400078e00ff */
[----:B------:R-:W-:Y:S02]  /*14cc0*/  IMAD.MOV.U32 R15, RZ, RZ, -0x1 ;  /* 0xffffffffff0f7424 */ /* 0x000fe400078e00ff */
[----:B0-----:R-:W-:-:S07]  /*14cd0*/  IMAD.MOV.U32 R12, RZ, RZ, R4 ;  /* 0x000000ffff0c7224 */ /* 0x001fce00078e0004 */
[----:B------:R-:W-:Y:S05]  /*14ce0*/  WARPSYNC.COLLECTIVE R15, `(.L_x_599) ;  /* 0x000000000f087348 */ /* 0x000fea0003c00000 */
[----:B------:R0:W1:Y:S02]  /*14cf0*/  SHFL.IDX P6, R14, R13, R12, R11 ;  /* 0x0000000c0d0e7389 */ /* 0x00006400000c000b */
[----:B01----:R-:W-:Y:S01]  /*14d00*/  ENDCOLLECTIVE ;  /* 0x000000000000791b */ /* 0x003fe20003800000 */
.L_x_599:
[----:B------:R-:W-:Y:S01]  /*14d10*/  IMAD.MOV.U32 R17, RZ, RZ, R14 ;  /* 0x000000ffff117224 */ /* 0x000fe200078e000e */
[----:B------:R-:W-:Y:S06]  /*14d20*/  BRA `(.L_x_600) ;  /* 0xffffffdc00647947 */ /* 0x000fec000383ffff */
.L_x_531:
[----:B------:R-:W-:Y:S01]  /*14d30*/  BSSY B0, `(.L_x_601) ;  /* 0x0000007000007945 */ /* 0x000fe20003800000 */
[----:B------:R-:W-:Y:S02]  /*14d40*/  IMAD.MOV.U32 R13, RZ, RZ, R3 ;  /* 0x000000ffff0d7224 */ /* 0x000fe400078e0003 */
[----:B------:R-:W-:Y:S02]  /*14d50*/  IMAD.MOV.U32 R11, RZ, RZ, 0x1f ;  /* 0x0000001fff0b7424 */ /* 0x000fe400078e00ff */
[----:B------:R-:W-:-:S07]  /*14d60*/  IMAD.MOV.U32 R15, RZ, RZ, -0x1 ;  /* 0xffffffffff0f7424 */ /* 0x000fce00078e00ff */
[----:B0-2--5:R-:W-:Y:S05]  /*14d70*/  WARPSYNC.COLLECTIVE R15, `(.L_x_602) ;  /* 0x000000000f087348 */ /* 0x025fea0003c00000 */
[----:B------:R1:W3:Y:S02]  /*14d80*/  SHFL.IDX P6, R14, R13, R12, R11 ;  /* 0x0000000c0d0e7389 */ /* 0x0002e400000c000b */
[----:B0123-5:R-:W-:Y:S01]  /*14d90*/  ENDCOLLECTIVE ;  /* 0x000000000000791b */ /* 0x02ffe20003800000 */
.L_x_602:
[----:B------:R-:W-:Y:S05]  /*14da0*/  BSYNC B0 ;  /* 0x0000000000007941 */ /* 0x000fea0003800000 */
.L_x_601:
[----:B------:R-:W-:Y:S01]  /*14db0*/  IMAD.MOV.U32 R2, RZ, RZ, R14 ;  /* 0x000000ffff027224 */ /* 0x000fe200078e000e */
[----:B------:R-:W-:Y:S06]  /*14dc0*/  BRA `(.L_x_530) ;  /* 0xffffffdc00587947 */ /* 0x000fec000383ffff */
.L_x_535:
[----:B0-----:R0:W2:Y:S02]  /*14dd0*/  SYNCS.PHASECHK.TRANS64.TRYWAIT P0, [R0+URZ+0x36820], R3 ;  /* 0x03682003000075a7 */ /* 0x0010a4000800017f */
[----:B--2---:R-:W-:Y:S05]  /*14de0*/  @!P0 NANOSLEEP.SYNCS 0x989680 ;  /* 0x009896800000895d */ /* 0x004fea0003900000 */
[----:B------:R-:W2:Y:S02]  /*14df0*/  @!P0 SYNCS.PHASECHK.TRANS64 P0, [R0+URZ+0x36820], R3 ;  /* 0x03682003000085a7 */ /* 0x000ea4000800007f */
[----:B--2---:R-:W-:Y:S05]  /*14e00*/  @!P0 BRA `(.L_x_535) ;  /* 0xfffffffc00f08947 */ /* 0x004fea000383ffff */
[----:B------:R-:W-:Y:S05]  /*14e10*/  BRA `(.L_x_603) ;  /* 0xffffffe0004c7947 */ /* 0x000fea000383ffff */
.L_x_536:
[----:B------:R-:W2:Y:S01]  /*14e20*/  S2R R2, SR_TID.X ;  /* 0x0000000000027919 */ /* 0x000ea20000002100 */
[----:B------:R-:W-:Y:S01]  /*14e30*/  BSSY B0, `(.L_x_604) ;  /* 0x000000a000007945 */ /* 0x000fe20003800000 */
[----:B------:R-:W-:Y:S02]  /*14e40*/  IMAD.MOV.U32 R12, RZ, RZ, RZ ;  /* 0x000000ffff0c7224 */ /* 0x000fe400078e00ff */
[----:B------:R-:W-:Y:S02]  /*14e50*/  IMAD.MOV.U32 R11, RZ, RZ, 0x1f ;  /* 0x0000001fff0b7424 */ /* 0x000fe400078e00ff */
[----:B------:R-:W-:Y:S01]  /*14e60*/  IMAD.MOV.U32 R15, RZ, RZ, -0x1 ;  /* 0xffffffffff0f7424 */ /* 0x000fe200078e00ff */
[----:B--2---:R-:W-:-:S04]  /*14e70*/  SHF.R.U32.HI R2, RZ, 0x5, R2 ;  /* 0x00000005ff027819 */ /* 0x004fc80000011602 */
[----:B------:R-:W-:-:S05]  /*14e80*/  LOP3.LUT R2, R2, 0x3, RZ, 0xc0, !PT ;  /* 0x0000000302027812 */ /* 0x000fca00078ec0ff */
[----:B------:R-:W-:-:S07]  /*14e90*/  IMAD.MOV.U32 R13, RZ, RZ, R2 ;  /* 0x000000ffff0d7224 */ /* 0x000fce00078e0002 */
[----:B01--45:R-:W-:Y:S05]  /*14ea0*/  WARPSYNC.COLLECTIVE R15, `(.L_x_605) ;  /* 0x000000000f087348 */ /* 0x033fea0003c00000 */
[----:B------:R2:W3:Y:S02]  /*14eb0*/  SHFL.IDX P6, R14, R13, R12, R11 ;  /* 0x0000000c0d0e7389 */ /* 0x0004e400000c000b */
[----:B012345:R-:W-:Y:S01]  /*14ec0*/  ENDCOLLECTIVE ;  /* 0x000000000000791b */ /* 0x03ffe20003800000 */
.L_x_605:
[----:B------:R-:W-:Y:S05]  /*14ed0*/  BSYNC B0 ;  /* 0x0000000000007941 */ /* 0x000fea0003800000 */
.L_x_604:
[----:B------:R-:W-:Y:S05]  /*14ee0*/  BRA `(.L_x_606) ;  /* 0xffffffe000347947 */ /* 0x000fea000383ffff */
.L_x_539:
[----:B------:R-:W-:Y:S01]  /*14ef0*/  BSSY B1, `(.L_x_607) ;  /* 0x0000006000017945 */ /* 0x000fe20003800000 */
[----:B------:R-:W-:-:S07]  /*14f00*/  IMAD.MOV.U32 R15, RZ, RZ, -0x1 ;  /* 0xffffffffff0f7424 */ /* 0x000fce00078e00ff */
[----:B012-45:R-:W-:Y:S05]  /*14f10*/  WARPSYNC.COLLECTIVE R15, `(.L_x_608) ;  /* 0x000000000f0c7348 */ /* 0x037fea0003c00000 */
[----:B------:R-:W-:Y:S02]  /*14f20*/  ELECT P6, UR62, PT ;  /* 0x00000000003e782f */ /* 0x000fe400038c0000 */
[----:B------:R-:W-:Y:S01]  /*14f30*/  MOV R14, UR62 ;  /* 0x0000003e000e7c02 */ /* 0x000fe20008000f00 */
[----:B012-45:R-:W-:Y:S10]  /*14f40*/  ENDCOLLECTIVE ;  /* 0x000000000000791b */ /* 0x037ff40003800000 */
.L_x_608:
[----:B------:R-:W-:Y:S05]  /*14f50*/  BSYNC B1 ;  /* 0x0000000000017941 */ /* 0x000fea0003800000 */
.L_x_607:
[----:B------:R-:W-:Y:S05]  /*14f60*/  BRA `(.L_x_609) ;  /* 0xffffffe0002c7947 */ /* 0x000fea000383ffff */
.L_x_541:
[----:B0-----:R0:W1:Y:S02]  /*14f70*/  SYNCS.PHASECHK.TRANS64.TRYWAIT P0, [R6+URZ], R5 ;  /* 0x00000005060075a7 */ /* 0x001064000800017f */
[----:B-1----:R-:W-:Y:S05]  /*14f80*/  @!P0 NANOSLEEP.SYNCS 0x989680 ;  /* 0x009896800000895d */ /* 0x002fea0003900000 */
[----:B------:R-:W1:Y:S02]  /*14f90*/  @!P0 SYNCS.PHASECHK.TRANS64 P0, [R6+URZ], R5 ;  /* 0x00000005060085a7 */ /* 0x000e64000800007f */
[----:B-1----:R-:W-:Y:S05]  /*14fa0*/  @!P0 BRA `(.L_x_541) ;  /* 0xfffffffc00f08947 */ /* 0x002fea000383ffff */
[----:B------:R-:W-:Y:S05]  /*14fb0*/  BRA `(.L_x_610) ;  /* 0xffffffe000687947 */ /* 0x000fea000383ffff */
.L_x_542:
[----:B-1----:R1:W2:Y:S02]  /*14fc0*/  SYNCS.PHASECHK.TRANS64.TRYWAIT P0, [R7+URZ], R2 ;  /* 0x00000002070075a7 */ /* 0x0022a4000800017f */
[----:B--2---:R-:W-:Y:S05]  /*14fd0*/  @!P0 NANOSLEEP.SYNCS 0x989680 ;  /* 0x009896800000895d */ /* 0x004fea0003900000 */
[----:B------:R-:W2:Y:S02]  /*14fe0*/  @!P0 SYNCS.PHASECHK.TRANS64 P0, [R7+URZ], R2 ;  /* 0x00000002070085a7 */ /* 0x000ea4000800007f */
[----:B--2---:R-:W-:Y:S05]  /*14ff0*/  @!P0 BRA `(.L_x_542) ;  /* 0xfffffffc00f08947 */ /* 0x004fea000383ffff */
[----:B------:R-:W-:Y:S05]  /*15000*/  BRA `(.L_x_611) ;  /* 0xffffffe0005c7947 */ /* 0x000fea000383ffff */
.L_x_544:
[----:B--2---:R2:W3:Y:S02]  /*15010*/  SYNCS.PHASECHK.TRANS64.TRYWAIT P0, [R4+URZ], R5 ;  /* 0x00000005040075a7 */ /* 0x0044e4000800017f */
[----:B---3--:R-:W-:Y:S05]  /*15020*/  @!P0 NANOSLEEP.SYNCS 0x989680 ;  /* 0x009896800000895d */ /* 0x008fea0003900000 */
[----:B------:R-:W3:Y:S02]  /*15030*/  @!P0 SYNCS.PHASECHK.TRANS64 P0, [R4+URZ], R5 ;  /* 0x00000005040085a7 */ /* 0x000ee4000800007f */
[----:B---3--:R-:W-:Y:S05]  /*15040*/  @!P0 BRA `(.L_x_544) ;  /* 0xfffffffc00f08947 */ /* 0x008fea000383ffff */
[----:B------:R-:W-:Y:S05]  /*15050*/  BRA `(.L_x_612) ;  /* 0xffffffe000647947 */ /* 0x000fea000383ffff */
.L_x_613:
        /* <DEDUP_REMOVED lines=10> */
.L_x_3241:


//--------------------- .text._ZN7cutlass13device_kernelIN5flash11enable_sm90INS1_16FlashAttnFwdSm90INS1_25CollectiveMainloopFwdSm90ILi2EN4cute5tupleIJNS5_1CILi1EEES8_S8_EEENS6_IJNS7_ILi128EEENS7_ILi112EEENS7_ILi192EEEEEELi192ENS_6half_tEfNS_4arch4Sm90ELb0ELb0ELb0ELb1ELb0ELb1ELb0ELb1ELb1ELb1ELb0ELb0EEENS1_21CollectiveEpilogueFwdINS6_IJSA_SC_SB_EEES9_SE_SG_Li256ELb1ELb1ELb0ELb0EEENS1_36VarlenDynamicPersistentTileSchedulerILi128ELi112ELi256ELi128ELb0ELb1ELb1ELb0ELb1ELb1EEEEEEEEEvNT_6ParamsE --------------------------
	.section	.text._ZN7cutlass13device_kernelIN5flash11enable_sm90INS1_16FlashAttnFwdSm90INS1_25CollectiveMainloopFwdSm90ILi2EN4cute5tupleIJNS5_1CILi1EEES8_S8_EEENS6_IJNS7_ILi128EEENS7_ILi112EEENS7_ILi192EEEEEELi192ENS_6half_tEfNS_4arch4Sm90ELb0ELb0ELb0ELb1ELb0ELb1ELb0ELb1ELb1ELb1ELb0ELb0EEENS1_21CollectiveEpilogueFwdINS6_IJSA_SC_SB_EEES9_SE_SG_Li256ELb1ELb1ELb0ELb0EEENS1_36VarlenDynamicPersistentTileSchedulerILi128ELi112ELi256ELi128ELb0ELb1ELb1ELb0ELb1ELb1EEEEEEEEEvNT_6ParamsE,"ax",@progbits
	.align	128
.text._ZN7cutlass13device_kernelIN5flash11enable_sm90INS1_16FlashAttnFwdSm90INS1_25CollectiveMainloopFwdSm90ILi2EN4cute5tupleIJNS5_1CILi1EEES8_S8_EEENS6_IJNS7_ILi128EEENS7_ILi112EEENS7_ILi192EEEEEELi192ENS_6half_tEfNS_4arch4Sm90ELb0ELb0ELb0ELb1ELb0ELb1ELb0ELb1ELb1ELb1ELb0ELb0EEENS1_21CollectiveEpilogueFwdINS6_IJSA_SC_SB_EEES9_SE_SG_Li256ELb1ELb1ELb0ELb0EEENS1_36VarlenDynamicPersistentTileSchedulerILi128ELi112ELi256ELi128ELb0ELb1ELb1ELb0ELb1ELb1EEEEEEEEEvNT_6ParamsE:
        .type           _ZN7cutlass13device_kernelIN5flash11enable_sm90INS1_16FlashAttnFwdSm90INS1_25CollectiveMainloopFwdSm90ILi2EN4cute5tupleIJNS5_1CILi1EEES8_S8_EEENS6_IJNS7_ILi128EEENS7_ILi112EEENS7_ILi192EEEEEELi192ENS_6half_tEfNS_4arch4Sm90ELb0ELb0ELb0ELb1ELb0ELb1ELb0ELb1ELb1ELb1ELb0ELb0EEENS1_21CollectiveEpilogueFwdINS6_IJSA_SC_SB_EEES9_SE_SG_Li256ELb1ELb1ELb0ELb0EEENS1_36VarlenDynamicPersistentTileSchedulerILi128ELi112ELi256ELi128ELb0ELb1ELb1ELb0ELb1ELb1EEEEEEEEEvNT_6ParamsE,@function
        .size           _ZN7cutlass13device_kernelIN5flash11enable_sm90INS1_16FlashAttnFwdSm90INS1_25CollectiveMainloopFwdSm90ILi2EN4cute5tupleIJNS5_1CILi1EEES8_S8_EEENS6_IJNS7_ILi128EEENS7_ILi112EEENS7_ILi192EEEEEELi192ENS_6half_tEfNS_4arch4Sm90ELb0ELb0ELb0ELb1ELb0ELb1ELb0ELb1ELb1ELb1ELb0ELb0EEENS1_21CollectiveEpilogueFwdINS6_IJSA_SC_SB_EEES9_SE_SG_Li256ELb1ELb1ELb0ELb0EEENS1_36VarlenDynamicPersistentTileSchedulerILi128ELi112ELi256ELi128ELb0ELb1ELb1ELb0ELb1ELb1EEEEEEEEEvNT_6ParamsE,(.L_x_3242 - _ZN7cutlass13device_kernelIN5flash11enable_sm90INS1_16FlashAttnFwdSm90INS1_25CollectiveMainloopFwdSm90ILi2EN4cute5tupleIJNS5_1CILi1EEES8_S8_EEENS6_IJNS7_ILi128EEENS7_ILi112EEENS7_ILi192EEEEEELi192ENS_6half_tEfNS_4arch4Sm90ELb0ELb0ELb0ELb1ELb0ELb1ELb0ELb1ELb1ELb1ELb0ELb0EEENS1_21CollectiveEpilogueFwdINS6_IJSA_SC_SB_EEES9_SE_SG_Li256ELb1ELb1ELb0ELb0EEENS1_36VarlenDynamicPersistentTileSchedulerILi128ELi112ELi256ELi128ELb0ELb1ELb1ELb0ELb1ELb1EEEEEEEEEvNT_6ParamsE)
        .other          _ZN7cutlass13device_kernelIN5flash11enable_sm90INS1_16FlashAttnFwdSm90INS1_25CollectiveMainloopFwdSm90ILi2EN4cute5tupleIJNS5_1CILi1EEES8_S8_EEENS6_IJNS7_ILi128EEENS7_ILi112EEENS7_ILi192EEEEEELi192ENS_6half_tEfNS_4arch4Sm90ELb0ELb0ELb0ELb1ELb0ELb1ELb0ELb1ELb1ELb1ELb0ELb0EEENS1_21CollectiveEpilogueFwdINS6_IJSA_SC_SB_EEES9_SE_SG_Li256ELb1ELb1ELb0ELb0EEENS1_36VarlenDynamicPersistentTileSchedulerILi128ELi112ELi256ELi128ELb0ELb1ELb1ELb0ELb1ELb1EEEEEEEEEvNT_6ParamsE,@"STO_CUDA_ENTRY STV_DEFAULT"
_ZN7cutlass13device_kernelIN5flash11enable_sm90INS1_16FlashAttnFwdSm90INS1_25CollectiveMainloopFwdSm90ILi2EN4cute5tupleIJNS5_1CILi1EEES8_S8_EEENS6_IJNS7_ILi128EEENS7_ILi112EEENS7_ILi192EEEEEELi192ENS_6half_tEfNS_4arch4Sm90ELb0ELb0ELb0ELb1ELb0ELb1ELb0ELb1ELb1ELb1ELb0ELb0EEENS1_21CollectiveEpilogueFwdINS6_IJSA_SC_SB_EEES9_SE_SG_Li256ELb1ELb1ELb0ELb0EEENS1_36VarlenDynamicPersistentTileSchedulerILi128ELi112ELi256ELi128ELb0ELb1ELb1ELb0ELb1ELb1EEEEEEEEEvNT_6ParamsE:
[----:B------:R-:W0:Y:S02]  /*0000*/  LDC R1, c[0x0][0x28] ;  /* 0x00000a00ff017b82 */ /* 0x000e240000000800 */
[----:B0-----:R-:W-:Y:S01]  /*0010*/  VIADD R1, R1, 0xffffff60 ;  /* 0xffffff6001017836 */ /* 0x001fe20000000000 */
[----:B------:R-:W0:Y:S01]  /*0020*/  S2R R0, SR_TID.X ;  /* 0x0000000000007919 */ /* 0x000e220000002100 */
[----:B------:R-:W-:Y:S01]  /*0030*/  ELECT P0, URZ, PT ;  /* 0x00000000003f782f */ /* 0x000fe20003800000 */
[----:B------:R-:W-:Y:S01]  /*0040*/  BSSY B0, `(.L_x_614) ;  /* 0x0000014000007945 */ /* 0x000fe20003800000 */
[----:B0-----:R-:W-:-:S05]  /*0050*/  SHF.R.U32.HI R2, RZ, 0x5, R0 ;  /* 0x00000005ff027819 */ /* 0x001fca0000011600 */
[----:B------:R-:W0:Y:S02]  /*0060*/  SHFL.IDX PT, R3, R2, RZ, 0x1f ;  /* 0x00001fff02037589 */ /* 0x000e2400000e0000 */
[----:B0-----:R-:W-:Y:S02]  /*0070*/  ISETP.EQ.AND P0, PT, R3, RZ, P0 ;  /* 0x000000ff0300720c */ /* 0x001fe40000702270 */
[----:B------:R-:W-:-:S11]  /*0080*/  SHF.R.U32.HI R3, RZ, 0x7, R0 ;  /* 0x00000007ff037819 */ /* 0x000fd60000011600 */
[----:B------:R-:W-:Y:S05]  /*0090*/  @!P0 BRA `(.L_x_615) ;  /* 0x0000000000388947 */ /* 0x000fea0003800000 */
[----:B------:R-:W-:Y:S02]  /*00a0*/  ULDC.64 UR4, c[0x0][0x198] ;  /* 0x0000660000047ab9 */ /* 0x000fe40000000a00 */
[----:B------:R-:W-:Y:S02]  /*00b0*/  UIADD3 UR6, UP0, UR4, 0x370, URZ ;  /* 0x0000037004067890 */ /* 0x000fe4000ff1e03f */
[----:B------:R-:W-:Y:S02]  /*00c0*/  UIADD3 UR8, UP1, UR4, 0x470, URZ ;  /* 0x0000047004087890 */ /* 0x000fe4000ff3e03f */
[----:B------:R-:W-:Y:S02]  /*00d0*/  UIADD3 UR10, UP2, UR4, 0x570, URZ ;  /* 0x00000570040a7890 */ /* 0x000fe4000ff5e03f */
[----:B------:R-:W-:Y:S02]  /*00e0*/  UIADD3 UR4, UP3, UR4, 0x670, URZ ;  /* 0x0000067004047890 */ /* 0x000fe4000ff7e03f */
[----:B------:R-:W-:-:S02]  /*00f0*/  UIADD3.X UR7, URZ, UR5, URZ, UP0, !UPT ;  /* 0x000000053f077290 */ /* 0x000fc400087fe43f */
[----:B------:R-:W-:Y:S02]  /*0100*/  UIADD3.X UR9, URZ, UR5, URZ, UP1, !UPT ;  /* 0x000000053f097290 */ /* 0x000fe40008ffe43f */
[----:B------:R-:W-:Y:S02]  /*0110*/  UIADD3.X UR11, URZ, UR5, URZ, UP2, !UPT ;  /* 0x000000053f0b7290 */ /* 0x000fe400097fe43f */
[----:B------:R-:W-:-:S03]  /*0120*/  UIADD3.X UR5, URZ, UR5, URZ, UP3, !UPT ;  /* 0x000000053f057290 */ /* 0x000fc60009ffe43f */
[----:B------:R0:W-:Y:S02]  /*0130*/  UTMACCTL.PF [UR6] ;  /* 0x00000000060079b9 */ /* 0x0001e40008040000 */
[----:B------:R0:W-:Y:S02]  /*0140*/  UTMACCTL.PF [UR8] ;  /* 0x00000000080079b9 */ /* 0x0001e40008040000 */
[----:B------:R0:W-:Y:S02]  /*0150*/  UTMACCTL.PF [UR10] ;  /* 0x000000000a0079b9 */ /* 0x0001e40008040000 */
[----:B------:R0:W-:Y:S02]  /*0160*/  UTMACCTL.PF [UR4] ;  /* 0x00000000040079b9 */ /* 0x0001e40008040000 */
[----:B0-----:R-:W-:Y:S01]  /*0170*/  NOP ;  /* 0x0000000000007918 */ /* 0x001fe20000000000 */
.L_x_615:
[----:B------:R-:W-:Y:S05]  /*0180*/  BSYNC B0 ;  /* 0x0000000000007941 */ /* 0x000fea0003800000 */
.L_x_614:
[----:B------:R-:W-:Y:S01]  /*0190*/  VOTEU.ANY UP0, P0 ;  /* 0x00000000003f7886 */ /* 0x000fe20000000100 */
[----:B------:R-:W0:Y:S01]  /*01a0*/  SHFL.IDX PT, R3, R3, RZ, 0x1f ;  /* 0x00001fff03037589 */ /* 0x000e2200000e0000 */
[----:B------:R-:W-:Y:S01]  /*01b0*/  UMOV UR4, 0x80 ;  /* 0x0000008000047882 */ /* 0x000fe20000000000 */
[----:B------:R-:W-:Y:S01]  /*01c0*/  UMOV UR7, 0x100 ;  /* 0x0000010000077882 */ /* 0x000fe20000000000 */
[----:B------:R-:W-:Y:S01]  /*01d0*/  VOTEU.ANY UP1, P0 ;  /* 0x00000000003f7886 */ /* 0x000fe20000020100 */
[----:B------:R-:W1:Y:S01]  /*01e0*/  @UP0 S2UR UR8, SR_CgaCtaId ;  /* 0x00000000000809c3 */ /* 0x000e620000008800 */
[----:B------:R-:W2:Y:S01]  /*01f0*/  SHFL.IDX PT, R4, R2, RZ, 0x1f ;  /* 0x00001fff02047589 */ /* 0x000ea200000e0000 */
[----:B------:R-:W-:Y:S01]  /*0200*/  @UP0 UMOV UR6, 0x400 ;  /* 0x0000040000060882 */ /* 0x000fe20000000000 */
[----:B------:R-:W-:-:S04]  /*0210*/  @UP0 UIADD3 UR4, -UR4, 0x100000, URZ ;  /* 0x0010000004040890 */ /* 0x000fc8000fffe13f */
[----:B------:R-:W-:Y:S02]  /*0220*/  @UP0 USHF.L.U32 UR5, UR4, 0xb, URZ ;  /* 0x0000000b04050899 */ /* 0x000fe4000800063f */
[----:B------:R-:W-:Y:S01]  /*0230*/  @UP0 USHF.L.U32 UR4, UR4, 0x1, URZ ;  /* 0x0000000104040899 */ /* 0x000fe2000800063f */
[----:B------:R-:W-:Y:S01]  /*0240*/  VOTEU.ANY UP2, P0 ;  /* 0x00000000003f7886 */ /* 0x000fe20000040100 */
[----:B0-----:R-:W-:Y:S01]  /*0250*/  R2UR UR9, R3 ;  /* 0x00000000030972ca */ /* 0x001fe200000e0000 */
[----:B-1----:R-:W-:Y:S01]  /*0260*/  @UP0 ULEA UR8, UR8, UR6, 0x18 ;  /* 0x0000000608080291 */ /* 0x002fe2000f8ec03f */
[----:B--2---:R-:W-:Y:S01]  /*0270*/  ISETP.NE.AND P1, PT, R4, RZ, PT ;  /* 0x000000ff0400720c */ /* 0x004fe20003f25270 */
[----:B------:R-:W-:-:S04]  /*0280*/  @UP0 UIADD3 UR6, -UR7, 0x100000, URZ ;  /* 0x0010000007060890 */ /* 0x000fc8000fffe13f */
[----:B------:R-:W-:Y:S02]  /*0290*/  @UP0 USHF.L.U32 UR7, UR6, 0xb, URZ ;  /* 0x0000000b06070899 */ /* 0x000fe4000800063f */
[----:B------:R-:W-:-:S04]  /*02a0*/  @UP0 USHF.L.U32 UR6, UR6, 0x1, URZ ;  /* 0x0000000106060899 */ /* 0x000fc8000800063f */
[----:B------:R-:W-:Y:S01]  /*02b0*/  UISETP.NE.AND UP0, UPT, UR9, URZ, UPT ;  /* 0x0000003f0900728c */ /* 0x000fe2000bf05270 */
[----:B------:R-:W0:Y:S02]  /*02c0*/  FENCE.VIEW.ASYNC.S ;  /* 0x00000000000073c6 */ /* 0x000e240000000000 */
[----:B0-----:R0:W1:Y:S05]  /*02d0*/  @UP1 SYNCS.EXCH.64 URZ, [UR8+0x36800], UR4 ;  /* 0x03680004083f15b2 */ /* 0x00106a0008000100 */
[----:B------:R0:W2:Y:S01]  /*02e0*/  @UP2 SYNCS.EXCH.64 URZ, [UR8+0x36820], UR6 ;  /* 0x03682006083f25b2 */ /* 0x0000a20008000100 */
[----:B------:R-:W-:Y:S05]  /*02f0*/  @P1 BRA `(.L_x_616) ;  /* 0x0000000000481947 */ /* 0x000fea0003800000 */
        /* <DEDUP_REMOVED lines=17> */
[----:B---3--:R-:W-:Y:S01]  /*0410*/  NOP ;  /* 0x0000000000007918 */ /* 0x008fe20000000000 */
.L_x_616:
[----:B------:R-:W3:Y:S01]  /*0420*/  SHFL.IDX PT, R3, R2, RZ, 0x1f ;  /* 0x00001fff02037589 */ /* 0x000ee200000e0000 */
[----:B------:R-:W-:Y:S01]  /*0430*/  NOP ;  /* 0x0000000000007918 */ /* 0x000fe20000000000 */
[----:B---3--:R-:W-:-:S13]  /*0440*/  ISETP.NE.AND P0, PT, R3, RZ, PT ;  /* 0x000000ff0300720c */ /* 0x008fda0003f05270 */
        /* <DEDUP_REMOVED lines=18> */
[----:B---3--:R-:W-:Y:S01]  /*0570*/  NOP ;  /* 0x0000000000007918 */ /* 0x008fe20000000000 */
.L_x_617:
[----:B------:R-:W3:Y:S01]  /*0580*/  SHFL.IDX PT, R3, R2, RZ, 0x1f ;  /* 0x00001fff02037589 */ /* 0x000ee200000e0000 */
[----:B------:R-:W-:Y:S01]  /*0590*/  NOP ;  /* 0x0000000000007918 */ /* 0x000fe20000000000 */
[----:B---3--:R-:W-:-:S13]  /*05a0*/  ISETP.NE.AND P0, PT, R3, RZ, PT ;  /* 0x000000ff0300720c */ /* 0x008fda0003f05270 */
[----:B------:R-:W-:Y:S05]  /*05b0*/  @P0 BRA `(.L_x_618) ;  /* 0x0000000000380947 */ /* 0x000fea0003800000 */
[----:B0-----:R-:W0:Y:S01]  /*05c0*/  S2UR UR5, SR_CgaCtaId ;  /* 0x00000000000579c3 */ /* 0x001e220000008800 */
[----:B------:R-:W-:Y:S01]  /*05d0*/  UMOV UR4, 0x400 ;  /* 0x0000040000047882 */ /* 0x000fe20000000000 */
[----:B------:R-:W-:Y:S01]  /*05e0*/  UMOV UR7, 0x1 ;  /* 0x0000000100077882 */ /* 0x000fe20000000000 */
[----:B------:R-:W-:Y:S01]  /*05f0*/  ELECT P0, URZ, PT ;  /* 0x00000000003f782f */ /* 0x000fe20003800000 */
[----:B0-----:R-:W-:Y:S02]  /*0600*/  ULEA UR6, UR5, UR4, 0x18 ;  /* 0x0000000405067291 */ /* 0x001fe4000f8ec03f */
[----:B------:R-:W-:-:S04]  /*0610*/  UIADD3 UR4, -UR7, 0x100000, URZ ;  /* 0x0010000007047890 */ /* 0x000fc8000fffe13f */
[----:B------:R-:W-:Y:S02]  /*0620*/  USHF.L.U32 UR5, UR4, 0xb, URZ ;  /* 0x0000000b04057899 */ /* 0x000fe4000800063f */
[----:B------:R-:W-:Y:S01]  /*0630*/  USHF.L.U32 UR4, UR4, 0x1, URZ ;  /* 0x0000000104047899 */ /* 0x000fe2000800063f */
[----:B------:R-:W0:Y:S11]  /*0640*/  FENCE.VIEW.ASYNC.S ;  /* 0x00000000000073c6 */ /* 0x000e360000000000 */
[----:B0-----:R3:W0:Y:S01]  /*0650*/  SYNCS.EXCH.64 URZ, [UR6+0x36870], UR4 ;  /* 0x03687004063f75b2 */ /* 0x0016220008000100 */
[----:B------:R3:W0:Y:S01]  /*0660*/  SYNCS.EXCH.64 URZ, [UR6+0x36880], UR4 ;  /* 0x03688004063f75b2 */ /* 0x0006220008000100 */
[----:B------:R3:W0:Y:S01]  /*0670*/  SYNCS.EXCH.64 URZ, [UR6+0x36878], UR4 ;  /* 0x03687804063f75b2 */ /* 0x0006220008000100 */
[----:B------:R3:W0:Y:S02]  /*0680*/  SYNCS.EXCH.64 URZ, [UR6+0x36888], UR4 ;  /* 0x03688804063f75b2 */ /* 0x0006240008000100 */
[----:B---3--:R-:W-:Y:S01]  /*0690*/  NOP ;  /* 0x0000000000007918 */ /* 0x008fe20000000000 */
.L_x_618:
        /* <DEDUP_REMOVED lines=22> */
.L_x_619:
        /* <DEDUP_REMOVED lines=22> */
.L_x_620:
[----:B0-----:R-:W-:Y:S01]  /*0960*/  UMOV UR4, 0x1 ;  /* 0x0000000100047882 */ /* 0x001fe20000000000 */
[----:B------:R-:W-:Y:S01]  /*0970*/  PLOP3.LUT P0, PT, PT, PT, UP0, 0x80, 0x0 ;  /* 0x000000000000781c */ /* 0x000fe20003f0f008 */
[----:B------:R-:W-:Y:S01]  /*0980*/  USEL UR4, UR4, 0x2, !UP0 ;  /* 0x0000000204047887 */ /* 0x000fe2000c000000 */
[----:B------:R-:W-:Y:S01]  /*0990*/  NOP ;  /* 0x0000000000007918 */ /* 0x000fe20000000000 */
[----:B------:R-:W-:Y:S01]  /*09a0*/  ULDC.64 UR60, c[0x0][0x208] ;  /* 0x00008200003c7ab9 */ /* 0x000fe20000000a00 */
[----:B------:R-:W-:Y:S03]  /*09b0*/  BSSY B9, `(.L_x_621) ;  /* 0x0002560000097945 */ /* 0x000fe60003800000 */
[----:B------:R-:W-:-:S05]  /*09c0*/  IMAD.U32 R3, RZ, RZ, UR4 ;  /* 0x00000004ff037e24 */ /* 0x000fca000f8e00ff */
[----:B------:R0:W-:Y:S01]  /*09d0*/  STL [R1+0x9c], R3 ;  /* 0x00009c0301007387 */ /* 0x0001e20000100800 */
[----:B-12-4-:R-:W-:Y:S06]  /*09e0*/  BAR.SYNC.DEFER_BLOCKING 0x0 ;  /* 0x0000000000007b1d */ /* 0x016fec0000010000 */
[----:B------:R-:W-:Y:S05]  /*09f0*/  @!P0 BRA `(.L_x_622) ;  /* 0x000001d800448947 */ /* 0x000fea0003800000 */
.L_x_623:
        /* <DEDUP_REMOVED lines=8> */
[----:B-1----:R-:W-:-:S06]  /*0a80*/  ULEA UR4, UR5, UR4, 0x18 ;  /* 0x0000000405047291 */ /* 0x002fcc000f8ec03f */
[----:B------:R-:W-:Y:S01]  /*0a90*/  IMAD.U32 R16, RZ, RZ, UR4 ;  /* 0x00000004ff107e24 */ /* 0x000fe2000f8e00ff */
[----:B------:R-:W-:-:S04]  /*0aa0*/  ULDC UR4, c[0x0][0xc3c] ;  /* 0x00030f0000047ab9 */ /* 0x000fc80000000800 */
[----:B------:R-:W1:Y:S01]  /*0ab0*/  LDS.128 R132, [R16+0x368d0] ;  /* 0x0368d00010847984 */ /* 0x000e620000000c00 */
[----:B------:R-:W-:Y:S06]  /*0ac0*/  BAR.ARV 0x4, 0x180 ;  /* 0x0106000000007b1d */ /* 0x000fec0000002000 */
[----:B-1----:R-:W-:-:S13]  /*0ad0*/  ISETP.GE.AND P0, PT, R135, UR4, PT ;  /* 0x0000000487007c0c */ /* 0x002fda000bf06270 */
[----:B------:R-:W-:Y:S05]  /*0ae0*/  @P0 BRA `(.L_x_624) ;  /* 0x0000025400300947 */ /* 0x000fea0003800000 */
[----:B------:R-:W2:Y:S01]  /*0af0*/  LDL R2, [R1+0x9c] ;  /* 0x00009c0001027983 */ /* 0x000ea20000100800 */
[----:B------:R-:W-:Y:S01]  /*0b00*/  IADD3 R18, R0, -0x80, RZ ;  /* 0xffffff8000127810 */ /* 0x000fe20007ffe0ff */
[----:B------:R-:W-:Y:S01]  /*0b10*/  IMAD.MOV.U32 R14, RZ, RZ, -0x2 ;  /* 0xfffffffeff0e7424 */ /* 0x000fe200078e00ff */
[----:B------:R-:W-:Y:S01]  /*0b20*/  R2UR UR4, R16 ;  /* 0x00000000100472ca */ /* 0x000fe200000e0000 */
[----:B------:R-:W-:Y:S01]  /*0b30*/  IMAD.MOV.U32 R228, RZ, RZ, RZ ;  /* 0x000000ffffe47224 */ /* 0x000fe200078e00ff */
[----:B------:R-:W-:Y:S01]  /*0b40*/  SHF.R.S32.HI R0, RZ, 0x1f, R18 ;  /* 0x0000001fff007819 */ /* 0x000fe20000011412 */
[----:B------:R-:W-:Y:S01]  /*0b50*/  IMAD.MOV.U32 R205, RZ, RZ, RZ ;  /* 0x000000ffffcd7224 */ /* 0x000fe200078e00ff */
[----:B------:R-:W-:Y:S01]  /*0b60*/  MOV R17, RZ ;  /* 0x000000ff00117202 */ /* 0x000fe20000000f00 */
[----:B------:R-:W-:Y:S01]  /*0b70*/  IMAD.MOV.U32 R217, RZ, RZ, RZ ;  /* 0x000000ffffd97224 */ /* 0x000fe200078e00ff */
[CC--:B0-----:R-:W-:Y:S01]  /*0b80*/  LEA.HI R3, R0.reuse, R18.reuse, RZ, 0x4 ;  /* 0x0000001200037211 */ /* 0x0c1fe200078f20ff */
[----:B------:R-:W-:Y:S01]  /*0b90*/  IMAD.MOV.U32 R215, RZ, RZ, RZ ;  /* 0x000000ffffd77224 */ /* 0x000fe200078e00ff */
[----:B------:R-:W-:-:S02]  /*0ba0*/  LEA.HI R8, R0, R18, RZ, 0x2 ;  /* 0x0000001200087211 */ /* 0x000fc400078f10ff */
[----:B------:R-:W-:Y:S02]  /*0bb0*/  SHF.R.S32.HI R4, RZ, 0x4, R3 ;  /* 0x00000004ff047819 */ /* 0x000fe40000011403 */
[----:B------:R-:W-:Y:S01]  /*0bc0*/  LOP3.LUT R233, R8, 0xfffffffc, RZ, 0xc0, !PT ;  /* 0xfffffffc08e97812 */ /* 0x000fe200078ec0ff */
[----:B------:R-:W-:Y:S01]  /*0bd0*/  UIADD3 UR4, UR4, 0x15400, URZ ;  /* 0x0001540004047890 */ /* 0x000fe2000fffe03f */
[C---:B------:R-:W-:Y:S02]  /*0be0*/  LEA.HI R5, R3.reuse, R4, RZ, 0x1 ;  /* 0x0000000403057211 */ /* 0x040fe400078f08ff */
[----:B------:R-:W-:Y:S01]  /*0bf0*/  LOP3.LUT R3, R3, 0x3fffff0, RZ, 0xc0, !PT ;  /* 0x03fffff003037812 */ /* 0x000fe200078ec0ff */
[C---:B------:R-:W-:Y:S01]  /*0c00*/  IMAD.IADD R233, R18.reuse, 0x1, -R233 ;  /* 0x0000000112e97824 */ /* 0x040fe200078e0ae9 */
[----:B------:R-:W-:Y:S02]  /*0c10*/  LOP3.LUT R5, R5, 0x1ffffffe, RZ, 0xc0, !PT ;  /* 0x1ffffffe05057812 */ /* 0x000fe400078ec0ff */
[----:B------:R-:W-:Y:S01]  /*0c20*/  IADD3 R3, R18, -R3, RZ ;  /* 0x8000000312037210 */ /* 0x000fe20007ffe0ff */
[----:B------:R-:W-:Y:S01]  /*0c30*/  IMAD.SHL.U32 R22, R233, 0x4, RZ ;  /* 0x00000004e9167824 */ /* 0x000fe200078e00ff */
[----:B------:R-:W-:Y:S01]  /*0c40*/  SHF.R.S32.HI R204, RZ, 0x2, R8 ;  /* 0x00000002ffcc7819 */ /* 0x000fe20000011408 */
[----:B------:R-:W-:Y:S01]  /*0c50*/  IMAD.IADD R5, R4, 0x1, -R5 ;  /* 0x0000000104057824 */ /* 0x000fe200078e0a05 */
[----:B------:R-:W-:Y:S01]  /*0c60*/  LEA.HI R4, R0, R18, RZ, 0x5 ;  /* 0x0000001200047211 */ /* 0x000fe200078f28ff */
[C---:B------:R-:W-:Y:S01]  /*0c70*/  VIADD R209, R22.reuse, 0x40 ;  /* 0x0000004016d17836 */ /* 0x040fe20000000000 */
[----:B------:R-:W-:Y:S01]  /*0c80*/  IADD3 R207, R22, 0x20, RZ ;  /* 0x0000002016cf7810 */ /* 0x000fe20007ffe0ff */
[----:B------:R-:W-:Y:S01]  /*0c90*/  VIADD R229, R204, 0x40 ;  /* 0x00000040cce57836 */ /* 0x000fe20000000000 */
[----:B------:R-:W-:Y:S01]  /*0ca0*/  SHF.R.S32.HI R4, RZ, 0x5, R4 ;  /* 0x00000005ff047819 */ /* 0x000fe20000011404 */
[C---:B------:R-:W-:Y:S01]  /*0cb0*/  VIADD R210, R22.reuse, 0x30 ;  /* 0x0000003016d27836 */ /* 0x040fe20000000000 */
[C---:B------:R-:W-:Y:S01]  /*0cc0*/  IADD3 R208, R22.reuse, 0x10, RZ ;  /* 0x0000001016d07810 */ /* 0x040fe20007ffe0ff */
[----:B------:R-:W-:-:S02]  /*0cd0*/  IMAD.IADD R10, R22, 0x1, R207 ;  /* 0x00000001160a7824 */ /* 0x000fc400078e02cf */
[C---:B------:R-:W-:Y:S01]  /*0ce0*/  IMAD R12, R4.reuse, 0x10, R3 ;  /* 0x00000010040c7824 */ /* 0x040fe200078e0203 */
[----:B------:R-:W-:Y:S01]  /*0cf0*/  SHF.R.S32.HI R237, RZ, 0x1f, R208 ;  /* 0x0000001fffed7819 */ /* 0x000fe200000114d0 */
[----:B------:R-:W-:Y:S02]  /*0d00*/  IMAD.SHL.U32 R206, R229, 0x40, RZ ;  /* 0x00000040e5ce7824 */ /* 0x000fe400078e00ff */
[----:B------:R-:W-:Y:S01]  /*0d10*/  IMAD.SHL.U32 R214, R4, 0x200, RZ ;  /* 0x0000020004d67824 */ /* 0x000fe200078e00ff */
[----:B------:R-:W-:Y:S01]  /*0d20*/  LEA R13, R12, R5, 0x3 ;  /* 0x000000050c0d7211 */ /* 0x000fe200078e18ff */
[----:B------:R-:W-:Y:S01]  /*0d30*/  IMAD.IADD R5, R22, 0x1, R209 ;  /* 0x0000000116057824 */ /* 0x000fe200078e02d1 */
[----:B------:R-:W-:Y:S01]  /*0d40*/  LOP3.LUT R206, R206, 0x1c0, RZ, 0xc0, !PT ;  /* 0x000001c0cece7812 */ /* 0x000fe200078ec0ff */
[C---:B------:R-:W-:Y:S01]  /*0d50*/  IMAD.SHL.U32 R20, R208.reuse, 0x2, RZ ;  /* 0x00000002d0147824 */ /* 0x040fe200078e00ff */
[----:B------:R-:W-:Y:S01]  /*0d60*/  SHF.L.U64.HI R237, R208, 0x1, R237 ;  /* 0x00000001d0ed7819 */ /* 0x000fe200000102ed */
[----:B------:R-:W-:Y:S01]  /*0d70*/  VIADD R211, R22, 0x50 ;  /* 0x0000005016d37836 */ /* 0x000fe20000000000 */
[----:B------:R-:W-:Y:S01]  /*0d80*/  SHF.R.S32.HI R12, RZ, 0x1f, R5 ;  /* 0x0000001fff0c7819 */ /* 0x000fe20000011405 */
[----:B------:R-:W-:-:S03]  /*0d90*/  IMAD.SHL.U32 R13, R13, 0x8, RZ ;  /* 0x000000080d0d7824 */ /* 0x000fc600078e00ff */
[CC--:B------:R-:W-:Y:S02]  /*0da0*/  LEA.HI R235, R12.reuse, R5.reuse, RZ, 0x3 ;  /* 0x000000050ceb7211 */ /* 0x0c0fe400078f18ff */
[----:B------:R-:W-:Y:S02]  /*0db0*/  LEA.HI R12, R12, R5, RZ, 0x6 ;  /* 0x000000050c0c7211 */ /* 0x000fe400078f30ff */
[----:B------:R-:W-:Y:S02]  /*0dc0*/  SHF.R.S32.HI R5, RZ, 0x1f, R8 ;  /* 0x0000001fff057819 */ /* 0x000fe40000011408 */
[----:B------:R-:W-:Y:S01]  /*0dd0*/  SHF.R.S32.HI R8, RZ, 0x1f, R209 ;  /* 0x0000001fff087819 */ /* 0x000fe200000114d1 */
[----:B------:R-:W-:Y:S01]  /*0de0*/  IMAD.SHL.U32 R12, R12, 0x80, RZ ;  /* 0x000000800c0c7824 */ /* 0x000fe200078e00ff */
[----:B------:R-:W-:Y:S02]  /*0df0*/  LEA.HI R5, R5, R204, RZ, 0x3 ;  /* 0x000000cc05057211 */ /* 0x000fe400078f18ff */
[----:B------:R-:W-:-:S02]  /*0e00*/  SHF.L.U64.HI R8, R209, 0x1, R8 ;  /* 0x00000001d1087819 */ /* 0x000fc40000010208 */
[----:B------:R-:W-:-:S05]  /*0e10*/  LOP3.LUT R5, R5, 0xfffffff8, RZ, 0xc0, !PT ;  /* 0xfffffff805057812 */ /* 0x000fca00078ec0ff */
[----:B------:R-:W-:Y:S01]  /*0e20*/  IMAD.IADD R220, R204, 0x1, -R5 ;  /* 0x00000001ccdc7824 */ /* 0x000fe200078e0a05 */
[----:B------:R-:W-:-:S04]  /*0e30*/  LOP3.LUT R5, R12, 0xffffe000, RZ, 0xc0, !PT ;  /* 0xffffe0000c057812 */ /* 0x000fc800078ec0ff */
[----:B------:R-:W-:-:S04]  /*0e40*/  SHF.L.U32 R212, R220, 0x6, RZ ;  /* 0x00000006dcd47819 */ /* 0x000fc800000006ff */
[----:B------:R-:W-:-:S04]  /*0e50*/  LOP3.LUT R212, R212, 0x1c0, RZ, 0xc0, !PT ;  /* 0x000001c0d4d47812 */ /* 0x000fc800078ec0ff */
[----:B------:R-:W-:Y:S02]  /*0e60*/  SHF.R.U32.HI R213, RZ, 0x3, R212 ;  /* 0x00000003ffd57819 */ /* 0x000fe400000116d4 */
[----:B------:R-:W-:-:S04]  /*0e70*/  LOP3.LUT R4, R212, 0x38, R235, 0xf8, !PT ;  /* 0x00000038d4047812 */ /* 0x000fc800078ef8eb */
[----:B------:R-:W-:-:S04]  /*0e80*/  LOP3.LUT R4, R4, R213, RZ, 0x3c, !PT ;  /* 0x000000d504047212 */ /* 0x000fc800078e3cff */
[----:B------:R-:W-:-:S04]  /*0e90*/  IADD3 R4, R4, R5, R214 ;  /* 0x0000000504047210 */ /* 0x000fc80007ffe0d6 */
[----:B------:R-:W-:Y:S02]  /*0ea0*/  LEA R4, R4, UR4, 0x1 ;  /* 0x0000000404047c11 */ /* 0x000fe4000f8e08ff */
[----:B--2---:R-:W-:Y:S02]  /*0eb0*/  R2UR UR5, R2 ;  /* 0x00000000020572ca */ /* 0x004fe400000e0000 */
[CC--:B------:R-:W-:Y:S02]  /*0ec0*/  LEA.HI R2, R0.reuse, R18.reuse, RZ, 0x7 ;  /* 0x0000001200027211 */ /* 0x0c0fe400078f38ff */
[----:B------:R-:W-:Y:S02]  /*0ed0*/  LEA.HI R0, R0, R18, RZ, 0x3 ;  /* 0x0000001200007211 */ /* 0x000fe400078f18ff */
[----:B------:R-:W-:Y:S02]  /*0ee0*/  LOP3.LUT R236, R2, 0xffffff80, RZ, 0xc0, !PT ;  /* 0xffffff8002ec7812 */ /* 0x000fe400078ec0ff */
[----:B------:R-:W-:-:S02]  /*0ef0*/  SHF.R.S32.HI R15, RZ, 0x7, R2 ;  /* 0x00000007ff0f7819 */ /* 0x000fc40000011402 */
[----:B------:R-:W-:Y:S01]  /*0f00*/  LOP3.LUT R223, R0, 0xfffffff8, RZ, 0xc0, !PT ;  /* 0xfffffff800df7812 */ /* 0x000fe200078ec0ff */
[----:B------:R-:W-:Y:S01]  /*0f10*/  IMAD.IADD R236, R18, 0x1, -R236 ;  /* 0x0000000112ec7824 */ /* 0x000fe200078e0aec */
[----:B------:R-:W-:Y:S01]  /*0f20*/  LEA.HI R2, R2, R15, RZ, 0x1 ;  /* 0x0000000f02027211 */ /* 0x000fe200078f08ff */
[----:B------:R-:W-:Y:S01]  /*0f30*/  ULOP3.LUT UR5, UR5, 0x1, URZ, 0xfc, !UPT ;  /* 0x0000000105057892 */ /* 0x000fe2000f8efc3f */
[----:B------:R-:W-:Y:S01]  /*0f40*/  IADD3 R223, R18, -R223, RZ ;  /* 0x800000df12df7210 */ /* 0x000fe20007ffe0ff */
[----:B------:R-:W-:Y:S01]  /*0f50*/  IMAD.SHL.U32 R18, R233, 0x8, RZ ;  /* 0x00000008e9127824 */ /* 0x000fe200078e00ff */
[----:B------:R-:W-:Y:S02]  /*0f60*/  SHF.R.S32.HI R7, RZ, 0x1f, R236 ;  /* 0x0000001fff077819 */ /* 0x000fe400000114ec */
[----:B------:R-:W-:Y:S01]  /*0f70*/  LOP3.LUT R2, R2, 0x3fffffe, RZ, 0xc0, !PT ;  /* 0x03fffffe02027812 */ /* 0x000fe200078ec0ff */
[----:B------:R-:W-:Y:S01]  /*0f80*/  IMAD.SHL.U32 R219, R223, 0x8, RZ ;  /* 0x00000008dfdb7824 */ /* 0x000fe200078e00ff */
[----:B------:R-:W-:-:S02]  /*0f90*/  LEA.HI R6, R7, R236, RZ, 0x2 ;  /* 0x000000ec07067211 */ /* 0x000fc400078f10ff */
[----:B------:R-:W-:Y:S01]  /*0fa0*/  LEA.HI R7, R7, R236, RZ, 0x5 ;  /* 0x000000ec07077211 */ /* 0x000fe200078f28ff */
[----:B------:R-:W-:Y:S01]  /*0fb0*/  IMAD.IADD R2, R15, 0x1, -R2 ;  /* 0x000000010f027824 */ /* 0x000fe200078e0a02 */
[----:B------:R-:W-:Y:S01]  /*0fc0*/  LOP3.LUT R9, R6, 0x7ffffffc, RZ, 0xc0, !PT ;  /* 0x7ffffffc06097812 */ /* 0x000fe200078ec0ff */
[C---:B------:R-:W-:Y:S01]  /*0fd0*/  VIADD R221, R219.reuse, 0x40 ;  /* 0x00000040dbdd7836 */ /* 0x040fe20000000000 */
[----:B------:R-:W-:Y:S02]  /*0fe0*/  SHF.R.S32.HI R7, RZ, 0x5, R7 ;  /* 0x00000005ff077819 */ /* 0x000fe40000011407 */
[----:B------:R-:W-:Y:S01]  /*0ff0*/  SHF.R.U32.HI R15, RZ, 0x3, R206 ;  /* 0x00000003ff0f7819 */ /* 0x000fe200000116ce */
[----:B------:R-:W-:Y:S01]  /*1000*/  IMAD.IADD R9, R236, 0x1, -R9 ;  /* 0x00000001ec097824 */ /* 0x000fe200078e0a09 */
[----:B------:R-:W-:Y:S01]  /*1010*/  SHF.R.S32.HI R231, RZ, 0x3, R0 ;  /* 0x00000003ffe77819 */ /* 0x000fe20000011400 */
[----:B------:R-:W-:Y:S01]  /*1020*/  IMAD.U32 R0, RZ, RZ, UR4 ;  /* 0x00000004ff007e24 */ /* 0x000fe2000f8e00ff */
[----:B------:R-:W-:Y:S01]  /*1030*/  IADD3 R222, R219, 0x80, RZ ;  /* 0x00000080dbde7810 */ /* 0x000fe20007ffe0ff */
[----:B------:R-:W-:Y:S01]  /*1040*/  IMAD R3, R9, R14, 0x70 ;  /* 0x0000007009037424 */ /* 0x000fe200078e020e */
[----:B------:R-:W-:-:S02]  /*1050*/  SHF.R.S32.HI R9, RZ, 0x1f, R10 ;  /* 0x0000001fff097819 */ /* 0x000fc4000001140a */
[----:B------:R-:W-:Y:S01]  /*1060*/  SHF.R.S32.HI R12, RZ, 0x1f, R221 ;  /* 0x0000001fff0c7819 */ /* 0x000fe200000114dd */
[----:B------:R-:W-:Y:S01]  /*1070*/  IMAD.SHL.U32 R12, R207, 0x2, RZ ;  /* 0x00000002cf0c7824 */ /* 0x000fe200078e00ff */
[----:B------:R0:W-:Y:S01]  /*1080*/  STL [R1+0x90], R3 ;  /* 0x0000900301007387 */ /* 0x0001e20000100800 */
[CC--:B------:R-:W-:Y:S02]  /*1090*/  LEA.HI R11, R9.reuse, R10.reuse, RZ, 0x3 ;  /* 0x0000000a090b7211 */ /* 0x0c0fe400078f18ff */
[----:B------:R-:W-:Y:S02]  /*10a0*/  LEA.HI R9, R9, R10, RZ, 0x6 ;  /* 0x0000000a09097211 */ /* 0x000fe400078f30ff */
[----:B------:R-:W-:Y:S02]  /*10b0*/  SHF.R.S32.HI R21, RZ, 0x1f, R222 ;  /* 0x0000001fff157819 */ /* 0x000fe400000114de */
[----:B------:R-:W-:Y:S02]  /*10c0*/  SHF.L.U32 R9, R9, 0x7, RZ ;  /* 0x0000000709097819 */ /* 0x000fe400000006ff */
[----:B------:R-:W-:-:S02]  /*10d0*/  SHF.L.U32 R21, R210, 0x1, RZ ;  /* 0x00000001d2157819 */ /* 0x000fc400000006ff */
[--C-:B0-----:R-:W-:Y:S02]  /*10e0*/  SHF.R.S32.HI R3, RZ, 0x2, R6.reuse ;  /* 0x00000002ff037819 */ /* 0x101fe40000011406 */
[----:B------:R-:W-:Y:S02]  /*10f0*/  SHF.R.S32.HI R6, RZ, 0x1f, R6 ;  /* 0x0000001fff067819 */ /* 0x000fe40000011406 */
[----:B------:R-:W-:Y:S02]  /*1100*/  LOP3.LUT R9, R9, 0xffffe000, RZ, 0xc0, !PT ;  /* 0xffffe00009097812 */ /* 0x000fe400078ec0ff */
[----:B------:R-:W-:Y:S02]  /*1110*/  LEA.HI R6, R6, R3, RZ, 0x3 ;  /* 0x0000000306067211 */ /* 0x000fe400078f18ff */
[----:B------:R-:W-:Y:S02]  /*1120*/  SHF.R.S32.HI R10, RZ, 0x1f, R211 ;  /* 0x0000001fff0a7819 */ /* 0x000fe400000114d3 */
[----:B------:R-:W-:-:S02]  /*1130*/  LOP3.LUT R6, R6, 0xfffffff8, RZ, 0xc0, !PT ;  /* 0xfffffff806067812 */ /* 0x000fc400078ec0ff */
[----:B------:R-:W-:-:S03]  /*1140*/  SHF.R.S32.HI R234, RZ, 0x3, R11 ;  /* 0x00000003ffea7819 */ /* 0x000fc6000001140b */
[----:B------:R-:W-:Y:S01]  /*1150*/  IMAD.IADD R6, R3, 0x1, -R6 ;  /* 0x0000000103067824 */ /* 0x000fe200078e0a06 */
[----:B------:R-:W-:-:S04]  /*1160*/  LOP3.LUT R3, R206, 0x38, R11, 0xf8, !PT ;  /* 0x00000038ce037812 */ /* 0x000fc800078ef80b */
[----:B------:R-:W-:Y:S02]  /*1170*/  LEA R7, R7, R6, 0x4 ;  /* 0x0000000607077211 */ /* 0x000fe400078e20ff */
[----:B------:R-:W-:-:S03]  /*1180*/  SHF.R.S32.HI R6, RZ, 0x1f, R229 ;  /* 0x0000001fff067819 */ /* 0x000fc600000114e5 */
[----:B------:R-:W-:Y:S01]  /*1190*/  IMAD R14, R2, 0x40, R7 ;  /* 0x00000040020e7824 */ /* 0x000fe200078e0207 */
[----:B------:R-:W-:Y:S02]  /*11a0*/  LEA.HI R6, R6, R229, RZ, 0x3 ;  /* 0x000000e506067211 */ /* 0x000fe400078f18ff */
[----:B------:R-:W-:Y:S02]  /*11b0*/  LOP3.LUT R2, R212, 0x38, R11, 0xf8, !PT ;  /* 0x00000038d4027812 */ /* 0x000fe400078ef80b */
[----:B------:R-:W-:Y:S01]  /*11c0*/  STL [R1+0x8c], R14 ;  /* 0x00008c0e01007387 */ /* 0x000fe20000100800 */
[----:B------:R-:W-:Y:S01]  /*11d0*/  IMAD.SHL.U32 R6, R6, 0x40, RZ ;  /* 0x0000004006067824 */ /* 0x000fe200078e00ff */
[----:B------:R-:W-:Y:S02]  /*11e0*/  LOP3.LUT R2, R2, R213, RZ, 0x3c, !PT ;  /* 0x000000d502027212 */ /* 0x000fe400078e3cff */
[----:B------:R-:W-:Y:S02]  /*11f0*/  LOP3.LUT R7, R206, 0x38, R235, 0xf8, !PT ;  /* 0x00000038ce077812 */ /* 0x000fe400078ef8eb */
[----:B------:R-:W-:-:S02]  /*1200*/  LOP3.LUT R216, R6, 0xfffffe00, RZ, 0xc0, !PT ;  /* 0xfffffe0006d87812 */ /* 0x000fc400078ec0ff */
[----:B------:R-:W-:Y:S02]  /*1210*/  LOP3.LUT R6, R3, R15, RZ, 0x3c, !PT ;  /* 0x0000000f03067212 */ /* 0x000fe400078e3cff */
[-C--:B------:R-:W-:Y:S01]  /*1220*/  IADD3 R3, R2, R9.reuse, R214 ;  /* 0x0000000902037210 */ /* 0x080fe20007ffe0d6 */
[----:B------:R-:W-:Y:S01]  /*1230*/  IMAD.U32 R2, RZ, RZ, UR5 ;  /* 0x00000005ff027e24 */ /* 0x000fe2000f8e00ff */
[----:B------:R-:W-:Y:S02]  /*1240*/  IADD3 R6, R6, R9, R216 ;  /* 0x0000000906067210 */ /* 0x000fe40007ffe0d8 */
[----:B------:R-:W-:Y:S02]  /*1250*/  SHF.R.S32.HI R9, RZ, 0x1f, R210 ;  /* 0x0000001fff097819 */ /* 0x000fe400000114d2 */
[----:B------:R0:W-:Y:S01]  /*1260*/  STL [R1+0x1c], R2 ;  /* 0x00001c0201007387 */ /* 0x0001e20000100800 */
[----:B------:R-:W-:Y:S02]  /*1270*/  LOP3.LUT R7, R7, R15, RZ, 0x3c, !PT ;  /* 0x0000000f07077212 */ /* 0x000fe400078e3cff */
[----:B------:R-:W-:Y:S01]  /*1280*/  LEA R3, R3, UR4, 0x1 ;  /* 0x0000000403037c11 */ /* 0x000fe2000f8e08ff */
[----:B------:R1:W-:Y:S01]  /*1290*/  STL [R1+0x88], R0 ;  /* 0x0000880001007387 */ /* 0x0003e20000100800 */
[----:B------:R-:W-:-:S02]  /*12a0*/  IADD3 R7, R7, R5, R216 ;  /* 0x0000000507077210 */ /* 0x000fc40007ffe0d8 */
[----:B------:R-:W-:Y:S01]  /*12b0*/  LOP3.LUT R5, R206, 0x38, R18, 0xf8, !PT ;  /* 0x00000038ce057812 */ /* 0x000fe200078ef812 */
[----:B------:R2:W-:Y:S01]  /*12c0*/  STL [R1+0x50], R20 ;  /* 0x0000501401007387 */ /* 0x0005e20000100800 */
[----:B------:R-:W-:Y:S02]  /*12d0*/  SHF.R.S32.HI R235, RZ, 0x3, R235 ;  /* 0x00000003ffeb7819 */ /* 0x000fe400000114eb */
[----:B0-----:R-:W-:Y:S01]  /*12e0*/  LEA.HI R2, R233, R233, RZ, 0x1 ;  /* 0x000000e9e9027211 */ /* 0x001fe200078f08ff */
[----:B------:R0:W-:Y:S01]  /*12f0*/  STL [R1+0x58], R12 ;  /* 0x0000580c01007387 */ /* 0x0001e20000100800 */
[----:B------:R-:W-:Y:S02]  /*1300*/  LOP3.LUT R5, R216, R5, R15, 0xf6, !PT ;  /* 0x00000005d8057212 */ /* 0x000fe400078ef60f */
[----:B-1----:R-:W-:Y:S01]  /*1310*/  SHF.R.S32.HI R0, RZ, 0x1f, R219 ;  /* 0x0000001fff007819 */ /* 0x002fe200000114db */
[----:B------:R-:W-:Y:S01]  /*1320*/  STL [R1+0x60], R21 ;  /* 0x0000601501007387 */ /* 0x000fe20000100800 */
[----:B------:R-:W-:Y:S01]  /*1330*/  SHF.R.S32.HI R0, RZ, 0x1f, R207 ;  /* 0x0000001fff007819 */ /* 0x000fe200000114cf */
[----:B--2---:R-:W-:Y:S01]  /*1340*/  IMAD.SHL.U32 R20, R209, 0x2, RZ ;  /* 0x00000002d1147824 */ /* 0x004fe200078e00ff */
[----:B------:R-:W-:-:S02]  /*1350*/  LOP3.LUT R2, R2, 0x1ffffffe, RZ, 0xc0, !PT ;  /* 0x1ffffffe02027812 */ /* 0x000fc400078ec0ff */
[----:B------:R-:W-:Y:S01]  /*1360*/  LEA R5, R5, UR4, 0x1 ;  /* 0x0000000405057c11 */ /* 0x000fe2000f8e08ff */
[----:B0-----:R-:W-:Y:S01]  /*1370*/  IMAD.SHL.U32 R12, R211, 0x2, RZ ;  /* 0x00000002d30c7824 */ /* 0x001fe200078e00ff */
[----:B------:R-:W-:Y:S01]  /*1380*/  STL [R1+0x68], R20 ;  /* 0x0000681401007387 */ /* 0x000fe20000100800 */
[----:B------:R-:W-:-:S03]  /*1390*/  IMAD.IADD R2, R233, 0x1, -R2 ;  /* 0x00000001e9027824 */ /* 0x000fc600078e0a02 */
[----:B------:R0:W-:Y:S04]  /*13a0*/  STL [R1+0x70], R12 ;  /* 0x0000700c01007387 */ /* 0x0001e80000100800 */
[----:B------:R-:W-:Y:S01]  /*13b0*/  STL [R1+0x98], R13 ;  /* 0x0000980d01007387 */ /* 0x000fe20000100800 */
[----:B0-----:R-:W-:Y:S02]  /*13c0*/  SHF.L.U64.HI R12, R207, 0x1, R0 ;  /* 0x00000001cf0c7819 */ /* 0x001fe40000010200 */
[----:B------:R-:W-:-:S03]  /*13d0*/  SHF.L.U64.HI R0, R210, 0x1, R9 ;  /* 0x00000001d2007819 */ /* 0x000fc60000010209 */
[----:B------:R-:W-:Y:S04]  /*13e0*/  STL [R1+0x54], R12 ;  /* 0x0000540c01007387 */ /* 0x000fe80000100800 */
[----:B------:R0:W-:Y:S04]  /*13f0*/  STL [R1+0x5c], R0 ;  /* 0x00005c0001007387 */ /* 0x0001e80000100800 */
[----:B------:R-:W-:Y:S01]  /*1400*/  STL [R1+0x64], R8 ;  /* 0x0000640801007387 */ /* 0x000fe20000100800 */
[----:B0-----:R-:W-:-:S05]  /*1410*/  SHF.L.U64.HI R0, R211, 0x1, R10 ;  /* 0x00000001d3007819 */ /* 0x001fca000001020a */
[----:B------:R0:W-:Y:S04]  /*1420*/  STL [R1+0x6c], R0 ;  /* 0x00006c0001007387 */ /* 0x0001e80000100800 */
[----:B------:R-:W-:Y:S04]  /*1430*/  STL [R1+0x80], R5 ;  /* 0x0000800501007387 */ /* 0x000fe80000100800 */
[----:B------:R1:W-:Y:S01]  /*1440*/  STL [R1+0x84], R3 ;  /* 0x0000840301007387 */ /* 0x0003e20000100800 */
[----:B0-----:R-:W-:-:S05]  /*1450*/  LEA R0, R6, UR4, 0x1 ;  /* 0x0000000406007c11 */ /* 0x001fca000f8e08ff */
[----:B------:R0:W-:Y:S01]  /*1460*/  STL [R1+0x78], R0 ;  /* 0x0000780001007387 */ /* 0x0001e20000100800 */
[----:B-1----:R-:W-:-:S03]  /*1470*/  LEA R3, R7, UR4, 0x1 ;  /* 0x0000000407037c11 */ /* 0x002fc6000f8e08ff */
[----:B------:R1:W-:Y:S01]  /*1480*/  STL [R1+0x7c], R4 ;  /* 0x00007c0401007387 */ /* 0x0003e20000100800 */
[----:B0-----:R-:W-:-:S05]  /*1490*/  LEA R0, R2, R14, 0x3 ;  /* 0x0000000e02007211 */ /* 0x001fca00078e18ff */
[----:B------:R1:W-:Y:S04]  /*14a0*/  STL [R1+0x94], R0 ;  /* 0x0000940001007387 */ /* 0x0003e80000100800 */
[----:B------:R1:W-:Y:S02]  /*14b0*/  STL [R1+0x74], R3 ;  /* 0x0000740301007387 */ /* 0x0003e40000100800 */
.L_x_829:
[----:B01--4-:R-:W0:Y:S01]  /*14c0*/  LDC.64 R2, c[0x0][0xc88] ;  /* 0x00032200ff027b82 */ /* 0x013e220000000a00 */
[----:B------:R-:W-:Y:S01]  /*14d0*/  ULDC.64 UR4, c[0x0][0xa28] ;  /* 0x00028a0000047ab9 */ /* 0x000fe20000000a00 */
[----:B------:R-:W-:Y:S01]  /*14e0*/  ULDC.64 UR8, c[0x0][0xa18] ;  /* 0x0002860000087ab9 */ /* 0x000fe20000000a00 */
[----:B------:R-:W-:Y:S01]  /*14f0*/  ULDC.64 UR6, c[0x0][0xa08] ;  /* 0x0002820000067ab9 */ /* 0x000fe20000000a00 */
[----:B0-----:R-:W-:-:S05]  /*1500*/  IMAD.WIDE R2, R135, 0x4, R2 ;  /* 0x0000000487027825 */ /* 0x001fca00078e0202 */
[----:B--2---:R-:W2:Y:S01]  /*1510*/  LDG.E R227, desc[UR60][R2.64] ;  /* 0x0000003c02e37981 */ /* 0x004ea2000c1e1900 */
[----:B------:R-:W-:Y:S01]  /*1520*/  ISETP.NE.U32.AND P2, PT, RZ, UR4, PT ;  /* 0x00000004ff007c0c */ /* 0x000fe2000bf45070 */
[----:B------:R-:W-:Y:S01]  /*1530*/  IMAD.MOV.U32 R9, RZ, RZ, RZ ;  /* 0x000000ffff097224 */ /* 0x000fe200078e00ff */
[----:B------:R-:W-:Y:S01]  /*1540*/  ISETP.NE.U32.AND P1, PT, RZ, UR8, PT ;  /* 0x00000008ff007c0c */ /* 0x000fe2000bf25070 */
[----:B------:R-:W-:Y:S01]  /*1550*/  IMAD.MOV.U32 R123, RZ, RZ, RZ ;  /* 0x000000ffff7b7224 */ /* 0x000fe200078e00ff */
[----:B------:R-:W-:Y:S02]  /*1560*/  ISETP.NE.AND.EX P2, PT, RZ, UR5, PT, P2 ;  /* 0x00000005ff007c0c */ /* 0x000fe4000bf45320 */
[----:B------:R-:W-:Y:S02]  /*1570*/  ISETP.NE.AND.EX P1, PT, RZ, UR9, PT, P1 ;  /* 0x00000009ff007c0c */ /* 0x000fe4000bf25310 */
[----:B------:R-:W-:-:S04]  /*1580*/  ISETP.NE.U32.AND P0, PT, RZ, UR6, PT ;  /* 0x00000006ff007c0c */ /* 0x000fc8000bf05070 */
[----:B------:R-:W-:Y:S02]  /*1590*/  ISETP.NE.AND.EX P0, PT, RZ, UR7, PT, P0 ;  /* 0x00000007ff007c0c */ /* 0x000fe4000bf05300 */
[----:B--2---:R-:W-:Y:S01]  /*15a0*/  SHF.R.S32.HI R232, RZ, 0x1f, R227 ;  /* 0x0000001fffe87819 */ /* 0x004fe200000114e3 */
[C---:B------:R-:W-:Y:S02]  /*15b0*/  IMAD.SHL.U32 R225, R227.reuse, 0x4, RZ ;  /* 0x00000004e3e17824 */ /* 0x040fe400078e00ff */
[C---:B------:R-:W-:Y:S02]  /*15c0*/  @P2 LEA R2, P3, R227.reuse, UR4, 0x2 ;  /* 0x00000004e3022c11 */ /* 0x040fe4000f8610ff */
[C-C-:B------:R-:W-:Y:S02]  /*15d0*/  SHF.L.U64.HI R226, R227.reuse, 0x2, R232.reuse ;  /* 0x00000002e3e27819 */ /* 0x140fe400000102e8 */
[----:B------:R-:W-:Y:S01]  /*15e0*/  @P2 LEA.HI.X R3, R227, UR5, R232, 0x2, P3 ;  /* 0x00000005e3032c11 */ /* 0x000fe200098f14e8 */
[----:B------:R-:W-:Y:S01]  /*15f0*/  ULDC UR4, c[0x0][0x288] ;  /* 0x0000a20000047ab9 */ /* 0x000fe20000000800 */
[----:B---3--:R-:W-:-:S03]  /*1600*/  IADD3 R6, P4, R225, UR6, RZ ;  /* 0x00000006e1067c10 */ /* 0x008fc6000ff9e0ff */
[----:B------:R0:W5:Y:S01]  /*1610*/  @P2 LDG.E R9, desc[UR60][R2.64] ;  /* 0x0000003c02092981 */ /* 0x000162000c1e1900 */
[----:B------:R-:W-:Y:S02]  /*1620*/  @P1 IADD3 R4, P2, R225, UR8, RZ ;  /* 0x00000008e1041c10 */ /* 0x000fe4000ff5e0ff */
[----:B------:R-:W-:Y:S01]  /*1630*/  MOV R152, UR4 ;  /* 0x0000000400987c02 */ /* 0x000fe20008000f00 */
[----:B------:R-:W-:Y:S01]  /*1640*/  ULDC.64 UR4, c[0x0][0x418] ;  /* 0x0001060000047ab9 */ /* 0x000fe20000000a00 */
[C---:B------:R-:W-:Y:S02]  /*1650*/  IADD3.X R7, R226.reuse, UR7, RZ, P4, !PT ;  /* 0x00000007e2077c10 */ /* 0x040fe4000a7fe4ff */
[----:B------:R-:W-:Y:S01]  /*1660*/  @P1 IADD3.X R5, R226, UR9, RZ, P2, !PT ;  /* 0x00000009e2051c10 */ /* 0x000fe200097fe4ff */
[----:B------:R-:W-:Y:S02]  /*1670*/  UISETP.NE.U32.AND UP0, UPT, UR4, URZ, UPT ;  /* 0x0000003f0400728c */ /* 0x000fe4000bf05070 */
[----:B------:R0:W5:Y:S01]  /*1680*/  @P0 LDG.E R123, desc[UR60][R6.64] ;  /* 0x0000003c067b0981 */ /* 0x000162000c1e1900 */
[----:B------:R-:W-:Y:S01]  /*1690*/  ULDC UR4, c[0x0][0x424] ;  /* 0x0001090000047ab9 */ /* 0x000fe20000000800 */
[----:B------:R-:W-:-:S02]  /*16a0*/  ULDC.64 UR8, c[0x0][0xa20] ;  /* 0x0002880000087ab9 */ /* 0x000fc40000000a00 */
[----:B------:R0:W5:Y:S01]  /*16b0*/  @P1 LDG.E R152, desc[UR60][R4.64] ;  /* 0x0000003c04981981 */ /* 0x000162000c1e1900 */
[----:B------:R-:W-:Y:S01]  /*16c0*/  UISETP.NE.AND.EX UP0, UPT, UR5, URZ, UPT, UP0 ;  /* 0x0000003f0500728c */ /* 0x000fe2000bf05300 */
[----:B------:R-:W-:Y:S02]  /*16d0*/  ISETP.NE.U32.AND P2, PT, RZ, UR8, PT ;  /* 0x00000008ff007c0c */ /* 0x000fe4000bf45070 */
[----:B------:R-:W-:Y:S01]  /*16e0*/  ULDC UR5, c[0x0][0x2f0] ;  /* 0x0000bc0000057ab9 */ /* 0x000fe20000000800 */
[----:B------:R-:W-:Y:S01]  /*16f0*/  USEL UR4, UR4, 0x1, UP0 ;  /* 0x0000000104047887 */ /* 0x000fe20008000000 */
[----:B------:R-:W-:-:S03]  /*1700*/  ISETP.NE.AND.EX P2, PT, RZ, UR9, PT, P2 ;  /* 0x00000009ff007c0c */ /* 0x000fc6000bf45320 */
[----:B------:R-:W-:-:S03]  /*1710*/  UIMAD UR4, UR4, UR5, URZ ;  /* 0x00000005040472a4 */ /* 0x000fc6000f8e023f */
[----:B------:R-:W-:Y:S01]  /*1720*/  ULDC UR5, c[0x0][0x348] ;  /* 0x0000d20000057ab9 */ /* 0x000fe20000000800 */
[----:B------:R-:W-:Y:S02]  /*1730*/  IMAD.MOV.U32 R230, RZ, RZ, R133 ;  /* 0x000000ffffe67224 */ /* 0x000fe400078e0085 */
[----:B------:R-:W-:Y:S02]  /*1740*/  IMAD.MOV.U32 R224, RZ, RZ, R134 ;  /* 0x000000ffffe07224 */ /* 0x000fe400078e0086 */
[----:B------:R-:W-:Y:S01]  /*1750*/  IMAD.MOV.U32 R25, RZ, RZ, R227 ;  /* 0x000000ffff197224 */ /* 0x000fe200078e00e3 */
[----:B0-----:R-:W-:Y:S06]  /*1760*/  @P1 BRA `(.L_x_625) ;  /* 0x0000000000241947 */ /* 0x001fec0003800000 */
[----:B------:R-:W-:Y:S02]  /*1770*/  ULDC.64 UR6, c[0x0][0xa00] ;  /* 0x0002800000067ab9 */ /* 0x000fe40000000a00 */
[----:B------:R-:W-:-:S04]  /*1780*/  ISETP.NE.U32.AND P1, PT, RZ, UR6, PT ;  /* 0x00000006ff007c0c */ /* 0x000fc8000bf25070 */
[----:B------:R-:W-:-:S13]  /*1790*/  ISETP.NE.AND.EX P1, PT, RZ, UR7, PT, P1 ;  /* 0x00000007ff007c0c */ /* 0x000fda000bf25310 */
[----:B------:R-:W-:Y:S05]  /*17a0*/  @!P1 BRA `(.L_x_625) ;  /* 0x0000000000149947 */ /* 0x000fea0003800000 */
[----:B------:R-:W0:Y:S02]  /*17b0*/  LDC.64 R2, c[0x0][0xa00] ;  /* 0x00028000ff027b82 */ /* 0x000e240000000a00 */
[----:B0-----:R-:W-:-:S05]  /*17c0*/  IMAD.WIDE R2, R25, 0x4, R2 ;  /* 0x0000000419027825 */ /* 0x001fca00078e0202 */
[----:B-----5:R-:W2:Y:S04]  /*17d0*/  LDG.E R152, desc[UR60][R2.64] ;  /* 0x0000003c02987981 */ /* 0x020ea8000c1e1900 */
[----:B------:R-:W2:Y:S02]  /*17e0*/  LDG.E R5, desc[UR60][R2.64+0x4] ;  /* 0x0000043c02057981 */ /* 0x000ea4000c1e1900 */
[----:B--2---:R-:W-:-:S07]  /*17f0*/  IADD3 R152, -R152, R5, RZ ;  /* 0x0000000598987210 */ /* 0x004fce0007ffe1ff */
.L_x_625:
[----:B------:R-:W-:Y:S02]  /*1800*/  IMAD.U32 R2, RZ, RZ, UR5 ;  /* 0x00000005ff027e24 */ /* 0x000fe4000f8e00ff */
[----:B------:R-:W-:Y:S01]  /*1810*/  IMAD.U32 R26, RZ, RZ, UR4 ;  /* 0x00000004ff1a7e24 */ /* 0x000fe2000f8e00ff */
[----:B------:R-:W-:Y:S06]  /*1820*/  @!P2 BRA `(.L_x_626) ;  /* 0x000000000010a947 */ /* 0x000fec0003800000 */
[----:B------:R-:W-:-:S04]  /*1830*/  IADD3 R4, P0, R225, UR8, RZ ;  /* 0x00000008e1047c10 */ /* 0x000fc8000ff1e0ff */
[----:B------:R-:W-:-:S05]  /*1840*/  IADD3.X R5, R226, UR9, RZ, P0, !PT ;  /* 0x00000009e2057c10 */ /* 0x000fca00087fe4ff */
[----:B------:R0:W5:Y:S01]  /*1850*/  LDG.E R26, desc[UR60][R4.64] ;  /* 0x0000003c041a7981 */ /* 0x000162000c1e1900 */
[----:B------:R-:W-:Y:S05]  /*1860*/  BRA `(.L_x_627) ;  /* 0x0000000000107947 */ /* 0x000fea0003800000 */
.L_x_626:
[----:B------:R-:W-:Y:S05]  /*1870*/  @!P0 BRA `(.L_x_627) ;  /* 0x00000000000c8947 */ /* 0x000fea0003800000 */
[----:B------:R-:W2:Y:S04]  /*1880*/  LDG.E R3, desc[UR60][R6.64] ;  /* 0x0000003c06037981 */ /* 0x000ea8000c1e1900 */
[----:B------:R-:W2:Y:S02]  /*1890*/  LDG.E R26, desc[UR60][R6.64+0x4] ;  /* 0x0000043c061a7981 */ /* 0x000ea4000c1e1900 */
[----:B--2---:R-:W-:-:S07]  /*18a0*/  IMAD.IADD R26, R26, 0x1, -R3 ;  /* 0x000000011a1a7824 */ /* 0x004fce00078e0a03 */
.L_x_627:
[----:B------:R-:W-:Y:S02]  /*18b0*/  ULDC.64 UR4, c[0x0][0xa10] ;  /* 0x0002840000047ab9 */ /* 0x000fe40000000a00 */
[----:B------:R-:W-:-:S04]  /*18c0*/  ISETP.NE.U32.AND P0, PT, RZ, UR4, PT ;  /* 0x00000004ff007c0c */ /* 0x000fc8000bf05070 */
[----:B------:R-:W-:Y:S01]  /*18d0*/  ISETP.NE.AND.EX P0, PT, RZ, UR5, PT, P0 ;  /* 0x00000005ff007c0c */ /* 0x000fe2000bf05300 */
[----:B-----5:R-:W-:Y:S01]  /*18e0*/  IMAD.IADD R9, R26, 0x1, -R9 ;  /* 0x000000011a097824 */ /* 0x020fe200078e0a09 */
[----:B------:R-:W-:-:S11]  /*18f0*/  ULDC.64 UR4, c[0x0][0xa30] ;  /* 0x00028c0000047ab9 */ /* 0x000fd60000000a00 */
[----:B0-----:R-:W0:Y:S02]  /*1900*/  @P0 LDC.64 R4, c[0x0][0xa10] ;  /* 0x00028400ff040b82 */ /* 0x001e240000000a00 */
[----:B0-----:R-:W-:-:S05]  /*1910*/  @P0 IMAD.WIDE R4, R25, 0x4, R4 ;  /* 0x0000000419040825 */ /* 0x001fca00078e0204 */
[----:B------:R-:W2:Y:S04]  /*1920*/  @P0 LDG.E R0, desc[UR60][R4.64] ;  /* 0x0000003c04000981 */ /* 0x000ea8000c1e1900 */
[----:B------:R0:W2:Y:S01]  /*1930*/  @P0 LDG.E R3, desc[UR60][R4.64+0x4] ;  /* 0x0000043c04030981 */ /* 0x0000a2000c1e1900 */
[----:B------:R-:W-:Y:S02]  /*1940*/  ISETP.NE.U32.AND P1, PT, RZ, UR4, PT ;  /* 0x00000004ff007c0c */ /* 0x000fe4000bf25070 */
[----:B------:R-:W-:Y:S02]  /*1950*/  MOV R148, R26 ;  /* 0x0000001a00947202 */ /* 0x000fe40000000f00 */
[----:B------:R-:W-:Y:S01]  /*1960*/  ISETP.NE.AND.EX P1, PT, RZ, UR5, PT, P1 ;  /* 0x00000005ff007c0c */ /* 0x000fe2000bf25310 */
[----:B0-----:R-:W-:-:S12]  /*1970*/  IMAD.MOV.U32 R4, RZ, RZ, RZ ;  /* 0x000000ffff047224 */ /* 0x001fd800078e00ff */
[----:B------:R-:W-:-:S04]  /*1980*/  @P1 IADD3 R6, P2, R225, UR4, RZ ;  /* 0x00000004e1061c10 */ /* 0x000fc8000ff5e0ff */
[----:B------:R-:W-:-:S05]  /*1990*/  @P1 IADD3.X R7, R226, UR5, RZ, P2, !PT ;  /* 0x00000005e2071c10 */ /* 0x000fca00097fe4ff */
[----:B------:R0:W5:Y:S01]  /*19a0*/  @P1 LDG.E R148, desc[UR60][R6.64] ;  /* 0x0000003c06941981 */ /* 0x000162000c1e1900 */
[----:B------:R-:W-:Y:S01]  /*19b0*/  PLOP3.LUT P2, PT, PT, PT, PT, 0x80, 0x0 ;  /* 0x000000000000781c */ /* 0x000fe20003f4f070 */
[----:B--2---:R-:W-:Y:S02]  /*19c0*/  @P0 IMAD.IADD R2, R3, 0x1, -R0 ;  /* 0x0000000103020824 */ /* 0x004fe400078e0a00 */
[----:B------:R-:W-:Y:S02]  /*19d0*/  IMAD.MOV R0, RZ, RZ, -R9 ;  /* 0x000000ffff007224 */ /* 0x000fe400078e0a09 */
[----:B------:R-:W-:-:S03]  /*19e0*/  IMAD.IADD R153, R9, 0x1, R2 ;  /* 0x0000000109997824 */ /* 0x000fc600078e0202 */
[----:B------:R-:W-:Y:S02]  /*19f0*/  VIMNMX R0, RZ, R0, !PT ;  /* 0x00000000ff007248 */ /* 0x000fe40007fe0100 */
[----:B------:R-:W-:-:S05]  /*1a00*/  IADD3 R5, R153, 0x6f, RZ ;  /* 0x0000006f99057810 */ /* 0x000fca0007ffe0ff */
[----:B------:R-:W-:-:S05]  /*1a10*/  IMAD.HI R4, R5, -0x6db6db6d, R4 ;  /* 0x9249249305047827 */ /* 0x000fca00078e0204 */
[----:B------:R-:W-:-:S04]  /*1a20*/  SHF.R.U32.HI R3, RZ, 0x1f, R4 ;  /* 0x0000001fff037819 */ /* 0x000fc80000011604 */
[----:B------:R-:W-:Y:S02]  /*1a30*/  LEA.HI.SX32 R154, R4, R3, 0x1a ;  /* 0x00000003049a7211 */ /* 0x000fe400078fd2ff */
[----:B------:R-:W-:-:S03]  /*1a40*/  SHF.R.U32.HI R4, RZ, 0x4, R0 ;  /* 0x00000004ff047819 */ /* 0x000fc60000011600 */
[----:B------:R-:W-:Y:S02]  /*1a50*/  IMAD R3, R154, 0x70, -R9 ;  /* 0x000000709a037824 */ /* 0x000fe400078e0a09 */
[----:B------:R-:W-:-:S03]  /*1a60*/  IMAD.WIDE.U32 R4, R4, 0x24924925, RZ ;  /* 0x2492492504047825 */ /* 0x000fc600078e00ff */
[----:B------:R-:W-:Y:S02]  /*1a70*/  VIMNMX R3, R3, R2, PT ;  /* 0x0000000203037248 */ /* 0x000fe40003fe0100 */
[----:B------:R-:W-:Y:S02]  /*1a80*/  MOV R135, R5 ;  /* 0x0000000500877202 */ /* 0x000fe40000000f00 */
[----:B------:R-:W-:-:S03]  /*1a90*/  ISETP.GT.AND P0, PT, R3, R0, PT ;  /* 0x000000000300720c */ /* 0x000fc60003f04270 */
[----:B------:R-:W-:-:S10]  /*1aa0*/  IMAD.MOV.U32 R24, RZ, RZ, R135 ;  /* 0x000000ffff187224 */ /* 0x000fd400078e0087 */
[----:B0-----:R-:W-:Y:S02]  /*1ab0*/  @P0 VIADD R7, R3, 0x6f ;  /* 0x0000006f03070836 */ /* 0x001fe40000000000 */
[----:B------:R-:W-:-:S04]  /*1ac0*/  @P0 IMAD.MOV.U32 R6, RZ, RZ, RZ ;  /* 0x000000ffff060224 */ /* 0x000fc800078e00ff */
[----:B------:R-:W-:-:S05]  /*1ad0*/  @P0 IMAD.HI R6, R7, -0x6db6db6d, R6 ;  /* 0x9249249307060827 */ /* 0x000fca00078e0206 */
[----:B------:R-:W-:-:S04]  /*1ae0*/  @P0 SHF.R.U32.HI R3, RZ, 0x1f, R6 ;  /* 0x0000001fff030819 */ /* 0x000fc80000011606 */
[----:B------:R-:W-:-:S04]  /*1af0*/  @P0 LEA.HI.SX32 R24, R6, R3, 0x1a ;  /* 0x0000000306180211 */ /* 0x000fc800078fd2ff */
[----:B------:R-:W-:-:S13]  /*1b00*/  ISETP.GT.AND P0, PT, R24, R135, PT ;  /* 0x000000871800720c */ /* 0x000fda0003f04270 */
[----:B------:R-:W-:Y:S05]  /*1b10*/  @!P0 BRA `(.L_x_628) ;  /* 0x0000008c00508947 */ /* 0x000fea0003800000 */
[----:B------:R-:W-:Y:S01]  /*1b20*/  VIADD R0, R16, 0x21400 ;  /* 0x0002140010007836 */ /* 0x000fe20000000000 */
[----:B------:R-:W-:Y:S04]  /*1b30*/  BSSY B6, `(.L_x_629) ;  /* 0x0000013000067945 */ /* 0x000fe80003800000 */
[----:B------:R-:W-:-:S13]  /*1b40*/  LOP3.LUT P0, RZ, R0, 0x3ff, RZ, 0xc0, !PT ;  /* 0x000003ff00ff7812 */ /* 0x000fda000780c0ff */
[----:B------:R-:W-:Y:S05]  /*1b50*/  @!P0 BRA `(.L_x_630) ;  /* 0x0000000000408947 */ /* 0x000fea0003800000 */
[----:B------:R-:W-:Y:S01]  /*1b60*/  MOV R0, 0x0 ;  /* 0x0000000000007802 */ /* 0x000fe20000000f00 */
[----:B------:R-:W-:Y:S01]  /*1b70*/  ULDC.64 UR4, c[0x4][0xa8] ;  /* 0x01002a0000047ab9 */ /* 0x000fe20000000a00 */
[----:B------:R-:W-:Y:S01]  /*1b80*/  ULDC.64 UR6, c[0x4][0x18] ;  /* 0x0100060000067ab9 */ /* 0x000fe20000000a00 */
[----:B------:R-:W-:Y:S01]  /*1b90*/  MOV R4, UR4 ;  /* 0x0000000400047c02 */ /* 0x000fe20008000f00 */
[----:B------:R0:W1:Y:S01]  /*1ba0*/  LDC.64 R14, c[0x4][R0] ;  /* 0x01000000000e7b82 */ /* 0x0000620000000a00 */
[----:B------:R-:W-:Y:S01]  /*1bb0*/  IMAD.U32 R5, RZ, RZ, UR5 ;  /* 0x00000005ff057e24 */ /* 0x000fe2000f8e00ff */
[----:B------:R-:W-:Y:S01]  /*1bc0*/  ULDC.64 UR4, c[0x4][0xb0] ;  /* 0x01002c0000047ab9 */ /* 0x000fe20000000a00 */
[----:B------:R-:W-:Y:S01]  /*1bd0*/  MOV R10, UR6 ;  /* 0x00000006000a7c02 */ /* 0x000fe20008000f00 */
[----:B------:R-:W-:Y:S01]  /*1be0*/  IMAD.U32 R6, RZ, RZ, UR4 ;  /* 0x00000004ff067e24 */ /* 0x000fe2000f8e00ff */
[----:B------:R-:W-:Y:S01]  /*1bf0*/  MOV R13, RZ ;  /* 0x000000ff000d7202 */ /* 0x000fe20000000f00 */
[----:B------:R-:W-:-:S02]  /*1c00*/  IMAD.U32 R7, RZ, RZ, UR5 ;  /* 0x00000005ff077e24 */ /* 0x000fc4000f8e00ff */
[----:B------:R-:W-:Y:S02]  /*1c10*/  IMAD.U32 R11, RZ, RZ, UR7 ;  /* 0x00000007ff0b7e24 */ /* 0x000fe4000f8e00ff */
[----:B------:R-:W-:Y:S02]  /*1c20*/  IMAD.MOV.U32 R8, RZ, RZ, 0x70 ;  /* 0x00000070ff087424 */ /* 0x000fe400078e00ff */
[----:B0-----:R-:W-:-:S07]  /*1c30*/  IMAD.MOV.U32 R12, RZ, RZ, 0x1 ;  /* 0x00000001ff0c7424 */ /* 0x001fce00078e00ff */
[----:B------:R-:W-:-:S07]  /*1c40*/  LEPC R20, `(.L_x_630) ;  /* 0x000000001014794e */ /* 0x000fce0000000000 */
[----:B-1---5:R-:W-:Y:S05]  /*1c50*/  CALL.ABS.NOINC R14 ;  /* 0x000000000e007343 */ /* 0x022fea0003c00000 */
.L_x_630:
[----:B------:R-:W-:Y:S05]  /*1c60*/  BSYNC B6 ;  /* 0x0000000000067941 */ /* 0x000fea0003800000 */
.L_x_629:
[----:B------:R-:W-:Y:S01]  /*1c70*/  VIADD R120, R16, 0x400 ;  /* 0x0000040010787836 */ /* 0x000fe20000000000 */
[----:B------:R-:W-:Y:S04]  /*1c80*/  BSSY B6, `(.L_x_631) ;  /* 0x0000013000067945 */ /* 0x000fe80003800000 */
[----:B------:R-:W-:-:S13]  /*1c90*/  LOP3.LUT P0, RZ, R120, 0x3ff, RZ, 0xc0, !PT ;  /* 0x000003ff78ff7812 */ /* 0x000fda000780c0ff */
[----:B------:R-:W-:Y:S05]  /*1ca0*/  @!P0 BRA `(.L_x_632) ;  /* 0x0000000000408947 */ /* 0x000fea0003800000 */
        /* <DEDUP_REMOVED lines=9> */
[----:B------:R-:W-:Y:S01]  /*1d40*/  IMAD.U32 R7, RZ, RZ, UR5 ;  /* 0x00000005ff077e24 */ /* 0x000fe2000f8e00ff */
[----:B------:R-:W-:Y:S01]  /*1d50*/  MOV R8, 0x70 ;  /* 0x0000007000087802 */ /* 0x000fe20000000f00 */
[----:B------:R-:W-:-:S02]  /*1d60*/  IMAD.U32 R11, RZ, RZ, UR7 ;  /* 0x00000007ff0b7e24 */ /* 0x000fc4000f8e00ff */
[----:B------:R-:W-:Y:S02]  /*1d70*/  IMAD.MOV.U32 R12, RZ, RZ, 0x1 ;  /* 0x00000001ff0c7424 */ /* 0x000fe400078e00ff */
[----:B0-----:R-:W-:-:S07]  /*1d80*/  IMAD.MOV.U32 R13, RZ, RZ, RZ ;  /* 0x000000ffff0d7224 */ /* 0x001fce00078e00ff */
[----:B------:R-:W-:-:S07]  /*1d90*/  LEPC R20, `(.L_x_632) ;  /* 0x000000001014794e */ /* 0x000fce0000000000 */
[----:B-1---5:R-:W-:Y:S05]  /*1da0*/  CALL.ABS.NOINC R14 ;  /* 0x000000000e007343 */ /* 0x022fea0003c00000 */
.L_x_632:
[----:B------:R-:W-:Y:S05]  /*1db0*/  BSYNC B6 ;  /* 0x0000000000067941 */ /* 0x000fea0003800000 */
.L_x_631:
[----:B------:R-:W-:Y:S01]  /*1dc0*/  ULDC.64 UR4, c[0x0][0x9f8] ;  /* 0x00027e0000047ab9 */ /* 0x000fe20000000a00 */
[----:B------:R-:W2:Y:S01]  /*1dd0*/  LDL.LU R20, [R1+0x10] ;  /* 0x0000100001147983 */ /* 0x000ea20000300800 */
[----:B------:R-:W-:Y:S01]  /*1de0*/  ISETP.NE.U32.AND P0, PT, RZ, UR4, PT ;  /* 0x00000004ff007c0c */ /* 0x000fe2000bf05070 */
[----:B------:R-:W-:Y:S01]  /*1df0*/  VIADD R0, R18, 0x20 ;  /* 0x0000002012007836 */ /* 0x000fe20000000000 */
[----:B------:R-:W-:Y:S01]  /*1e00*/  SHF.R.S32.HI R11, RZ, 0x1f, R134 ;  /* 0x0000001fff0b7819 */ /* 0x000fe20000011486 */
[----:B------:R-:W0:Y:S01]  /*1e10*/  LDC.64 R114, c[0x0][0x300] ;  /* 0x0000c000ff727b82 */ /* 0x000e220000000a00 */
[----:B------:R-:W-:Y:S01]  /*1e20*/  ISETP.NE.AND.EX P0, PT, RZ, UR5, PT, P0 ;  /* 0x00000005ff007c0c */ /* 0x000fe2000bf05300 */
[----:B------:R-:W-:Y:S01]  /*1e30*/  ULDC UR6, c[0x0][0x2f4] ;  /* 0x0000bd0000067ab9 */ /* 0x000fe20000000800 */
[----:B------:R-:W-:Y:S01]  /*1e40*/  SHF.R.S32.HI R19, RZ, 0x1f, R18 ;  /* 0x0000001fff137819 */ /* 0x000fe20000011412 */
[----:B------:R-:W-:Y:S01]  /*1e50*/  IMAD.IADD R123, R123, 0x1, R26 ;  /* 0x000000017b7b7824 */ /* 0x000fe200078e021a */
[----:B------:R-:W-:-:S03]  /*1e60*/  ULDC.64 UR8, c[0x0][0xa08] ;  /* 0x0002820000087ab9 */ /* 0x000fc60000000a00 */
[----:B------:R-:W1:Y:S06]  /*1e70*/  LDC.64 R108, c[0x0][0x408] ;  /* 0x00010200ff6c7b82 */ /* 0x000e6c0000000a00 */
[----:B------:R-:W-:Y:S02]  /*1e80*/  @P0 IADD3 R4, P1, R225, UR4, RZ ;  /* 0x00000004e1040c10 */ /* 0x000fe4000ff3e0ff */
[----:B------:R-:W3:Y:S02]  /*1e90*/  LDC.64 R102, c[0x0][0x3f8] ;  /* 0x0000fe00ff667b82 */ /* 0x000ee40000000a00 */
[----:B------:R-:W-:Y:S01]  /*1ea0*/  @P0 IADD3.X R5, R226, UR5, RZ, P1, !PT ;  /* 0x00000005e2050c10 */ /* 0x000fe20008ffe4ff */
[----:B------:R-:W-:-:S04]  /*1eb0*/  ULDC.64 UR4, c[0x0][0x330] ;  /* 0x0000cc0000047ab9 */ /* 0x000fc80000000a00 */
[----:B------:R4:W2:Y:S01]  /*1ec0*/  @P0 LDG.E R25, desc[UR60][R4.64] ;  /* 0x0000003c04190981 */ /* 0x0008a2000c1e1900 */
[----:B------:R-:W-:Y:S01]  /*1ed0*/  IMAD R3, R11, UR4, RZ ;  /* 0x000000040b037c24 */ /* 0x000fe2000f8e02ff */
[----:B------:R-:W-:Y:S01]  /*1ee0*/  ISETP.GE.AND P1, PT, R0, UR6, PT ;  /* 0x0000000600007c0c */ /* 0x000fe2000bf26270 */
[----:B------:R-:W-:Y:S01]  /*1ef0*/  IMAD.WIDE.U32 R116, R134, UR4, R18 ;  /* 0x0000000486747c25 */ /* 0x000fe2000f8e0012 */
[----:B------:R-:W-:Y:S01]  /*1f00*/  ISETP.GE.AND P0, PT, R18, UR6, PT ;  /* 0x0000000612007c0c */ /* 0x000fe2000bf06270 */
[----:B------:R-:W3:Y:S01]  /*1f10*/  LDC R31, c[0x0][0x3f4] ;  /* 0x0000fd00ff1f7b82 */ /* 0x000ee20000000800 */
[----:B------:R-:W-:Y:S01]  /*1f20*/  SHF.R.S32.HI R15, RZ, 0x1f, R123 ;  /* 0x0000001fff0f7819 */ /* 0x000fe2000001147b */
[----:B------:R-:W-:Y:S01]  /*1f30*/  IMAD R3, R134, UR5, R3 ;  /* 0x0000000586037c24 */ /* 0x000fe2000f8e0203 */
[----:B------:R-:W-:Y:S01]  /*1f40*/  SEL R6, RZ, 0x1, P0 ;  /* 0x00000001ff067807 */ /* 0x000fe20000000000 */
[----:B------:R-:W-:Y:S01]  /*1f50*/  ULDC.64 UR4, c[0x0][0x308] ;  /* 0x0000c20000047ab9 */ /* 0x000fe20000000a00 */
[----:B----4-:R-:W-:Y:S01]  /*1f60*/  SEL R4, RZ, 0xffffffff, P1 ;  /* 0xffffffffff047807 */ /* 0x010fe20000800000 */
[C---:B------:R-:W-:Y:S01]  /*1f70*/  VIADD R5, R18.reuse, 0x80 ;  /* 0x0000008012057836 */ /* 0x040fe20000000000 */
[----:B------:R-:W-:Y:S01]  /*1f80*/  IADD3 R117, R117, R3, RZ ;  /* 0x0000000375757210 */ /* 0x000fe20007ffe0ff */
[----:B------:R-:W-:Y:S01]  /*1f90*/  VIADD R3, R18, 0x40 ;  /* 0x0000004012037836 */ /* 0x000fe20000000000 */
[----:B------:R-:W-:Y:S01]  /*1fa0*/  SHF.R.S32.HI R150, RZ, 0x1f, R204 ;  /* 0x0000001fff967819 */ /* 0x000fe200000114cc */
[----:B------:R-:W-:Y:S01]  /*1fb0*/  IMAD.SHL.U32 R7, R4, 0x2, RZ ;  /* 0x0000000204077824 */ /* 0x000fe200078e00ff */
[----:B------:R-:W-:Y:S01]  /*1fc0*/  IADD3 R4, R18, 0x60, RZ ;  /* 0x0000006012047810 */ /* 0x000fe20007ffe0ff */
[-C--:B0-----:R-:W-:Y:S01]  /*1fd0*/  IMAD R12, R15, R114.reuse, RZ ;  /* 0x000000720f0c7224 */ /* 0x081fe200078e02ff */
[----:B------:R-:W-:Y:S01]  /*1fe0*/  ISETP.GE.AND P0, PT, R3, UR6, PT ;  /* 0x0000000603007c0c */ /* 0x000fe2000bf06270 */
[----:B------:R-:W-:Y:S01]  /*1ff0*/  IMAD R11, R11, UR4, RZ ;  /* 0x000000040b0b7c24 */ /* 0x000fe2000f8e02ff */
[----:B------:R-:W-:Y:S01]  /*2000*/  ISETP.GE.AND P1, PT, R4, UR6, PT ;  /* 0x0000000604007c0c */ /* 0x000fe2000bf26270 */
[----:B------:R-:W-:Y:S01]  /*2010*/  IMAD R13, R123, R115, R12 ;  /* 0x000000737b0d7224 */ /* 0x000fe200078e020c */
[----:B------:R-:W-:Y:S01]  /*2020*/  LOP3.LUT R8, R7, 0x2, R6, 0xe2, !PT ;  /* 0x0000000207087812 */ /* 0x000fe200078ee206 */
[----:B------:R-:W-:Y:S01]  /*2030*/  IMAD.WIDE.U32 R6, R123, R114, RZ ;  /* 0x000000727b067225 */ /* 0x000fe200078e00ff */
[----:B------:R-:W-:Y:S01]  /*2040*/  SEL R9, RZ, 0x4, P0 ;  /* 0x00000004ff097807 */ /* 0x000fe20000000000 */
[----:B------:R-:W0:Y:S01]  /*2050*/  S2R R155, SR_TID.X ;  /* 0x00000000009b7919 */ /* 0x000e220000002100 */
[----:B------:R-:W-:Y:S01]  /*2060*/  SEL R10, RZ, 0x8, P1 ;  /* 0x00000008ff0a7807 */ /* 0x000fe20000800000 */
[----:B------:R-:W-:Y:S01]  /*2070*/  IMAD.IADD R7, R7, 0x1, R13 ;  /* 0x0000000107077824 */ /* 0x000fe200078e020d */
[----:B------:R-:W-:Y:S01]  /*2080*/  ISETP.GE.AND P2, PT, R5, UR6, PT ;  /* 0x0000000605007c0c */ /* 0x000fe2000bf46270 */
[----:B------:R-:W-:Y:S01]  /*2090*/  IMAD R11, R134, UR5, R11 ;  /* 0x00000005860b7c24 */ /* 0x000fe2000f8e020b */
[----:B------:R-:W-:Y:S01]  /*20a0*/  LOP3.LUT R8, R10, R8, R9, 0xfe, !PT ;  /* 0x000000080a087212 */ /* 0x000fe200078efe09 */
[----:B------:R-:W-:Y:S01]  /*20b0*/  IMAD.WIDE.U32 R6, R134, UR4, R6 ;  /* 0x0000000486067c25 */ /* 0x000fe2000f8e0006 */
[----:B------:R-:W-:Y:S01]  /*20c0*/  SEL R9, RZ, 0x10, P2 ;  /* 0x00000010ff097807 */ /* 0x000fe20001000000 */
[----:B------:R-:W-:Y:S01]  /*20d0*/  ULDC.64 UR4, c[0x0][0x310] ;  /* 0x0000c40000047ab9 */ /* 0x000fe20000000a00 */
[----:B------:R-:W-:Y:S01]  /*20e0*/  ISETP.NE.U32.AND P0, PT, RZ, UR8, PT ;  /* 0x00000008ff007c0c */ /* 0x000fe2000bf05070 */
[----:B------:R-:W-:Y:S01]  /*20f0*/  IMAD.IADD R7, R7, 0x1, R11 ;  /* 0x0000000107077824 */ /* 0x000fe200078e020b */
[----:B------:R-:W-:Y:S01]  /*2100*/  LOP3.LUT R30, R8, R9, RZ, 0xfc, !PT ;  /* 0x00000009081e7212 */ /* 0x000fe200078efcff */
[----:B-1----:R-:W-:Y:S01]  /*2110*/  IMAD.WIDE.U32 R110, R204, R108, R18 ;  /* 0x0000006ccc6e7225 */ /* 0x002fe200078e0012 */
[----:B------:R-:W-:-:S02]  /*2120*/  ISETP.NE.AND.EX P0, PT, RZ, UR9, PT, P0 ;  /* 0x00000009ff007c0c */ /* 0x000fc4000bf05300 */
[----:B------:R-:W-:Y:S01]  /*2130*/  SHF.R.S32.HI R23, RZ, 0x1f, R22 ;  /* 0x0000001fff177819 */ /* 0x000fe20000011416 */
[----:B---3--:R-:W-:Y:S01]  /*2140*/  IMAD.WIDE.U32 R104, R204, R102, R18 ;  /* 0x00000066cc687225 */ /* 0x008fe200078e0012 */
[-C--:B------:R-:W-:Y:S02]  /*2150*/  ISETP.GE.AND P1, PT, R0, R31.reuse, PT ;  /* 0x0000001f0000720c */ /* 0x080fe40003f26270 */
[----:B------:R-:W-:Y:S01]  /*2160*/  ISETP.GE.AND P3, PT, R3, R31, PT ;  /* 0x0000001f0300720c */ /* 0x000fe20003f66270 */
[----:B------:R-:W-:Y:S01]  /*2170*/  IMAD.WIDE.U32 R112, R204, R108, R22 ;  /* 0x0000006ccc707225 */ /* 0x000fe200078e0016 */
[----:B------:R-:W-:Y:S02]  /*2180*/  SHF.R.U32.HI R28, RZ, 0x3, R206 ;  /* 0x00000003ff1c7819 */ /* 0x000fe400000116ce */
[----:B------:R-:W-:Y:S01]  /*2190*/  LOP3.LUT P2, RZ, R220, 0x4, RZ, 0xc0, !PT ;  /* 0x00000004dcff7812 */ /* 0x000fe2000784c0ff */
[----:B------:R-:W-:Y:S01]  /*21a0*/  IMAD.WIDE.U32 R106, R204, R102, R22 ;  /* 0x00000066cc6a7225 */ /* 0x000fe200078e0016 */
[----:B------:R-:W-:-:S02]  /*21b0*/  SHF.L.U64.HI R138, R114, 0x6, R115 ;  /* 0x00000006728a7819 */ /* 0x000fc40000010273 */
[----:B------:R-:W-:Y:S01]  /*21c0*/  SHF.R.S32.HI R151, RZ, 0x1f, R229 ;  /* 0x0000001fff977819 */ /* 0x000fe200000114e5 */
[----:B------:R-:W-:Y:S02]  /*21d0*/  IMAD.SHL.U32 R132, R31, 0x2, RZ ;  /* 0x000000021f847824 */ /* 0x000fe400078e00ff */
[----:B------:R-:W-:Y:S02]  /*21e0*/  IMAD R35, R103, 0x70, RZ ;  /* 0x0000007067237824 */ /* 0x000fe400078e02ff */
[----:B------:R-:W-:Y:S01]  /*21f0*/  IMAD R33, R115, 0x70, RZ ;  /* 0x0000007073217824 */ /* 0x000fe200078e02ff */
[----:B0-----:R-:W-:Y:S01]  /*2200*/  LEA.HI R155, R155, 0x8, RZ, 0x19 ;  /* 0x000000089b9b7811 */ /* 0x001fe200078fc8ff */
[----:B------:R-:W-:Y:S02]  /*2210*/  IMAD.SHL.U32 R139, R114, 0x40, RZ ;  /* 0x00000040728b7824 */ /* 0x000fe400078e00ff */
[----:B------:R-:W-:Y:S01]  /*2220*/  IMAD R137, R109, 0x70, RZ ;  /* 0x000000706d897824 */ /* 0x000fe200078e02ff */
[----:B--2---:R-:W-:-:S04]  /*2230*/  LOP3.LUT R20, R20, 0xfffffffe, RZ, 0xc0, !PT ;  /* 0xfffffffe14147812 */ /* 0x004fc800078ec0ff */
[----:B------:R-:W-:-:S04]  /*2240*/  @P3 LOP3.LUT R20, R20, 0x1, RZ, 0xfc, !PT ;  /* 0x0000000114143812 */ /* 0x000fc800078efcff */
[----:B------:R-:W-:-:S04]  /*2250*/  LOP3.LUT R20, R20, 0xfffffffb, RZ, 0xc0, !PT ;  /* 0xfffffffb14147812 */ /* 0x000fc800078ec0ff */
[----:B------:R-:W-:-:S05]  /*2260*/  @P2 LOP3.LUT R20, R20, 0x4, RZ, 0xfc, !PT ;  /* 0x0000000414142812 */ /* 0x000fca00078efcff */
[----:B------:R0:W-:Y:S01]  /*2270*/  STL [R1+0x10], R20 ;  /* 0x0000101401007387 */ /* 0x0001e20000100800 */
[----:B------:R-:W-:Y:S02]  /*2280*/  SHF.R.S32.HI R8, RZ, 0x1f, R25 ;  /* 0x0000001fff087819 */ /* 0x000fe40000011419 */
[----:B------:R-:W-:Y:S02]  /*2290*/  SEL R39, R25, RZ, !P0 ;  /* 0x000000ff19277207 */ /* 0x000fe40004000000 */
[----:B------:R-:W-:Y:S01]  /*22a0*/  SEL R10, R8, RZ, !P0 ;  /* 0x000000ff080a7207 */ /* 0x000fe20004000000 */
[----:B------:R-:W-:Y:S02]  /*22b0*/  IMAD R8, R150, R108, RZ ;  /* 0x0000006c96087224 */ /* 0x000fe400078e02ff */
[----:B------:R-:W-:-:S04]  /*22c0*/  IMAD.WIDE.U32 R118, R39, UR4, R6 ;  /* 0x0000000427767c25 */ /* 0x000fc8000f8e0006 */
[----:B------:R-:W-:Y:S02]  /*22d0*/  IMAD R12, R10, UR4, RZ ;  /* 0x000000040a0c7c24 */ /* 0x000fe4000f8e02ff */
[----:B------:R-:W-:Y:S02]  /*22e0*/  IMAD R11, R204, R109, R8 ;  /* 0x0000006dcc0b7224 */ /* 0x000fe400078e0208 */
[----:B------:R-:W-:Y:S01]  /*22f0*/  IMAD R13, R39, UR5, R12 ;  /* 0x00000005270d7c24 */ /* 0x000fe2000f8e020c */
[----:B------:R-:W-:Y:S01]  /*2300*/  ULDC.64 UR4, c[0x0][0x338] ;  /* 0x0000ce0000047ab9 */ /* 0x000fe20000000a00 */
[-C--:B------:R-:W-:Y:S01]  /*2310*/  IMAD R6, R150, R114.reuse, RZ ;  /* 0x0000007296067224 */ /* 0x080fe200078e02ff */
[----:B------:R-:W-:Y:S01]  /*2320*/  IADD3 R113, R113, R11, RZ ;  /* 0x0000000b71717210 */ /* 0x000fe20007ffe0ff */
[----:B------:R-:W-:-:S04]  /*2330*/  IMAD.WIDE.U32 R8, R204, R114, R18 ;  /* 0x00000072cc087225 */ /* 0x000fc800078e0012 */
[----:B------:R-:W-:Y:S01]  /*2340*/  IMAD R12, R204, R115, R6 ;  /* 0x00000073cc0c7224 */ /* 0x000fe200078e0206 */
[----:B------:R-:W-:Y:S01]  /*2350*/  IADD3 R6, P0, R118, R8, RZ ;  /* 0x0000000876067210 */ /* 0x000fe20007f1e0ff */
[----:B------:R-:W-:Y:S02]  /*2360*/  IMAD.IADD R7, R119, 0x1, R13 ;  /* 0x0000000177077824 */ /* 0x000fe400078e020d */
[----:B------:R-:W-:Y:S02]  /*2370*/  IMAD R10, R10, UR4, RZ ;  /* 0x000000040a0a7c24 */ /* 0x000fe4000f8e02ff */
[----:B------:R-:W-:Y:S01]  /*2380*/  IMAD.IADD R111, R11, 0x1, R111 ;  /* 0x000000010b6f7824 */ /* 0x000fe200078e026f */
[----:B------:R-:W-:Y:S01]  /*2390*/  IADD3.X R8, R7, R9, R12, P0, !PT ;  /* 0x0000000907087210 */ /* 0x000fe200007fe40c */
[----:B------:R-:W-:Y:S01]  /*23a0*/  IMAD R9, R150, R102, RZ ;  /* 0x0000006696097224 */ /* 0x000fe200078e02ff */
[----:B------:R-:W-:Y:S01]  /*23b0*/  ISETP.GE.AND P0, PT, R18, R31, PT ;  /* 0x0000001f1200720c */ /* 0x000fe20003f06270 */
[----:B------:R-:W-:Y:S01]  /*23c0*/  IMAD.WIDE.U32 R116, R39, UR4, R116 ;  /* 0x0000000427747c25 */ /* 0x000fe2000f8e0074 */
[----:B------:R-:W-:-:S03]  /*23d0*/  SEL R11, R31, RZ, P1 ;  /* 0x000000ff1f0b7207 */ /* 0x000fc60000800000 */
[----:B------:R-:W-:Y:S01]  /*23e0*/  IMAD R13, R204, R103, R9 ;  /* 0x00000067cc0d7224 */ /* 0x000fe200078e0209 */
[----:B------:R-:W-:Y:S01]  /*23f0*/  SEL R9, R31, RZ, P0 ;  /* 0x000000ff1f097207 */ /* 0x000fe20000000000 */
[----:B------:R-:W-:Y:S01]  /*2400*/  IMAD R39, R39, UR5, R10 ;  /* 0x0000000527277c24 */ /* 0x000fe2000f8e020a */
[----:B------:R-:W-:Y:S01]  /*2410*/  SEL R10, R31, RZ, P3 ;  /* 0x000000ff1f0a7207 */ /* 0x000fe20001800000 */
[----:B------:R-:W-:Y:S01]  /*2420*/  IMAD.IADD R11, R0, 0x1, R11 ;  /* 0x00000001000b7824 */ /* 0x000fe200078e020b */
[----:B------:R-:W-:Y:S01]  /*2430*/  IADD3 R105, R13, R105, RZ ;  /* 0x000000690d697210 */ /* 0x000fe20007ffe0ff */
[----:B------:R-:W-:Y:S01]  /*2440*/  IMAD.IADD R9, R18, 0x1, R9 ;  /* 0x0000000112097824 */ /* 0x000fe200078e0209 */
[----:B------:R-:W-:Y:S01]  /*2450*/  IADD3 R122, P3, R204, R123, RZ ;  /* 0x0000007bcc7a7210 */ /* 0x000fe20007f7e0ff */
[----:B------:R-:W-:Y:S01]  /*2460*/  IMAD.IADD R14, R3, 0x1, R10 ;  /* 0x00000001030e7824 */ /* 0x000fe200078e020a */
[----:B------:R-:W-:Y:S01]  /*2470*/  SHF.R.S32.HI R12, RZ, 0x1f, R11 ;  /* 0x0000001fff0c7819 */ /* 0x000fe2000001140b */
[----:B------:R-:W-:Y:S01]  /*2480*/  IMAD.IADD R107, R107, 0x1, R13 ;  /* 0x000000016b6b7824 */ /* 0x000fe200078e020d */
[----:B------:R-:W-:Y:S01]  /*2490*/  SHF.R.S32.HI R10, RZ, 0x1f, R9 ;  /* 0x0000001fff0a7819 */ /* 0x000fe20000011409 */
[----:B-----5:R-:W-:Y:S01]  /*24a0*/  IMAD.WIDE.U32 R104, R148, R102, R104 ;  /* 0x0000006694687225 */ /* 0x020fe200078e0068 */
[----:B------:R-:W-:-:S02]  /*24b0*/  LEA.HI R27, R12, R11, RZ, 0x3 ;  /* 0x0000000b0c1b7211 */ /* 0x000fc400078f18ff */
[-C--:B------:R-:W-:Y:S01]  /*24c0*/  LEA.HI R25, R10, R9.reuse, RZ, 0x3 ;  /* 0x000000090a197211 */ /* 0x080fe200078f18ff */
[----:B------:R-:W-:Y:S01]  /*24d0*/  IMAD.WIDE.U32 R106, R148, R102, R106 ;  /* 0x00000066946a7225 */ /* 0x000fe200078e006a */
[----:B------:R-:W-:Y:S02]  /*24e0*/  LEA.HI R9, R10, R9, RZ, 0x6 ;  /* 0x000000090a097211 */ /* 0x000fe400078f30ff */
[----:B------:R-:W-:Y:S01]  /*24f0*/  LEA.HI R10, R12, R11, RZ, 0x6 ;  /* 0x0000000b0c0a7211 */ /* 0x000fe200078f30ff */
[----:B------:R-:W-:Y:S01]  /*2500*/  IMAD.WIDE.U32 R114, R114, 0x70, RZ ;  /* 0x0000007072727825 */ /* 0x000fe200078e00ff */
[----:B------:R-:W-:Y:S02]  /*2510*/  LOP3.LUT R12, R212, 0x38, R27, 0xf8, !PT ;  /* 0x00000038d40c7812 */ /* 0x000fe400078ef81b */
[----:B------:R-:W-:Y:S01]  /*2520*/  SHF.R.S32.HI R11, RZ, 0x6, R10 ;  /* 0x00000006ff0b7819 */ /* 0x000fe2000001140a */
[----:B------:R-:W-:Y:S01]  /*2530*/  IMAD.WIDE.U32 R112, R148, R108, R112 ;  /* 0x0000006c94707225 */ /* 0x000fe200078e0070 */
[----:B------:R-:W-:-:S02]  /*2540*/  LOP3.LUT R12, R12, R213, RZ, 0x3c, !PT ;  /* 0x000000d50c0c7212 */ /* 0x000fc400078e3cff */
[----:B------:R-:W-:Y:S01]  /*2550*/  SHF.R.S32.HI R9, RZ, 0x6, R9 ;  /* 0x00000006ff097819 */ /* 0x000fe20000011409 */
[C---:B------:R-:W-:Y:S01]  /*2560*/  IMAD R145, R11.reuse, 0x1c00, R214 ;  /* 0x00001c000b917824 */ /* 0x040fe200078e02d6 */
[--C-:B------:R-:W-:Y:S01]  /*2570*/  LOP3.LUT R13, R206, 0x38, R25.reuse, 0xf8, !PT ;  /* 0x00000038ce0d7812 */ /* 0x100fe200078ef819 */
[----:B------:R-:W-:Y:S01]  /*2580*/  IMAD R142, R11, 0x1c00, R216 ;  /* 0x00001c000b8e7824 */ /* 0x000fe200078e02d8 */
[----:B------:R-:W-:Y:S01]  /*2590*/  SHF.R.S32.HI R21, RZ, 0x1f, R14 ;  /* 0x0000001fff157819 */ /* 0x000fe2000001140e */
[----:B------:R-:W-:Y:S01]  /*25a0*/  IMAD.IADD R145, R145, 0x1, R12 ;  /* 0x0000000191917824 */ /* 0x000fe200078e020c */
[----:B------:R-:W-:Y:S01]  /*25b0*/  LOP3.LUT R13, R13, R28, RZ, 0x3c, !PT ;  /* 0x0000001c0d0d7212 */ /* 0x000fe200078e3cff */
[C---:B------:R-:W-:Y:S01]  /*25c0*/  IMAD R144, R9.reuse, 0x1c00, R216 ;  /* 0x00001c0009907824 */ /* 0x040fe200078e02d8 */
[----:B------:R-:W-:Y:S01]  /*25d0*/  LOP3.LUT R10, R212, 0x38, R25, 0xf8, !PT ;  /* 0x00000038d40a7812 */ /* 0x000fe200078ef819 */
[----:B------:R-:W-:Y:S01]  /*25e0*/  IMAD R146, R9, 0x1c00, R214 ;  /* 0x00001c0009927824 */ /* 0x000fe200078e02d6 */
[----:B------:R-:W-:Y:S01]  /*25f0*/  LOP3.LUT R12, R206, 0x38, R27, 0xf8, !PT ;  /* 0x00000038ce0c7812 */ /* 0x000fe200078ef81b */
[----:B------:R-:W-:Y:S01]  /*2600*/  IMAD.IADD R144, R144, 0x1, R13 ;  /* 0x0000000190907824 */ /* 0x000fe200078e020d */
[----:B------:R-:W-:Y:S01]  /*2610*/  LEA.HI R29, R21, R14, RZ, 0x3 ;  /* 0x0000000e151d7211 */ /* 0x000fe200078f18ff */
[----:B------:R-:W-:Y:S01]  /*2620*/  IMAD.WIDE.U32 R110, R148, R108, R110 ;  /* 0x0000006c946e7225 */ /* 0x000fe200078e006e */
[----:B------:R-:W-:-:S02]  /*2630*/  LOP3.LUT R9, R10, R213, RZ, 0x3c, !PT ;  /* 0x000000d50a097212 */ /* 0x000fc400078e3cff */
[----:B------:R-:W-:Y:S01]  /*2640*/  LOP3.LUT R11, R12, R28, RZ, 0x3c, !PT ;  /* 0x0000001c0c0b7212 */ /* 0x000fe200078e3cff */
[----:B------:R-:W-:Y:S01]  /*2650*/  IMAD.X R123, R15, 0x1, R150, P3 ;  /* 0x000000010f7b7824 */ /* 0x000fe200018e0696 */
[----:B------:R-:W-:Y:S01]  /*2660*/  LEA.HI R14, R21, R14, RZ, 0x6 ;  /* 0x0000000e150e7211 */ /* 0x000fe200078f30ff */
[----:B------:R-:W-:Y:S01]  /*2670*/  IMAD.IADD R134, R115, 0x1, R33 ;  /* 0x0000000173867824 */ /* 0x000fe200078e0221 */
[----:B------:R-:W-:Y:S01]  /*2680*/  LOP3.LUT R13, R206, 0x38, R29, 0xf8, !PT ;  /* 0x00000038ce0d7812 */ /* 0x000fe200078ef81d */
[----:B------:R-:W-:Y:S01]  /*2690*/  IMAD.IADD R142, R142, 0x1, R11 ;  /* 0x000000018e8e7824 */ /* 0x000fe200078e020b */
[----:B------:R-:W-:Y:S02]  /*26a0*/  IADD3 R146, R146, R9, RZ ;  /* 0x0000000992927210 */ /* 0x000fe40007ffe0ff */
[----:B------:R-:W-:Y:S02]  /*26b0*/  SHF.R.S32.HI R9, RZ, 0x6, R14 ;  /* 0x00000006ff097819 */ /* 0x000fe4000001140e */
[----:B------:R-:W-:Y:S01]  /*26c0*/  LOP3.LUT R12, R13, R28, RZ, 0x3c, !PT ;  /* 0x0000001c0d0c7212 */ /* 0x000fe200078e3cff */
[----:B------:R-:W-:Y:S01]  /*26d0*/  VIADD R13, R18, 0xa0 ;  /* 0x000000a0120d7836 */ /* 0x000fe20000000000 */
[----:B------:R-:W-:Y:S01]  /*26e0*/  SHF.R.S32.HI R11, RZ, 0x1f, R148 ;  /* 0x0000001fff0b7819 */ /* 0x000fe20000011494 */
[C---:B------:R-:W-:Y:S01]  /*26f0*/  IMAD R143, R9.reuse, 0x1c00, R214 ;  /* 0x00001c00098f7824 */ /* 0x040fe200078e02d6 */
[C---:B------:R-:W-:Y:S01]  /*2700*/  LOP3.LUT R10, R212.reuse, 0x38, R29, 0xf8, !PT ;  /* 0x00000038d40a7812 */ /* 0x040fe200078ef81d */
[----:B------:R-:W-:Y:S01]  /*2710*/  IMAD R141, R9, 0x1c00, R216 ;  /* 0x00001c00098d7824 */ /* 0x000fe200078e02d8 */
[----:B------:R-:W-:Y:S01]  /*2720*/  ISETP.GE.AND P2, PT, R13, UR6, PT ;  /* 0x000000060d007c0c */ /* 0x000fe2000bf46270 */
[C---:B------:R-:W-:Y:S01]  /*2730*/  IMAD R9, R11.reuse, R108, RZ ;  /* 0x0000006c0b097224 */ /* 0x040fe200078e02ff */
[----:B------:R-:W-:Y:S01]  /*2740*/  LOP3.LUT R14, R212, 0x18, R18, 0xf8, !PT ;  /* 0x00000018d40e7812 */ /* 0x000fe200078ef812 */
[----:B------:R-:W-:Y:S01]  /*2750*/  IMAD R11, R11, R102, RZ ;  /* 0x000000660b0b7224 */ /* 0x000fe200078e02ff */
[----:B------:R-:W-:Y:S01]  /*2760*/  LOP3.LUT R10, R10, R213, RZ, 0x3c, !PT ;  /* 0x000000d50a0a7212 */ /* 0x000fe200078e3cff */
[----:B------:R-:W-:Y:S01]  /*2770*/  IMAD.IADD R141, R141, 0x1, R12 ;  /* 0x000000018d8d7824 */ /* 0x000fe200078e020c */
[----:B------:R-:W-:Y:S01]  /*2780*/  SEL R31, RZ, 0x20, P2 ;  /* 0x00000020ff1f7807 */ /* 0x000fe20001000000 */
[----:B------:R-:W-:Y:S01]  /*2790*/  IMAD R37, R148, R103, R11 ;  /* 0x0000006794257224 */ /* 0x000fe200078e020b */
[----:B------:R-:W-:Y:S01]  /*27a0*/  SHF.L.U64.HI R11, R102, 0x6, R103 ;  /* 0x00000006660b7819 */ /* 0x000fe20000010267 */
[----:B------:R-:W-:Y:S01]  /*27b0*/  IMAD R41, R148, R109, R9 ;  /* 0x0000006d94297224 */ /* 0x000fe200078e0209 */
[C---:B------:R-:W-:Y:S01]  /*27c0*/  SHF.L.U32 R12, R102.reuse, 0x6, RZ ;  /* 0x00000006660c7819 */ /* 0x040fe200000006ff */
[----:B------:R-:W-:Y:S01]  /*27d0*/  IMAD.WIDE.U32 R102, R102, 0x70, RZ ;  /* 0x0000007066667825 */ /* 0x000fe200078e00ff */
[----:B------:R-:W-:-:S02]  /*27e0*/  LOP3.LUT R21, R14, R213, RZ, 0x3c, !PT ;  /* 0x000000d50e157212 */ /* 0x000fc400078e3cff */
[----:B------:R-:W-:Y:S01]  /*27f0*/  IADD3 R143, R143, R10, RZ ;  /* 0x0000000a8f8f7210 */ /* 0x000fe20007ffe0ff */
[C---:B------:R-:W-:Y:S01]  /*2800*/  IMAD.SHL.U32 R10, R108.reuse, 0x40, RZ ;  /* 0x000000406c0a7824 */ /* 0x040fe200078e00ff */
[C---:B------:R-:W-:Y:S01]  /*2810*/  SHF.L.U64.HI R9, R108.reuse, 0x6, R109 ;  /* 0x000000066c097819 */ /* 0x040fe2000001026d */
[----:B------:R-:W-:Y:S01]  /*2820*/  IMAD.WIDE.U32 R108, R108, 0x70, RZ ;  /* 0x000000706c6c7825 */ /* 0x000fe200078e00ff */
[----:B------:R-:W-:Y:S02]  /*2830*/  SHF.R.S32.HI R101, RZ, 0x3, R25 ;  /* 0x00000003ff657819 */ /* 0x000fe40000011419 */
[----:B------:R-:W-:Y:S01]  /*2840*/  SHF.R.S32.HI R26, RZ, 0x3, R27 ;  /* 0x00000003ff1a7819 */ /* 0x000fe2000001141b */
[----:B------:R-:W-:Y:S01]  /*2850*/  IMAD.IADD R136, R103, 0x1, R35 ;  /* 0x0000000167887824 */ /* 0x000fe200078e0223 */
[----:B------:R-:W-:Y:S01]  /*2860*/  SHF.R.S32.HI R28, RZ, 0x3, R29 ;  /* 0x00000003ff1c7819 */ /* 0x000fe2000001141d */
[----:B0-----:R-:W-:Y:S01]  /*2870*/  IMAD.IADD R20, R107, 0x1, R37 ;  /* 0x000000016b147824 */ /* 0x001fe200078e0225 */
[----:B------:R-:W-:Y:S01]  /*2880*/  LOP3.LUT R38, R30, R31, RZ, 0xfc, !PT ;  /* 0x0000001f1e267212 */ /* 0x000fe200078efcff */
[----:B------:R-:W-:Y:S01]  /*2890*/  IMAD.IADD R137, R109, 0x1, R137 ;  /* 0x000000016d897824 */ /* 0x000fe200078e0289 */
[----:B------:R-:W-:Y:S01]  /*28a0*/  LOP3.LUT R25, R25, 0xfffffff8, RZ, 0xc0, !PT ;  /* 0xfffffff819197812 */ /* 0x000fe200078ec0ff */
[----:B------:R-:W-:Y:S01]  /*28b0*/  IMAD.IADD R15, R41, 0x1, R111 ;  /* 0x00000001290f7824 */ /* 0x000fe200078e026f */
[----:B------:R-:W-:-:S02]  /*28c0*/  LOP3.LUT R27, R27, 0xfffffff8, RZ, 0xc0, !PT ;  /* 0xfffffff81b1b7812 */ /* 0x000fc400078ec0ff */
[----:B------:R-:W-:Y:S02]  /*28d0*/  LOP3.LUT R29, R29, 0xfffffff8, RZ, 0xc0, !PT ;  /* 0xfffffff81d1d7812 */ /* 0x000fe400078ec0ff */
[----:B------:R-:W-:Y:S01]  /*28e0*/  IADD3 R140, R214, R21, RZ ;  /* 0x00000015d68c7210 */ /* 0x000fe20007ffe0ff */
[----:B------:R-:W-:Y:S01]  /*28f0*/  IMAD.IADD R21, R37, 0x1, R105 ;  /* 0x0000000125157824 */ /* 0x000fe200078e0269 */
[C---:B------:R-:W-:Y:S02]  /*2900*/  LOP3.LUT R34, R38.reuse, 0x2, RZ, 0xc0, !PT ;  /* 0x0000000226227812 */ /* 0x040fe400078ec0ff */
[C---:B------:R-:W-:Y:S02]  /*2910*/  LOP3.LUT R35, R38.reuse, 0x4, RZ, 0xc0, !PT ;  /* 0x0000000426237812 */ /* 0x040fe400078ec0ff */
[C---:B------:R-:W-:Y:S02]  /*2920*/  LOP3.LUT R36, R38.reuse, 0x8, RZ, 0xc0, !PT ;  /* 0x0000000826247812 */ /* 0x040fe400078ec0ff */
[----:B------:R-:W-:-:S02]  /*2930*/  LOP3.LUT R37, R38, 0x10, RZ, 0xc0, !PT ;  /* 0x0000001026257812 */ /* 0x000fc400078ec0ff */
[----:B------:R-:W-:Y:S02]  /*2940*/  IADD3 R14, R113, R41, RZ ;  /* 0x00000029710e7210 */ /* 0x000fe40007ffe0ff */
[----:B------:R-:W-:Y:S02]  /*2950*/  LOP3.LUT R30, R30, 0x1, RZ, 0xc0, !PT ;  /* 0x000000011e1e7812 */ /* 0x000fe400078ec0ff */
[----:B------:R-:W-:Y:S02]  /*2960*/  SHF.R.S32.HI R31, RZ, 0x1f, R25 ;  /* 0x0000001fff1f7819 */ /* 0x000fe40000011419 */
[----:B------:R-:W-:Y:S02]  /*2970*/  SHF.R.S32.HI R32, RZ, 0x1f, R27 ;  /* 0x0000001fff207819 */ /* 0x000fe4000001141b */
[----:B------:R-:W-:Y:S02]  /*2980*/  SHF.R.S32.HI R33, RZ, 0x1f, R29 ;  /* 0x0000001fff217819 */ /* 0x000fe4000001141d */
[----:B------:R-:W-:-:S02]  /*2990*/  LOP3.LUT R38, R38, 0x20, RZ, 0xc0, !PT ;  /* 0x0000002026267812 */ /* 0x000fc400078ec0ff */
[----:B------:R-:W-:-:S07]  /*29a0*/  IADD3 R39, R117, R39, RZ ;  /* 0x0000002775277210 */ /* 0x000fce0007ffe0ff */
.L_x_732:
[----:B-12---:R-:W2:Y:S01]  /*29b0*/  LDL.LU R45, [R1+0x10] ;  /* 0x00001000012d7983 */ /* 0x006ea20000300800 */
[----:B------:R-:W-:Y:S01]  /*29c0*/  VIADD R47, R24, 0xffffffff ;  /* 0xffffffff182f7836 */ /* 0x000fe20000000000 */
[----:B------:R-:W0:Y:S01]  /*29d0*/  LDC.64 R124, c[0x0][0x2e8] ;  /* 0x0000ba00ff7c7b82 */ /* 0x000e220000000a00 */
[----:B------:R-:W-:Y:S01]  /*29e0*/  LOP3.LUT P5, RZ, R220, 0x4, RZ, 0xc0, !PT ;  /* 0x00000004dcff7812 */ /* 0x000fe200078ac0ff */
[----:B------:R-:W-:Y:S05]  /*29f0*/  YIELD ;  /* 0x0000000000007946 */ /* 0x000fea0003800000 */
[----:B------:R-:W-:Y:S01]  /*2a00*/  SHF.R.S32.HI R44, RZ, 0x1f, R47 ;  /* 0x0000001fff2c7819 */ /* 0x000fe2000001142f */
[-C--:B------:R-:W-:Y:S01]  /*2a10*/  IMAD R41, R134, R47.reuse, RZ ;  /* 0x0000002f86297224 */ /* 0x080fe200078e02ff */
[----:B------:R-:W1:Y:S01]  /*2a20*/  LDC R121, c[0x0][0x3f4] ;  /* 0x0000fd00ff797b82 */ /* 0x000e620000000800 */
[----:B------:R-:W-:Y:S01]  /*2a30*/  IMAD.WIDE.U32 R126, R114, R47, RZ ;  /* 0x0000002f727e7225 */ /* 0x000fe200078e00ff */
[----:B------:R-:W-:Y:S03]  /*2a40*/  BSSY B0, `(.L_x_633) ;  /* 0x0000761000007945 */ /* 0x000fe60003800000 */
[----:B------:R-:W-:Y:S01]  /*2a50*/  IMAD R41, R44, R114, R41 ;  /* 0x000000722c297224 */ /* 0x000fe200078e0229 */
[----:B------:R-:W-:-:S02]  /*2a60*/  IADD3 R24, P2, P3, R6, R126, R139 ;  /* 0x0000007e06187210 */ /* 0x000fc40007b5e08b */
[----:B------:R-:W-:Y:S01]  /*2a70*/  IADD3 R42, P4, R6, R126, RZ ;  /* 0x0000007e062a7210 */ /* 0x000fe20007f9e0ff */
[----:B------:R-:W-:Y:S02]  /*2a80*/  IMAD.IADD R96, R127, 0x1, R41 ;  /* 0x000000017f607824 */ /* 0x000fe400078e0229 */
[----:B------:R-:W-:Y:S02]  /*2a90*/  IMAD R41, R17, 0x5400, R140 ;  /* 0x0000540011297824 */ /* 0x000fe400078e028c */
[----:B------:R-:W-:Y:S01]  /*2aa0*/  IMAD.X R43, R96, 0x1, R8, P4 ;  /* 0x00000001602b7824 */ /* 0x000fe200020e0608 */
[----:B------:R-:W-:Y:S02]  /*2ab0*/  IADD3.X R40, R8, R96, R138, P2, P3 ;  /* 0x0000006008287210 */ /* 0x000fe400017e648a */
[----:B------:R-:W-:Y:S02]  /*2ac0*/  ISETP.GT.AND P3, PT, R47, R135, PT ;  /* 0x000000872f00720c */ /* 0x000fe40003f64270 */
[----:B0-----:R-:W-:-:S02]  /*2ad0*/  LEA R48, P2, R24, R124, 0x1 ;  /* 0x0000007c18307211 */ /* 0x001fc400078408ff */
[----:B------:R-:W-:Y:S02]  /*2ae0*/  LEA R50, P4, R42, R124, 0x1 ;  /* 0x0000007c2a327211 */ /* 0x000fe400078808ff */
[-C--:B------:R-:W-:Y:S01]  /*2af0*/  LEA.HI.X R49, R24, R125.reuse, R40, 0x1, P2 ;  /* 0x0000007d18317211 */ /* 0x080fe200010f0c28 */
[----:B------:R-:W-:Y:S01]  /*2b00*/  IMAD R40, R41, 0x2, R120 ;  /* 0x0000000229287824 */ /* 0x000fe200078e0278 */
[----:B-1----:R-:W-:Y:S01]  /*2b10*/  ISETP.GE.AND P2, PT, R121, 0x1, PT ;  /* 0x000000017900780c */ /* 0x002fe20003f46270 */
[----:B------:R-:W-:Y:S01]  /*2b20*/  IMAD.MOV.U32 R24, RZ, RZ, R47 ;  /* 0x000000ffff187224 */ /* 0x000fe200078e002f */
[----:B------:R-:W-:Y:S02]  /*2b30*/  LEA.HI.X R51, R42, R125, R43, 0x1, P4 ;  /* 0x0000007d2a337211 */ /* 0x000fe400020f0c2b */
[C---:B------:R-:W-:Y:S01]  /*2b40*/  IADD3 R43, R41.reuse, 0x20, RZ ;  /* 0x00000020292b7810 */ /* 0x040fe20007ffe0ff */
[----:B------:R-:W-:-:S05]  /*2b50*/  @P5 VIADD R43, R41, 0xffffffe0 ;  /* 0xffffffe0292b5836 */ /* 0x000fca0000000000 */
[----:B------:R-:W-:Y:S02]  /*2b60*/  LEA R41, R43, R120, 0x1 ;  /* 0x000000782b297211 */ /* 0x000fe400078e08ff */
[----:B--2---:R-:W-:-:S04]  /*2b70*/  LOP3.LUT R45, R45, 0xfffffffd, RZ, 0xc0, !PT ;  /* 0xfffffffd2d2d7812 */ /* 0x004fc800078ec0ff */
[----:B------:R-:W-:-:S05]  /*2b80*/  @P3 LOP3.LUT R45, R45, 0x2, RZ, 0xfc, !PT ;  /* 0x000000022d2d3812 */ /* 0x000fca00078efcff */
[----:B------:R0:W-:Y:S01]  /*2b90*/  STL [R1+0x10], R45 ;  /* 0x0000102d01007387 */ /* 0x0001e20000100800 */
[----:B-----5:R-:W-:Y:S05]  /*2ba0*/  @!P2 BRA `(.L_x_634) ;  /* 0x000000700048a947 */ /* 0x020fea0003800000 */
[----:B------:R-:W-:Y:S01]  /*2bb0*/  ULDC.U8 UR4, c[0x0][0x410] ;  /* 0x0001040000047ab9 */ /* 0x000fe20000000000 */
[-C--:B------:R-:W-:Y:S01]  /*2bc0*/  IMAD R43, R136, R47.reuse, RZ ;  /* 0x0000002f882b7224 */ /* 0x080fe200078e02ff */
[----:B------:R-:W-:Y:S01]  /*2bd0*/  ISETP.NE.AND P2, PT, RZ, UR4, PT ;  /* 0x00000004ff007c0c */ /* 0x000fe2000bf45270 */
[-C--:B0-----:R-:W-:Y:S02]  /*2be0*/  IMAD R45, R137, R47.reuse, RZ ;  /* 0x0000002f892d7224 */ /* 0x081fe400078e02ff */
[----:B------:R-:W-:Y:S02]  /*2bf0*/  IMAD R42, R24, -0x70, R2 ;  /* 0xffffff90182a7824 */ /* 0x000fe400078e0202 */
[C---:B------:R-:W-:Y:S02]  /*2c00*/  IMAD R43, R44.reuse, R102, R43 ;  /* 0x000000662c2b7224 */ /* 0x040fe400078e022b */
[----:B------:R-:W-:Y:S01]  /*2c10*/  IMAD R45, R44, R108, R45 ;  /* 0x0000006c2c2d7224 */ /* 0x000fe200078e022d */
[----:B------:R-:W-:Y:S01]  /*2c20*/  VIMNMX R42, R42, 0x70, PT ;  /* 0x000000702a2a7848 */ /* 0x000fe20003fe0100 */
[----:B------:R-:W-:-:S04]  /*2c30*/  IMAD.WIDE.U32 R94, R102, R47, RZ ;  /* 0x0000002f665e7225 */ /* 0x000fc800078e00ff */
[----:B------:R-:W-:-:S04]  /*2c40*/  IMAD.WIDE.U32 R92, R108, R47, RZ ;  /* 0x0000002f6c5c7225 */ /* 0x000fc800078e00ff */
[----:B------:R-:W-:Y:S02]  /*2c50*/  IMAD.IADD R43, R95, 0x1, R43 ;  /* 0x000000015f2b7824 */ /* 0x000fe400078e022b */
[----:B------:R-:W-:Y:S01]  /*2c60*/  IMAD.IADD R100, R93, 0x1, R45 ;  /* 0x000000015d647824 */ /* 0x000fe200078e022d */
[----:B------:R-:W-:Y:S06]  /*2c70*/  @!P2 BRA `(.L_x_635) ;  /* 0x00000034002ca947 */ /* 0x000fec0003800000 */
[----:B------:R-:W-:Y:S01]  /*2c80*/  ISETP.GE.AND P3, PT, R204, R42, PT ;  /* 0x0000002acc00720c */ /* 0x000fe20003f66270 */
[----:B------:R-:W-:Y:S01]  /*2c90*/  BSSY B1, `(.L_x_636) ;  /* 0x0000037000017945 */ /* 0x000fe20003800000 */
        /* <DEDUP_REMOVED lines=13> */
[----:B------:R-:W-:Y:S06]  /*2d70*/  @P3 BRA `(.L_x_637) ;  /* 0x0000000000a03947 */ /* 0x000fec0003800000 */
[----:B------:R-:W-:Y:S01]  /*2d80*/  IADD3 R45, P2, R106, R94, RZ ;  /* 0x0000005e6a2d7210 */ /* 0x000fe20007f5e0ff */
[----:B------:R-:W-:Y:S01]  /*2d90*/  ULDC.64 UR4, c[0x0][0x3e8] ;  /* 0x0000fa0000047ab9 */ /* 0x000fe20000000a00 */
[----:B------:R-:W-:Y:S02]  /*2da0*/  CS2R R124, SRZ ;  /* 0x00000000007c7805 */ /* 0x000fe4000001ff00 */
[----:B------:R-:W-:Y:S01]  /*2db0*/  CS2R R126, SRZ ;  /* 0x00000000007e7805 */ /* 0x000fe2000001ff00 */
[----:B------:R-:W-:Y:S01]  /*2dc0*/  IMAD.X R46, R43, 0x1, R20, P2 ;  /* 0x000000012b2e7824 */ /* 0x000fe200010e0614 */
[----:B------:R-:W-:-:S04]  /*2dd0*/  LEA R44, P2, R45, UR4, 0x1 ;  /* 0x000000042d2c7c11 */ /* 0x000fc8000f8408ff */
[----:B------:R-:W-:Y:S01]  /*2de0*/  LEA.HI.X R45, R45, UR5, R46, 0x1, P2 ;  /* 0x000000052d2d7c11 */ /* 0x000fe200090f0c2e */
[----:B------:R-:W-:Y:S01]  /*2df0*/  ULDC.64 UR4, c[0x0][0x400] ;  /* 0x0001000000047ab9 */ /* 0x000fe20000000a00 */
[----:B------:R-:W-:-:S04]  /*2e00*/  IADD3 R47, P2, R112, R92, RZ ;  /* 0x0000005c702f7210 */ /* 0x000fc80007f5e0ff */
[----:B------:R-:W-:Y:S02]  /*2e10*/  IADD3.X R54, R100, R14, RZ, P2, !PT ;  /* 0x0000000e64367210 */ /* 0x000fe400017fe4ff */
[----:B------:R-:W-:-:S04]  /*2e20*/  LEA R46, P2, R47, UR4, 0x1 ;  /* 0x000000042f2e7c11 */ /* 0x000fc8000f8408ff */
[----:B------:R-:W-:Y:S02]  /*2e30*/  LEA.HI.X R47, R47, UR5, R54, 0x1, P2 ;  /* 0x000000052f2f7c11 */ /* 0x000fe400090f0c36 */
[----:B------:R-:W-:Y:S02]  /*2e40*/  ISETP.GE.AND P2, PT, R22, R121, PT ;  /* 0x000000791600720c */ /* 0x000fe40003f46270 */
[----:B------:R-:W-:Y:S02]  /*2e50*/  CS2R R96, SRZ ;  /* 0x0000000000607805 */ /* 0x000fe4000001ff00 */
[----:B------:R-:W-:-:S09]  /*2e60*/  CS2R R98, SRZ ;  /* 0x0000000000627805 */ /* 0x000fd2000001ff00 */
[----:B------:R0:W5:Y:S04]  /*2e70*/  @!P2 LDG.E.64 R124, desc[UR60][R44.64] ;  /* 0x0000003c2c7ca981 */ /* 0x000168000c1e1b00 */
[----:B------:R0:W5:Y:S01]  /*2e80*/  @!P2 LDG.E.64 R126, desc[UR60][R46.64] ;  /* 0x0000003c2e7ea981 */ /* 0x000162000c1e1b00 */
        /* <DEDUP_REMOVED lines=20> */
[----:B------:R-:W-:-:S13]  /*2fd0*/  ISETP.GE.AND P2, PT, R211, R121, PT ;  /* 0x00000079d300720c */ /* 0x000fda0003f46270 */
[----:B------:R0:W5:Y:S04]  /*2fe0*/  @!P2 LDG.E.64 R76, desc[UR60][R44.64+0xa0] ;  /* 0x0000a03c2c4ca981 */ /* 0x000168000c1e1b00 */
[----:B------:R0:W5:Y:S02]  /*2ff0*/  @!P2 LDG.E.64 R78, desc[UR60][R46.64+0xa0] ;  /* 0x0000a03c2e4ea981 */ /* 0x000164000c1e1b00 */
.L_x_637:
[----:B------:R-:W-:Y:S05]  /*3000*/  BSYNC B1 ;  /* 0x0000000000017941 */ /* 0x000fea0003800000 */
.L_x_636:
        /* <DEDUP_REMOVED lines=11> */
[----:B------:R-:W-:Y:S01]  /*30c0*/  CS2R R70, SRZ ;  /* 0x0000000000467805 */ /* 0x000fe2000001ff00 */
[----:B-----5:R-:W-:Y:S01]  /*30d0*/  IMAD.MOV.U32 R128, RZ, RZ, R76 ;  /* 0x000000ffff807224 */ /* 0x020fe200078e004c */
[----:B------:R-:W-:Y:S01]  /*30e0*/  CS2R R74, SRZ ;  /* 0x00000000004a7805 */ /* 0x000fe2000001ff00 */
[----:B------:R-:W-:Y:S01]  /*30f0*/  IMAD.MOV.U32 R129, RZ, RZ, R77 ;  /* 0x000000ffff817224 */ /* 0x000fe200078e004d */
[----:B------:R-:W-:Y:S06]  /*3100*/  @P4 BRA `(.L_x_639) ;  /* 0x0000000000a04947 */ /* 0x000fec0003800000 */
[----:B------:R-:W-:Y:S01]  /*3110*/  IADD3 R94, P2, P5, R106, R94, R12 ;  /* 0x0000005e6a5e7210 */ /* 0x000fe20007d5e00c */
[----:B------:R-:W-:Y:S01]  /*3120*/  ULDC.64 UR4, c[0x0][0x3e8] ;  /* 0x0000fa0000047ab9 */ /* 0x000fe20000000a00 */
[----:B------:R-:W-:Y:S02]  /*3130*/  CS2R R72, SRZ ;  /* 0x0000000000487805 */ /* 0x000fe4000001ff00 */
[----:B------:R-:W-:Y:S02]  /*3140*/  CS2R R74, SRZ ;  /* 0x00000000004a7805 */ /* 0x000fe4000001ff00 */
[----:B0-----:R-:W-:Y:S02]  /*3150*/  IADD3.X R45, R20, R43, R11, P2, P5 ;  /* 0x0000002b142d7210 */ /* 0x001fe400017ea40b */
[----:B------:R-:W-:-:S04]  /*3160*/  IADD3 R92, P2, P5, R112, R92, R10 ;  /* 0x0000005c705c7210 */ /* 0x000fc80007d5e00a */
[----:B------:R-:W-:Y:S02]  /*3170*/  IADD3.X R43, R14, R100, R9, P2, P5 ;  /* 0x000000640e2b7210 */ /* 0x000fe400017ea409 */
[----:B------:R-:W-:-:S04]  /*3180*/  LEA R44, P2, R94, UR4, 0x1 ;  /* 0x000000045e2c7c11 */ /* 0x000fc8000f8408ff */
[----:B------:R-:W-:Y:S01]  /*3190*/  LEA.HI.X R45, R94, UR5, R45, 0x1, P2 ;  /* 0x000000055e2d7c11 */ /* 0x000fe200090f0c2d */
[----:B------:R-:W-:Y:S02]  /*31a0*/  ULDC.64 UR4, c[0x0][0x400] ;  /* 0x0001000000047ab9 */ /* 0x000fe40000000a00 */
        /* <DEDUP_REMOVED lines=30> */
.L_x_639:
[----:B------:R-:W-:Y:S05]  /*3390*/  BSYNC B1 ;  /* 0x0000000000017941 */ /* 0x000fea0003800000 */
.L_x_638:
[----:B------:R-:W2:Y:S01]  /*33a0*/  LDL R43, [R1+0x1c] ;  /* 0x00001c00012b7983 */ /* 0x000ea20000100800 */
[----:B01----:R-:W-:Y:S01]  /*33b0*/  IMAD.MOV.U32 R45, RZ, RZ, R84 ;  /* 0x000000ffff2d7224 */ /* 0x003fe200078e0054 */
[----:B------:R-:W-:Y:S01]  /*33c0*/  MOV R44, R81 ;  /* 0x00000051002c7202 */ /* 0x000fe20000000f00 */
[----:B------:R-:W-:Y:S01]  /*33d0*/  IMAD.MOV.U32 R46, RZ, RZ, R85 ;  /* 0x000000ffff2e7224 */ /* 0x000fe200078e0055 */
[----:B------:R-:W-:Y:S02]  /*33e0*/  PRMT R160, R128, 0x7610, R160 ;  /* 0x0000761080a07816 */ /* 0x000fe400000000a0 */
[----:B------:R-:W-:Y:S02]  /*33f0*/  PRMT R162, R44, 0x7610, R162 ;  /* 0x000076102ca27816 */ /* 0x000fe400000000a2 */
[----:B------:R-:W-:Y:S01]  /*3400*/  PRMT R165, R46, 0x5410, R45 ;  /* 0x000054102ea57816 */ /* 0x000fe2000000002d */
[----:B------:R-:W-:Y:S01]  /*3410*/  IMAD.MOV.U32 R45, RZ, RZ, R96 ;  /* 0x000000ffff2d7224 */ /* 0x000fe200078e0060 */
[----:B------:R-:W-:Y:S01]  /*3420*/  MOV R44, R89 ;  /* 0x00000059002c7202 */ /* 0x000fe20000000f00 */
[----:B------:R-:W-:Y:S01]  /*3430*/  IMAD.MOV.U32 R46, RZ, RZ, R97 ;  /* 0x000000ffff2e7224 */ /* 0x000fe200078e0061 */
[----:B------:R-:W-:-:S04]  /*3440*/  PRMT R159, R159, 0x5410, R129 ;  /* 0x000054109f9f7816 */ /* 0x000fc80000000081 */
[----:B------:R-:W-:Y:S01]  /*3450*/  PRMT R167, R45, 0x5410, R46 ;  /* 0x000054102da77816 */ /* 0x000fe2000000002e */
[----:B------:R-:W-:Y:S02]  /*3460*/  IMAD.MOV.U32 R46, RZ, RZ, R79 ;  /* 0x000000ffff2e7224 */ /* 0x000fe400078e004f */
[----:B------:R-:W-:-:S03]  /*3470*/  IMAD.MOV.U32 R45, RZ, RZ, R78 ;  /* 0x000000ffff2d7224 */ /* 0x000fc600078e004e */
[----:B------:R-:W-:Y:S01]  /*3480*/  PRMT R161, R46, 0x7610, R161 ;  /* 0x000076102ea17816 */ /* 0x000fe200000000a1 */
[----:B------:R-:W-:Y:S01]  /*3490*/  IMAD.MOV.U32 R46, RZ, RZ, R82 ;  /* 0x000000ffff2e7224 */ /* 0x000fe200078e0052 */
[----:B------:R-:W-:Y:S02]  /*34a0*/  PRMT R160, R160, 0x5410, R45 ;  /* 0x00005410a0a07816 */ /* 0x000fe4000000002d */
[----:B------:R-:W-:Y:S02]  /*34b0*/  MOV R45, R83 ;  /* 0x00000053002d7202 */ /* 0x000fe40000000f00 */
[----:B------:R-:W-:Y:S01]  /*34c0*/  PRMT R163, R46, 0x7610, R163 ;  /* 0x000076102ea37816 */ /* 0x000fe200000000a3 */
[----:B------:R-:W-:Y:S01]  /*34d0*/  IMAD.MOV.U32 R46, RZ, RZ, R99 ;  /* 0x000000ffff2e7224 */ /* 0x000fe200078e0063 */
[----:B------:R-:W-:Y:S01]  /*34e0*/  PRMT R162, R162, 0x5410, R45 ;  /* 0x00005410a2a27816 */ /* 0x000fe2000000002d */
[----:B------:R-:W-:-:S03]  /*34f0*/  IMAD.MOV.U32 R45, RZ, RZ, R98 ;  /* 0x000000ffff2d7224 */ /* 0x000fc600078e0062 */
[----:B------:R-:W-:Y:S01]  /*3500*/  PRMT R171, R46, 0x7610, R171 ;  /* 0x000076102eab7816 */ /* 0x000fe200000000ab */
[----:B-----5:R-:W-:Y:S01]  /*3510*/  IMAD.MOV.U32 R46, RZ, RZ, R52 ;  /* 0x000000ffff2e7224 */ /* 0x020fe200078e0034 */
[----:B--2---:R-:W-:Y:S01]  /*3520*/  R2UR UR4, R43 ;  /* 0x000000002b0472ca */ /* 0x004fe200000e0000 */
[----:B------:R-:W-:-:S05]  /*3530*/  IMAD.MOV.U32 R43, RZ, RZ, R80 ;  /* 0x000000ffff2b7224 */ /* 0x000fca00078e0050 */
[----:B------:R-:W-:Y:S01]  /*3540*/  PRMT R164, R164, 0x5410, R43 ;  /* 0x00005410a4a47816 */ /* 0x000fe2000000002b */
[----:B------:R-:W-:-:S05]  /*3550*/  IMAD.MOV.U32 R43, RZ, RZ, R88 ;  /* 0x000000ffff2b7224 */ /* 0x000fca00078e0058 */
[----:B------:R-:W-:Y:S01]  /*3560*/  PRMT R166, R43, 0x5410, R44 ;  /* 0x000054102ba67816 */ /* 0x000fe2000000002c */
[----:B------:R-:W-:Y:S01]  /*3570*/  IMAD.MOV.U32 R43, RZ, RZ, R124 ;  /* 0x000000ffff2b7224 */ /* 0x000fe200078e007c */
[----:B------:R-:W-:Y:S01]  /*3580*/  MOV R44, R125 ;  /* 0x0000007d002c7202 */ /* 0x000fe20000000f00 */
[----:B------:R-:W-:-:S03]  /*3590*/  UISETP.NE.AND UP0, UPT, UR4, 0x3, UPT ;  /* 0x000000030400788c */ /* 0x000fc6000bf05270 */
[----:B------:R-:W-:Y:S01]  /*35a0*/  PRMT R156, R43, 0x7610, R156 ;  /* 0x000076102b9c7816 */ /* 0x000fe2000000009c */
[----:B------:R-:W-:Y:S01]  /*35b0*/  IMAD.MOV.U32 R43, RZ, RZ, R87 ;  /* 0x000000ffff2b7224 */ /* 0x000fe200078e0057 */
[----:B------:R-:W-:Y:S01]  /*35c0*/  PRMT R168, R44, 0x7610, R168 ;  /* 0x000076102ca87816 */ /* 0x000fe200000000a8 */
[----:B------:R-:W-:Y:S01]  /*35d0*/  IMAD.MOV.U32 R44, RZ, RZ, R86 ;  /* 0x000000ffff2c7224 */ /* 0x000fe200078e0056 */
[----:B------:R-:W-:Y:S02]  /*35e0*/  PLOP3.LUT P2, PT, PT, PT, UP0, 0x80, 0x0 ;  /* 0x000000000000781c */ /* 0x000fe40003f4f008 */
[----:B------:R-:W-:Y:S01]  /*35f0*/  PRMT R169, R43, 0x7610, R169 ;  /* 0x000076102ba97816 */ /* 0x000fe200000000a9 */
[----:B------:R-:W-:Y:S01]  /*3600*/  IMAD.MOV.U32 R43, RZ, RZ, R90 ;  /* 0x000000ffff2b7224 */ /* 0x000fe200078e005a */
[----:B------:R-:W-:Y:S02]  /*3610*/  PRMT R168, R168, 0x5410, R44 ;  /* 0x00005410a8a87816 */ /* 0x000fe4000000002c */
[----:B------:R-:W-:-:S02]  /*3620*/  MOV R44, R91 ;  /* 0x0000005b002c7202 */ /* 0x000fc40000000f00 */
[----:B------:R-:W-:Y:S01]  /*3630*/  PRMT R169, R169, 0x5410, R43 ;  /* 0x00005410a9a97816 */ /* 0x000fe2000000002b */
[----:B------:R-:W-:Y:S01]  /*3640*/  IMAD.MOV.U32 R43, RZ, RZ, R53 ;  /* 0x000000ffff2b7224 */ /* 0x000fe200078e0035 */
[----:B------:R-:W-:Y:S01]  /*3650*/  PRMT R170, R44, 0x5410, R45 ;  /* 0x000054102caa7816 */ /* 0x000fe2000000002d */
[----:B------:R-:W-:Y:S01]  /*3660*/  IMAD.MOV.U32 R44, RZ, RZ, R126 ;  /* 0x000000ffff2c7224 */ /* 0x000fe200078e007e */
[----:B------:R-:W-:Y:S02]  /*3670*/  MOV R45, R127 ;  /* 0x0000007f002d7202 */ /* 0x000fe40000000f00 */
[----:B------:R-:W-:Y:S01]  /*3680*/  PRMT R93, R43, 0x5410, R46 ;  /* 0x000054102b5d7816 */ /* 0x000fe2000000002e */
[----:B------:R-:W-:Y:S01]  /*3690*/  IMAD.MOV.U32 R43, RZ, RZ, R61 ;  /* 0x000000ffff2b7224 */ /* 0x000fe200078e003d */
[----:B------:R-:W-:Y:S01]  /*36a0*/  PRMT R156, R156, 0x5410, R44 ;  /* 0x000054109c9c7816 */ /* 0x000fe2000000002c */
[----:B------:R-:W-:Y:S01]  /*36b0*/  IMAD.MOV.U32 R44, RZ, RZ, R60 ;  /* 0x000000ffff2c7224 */ /* 0x000fe200078e003c */
[----:B------:R-:W-:Y:S01]  /*36c0*/  PRMT R171, R171, 0x5410, R45 ;  /* 0x00005410abab7816 */ /* 0x000fe2000000002d */
[----:B------:R-:W-:Y:S01]  /*36d0*/  IMAD.MOV.U32 R46, RZ, RZ, R56 ;  /* 0x000000ffff2e7224 */ /* 0x000fe200078e0038 */
[----:B------:R-:W-:-:S02]  /*36e0*/  MOV R45, R57 ;  /* 0x00000039002d7202 */ /* 0x000fc40000000f00 */
[----:B------:R-:W-:Y:S01]  /*36f0*/  PRMT R130, R44, 0x5410, R43 ;  /* 0x000054102c827816 */ /* 0x000fe2000000002b */
[----:B------:R-:W-:Y:S01]  /*3700*/  IMAD.MOV.U32 R44, RZ, RZ, R68 ;  /* 0x000000ffff2c7224 */ /* 0x000fe200078e0044 */
[----:B------:R-:W-:Y:S01]  /*3710*/  PRMT R128, R45, 0x5410, R46 ;  /* 0x000054102d807816 */ /* 0x000fe2000000002e */
[----:B------:R-:W-:Y:S01]  /*3720*/  IMAD.MOV.U32 R43, RZ, RZ, R69 ;  /* 0x000000ffff2b7224 */ /* 0x000fe200078e0045 */
[----:B------:R-:W-:Y:S01]  /*3730*/  MOV R45, R65 ;  /* 0x00000041002d7202 */ /* 0x000fe20000000f00 */
[----:B------:R-:W-:-:S03]  /*3740*/  IMAD.MOV.U32 R46, RZ, RZ, R64 ;  /* 0x000000ffff2e7224 */ /* 0x000fc600078e0040 */
        /* <DEDUP_REMOVED lines=17> */
[----:B------:R-:W-:Y:S01]  /*3860*/  IMAD.MOV.U32 R46, RZ, RZ, R66 ;  /* 0x000000ffff2e7224 */ /* 0x000fe200078e0042 */
[----:B------:R-:W-:Y:S01]  /*3870*/  PRMT R161, R161, 0x5410, R43 ;  /* 0x00005410a1a17816 */ /* 0x000fe2000000002b */
[----:B------:R-:W-:Y:S01]  /*3880*/  IMAD.MOV.U32 R43, RZ, RZ, R74 ;  /* 0x000000ffff2b7224 */ /* 0x000fe200078e004a */
[----:B------:R-:W-:Y:S02]  /*3890*/  PRMT R159, R44, 0x7610, R159 ;  /* 0x000076102c9f7816 */ /* 0x000fe4000000009f */
[----:B------:R-:W-:-:S02]  /*38a0*/  MOV R44, R75 ;  /* 0x0000004b002c7202 */ /* 0x000fc40000000f00 */
[----:B------:R-:W-:Y:S02]  /*38b0*/  PRMT R157, R46, 0x5410, R45 ;  /* 0x000054102e9d7816 */ /* 0x000fe4000000002d */
[----:B------:R-:W-:Y:S02]  /*38c0*/  PRMT R163, R163, 0x5410, R43 ;  /* 0x00005410a3a37816 */ /* 0x000fe4000000002b */
[----:B------:R-:W-:Y:S01]  /*38d0*/  PRMT R164, R44, 0x7610, R164 ;  /* 0x000076102ca47816 */ /* 0x000fe200000000a4 */
[----:B------:R-:W-:Y:S06]  /*38e0*/  @!P2 BRA `(.L_x_640) ;  /* 0x000000000004a947 */ /* 0x000fec0003800000 */
[----:B------:R-:W-:Y:S01]  /*38f0*/  BPT.TRAP 0x1 ;  /* 0x000000040000795c */ /* 0x000fe20000300000 */
.L_x_640:
[----:B------:R-:W-:Y:S01]  /*3900*/  IMAD R43, R17, 0x8, R16 ;  /* 0x00000008112b7824 */ /* 0x000fe200078e0210 */
[----:B------:R-:W-:Y:S01]  /*3910*/  SHF.L.U32 R100, R205, 0x1f, RZ ;  /* 0x0000001fcd647819 */ /* 0x000fe200000006ff */
[----:B------:R-:W-:Y:S03]  /*3920*/  BSSY B1, `(.L_x_641) ;  /* 0x0000003000017945 */ /* 0x000fe60003800000 */
[----:B------:R-:W0:Y:S02]  /*3930*/  SYNCS.PHASECHK.TRANS64.TRYWAIT P5, [R43+URZ+0x36890], R100 ;  /* 0x036890642b0075a7 */ /* 0x000e2400080a017f */
[----:B0-----:R-:W-:Y:S05]  /*3940*/  @!P5 BRA `(.L_x_642) ;  /* 0x0000022400a0d947 */ /* 0x001fea0003800000 */
.L_x_996:
[----:B------:R-:W-:Y:S05]  /*3950*/  BSYNC B1 ;  /* 0x0000000000017941 */ /* 0x000fea0003800000 */
.L_x_641:
[----:B------:R-:W-:Y:S04]  /*3960*/  BSSY B1, `(.L_x_643) ;  /* 0x0000149000017945 */ /* 0x000fe80003800000 */
[----:B------:R-:W-:Y:S05]  /*3970*/  @P3 BRA `(.L_x_644) ;  /* 0x00000014001c3947 */ /* 0x000fea0003800000 */
[----:B------:R-:W-:Y:S01]  /*3980*/  ISETP.NE.AND P3, PT, R30, RZ, PT ;  /* 0x000000ff1e00720c */ /* 0x000fe20003f65270 */
[----:B------:R-:W-:-:S12]  /*3990*/  BSSY B2, `(.L_x_645) ;  /* 0x0000038000027945 */ /* 0x000fd80003800000 */
[----:B------:R-:W-:Y:S05]  /*39a0*/  @!P3 BRA `(.L_x_646) ;  /* 0x0000000000d8b947 */ /* 0x000fea0003800000 */
[----:B------:R1:W2:Y:S01]  /*39b0*/  LDS.128 R44, [R40+0x21000] ;  /* 0x02100000282c7984 */ /* 0x0002a20000000c00 */
[----:B------:R-:W-:Y:S01]  /*39c0*/  ISETP.GE.AND P3, PT, R22, R121, PT ;  /* 0x000000791600720c */ /* 0x000fe20003f66270 */
[----:B------:R-:W-:-:S12]  /*39d0*/  BSSY B3, `(.L_x_647) ;  /* 0x0000032000037945 */ /* 0x000fd80003800000 */
[----:B-1----:R-:W-:Y:S05]  /*39e0*/  @P3 BRA `(.L_x_648) ;  /* 0x0000000000c03947 */ /* 0x002fea0003800000 */
[----:B------:R-:W-:Y:S01]  /*39f0*/  SHF.R.U64 R94, R126, 0x10, R127 ;  /* 0x000000107e5e7819 */ /* 0x000fe2000000127f */
[----:B--2---:R-:W-:Y:S01]  /*3a00*/  IMAD.MOV.U32 R95, RZ, RZ, R45 ;  /* 0x000000ffff5f7224 */ /* 0x004fe200078e002d */
[----:B------:R-:W-:Y:S02]  /*3a10*/  SHF.R.U64 R124, R124, 0x10, R125 ;  /* 0x000000107c7c7819 */ /* 0x000fe4000000127d */
[----:B------:R-:W-:Y:S01]  /*3a20*/  SHF.R.U32.HI R127, RZ, 0x10, R127 ;  /* 0x00000010ff7f7819 */ /* 0x000fe2000001167f */
[----:B------:R-:W-:Y:S02]  /*3a30*/  HADD2.F32 R94, -RZ, R94.H0_H0 ;  /* 0x2000005eff5e7230 */ /* 0x000fe40000004100 */
[--C-:B------:R-:W-:Y:S02]  /*3a40*/  HADD2.F32 R45, -RZ, R95.reuse.H1_H1 ;  /* 0x3000005fff2d7230 */ /* 0x100fe40000004100 */
[----:B------:R-:W-:Y:S02]  /*3a50*/  HADD2.F32 R95, -RZ, R95.H0_H0 ;  /* 0x2000005fff5f7230 */ /* 0x000fe40000004100 */
[----:B------:R-:W-:-:S02]  /*3a60*/  HADD2.F32 R124, -RZ, R124.H0_H0 ;  /* 0x2000007cff7c7230 */ /* 0x000fc40000004100 */
[-C--:B------:R-:W-:Y:S01]  /*3a70*/  FMUL.FTZ R126, R45, R94.reuse ;  /* 0x0000005e2d7e7220 */ /* 0x080fe20000410000 */
[----:B------:R-:W-:-:S03]  /*3a80*/  FMUL.FTZ R94, R95, R94 ;  /* 0x0000005e5f5e7220 */ /* 0x000fc60000410000 */
[-C--:B------:R-:W-:Y:S01]  /*3a90*/  FFMA.FTZ R126, R95, R124.reuse, -R126 ;  /* 0x0000007c5f7e7223 */ /* 0x080fe2000001087e */
[----:B------:R-:W-:Y:S01]  /*3aa0*/  IMAD.MOV.U32 R95, RZ, RZ, R44 ;  /* 0x000000ffff5f7224 */ /* 0x000fe200078e002c */
[----:B------:R-:W-:Y:S01]  /*3ab0*/  MOV R44, R47 ;  /* 0x0000002f002c7202 */ /* 0x000fe20000000f00 */
[----:B------:R-:W-:Y:S01]  /*3ac0*/  FFMA.FTZ R94, R45, R124, R94 ;  /* 0x0000007c2d5e7223 */ /* 0x000fe2000001005e */
[----:B------:R-:W-:Y:S01]  /*3ad0*/  SHF.R.U32.HI R124, RZ, 0x10, R125 ;  /* 0x00000010ff7c7819 */ /* 0x000fe2000001167d */
[----:B------:R-:W-:Y:S02]  /*3ae0*/  HADD2.F32 R47, -RZ, R127.H0_H0 ;  /* 0x2000007fff2f7230 */ /* 0x000fe40000004100 */
[--C-:B------:R-:W-:Y:S01]  /*3af0*/  HADD2.F32 R45, -RZ, R44.reuse.H1_H1 ;  /* 0x3000002cff2d7230 */ /* 0x100fe20000004100 */
[----:B------:R-:W-:Y:S01]  /*3b00*/  F2FP.F16.F32.PACK_AB R94, R94, R126 ;  /* 0x0000007e5e5e723e */ /* 0x000fe200000000ff */
[----:B------:R-:W-:Y:S02]  /*3b10*/  HADD2.F32 R44, -RZ, R44.H0_H0 ;  /* 0x2000002cff2c7230 */ /* 0x000fe40000004100 */
[----:B------:R-:W-:-:S02]  /*3b20*/  HADD2.F32 R124, -RZ, R124.H0_H0 ;  /* 0x2000007cff7c7230 */ /* 0x000fc40000004100 */
[-C--:B------:R-:W-:Y:S01]  /*3b30*/  FMUL.FTZ R125, R45, R47.reuse ;  /* 0x0000002f2d7d7220 */ /* 0x080fe20000410000 */
[----:B------:R-:W-:-:S03]  /*3b40*/  FMUL.FTZ R47, R44, R47 ;  /* 0x0000002f2c2f7220 */ /* 0x000fc60000410000 */
[-C--:B------:R-:W-:Y:S01]  /*3b50*/  FFMA.FTZ R44, R44, R124.reuse, -R125 ;  /* 0x0000007c2c2c7223 */ /* 0x080fe2000001087d */
[--C-:B------:R-:W-:Y:S02]  /*3b60*/  HADD2.F32 R125, -RZ, R156.reuse.H1_H1 ;  /* 0x3000009cff7d7230 */ /* 0x100fe40000004100 */
[----:B------:R-:W-:Y:S01]  /*3b70*/  FFMA.FTZ R45, R45, R124, R47 ;  /* 0x0000007c2d2d7223 */ /* 0x000fe2000001002f */
[----:B------:R-:W-:Y:S02]  /*3b80*/  IMAD.MOV.U32 R124, RZ, RZ, R46 ;  /* 0x000000ffff7c7224 */ /* 0x000fe400078e002e */
[--C-:B------:R-:W-:Y:S02]  /*3b90*/  HADD2.F32 R46, -RZ, R95.reuse.H1_H1 ;  /* 0x3000005fff2e7230 */ /* 0x100fe40000004100 */
[----:B------:R-:W-:Y:S02]  /*3ba0*/  HADD2.F32 R47, -RZ, R95.H0_H0 ;  /* 0x2000005fff2f7230 */ /* 0x000fe40000004100 */
[----:B------:R-:W-:-:S02]  /*3bb0*/  HADD2.F32 R95, -RZ, R156.H0_H0 ;  /* 0x2000009cff5f7230 */ /* 0x000fc40000004100 */
[-C--:B------:R-:W-:Y:S01]  /*3bc0*/  FMUL.FTZ R127, R46, R125.reuse ;  /* 0x0000007d2e7f7220 */ /* 0x080fe20000410000 */
[----:B------:R-:W-:Y:S02]  /*3bd0*/  HADD2.F32 R156, -RZ, R171.H1_H1 ;  /* 0x300000abff9c7230 */ /* 0x000fe40000004100 */
[C---:B------:R-:W-:Y:S01]  /*3be0*/  FMUL.FTZ R125, R47.reuse, R125 ;  /* 0x0000007d2f7d7220 */ /* 0x040fe20000410000 */
[----:B------:R-:W-:-:S03]  /*3bf0*/  FFMA.FTZ R47, R47, R95, -R127 ;  /* 0x0000005f2f2f7223 */ /* 0x000fc6000001087f */
[----:B------:R-:W-:Y:S01]  /*3c00*/  FFMA.FTZ R46, R46, R95, R125 ;  /* 0x0000005f2e2e7223 */ /* 0x000fe2000001007d */
[--C-:B------:R-:W-:Y:S02]  /*3c10*/  HADD2.F32 R95, -RZ, R124.reuse.H1_H1 ;  /* 0x3000007cff5f7230 */ /* 0x100fe40000004100 */
[----:B------:R-:W-:Y:S02]  /*3c20*/  HADD2.F32 R125, -RZ, R124.H0_H0 ;  /* 0x2000007cff7d7230 */ /* 0x000fe40000004100 */
[----:B------:R-:W-:Y:S02]  /*3c30*/  HADD2.F32 R124, -RZ, R168.H0_H0 ;  /* 0x200000a8ff7c7230 */ /* 0x000fe40000004100 */
[-C--:B------:R-:W-:Y:S01]  /*3c40*/  FMUL.FTZ R127, R95, R156.reuse ;  /* 0x0000009c5f7f7220 */ /* 0x080fe20000410000 */
[----:B------:R-:W-:Y:S01]  /*3c50*/  F2FP.F16.F32.PACK_AB R46, R46, R47 ;  /* 0x0000002f2e2e723e */ /* 0x000fe200000000ff */
[C---:B------:R-:W-:Y:S02]  /*3c60*/  FMUL.FTZ R156, R125.reuse, R156 ;  /* 0x0000009c7d9c7220 */ /* 0x040fe40000410000 */
[----:B------:R-:W-:-:S02]  /*3c70*/  FFMA.FTZ R127, R125, R124, -R127 ;  /* 0x0000007c7d7f7223 */ /* 0x000fc4000001087f */
[----:B------:R-:W-:Y:S01]  /*3c80*/  FFMA.FTZ R156, R95, R124, R156 ;  /* 0x0000007c5f9c7223 */ /* 0x000fe2000001009c */
[----:B------:R-:W-:Y:S01]  /*3c90*/  F2FP.F16.F32.PACK_AB R95, R45, R44 ;  /* 0x0000002c2d5f723e */ /* 0x000fe200000000ff */
[----:B------:R-:W-:Y:S02]  /*3ca0*/  IMAD.MOV.U32 R44, RZ, RZ, R46 ;  /* 0x000000ffff2c7224 */ /* 0x000fe400078e002e */
[----:B------:R-:W-:Y:S01]  /*3cb0*/  IMAD.MOV.U32 R45, RZ, RZ, R94 ;  /* 0x000000ffff2d7224 */ /* 0x000fe200078e005e */
[----:B------:R-:W-:Y:S01]  /*3cc0*/  F2FP.F16.F32.PACK_AB R127, R156, R127 ;  /* 0x0000007f9c7f723e */ /* 0x000fe200000000ff */
[----:B------:R-:W-:-:S03]  /*3cd0*/  IMAD.MOV.U32 R47, RZ, RZ, R95 ;  /* 0x000000ffff2f7224 */ /* 0x000fc600078e005f */
[----:B------:R-:W-:-:S07]  /*3ce0*/  MOV R46, R127 ;  /* 0x0000007f002e7202 */ /* 0x000fce0000000f00 */
.L_x_648:
[----:B------:R-:W-:Y:S05]  /*3cf0*/  BSYNC B3 ;  /* 0x0000000000037941 */ /* 0x000fea0003800000 */
.L_x_647:
[----:B--2---:R1:W-:Y:S02]  /*3d00*/  STG.E.128 desc[UR60][R50.64], R44 ;  /* 0x0000002c32007986 */ /* 0x0043e4000c101d3c */
.L_x_646:
[----:B------:R-:W-:Y:S05]  /*3d10*/  BSYNC B2 ;  /* 0x0000000000027941 */ /* 0x000fea0003800000 */
.L_x_645:
[----:B------:R-:W-:Y:S01]  /*3d20*/  ISETP.NE.AND P3, PT, R34, RZ, PT ;  /* 0x000000ff2200720c */ /* 0x000fe20003f65270 */
[----:B------:R-:W-:-:S12]  /*3d30*/  BSSY B2, `(.L_x_649) ;  /* 0x0000037000027945 */ /* 0x000fd80003800000 */
[----:B------:R-:W-:Y:S05]  /*3d40*/  @!P3 BRA `(.L_x_650) ;  /* 0x0000000000d4b947 */ /* 0x000fea0003800000 */
[----:B-1----:R1:W2:Y:S01]  /*3d50*/  LDS.128 R44, [R41+0x21000] ;  /* 0x02100000292c7984 */ /* 0x0022a20000000c00 */
[----:B------:R-:W-:Y:S01]  /*3d60*/  ISETP.GE.AND P3, PT, R208, R121, PT ;  /* 0x00000079d000720c */ /* 0x000fe20003f66270 */
[----:B------:R-:W-:-:S12]  /*3d70*/  BSSY B3, `(.L_x_651) ;  /* 0x0000031000037945 */ /* 0x000fd80003800000 */
[----:B-1----:R-:W-:Y:S05]  /*3d80*/  @P3 BRA `(.L_x_652) ;  /* 0x0000000000bc3947 */ /* 0x002fea0003800000 */
[----:B------:R-:W-:Y:S01]  /*3d90*/  SHF.R.U64 R98, R98, 0x10, R99 ;  /* 0x0000001062627819 */ /* 0x000fe20000001263 */
[----:B--2---:R-:W-:Y:S01]  /*3da0*/  IMAD.MOV.U32 R95, RZ, RZ, R45 ;  /* 0x000000ffff5f7224 */ /* 0x004fe200078e002d */
[--C-:B------:R-:W-:Y:S02]  /*3db0*/  SHF.R.U64 R94, R96, 0x10, R97.reuse ;  /* 0x00000010605e7819 */ /* 0x100fe40000001261 */
[----:B------:R-:W-:Y:S01]  /*3dc0*/  SHF.R.U32.HI R97, RZ, 0x10, R97 ;  /* 0x00000010ff617819 */ /* 0x000fe20000011661 */
[----:B------:R-:W-:Y:S02]  /*3dd0*/  HADD2.F32 R98, -RZ, R98.H0_H0 ;  /* 0x20000062ff627230 */ /* 0x000fe40000004100 */
[--C-:B------:R-:W-:Y:S02]  /*3de0*/  HADD2.F32 R45, -RZ, R95.reuse.H1_H1 ;  /* 0x3000005fff2d7230 */ /* 0x100fe40000004100 */
[----:B------:R-:W-:Y:S02]  /*3df0*/  HADD2.F32 R95, -RZ, R95.H0_H0 ;  /* 0x2000005fff5f7230 */ /* 0x000fe40000004100 */
[----:B------:R-:W-:-:S02]  /*3e00*/  HADD2.F32 R94, -RZ, R94.H0_H0 ;  /* 0x2000005eff5e7230 */ /* 0x000fc40000004100 */
[-C--:B------:R-:W-:Y:S01]  /*3e10*/  FMUL.FTZ R96, R45, R98.reuse ;  /* 0x000000622d607220 */ /* 0x080fe20000410000 */
[----:B------:R-:W-:Y:S02]  /*3e20*/  HADD2.F32 R97, -RZ, R97.H0_H0 ;  /* 0x20000061ff617230 */ /* 0x000fe40000004100 */
[C---:B------:R-:W-:Y:S01]  /*3e30*/  FMUL.FTZ R98, R95.reuse, R98 ;  /* 0x000000625f627220 */ /* 0x040fe20000410000 */
[----:B------:R-:W-:-:S03]  /*3e40*/  FFMA.FTZ R96, R95, R94, -R96 ;  /* 0x0000005e5f607223 */ /* 0x000fc60000010860 */
[----:B------:R-:W-:Y:S01]  /*3e50*/  FFMA.FTZ R98, R45, R94, R98 ;  /* 0x0000005e2d627223 */ /* 0x000fe20000010062 */
[----:B------:R-:W-:Y:S01]  /*3e60*/  SHF.R.U32.HI R45, RZ, 0x10, R99 ;  /* 0x00000010ff2d7819 */ /* 0x000fe20000011663 */
[----:B------:R-:W-:Y:S01]  /*3e70*/  IMAD.MOV.U32 R94, RZ, RZ, R47 ;  /* 0x000000ffff5e7224 */ /* 0x000fe200078e002f */
[----:B------:R-:W-:Y:S02]  /*3e80*/  MOV R47, R44 ;  /* 0x0000002c002f7202 */ /* 0x000fe40000000f00 */
[----:B------:R-:W-:Y:S01]  /*3e90*/  F2FP.F16.F32.PACK_AB R96, R98, R96 ;  /* 0x000000606260723e */ /* 0x000fe200000000ff */
[----:B------:R-:W-:Y:S02]  /*3ea0*/  HADD2.F32 R45, -RZ, R45.H0_H0 ;  /* 0x2000002dff2d7230 */ /* 0x000fe40000004100 */
[--C-:B------:R-:W-:Y:S02]  /*3eb0*/  HADD2.F32 R44, -RZ, R94.reuse.H1_H1 ;  /* 0x3000005eff2c7230 */ /* 0x100fe40000004100 */
[----:B------:R-:W-:-:S03]  /*3ec0*/  HADD2.F32 R94, -RZ, R94.H0_H0 ;  /* 0x2000005eff5e7230 */ /* 0x000fc60000004100 */
[-C--:B------:R-:W-:Y:S02]  /*3ed0*/  FMUL.FTZ R95, R44, R45.reuse ;  /* 0x0000002d2c5f7220 */ /* 0x080fe40000410000 */
[C---:B------:R-:W-:Y:S02]  /*3ee0*/  FMUL.FTZ R99, R94.reuse, R45 ;  /* 0x0000002d5e637220 */ /* 0x040fe40000410000 */
[-C--:B------:R-:W-:Y:S01]  /*3ef0*/  FFMA.FTZ R45, R94, R97.reuse, -R95 ;  /* 0x000000615e2d7223 */ /* 0x080fe2000001085f */
[----:B------:R-:W-:Y:S02]  /*3f00*/  HADD2.F32 R95, -RZ, R170.H1_H1 ;  /* 0x300000aaff5f7230 */ /* 0x000fe40000004100 */
[----:B------:R-:W-:Y:S01]  /*3f10*/  FFMA.FTZ R44, R44, R97, R99 ;  /* 0x000000612c2c7223 */ /* 0x000fe20000010063 */
[--C-:B------:R-:W-:Y:S02]  /*3f20*/  HADD2.F32 R94, -RZ, R47.reuse.H1_H1 ;  /* 0x3000002fff5e7230 */ /* 0x100fe40000004100 */
[----:B------:R-:W-:-:S02]  /*3f30*/  HADD2.F32 R47, -RZ, R47.H0_H0 ;  /* 0x2000002fff2f7230 */ /* 0x000fc40000004100 */
[----:B------:R-:W-:Y:S02]  /*3f40*/  HADD2.F32 R97, -RZ, R167.H0_H0 ;  /* 0x200000a7ff617230 */ /* 0x000fe40000004100 */
[-C--:B------:R-:W-:Y:S01]  /*3f50*/  FMUL.FTZ R99, R94, R95.reuse ;  /* 0x0000005f5e637220 */ /* 0x080fe20000410000 */
[----:B------:R-:W-:-:S03]  /*3f60*/  FMUL.FTZ R95, R47, R95 ;  /* 0x0000005f2f5f7220 */ /* 0x000fc60000410000 */
[-C--:B------:R-:W-:Y:S01]  /*3f70*/  FFMA.FTZ R47, R47, R97.reuse, -R99 ;  /* 0x000000612f2f7223 */ /* 0x080fe20000010863 */
[--C-:B------:R-:W-:Y:S02]  /*3f80*/  HADD2.F32 R99, -RZ, R46.reuse.H0_H0 ;  /* 0x2000002eff637230 */ /* 0x100fe40000004100 */
[----:B------:R-:W-:Y:S01]  /*3f90*/  FFMA.FTZ R94, R94, R97, R95 ;  /* 0x000000615e5e7223 */ /* 0x000fe2000001005f */
[----:B------:R-:W-:Y:S02]  /*3fa0*/  HADD2.F32 R97, -RZ, R171.H0_H0 ;  /* 0x200000abff617230 */ /* 0x000fe40000004100 */
[----:B------:R-:W-:Y:S02]  /*3fb0*/  HADD2.F32 R95, -RZ, R46.H1_H1 ;  /* 0x3000002eff5f7230 */ /* 0x000fe40000004100 */
[----:B------:R-:W-:Y:S01]  /*3fc0*/  HADD2.F32 R46, -RZ, R167.H1_H1 ;  /* 0x300000a7ff2e7230 */ /* 0x000fe20000004100 */
[----:B------:R-:W-:Y:S02]  /*3fd0*/  F2FP.F16.F32.PACK_AB R47, R94, R47 ;  /* 0x0000002f5e2f723e */ /* 0x000fe400000000ff */
[-C--:B------:R-:W-:Y:S01]  /*3fe0*/  FMUL.FTZ R124, R95, R97.reuse ;  /* 0x000000615f7c7220 */ /* 0x080fe20000410000 */
[----:B------:R-:W-:-:S03]  /*3ff0*/  FMUL.FTZ R97, R99, R97 ;  /* 0x0000006163617220 */ /* 0x000fc60000410000 */
[-C--:B------:R-:W-:Y:S01]  /*4000*/  FFMA.FTZ R124, R99, R46.reuse, -R124 ;  /* 0x0000002e637c7223 */ /* 0x080fe2000001087c */
[----:B------:R-:W-:Y:S01]  /*4010*/  FFMA.FTZ R97, R95, R46, R97 ;  /* 0x0000002e5f617223 */ /* 0x000fe20000010061 */
[----:B------:R-:W-:Y:S01]  /*4020*/  F2FP.F16.F32.PACK_AB R46, R44, R45 ;  /* 0x0000002d2c2e723e */ /* 0x000fe200000000ff */
[----:B------:R-:W-:Y:S02]  /*4030*/  IMAD.MOV.U32 R44, RZ, RZ, R47 ;  /* 0x000000ffff2c7224 */ /* 0x000fe400078e002f */
[----:B------:R-:W-:Y:S01]  /*4040*/  IMAD.MOV.U32 R45, RZ, RZ, R96 ;  /* 0x000000ffff2d7224 */ /* 0x000fe200078e0060 */
[----:B------:R-:W-:Y:S01]  /*4050*/  F2FP.F16.F32.PACK_AB R97, R97, R124 ;  /* 0x0000007c6161723e */ /* 0x000fe200000000ff */
[----:B------:R-:W-:-:S03]  /*4060*/  IMAD.MOV.U32 R47, RZ, RZ, R46 ;  /* 0x000000ffff2f7224 */ /* 0x000fc600078e002e */
[----:B------:R-:W-:-:S07]  /*4070*/  MOV R46, R97 ;  /* 0x00000061002e7202 */ /* 0x000fce0000000f00 */
.L_x_652:
[----:B------:R-:W-:Y:S05]  /*4080*/  BSYNC B3 ;  /* 0x0000000000037941 */ /* 0x000fea0003800000 */
.L_x_651:
[----:B--2---:R2:W-:Y:S02]  /*4090*/  STG.E.128 desc[UR60][R50.64+0x40], R44 ;  /* 0x0000402c32007986 */ /* 0x0045e4000c101d3c */
.L_x_650:
[----:B------:R-:W-:Y:S05]  /*40a0*/  BSYNC B2 ;  /* 0x0000000000027941 */ /* 0x000fea0003800000 */
.L_x_649:
[----:B------:R-:W-:Y:S01]  /*40b0*/  ISETP.NE.AND P3, PT, R35, RZ, PT ;  /* 0x000000ff2300720c */ /* 0x000fe20003f65270 */
[----:B------:R-:W-:-:S12]  /*40c0*/  BSSY B2, `(.L_x_653) ;  /* 0x0000036000027945 */ /* 0x000fd80003800000 */
[----:B------:R-:W-:Y:S05]  /*40d0*/  @!P3 BRA `(.L_x_654) ;  /* 0x0000000000d0b947 */ /* 0x000fea0003800000 */
[----:B-12---:R1:W2:Y:S01]  /*40e0*/  LDS.128 R44, [R40+0x24800] ;  /* 0x02480000282c7984 */ /* 0x0062a20000000c00 */
[----:B------:R-:W-:Y:S01]  /*40f0*/  ISETP.GE.AND P3, PT, R207, R121, PT ;  /* 0x00000079cf00720c */ /* 0x000fe20003f66270 */
[----:B------:R-:W-:-:S12]  /*4100*/  BSSY B3, `(.L_x_655) ;  /* 0x0000030000037945 */ /* 0x000fd80003800000 */
[----:B-1----:R-:W-:Y:S05]  /*4110*/  @P3 BRA `(.L_x_656) ;  /* 0x0000000000b83947 */ /* 0x002fea0003800000 */
[----:B------:R-:W-:Y:S01]  /*4120*/  SHF.R.U64 R94, R88, 0x10, R89 ;  /* 0x00000010585e7819 */ /* 0x000fe20000001259 */
[----:B--2---:R-:W-:Y:S01]  /*4130*/  HADD2.F32 R95, -RZ, R47.H0_H0 ;  /* 0x2000002fff5f7230 */ /* 0x004fe20000004100 */
[----:B------:R-:W-:Y:S02]  /*4140*/  SHF.R.U64 R90, R90, 0x10, R91 ;  /* 0x000000105a5a7819 */ /* 0x000fe4000000125b */
[----:B------:R-:W-:Y:S01]  /*4150*/  SHF.R.U32.HI R88, RZ, 0x10, R89 ;  /* 0x00000010ff587819 */ /* 0x000fe20000011659 */
[----:B------:R-:W-:Y:S01]  /*4160*/  IMAD.MOV.U32 R89, RZ, RZ, R45 ;  /* 0x000000ffff597224 */ /* 0x000fe200078e002d */
[----:B------:R-:W-:Y:S01]  /*4170*/  SHF.R.U32.HI R91, RZ, 0x10, R91 ;  /* 0x00000010ff5b7819 */ /* 0x000fe2000001165b */
[----:B------:R-:W-:Y:S02]  /*4180*/  IMAD.MOV.U32 R45, RZ, RZ, R46 ;  /* 0x000000ffff2d7224 */ /* 0x000fe400078e002e */
[----:B------:R-:W-:Y:S02]  /*4190*/  HADD2.F32 R97, -RZ, R90.H0_H0 ;  /* 0x2000005aff617230 */ /* 0x000fe40000004100 */
[----:B------:R-:W-:-:S02]  /*41a0*/  HADD2.F32 R46, -RZ, R91.H0_H0 ;  /* 0x2000005bff2e7230 */ /* 0x000fc40000004100 */
[--C-:B------:R-:W-:Y:S02]  /*41b0*/  HADD2.F32 R91, -RZ, R89.reuse.H1_H1 ;  /* 0x30000059ff5b7230 */ /* 0x100fe40000004100 */
[----:B------:R-:W-:Y:S02]  /*41c0*/  HADD2.F32 R96, -RZ, R89.H0_H0 ;  /* 0x20000059ff607230 */ /* 0x000fe40000004100 */
[----:B------:R-:W-:Y:S02]  /*41d0*/  HADD2.F32 R90, -RZ, R47.H1_H1 ;  /* 0x3000002fff5a7230 */ /* 0x000fe40000004100 */
[-C--:B------:R-:W-:Y:S01]  /*41e0*/  FMUL.FTZ R47, R91, R97.reuse ;  /* 0x000000615b2f7220 */ /* 0x080fe20000410000 */
[----:B------:R-:W-:Y:S02]  /*41f0*/  HADD2.F32 R94, -RZ, R94.H0_H0 ;  /* 0x2000005eff5e7230 */ /* 0x000fe40000004100 */
[----:B------:R-:W-:Y:S01]  /*4200*/  FMUL.FTZ R98, R96, R97 ;  /* 0x0000006160627220 */ /* 0x000fe20000410000 */
[----:B------:R-:W-:-:S02]  /*4210*/  HADD2.F32 R89, -RZ, R88.H0_H0 ;  /* 0x20000058ff597230 */ /* 0x000fc40000004100 */
[-C--:B------:R-:W-:Y:S01]  /*4220*/  FMUL.FTZ R88, R90, R46.reuse ;  /* 0x0000002e5a587220 */ /* 0x080fe20000410000 */
[----:B------:R-:W-:Y:S01]  /*4230*/  FMUL.FTZ R97, R95, R46 ;  /* 0x0000002e5f617220 */ /* 0x000fe20000410000 */
[-C--:B------:R-:W-:Y:S01]  /*4240*/  FFMA.FTZ R46, R96, R94.reuse, -R47 ;  /* 0x0000005e602e7223 */ /* 0x080fe2000001082f */
[----:B------:R-:W-:Y:S01]  /*4250*/  FFMA.FTZ R47, R91, R94, R98 ;  /* 0x0000005e5b2f7223 */ /* 0x000fe20000010062 */
[-C--:B------:R-:W-:Y:S01]  /*4260*/  FFMA.FTZ R88, R95, R89.reuse, -R88 ;  /* 0x000000595f587223 */ /* 0x080fe20000010858 */
[----:B------:R-:W-:Y:S01]  /*4270*/  FFMA.FTZ R90, R90, R89, R97 ;  /* 0x000000595a5a7223 */ /* 0x000fe20000010061 */
[----:B------:R-:W-:Y:S02]  /*4280*/  HADD2.F32 R91, -RZ, R169.H1_H1 ;  /* 0x300000a9ff5b7230 */ /* 0x000fe40000004100 */
[--C-:B------:R-:W-:Y:S01]  /*4290*/  HADD2.F32 R95, -RZ, R44.reuse.H1_H1 ;  /* 0x3000002cff5f7230 */ /* 0x100fe20000004100 */
[----:B------:R-:W-:Y:S01]  /*42a0*/  F2FP.F16.F32.PACK_AB R46, R47, R46 ;  /* 0x0000002e2f2e723e */ /* 0x000fe200000000ff */
[----:B------:R-:W-:Y:S01]  /*42b0*/  HADD2.F32 R96, -RZ, R44.H0_H0 ;  /* 0x2000002cff607230 */ /* 0x000fe20000004100 */
[----:B------:R-:W-:Y:S01]  /*42c0*/  F2FP.F16.F32.PACK_AB R88, R90, R88 ;  /* 0x000000585a58723e */ /* 0x000fe200000000ff */
[----:B------:R-:W-:-:S02]  /*42d0*/  HADD2.F32 R89, -RZ, R170.H0_H0 ;  /* 0x200000aaff597230 */ /* 0x000fc40000004100 */
[--C-:B------:R-:W-:Y:S02]  /*42e0*/  HADD2.F32 R44, -RZ, R45.reuse.H1_H1 ;  /* 0x3000002dff2c7230 */ /* 0x100fe40000004100 */
[-C--:B------:R-:W-:Y:S01]  /*42f0*/  FMUL.FTZ R99, R96, R91.reuse ;  /* 0x0000005b60637220 */ /* 0x080fe20000410000 */
[----:B------:R-:W-:Y:S02]  /*4300*/  HADD2.F32 R98, -RZ, R45.H0_H0 ;  /* 0x2000002dff627230 */ /* 0x000fe40000004100 */
[----:B------:R-:W-:Y:S01]  /*4310*/  FMUL.FTZ R45, R95, R91 ;  /* 0x0000005b5f2d7220 */ /* 0x000fe20000410000 */
[--C-:B------:R-:W-:Y:S02]  /*4320*/  HADD2.F32 R94, -RZ, R166.reuse.H0_H0 ;  /* 0x200000a6ff5e7230 */ /* 0x100fe40000004100 */
[-C--:B------:R-:W-:Y:S01]  /*4330*/  FMUL.FTZ R91, R44, R89.reuse ;  /* 0x000000592c5b7220 */ /* 0x080fe20000410000 */
[----:B------:R-:W-:Y:S02]  /*4340*/  HADD2.F32 R97, -RZ, R166.H1_H1 ;  /* 0x300000a6ff617230 */ /* 0x000fe40000004100 */
[----:B------:R-:W-:Y:S01]  /*4350*/  FMUL.FTZ R89, R98, R89 ;  /* 0x0000005962597220 */ /* 0x000fe20000410000 */
[----:B------:R-:W-:-:S02]  /*4360*/  IMAD.MOV.U32 R47, RZ, RZ, R88 ;  /* 0x000000ffff2f7224 */ /* 0x000fc400078e0058 */
[-C--:B------:R-:W-:Y:S01]  /*4370*/  FFMA.FTZ R45, R96, R94.reuse, -R45 ;  /* 0x0000005e602d7223 */ /* 0x080fe2000001082d */
[----:B------:R-:W-:Y:S01]  /*4380*/  FFMA.FTZ R99, R95, R94, R99 ;  /* 0x0000005e5f637223 */ /* 0x000fe20000010063 */
[-C--:B------:R-:W-:Y:S01]  /*4390*/  FFMA.FTZ R91, R98, R97.reuse, -R91 ;  /* 0x00000061625b7223 */ /* 0x080fe2000001085b */
[----:B------:R-:W-:-:S03]  /*43a0*/  FFMA.FTZ R89, R44, R97, R89 ;  /* 0x000000612c597223 */ /* 0x000fc60000010059 */
[----:B------:R-:W-:Y:S02]  /*43b0*/  F2FP.F16.F32.PACK_AB R45, R99, R45 ;  /* 0x0000002d632d723e */ /* 0x000fe400000000ff */
[----:B------:R-:W-:-:S03]  /*43c0*/  F2FP.F16.F32.PACK_AB R89, R89, R91 ;  /* 0x0000005b5959723e */ /* 0x000fc600000000ff */
[----:B------:R-:W-:Y:S01]  /*43d0*/  IMAD.MOV.U32 R44, RZ, RZ, R45 ;  /* 0x000000ffff2c7224 */ /* 0x000fe200078e002d */
[----:B------:R-:W-:Y:S01]  /*43e0*/  MOV R45, R46 ;  /* 0x0000002e002d7202 */ /* 0x000fe20000000f00 */
[----:B------:R-:W-:-:S07]  /*43f0*/  IMAD.MOV.U32 R46, RZ, RZ, R89 ;  /* 0x000000ffff2e7224 */ /* 0x000fce00078e0059 */
.L_x_656:
[----:B------:R-:W-:Y:S05]  /*4400*/  BSYNC B3 ;  /* 0x0000000000037941 */ /* 0x000fea0003800000 */
.L_x_655:
[----:B--2---:R3:W-:Y:S02]  /*4410*/  STG.E.128 desc[UR60][R50.64+0x80], R44 ;  /* 0x0000802c32007986 */ /* 0x0047e4000c101d3c */
.L_x_654:
[----:B------:R-:W-:Y:S05]  /*4420*/  BSYNC B2 ;  /* 0x0000000000027941 */ /* 0x000fea0003800000 */
.L_x_653:
[----:B------:R-:W-:Y:S01]  /*4430*/  ISETP.NE.AND P3, PT, R36, RZ, PT ;  /* 0x000000ff2400720c */ /* 0x000fe20003f65270 */
[----:B------:R-:W-:-:S12]  /*4440*/  BSSY B2, `(.L_x_657) ;  /* 0x0000036000027945 */ /* 0x000fd80003800000 */
[----:B------:R-:W-:Y:S05]  /*4450*/  @!P3 BRA `(.L_x_658) ;  /* 0x0000000000d0b947 */ /* 0x000fea0003800000 */
[----:B-123--:R1:W2:Y:S01]  /*4460*/  LDS.128 R44, [R41+0x24800] ;  /* 0x02480000292c7984 */ /* 0x00e2a20000000c00 */
[----:B------:R-:W-:Y:S01]  /*4470*/  ISETP.GE.AND P3, PT, R210, R121, PT ;  /* 0x00000079d200720c */ /* 0x000fe20003f66270 */
[----:B------:R-:W-:-:S12]  /*4480*/  BSSY B3, `(.L_x_659) ;  /* 0x0000030000037945 */ /* 0x000fd80003800000 */
[----:B-1----:R-:W-:Y:S05]  /*4490*/  @P3 BRA `(.L_x_660) ;  /* 0x0000000000b83947 */ /* 0x002fea0003800000 */
[----:B------:R-:W-:Y:S01]  /*44a0*/  SHF.R.U64 R88, R84, 0x10, R85 ;  /* 0x0000001054587819 */ /* 0x000fe20000001255 */
[--C-:B--2---:R-:W-:Y:S01]  /*44b0*/  HADD2.F32 R89, -RZ, R47.reuse.H0_H0 ;  /* 0x2000002fff597230 */ /* 0x104fe20000004100 */
[----:B------:R-:W-:Y:S02]  /*44c0*/  SHF.R.U64 R86, R86, 0x10, R87 ;  /* 0x0000001056567819 */ /* 0x000fe40000001257 */
[----:B------:R-:W-:Y:S01]  /*44d0*/  SHF.R.U32.HI R84, RZ, 0x10, R85 ;  /* 0x00000010ff547819 */ /* 0x000fe20000011655 */
[----:B------:R-:W-:Y:S01]  /*44e0*/  IMAD.MOV.U32 R85, RZ, RZ, R45 ;  /* 0x000000ffff557224 */ /* 0x000fe200078e002d */
[----:B------:R-:W-:Y:S01]  /*44f0*/  SHF.R.U32.HI R87, RZ, 0x10, R87 ;  /* 0x00000010ff577819 */ /* 0x000fe20000011657 */
[----:B------:R-:W-:Y:S01]  /*4500*/  HADD2.F32 R91, -RZ, R86.H0_H0 ;  /* 0x20000056ff5b7230 */ /* 0x000fe20000004100 */
[----:B------:R-:W-:Y:S01]  /*4510*/  MOV R45, R46 ;  /* 0x0000002e002d7202 */ /* 0x000fe20000000f00 */
[----:B------:R-:W-:Y:S02]  /*4520*/  HADD2.F32 R86, -RZ, R47.H1_H1 ;  /* 0x3000002fff567230 */ /* 0x000fe40000004100 */
[----:B------:R-:W-:-:S02]  /*4530*/  HADD2.F32 R46, -RZ, R87.H0_H0 ;  /* 0x20000057ff2e7230 */ /* 0x000fc40000004100 */
[--C-:B------:R-:W-:Y:S02]  /*4540*/  HADD2.F32 R87, -RZ, R85.reuse.H1_H1 ;  /* 0x30000055ff577230 */ /* 0x100fe40000004100 */
[----:B------:R-:W-:Y:S02]  /*4550*/  HADD2.F32 R90, -RZ, R85.H0_H0 ;  /* 0x20000055ff5a7230 */ /* 0x000fe40000004100 */
[----:B------:R-:W-:Y:S02]  /*4560*/  HADD2.F32 R88, -RZ, R88.H0_H0 ;  /* 0x20000058ff587230 */ /* 0x000fe40000004100 */
[-C--:B------:R-:W-:Y:S01]  /*4570*/  FMUL.FTZ R47, R87, R91.reuse ;  /* 0x0000005b572f7220 */ /* 0x080fe20000410000 */
[----:B------:R-:W-:Y:S02]  /*4580*/  HADD2.F32 R85, -RZ, R84.H0_H0 ;  /* 0x20000054ff557230 */ /* 0x000fe40000004100 */
[----:B------:R-:W-:Y:S01]  /*4590*/  FMUL.FTZ R94, R90, R91 ;  /* 0x0000005b5a5e7220 */ /* 0x000fe20000410000 */
[-C--:B------:R-:W-:Y:S01]  /*45a0*/  FMUL.FTZ R84, R86, R46.reuse ;  /* 0x0000002e56547220 */ /* 0x080fe20000410000 */
[----:B------:R-:W-:Y:S01]  /*45b0*/  FMUL.FTZ R91, R89, R46 ;  /* 0x0000002e595b7220 */ /* 0x000fe20000410000 */
[-C--:B------:R-:W-:Y:S01]  /*45c0*/  FFMA.FTZ R46, R90, R88.reuse, -R47 ;  /* 0x000000585a2e7223 */ /* 0x080fe2000001082f */
[----:B------:R-:W-:Y:S01]  /*45d0*/  FFMA.FTZ R47, R87, R88, R94 ;  /* 0x00000058572f7223 */ /* 0x000fe2000001005e */
[-C--:B------:R-:W-:Y:S01]  /*45e0*/  FFMA.FTZ R84, R89, R85.reuse, -R84 ;  /* 0x0000005559547223 */ /* 0x080fe20000010854 */
[----:B------:R-:W-:Y:S01]  /*45f0*/  FFMA.FTZ R86, R86, R85, R91 ;  /* 0x0000005556567223 */ /* 0x000fe2000001005b */
[----:B------:R-:W-:-:S02]  /*4600*/  HADD2.F32 R87, -RZ, R168.H1_H1 ;  /* 0x300000a8ff577230 */ /* 0x000fc40000004100 */
[--C-:B------:R-:W-:Y:S01]  /*4610*/  HADD2.F32 R89, -RZ, R44.reuse.H1_H1 ;  /* 0x3000002cff597230 */ /* 0x100fe20000004100 */
[----:B------:R-:W-:Y:S01]  /*4620*/  F2FP.F16.F32.PACK_AB R46, R47, R46 ;  /* 0x0000002e2f2e723e */ /* 0x000fe200000000ff */
[----:B------:R-:W-:Y:S01]  /*4630*/  HADD2.F32 R90, -RZ, R44.H0_H0 ;  /* 0x2000002cff5a7230 */ /* 0x000fe20000004100 */
[----:B------:R-:W-:Y:S01]  /*4640*/  F2FP.F16.F32.PACK_AB R84, R86, R84 ;  /* 0x000000545654723e */ /* 0x000fe200000000ff */
[----:B------:R-:W-:Y:S02]  /*4650*/  HADD2.F32 R85, -RZ, R169.H0_H0 ;  /* 0x200000a9ff557230 */ /* 0x000fe40000004100 */
[--C-:B------:R-:W-:Y:S02]  /*4660*/  HADD2.F32 R44, -RZ, R45.reuse.H1_H1 ;  /* 0x3000002dff2c7230 */ /* 0x100fe40000004100 */
[-C--:B------:R-:W-:Y:S01]  /*4670*/  FMUL.FTZ R95, R90, R87.reuse ;  /* 0x000000575a5f7220 */ /* 0x080fe20000410000 */
[----:B------:R-:W-:Y:S02]  /*4680*/  HADD2.F32 R94, -RZ, R45.H0_H0 ;  /* 0x2000002dff5e7230 */ /* 0x000fe40000004100 */
[----:B------:R-:W-:Y:S01]  /*4690*/  FMUL.FTZ R45, R89, R87 ;  /* 0x00000057592d7220 */ /* 0x000fe20000410000 */
[----:B------:R-:W-:-:S02]  /*46a0*/  HADD2.F32 R88, -RZ, R165.H1_H1 ;  /* 0x300000a5ff587230 */ /* 0x000fc40000004100 */
[-C--:B------:R-:W-:Y:S01]  /*46b0*/  FMUL.FTZ R87, R44, R85.reuse ;  /* 0x000000552c577220 */ /* 0x080fe20000410000 */
[----:B------:R-:W-:Y:S02]  /*46c0*/  HADD2.F32 R91, -RZ, R165.H0_H0 ;  /* 0x200000a5ff5b7230 */ /* 0x000fe40000004100 */
[----:B------:R-:W-:Y:S01]  /*46d0*/  FMUL.FTZ R85, R94, R85 ;  /* 0x000000555e557220 */ /* 0x000fe20000410000 */
[----:B------:R-:W-:Y:S01]  /*46e0*/  MOV R47, R84 ;  /* 0x00000054002f7202 */ /* 0x000fe20000000f00 */
[-C--:B------:R-:W-:Y:S01]  /*46f0*/  FFMA.FTZ R45, R90, R88.reuse, -R45 ;  /* 0x000000585a2d7223 */ /* 0x080fe2000001082d */
[----:B------:R-:W-:Y:S01]  /*4700*/  FFMA.FTZ R95, R89, R88, R95 ;  /* 0x00000058595f7223 */ /* 0x000fe2000001005f */
[-C--:B------:R-:W-:Y:S01]  /*4710*/  FFMA.FTZ R87, R94, R91.reuse, -R87 ;  /* 0x0000005b5e577223 */ /* 0x080fe20000010857 */
[----:B------:R-:W-:-:S03]  /*4720*/  FFMA.FTZ R85, R44, R91, R85 ;  /* 0x0000005b2c557223 */ /* 0x000fc60000010055 */
[----:B------:R-:W-:Y:S02]  /*4730*/  F2FP.F16.F32.PACK_AB R45, R95, R45 ;  /* 0x0000002d5f2d723e */ /* 0x000fe400000000ff */
[----:B------:R-:W-:-:S03]  /*4740*/  F2FP.F16.F32.PACK_AB R85, R85, R87 ;  /* 0x000000575555723e */ /* 0x000fc600000000ff */
[----:B------:R-:W-:Y:S02]  /*4750*/  IMAD.MOV.U32 R44, RZ, RZ, R45 ;  /* 0x000000ffff2c7224 */ /* 0x000fe400078e002d */
[----:B------:R-:W-:Y:S02]  /*4760*/  IMAD.MOV.U32 R45, RZ, RZ, R46 ;  /* 0x000000ffff2d7224 */ /* 0x000fe400078e002e */
[----:B------:R-:W-:-:S07]  /*4770*/  IMAD.MOV.U32 R46, RZ, RZ, R85 ;  /* 0x000000ffff2e7224 */ /* 0x000fce00078e0055 */
.L_x_660:
[----:B------:R-:W-:Y:S05]  /*4780*/  BSYNC B3 ;  /* 0x0000000000037941 */ /* 0x000fea0003800000 */
.L_x_659:
[----:B--2---:R4:W-:Y:S02]  /*4790*/  STG.E.128 desc[UR60][R50.64+0xc0], R44 ;  /* 0x0000c02c32007986 */ /* 0x0049e4000c101d3c */
.L_x_658:
[----:B------:R-:W-:Y:S05]  /*47a0*/  BSYNC B2 ;  /* 0x0000000000027941 */ /* 0x000fea0003800000 */
.L_x_657:
[----:B------:R-:W-:Y:S01]  /*47b0*/  ISETP.NE.AND P3, PT, R37, RZ, PT ;  /* 0x000000ff2500720c */ /* 0x000fe20003f65270 */
[----:B------:R-:W-:-:S12]  /*47c0*/  BSSY B2, `(.L_x_661) ;  /* 0x0000031000027945 */ /* 0x000fd80003800000 */
[----:B------:R-:W-:Y:S05]  /*47d0*/  @!P3 BRA `(.L_x_662) ;  /* 0x0000000000bcb947 */ /* 0x000fea0003800000 */
[----:B-1234-:R1:W2:Y:S01]  /*47e0*/  LDS.128 R44, [R40+0x28000] ;  /* 0x02800000282c7984 */ /* 0x01e2a20000000c00 */
[----:B------:R-:W-:Y:S01]  /*47f0*/  ISETP.GE.AND P3, PT, R209, R121, PT ;  /* 0x00000079d100720c */ /* 0x000fe20003f66270 */
[----:B------:R-:W-:-:S12]  /*4800*/  BSSY B3, `(.L_x_663) ;  /* 0x000002b000037945 */ /* 0x000fd80003800000 */
[----:B-1----:R-:W-:Y:S05]  /*4810*/  @P3 BRA `(.L_x_664) ;  /* 0x0000000000a43947 */ /* 0x002fea0003800000 */
[--C-:B------:R-:W-:Y:S01]  /*4820*/  SHF.R.U64 R82, R82, 0x10, R83.reuse ;  /* 0x0000001052527819 */ /* 0x100fe20000001253 */
[--C-:B--2---:R-:W-:Y:S01]  /*4830*/  HADD2.F32 R84, -RZ, R45.reuse.H1_H1 ;  /* 0x3000002dff547230 */ /* 0x104fe20000004100 */
[----:B------:R-:W-:Y:S01]  /*4840*/  SHF.R.U32.HI R83, RZ, 0x10, R83 ;  /* 0x00000010ff537819 */ /* 0x000fe20000011653 */
[----:B------:R-:W-:Y:S01]  /*4850*/  HADD2.F32 R45, -RZ, R45.H0_H0 ;  /* 0x2000002dff2d7230 */ /* 0x000fe20000004100 */
[--C-:B------:R-:W-:Y:S01]  /*4860*/  SHF.R.U64 R80, R80, 0x10, R81.reuse ;  /* 0x0000001050507819 */ /* 0x100fe20000001251 */
[----:B------:R-:W-:Y:S01]  /*4870*/  HADD2.F32 R82, -RZ, R82.H0_H0 ;  /* 0x20000052ff527230 */ /* 0x000fe20000004100 */
[----:B------:R-:W-:Y:S01]  /*4880*/  SHF.R.U32.HI R81, RZ, 0x10, R81 ;  /* 0x00000010ff517819 */ /* 0x000fe20000011651 */
[----:B------:R-:W-:Y:S02]  /*4890*/  HADD2.F32 R83, -RZ, R83.H0_H0 ;  /* 0x20000053ff537230 */ /* 0x000fe40000004100 */
[--C-:B------:R-:W-:Y:S02]  /*48a0*/  HADD2.F32 R85, -RZ, R47.reuse.H1_H1 ;  /* 0x3000002fff557230 */ /* 0x100fe40000004100 */
[----:B------:R-:W-:Y:S01]  /*48b0*/  FMUL.FTZ R87, R45, R82 ;  /* 0x000000522d577220 */ /* 0x000fe20000410000 */
[----:B------:R-:W-:-:S02]  /*48c0*/  HADD2.F32 R47, -RZ, R47.H0_H0 ;  /* 0x2000002fff2f7230 */ /* 0x000fc40000004100 */
[----:B------:R-:W-:Y:S02]  /*48d0*/  HADD2.F32 R80, -RZ, R80.H0_H0 ;  /* 0x20000050ff507230 */ /* 0x000fe40000004100 */
[----:B------:R-:W-:Y:S02]  /*48e0*/  HADD2.F32 R86, -RZ, R81.H0_H0 ;  /* 0x20000051ff567230 */ /* 0x000fe40000004100 */
[C---:B------:R-:W-:Y:S01]  /*48f0*/  FMUL.FTZ R81, R84.reuse, R82 ;  /* 0x0000005254517220 */ /* 0x040fe20000410000 */
[-C--:B------:R-:W-:Y:S01]  /*4900*/  FMUL.FTZ R82, R85, R83.reuse ;  /* 0x0000005355527220 */ /* 0x080fe20000410000 */
[C---:B------:R-:W-:Y:S01]  /*4910*/  FMUL.FTZ R83, R47.reuse, R83 ;  /* 0x000000532f537220 */ /* 0x040fe20000410000 */
[----:B------:R-:W-:Y:S01]  /*4920*/  FFMA.FTZ R87, R84, R80, R87 ;  /* 0x0000005054577223 */ /* 0x000fe20000010057 */
[----:B------:R-:W-:Y:S02]  /*4930*/  HADD2.F32 R84, -RZ, R44.H1_H1 ;  /* 0x3000002cff547230 */ /* 0x000fe40000004100 */
[----:B------:R-:W-:Y:S01]  /*4940*/  FFMA.FTZ R82, R47, R86, -R82 ;  /* 0x000000562f527223 */ /* 0x000fe20000010852 */
[----:B------:R-:W-:Y:S01]  /*4950*/  FFMA.FTZ R81, R45, R80, -R81 ;  /* 0x000000502d517223 */ /* 0x000fe20000010851 */
[----:B------:R-:W-:Y:S01]  /*4960*/  FFMA.FTZ R83, R85, R86, R83 ;  /* 0x0000005655537223 */ /* 0x000fe20000010053 */
[----:B------:R-:W-:-:S02]  /*4970*/  HADD2.F32 R47, -RZ, R163.H0_H0 ;  /* 0x200000a3ff2f7230 */ /* 0x000fc40000004100 */
[----:B------:R-:W-:Y:S02]  /*4980*/  HADD2.F32 R44, -RZ, R44.H0_H0 ;  /* 0x2000002cff2c7230 */ /* 0x000fe40000004100 */
[----:B------:R-:W-:Y:S02]  /*4990*/  HADD2.F32 R80, -RZ, R162.H1_H1 ;  /* 0x300000a2ff507230 */ /* 0x000fe40000004100 */
[-C--:B------:R-:W-:Y:S01]  /*49a0*/  FMUL.FTZ R86, R84, R47.reuse ;  /* 0x0000002f54567220 */ /* 0x080fe20000410000 */
[--C-:B------:R-:W-:Y:S02]  /*49b0*/  HADD2.F32 R85, -RZ, R46.reuse.H1_H1 ;  /* 0x3000002eff557230 */ /* 0x100fe40000004100 */
[----:B------:R-:W-:Y:S01]  /*49c0*/  FMUL.FTZ R88, R44, R47 ;  /* 0x0000002f2c587220 */ /* 0x000fe20000410000 */
[----:B------:R-:W-:Y:S01]  /*49d0*/  HADD2.F32 R46, -RZ, R46.H0_H0 ;  /* 0x2000002eff2e7230 */ /* 0x000fe20000004100 */
[----:B------:R-:W-:Y:S01]  /*49e0*/  F2FP.F16.F32.PACK_AB R82, R83, R82 ;  /* 0x000000525352723e */ /* 0x000fe200000000ff */
[----:B------:R-:W-:-:S02]  /*49f0*/  HADD2.F32 R162, -RZ, R162.H0_H0 ;  /* 0x200000a2ffa27230 */ /* 0x000fc40000004100 */
[-C--:B------:R-:W-:Y:S01]  /*4a00*/  FMUL.FTZ R47, R85, R80.reuse ;  /* 0x00000050552f7220 */ /* 0x080fe20000410000 */
[----:B------:R-:W-:Y:S02]  /*4a10*/  HADD2.F32 R45, -RZ, R164.H1_H1 ;  /* 0x300000a4ff2d7230 */ /* 0x000fe40000004100 */
[C---:B------:R-:W-:Y:S01]  /*4a20*/  FMUL.FTZ R80, R46.reuse, R80 ;  /* 0x000000502e507220 */ /* 0x040fe20000410000 */
[----:B------:R-:W-:-:S03]  /*4a30*/  FFMA.FTZ R47, R46, R162, -R47 ;  /* 0x000000a22e2f7223 */ /* 0x000fc6000001082f */
[----:B------:R-:W-:Y:S01]  /*4a40*/  FFMA.FTZ R80, R85, R162, R80 ;  /* 0x000000a255507223 */ /* 0x000fe20000010050 */
[-C--:B------:R-:W-:Y:S01]  /*4a50*/  FFMA.FTZ R86, R44, R45.reuse, -R86 ;  /* 0x0000002d2c567223 */ /* 0x080fe20000010856 */
[----:B------:R-:W-:Y:S01]  /*4a60*/  FFMA.FTZ R88, R84, R45, R88 ;  /* 0x0000002d54587223 */ /* 0x000fe20000010058 */
[----:B------:R-:W-:Y:S02]  /*4a70*/  F2FP.F16.F32.PACK_AB R45, R87, R81 ;  /* 0x00000051572d723e */ /* 0x000fe400000000ff */
[----:B------:R-:W-:Y:S01]  /*4a80*/  F2FP.F16.F32.PACK_AB R46, R80, R47 ;  /* 0x0000002f502e723e */ /* 0x000fe200000000ff */
[----:B------:R-:W-:Y:S01]  /*4a90*/  IMAD.MOV.U32 R47, RZ, RZ, R82 ;  /* 0x000000ffff2f7224 */ /* 0x000fe200078e0052 */
[----:B------:R-:W-:-:S07]  /*4aa0*/  F2FP.F16.F32.PACK_AB R44, R88, R86 ;  /* 0x00000056582c723e */ /* 0x000fce00000000ff */
.L_x_664:
[----:B------:R-:W-:Y:S05]  /*4ab0*/  BSYNC B3 ;  /* 0x0000000000037941 */ /* 0x000fea0003800000 */
.L_x_663:
[----:B--2---:R1:W-:Y:S02]  /*4ac0*/  STG.E.128 desc[UR60][R50.64+0x100], R44 ;  /* 0x0001002c32007986 */ /* 0x0043e4000c101d3c */
.L_x_662:
[----:B------:R-:W-:Y:S05]  /*4ad0*/  BSYNC B2 ;  /* 0x0000000000027941 */ /* 0x000fea0003800000 */
.L_x_661:
[----:B------:R-:W-:-:S13]  /*4ae0*/  ISETP.NE.AND P3, PT, R38, RZ, PT ;  /* 0x000000ff2600720c */ /* 0x000fda0003f65270 */
[----:B------:R-:W-:Y:S05]  /*4af0*/  @!P3 BRA `(.L_x_644) ;  /* 0x0000000000bcb947 */ /* 0x000fea0003800000 */
[----:B-1234-:R1:W2:Y:S01]  /*4b00*/  LDS.128 R44, [R41+0x28000] ;  /* 0x02800000292c7984 */ /* 0x01e2a20000000c00 */
[----:B------:R-:W-:Y:S01]  /*4b10*/  ISETP.GE.AND P3, PT, R211, R121, PT ;  /* 0x00000079d300720c */ /* 0x000fe20003f66270 */
[----:B------:R-:W-:-:S12]  /*4b20*/  BSSY B2, `(.L_x_665) ;  /* 0x000002b000027945 */ /* 0x000fd80003800000 */
[----:B-1----:R-:W-:Y:S05]  /*4b30*/  @P3 BRA `(.L_x_666) ;  /* 0x0000000000a43947 */ /* 0x002fea0003800000 */
[--C-:B------:R-:W-:Y:S01]  /*4b40*/  SHF.R.U64 R78, R78, 0x10, R79.reuse ;  /* 0x000000104e4e7819 */ /* 0x100fe2000000124f */
[----:B--2---:R-:W-:Y:S01]  /*4b50*/  HADD2.F32 R81, -RZ, R45.H1_H1 ;  /* 0x3000002dff517230 */ /* 0x004fe20000004100 */
[----:B------:R-:W-:Y:S01]  /*4b60*/  SHF.R.U32.HI R79, RZ, 0x10, R79 ;  /* 0x00000010ff4f7819 */ /* 0x000fe2000001164f */
[----:B------:R-:W-:Y:S01]  /*4b70*/  HADD2.F32 R80, -RZ, R47.H1_H1 ;  /* 0x3000002fff507230 */ /* 0x000fe20000004100 */
[--C-:B------:R-:W-:Y:S01]  /*4b80*/  SHF.R.U64 R76, R76, 0x10, R77.reuse ;  /* 0x000000104c4c7819 */ /* 0x100fe2000000124d */
[----:B------:R-:W-:Y:S01]  /*4b90*/  HADD2.F32 R78, -RZ, R78.H0_H0 ;  /* 0x2000004eff4e7230 */ /* 0x000fe20000004100 */
[----:B------:R-:W-:Y:S01]  /*4ba0*/  SHF.R.U32.HI R77, RZ, 0x10, R77 ;  /* 0x00000010ff4d7819 */ /* 0x000fe2000001164d */
[----:B------:R-:W-:Y:S02]  /*4bb0*/  HADD2.F32 R79, -RZ, R79.H0_H0 ;  /* 0x2000004fff4f7230 */ /* 0x000fe40000004100 */
[----:B------:R-:W-:Y:S02]  /*4bc0*/  HADD2.F32 R45, -RZ, R45.H0_H0 ;  /* 0x2000002dff2d7230 */ /* 0x000fe40000004100 */
[----:B------:R-:W-:Y:S01]  /*4bd0*/  FMUL.FTZ R84, R81, R78 ;  /* 0x0000004e51547220 */ /* 0x000fe20000410000 */
[----:B------:R-:W-:-:S02]  /*4be0*/  HADD2.F32 R82, -RZ, R47.H0_H0 ;  /* 0x2000002fff527230 */ /* 0x000fc40000004100 */
[-C--:B------:R-:W-:Y:S01]  /*4bf0*/  FMUL.FTZ R47, R80, R79.reuse ;  /* 0x0000004f502f7220 */ /* 0x080fe20000410000 */
[----:B------:R-:W-:Y:S02]  /*4c00*/  HADD2.F32 R76, -RZ, R76.H0_H0 ;  /* 0x2000004cff4c7230 */ /* 0x000fe40000004100 */
[C---:B------:R-:W-:Y:S01]  /*4c10*/  FMUL.FTZ R78, R45.reuse, R78 ;  /* 0x0000004e2d4e7220 */ /* 0x040fe20000410000 */
[----:B------:R-:W-:Y:S02]  /*4c20*/  HADD2.F32 R77, -RZ, R77.H0_H0 ;  /* 0x2000004dff4d7230 */ /* 0x000fe40000004100 */
[----:B------:R-:W-:Y:S01]  /*4c30*/  FMUL.FTZ R79, R82, R79 ;  /* 0x0000004f524f7220 */ /* 0x000fe20000410000 */
[----:B------:R-:W-:Y:S02]  /*4c40*/  HADD2.F32 R83, -RZ, R159.H1_H1 ;  /* 0x3000009fff537230 */ /* 0x000fe40000004100 */
[-C--:B------:R-:W-:Y:S01]  /*4c50*/  FFMA.FTZ R84, R45, R76.reuse, -R84 ;  /* 0x0000004c2d547223 */ /* 0x080fe20000010854 */
[----:B------:R-:W-:Y:S01]  /*4c60*/  FFMA.FTZ R81, R81, R76, R78 ;  /* 0x0000004c51517223 */ /* 0x000fe2000001004e */
[----:B------:R-:W-:Y:S01]  /*4c70*/  FFMA.FTZ R80, R80, R77, R79 ;  /* 0x0000004d50507223 */ /* 0x000fe2000001004f */
[----:B------:R-:W-:-:S02]  /*4c80*/  HADD2.F32 R79, -RZ, R160.H1_H1 ;  /* 0x300000a0ff4f7230 */ /* 0x000fc40000004100 */
[----:B------:R-:W-:Y:S01]  /*4c90*/  FFMA.FTZ R47, R82, R77, -R47 ;  /* 0x0000004d522f7223 */ /* 0x000fe2000001082f */
[--C-:B------:R-:W-:Y:S02]  /*4ca0*/  HADD2.F32 R76, -RZ, R44.reuse.H1_H1 ;  /* 0x3000002cff4c7230 */ /* 0x100fe40000004100 */
[----:B------:R-:W-:Y:S02]  /*4cb0*/  HADD2.F32 R78, -RZ, R44.H0_H0 ;  /* 0x2000002cff4e7230 */ /* 0x000fe40000004100 */
[----:B------:R-:W-:Y:S02]  /*4cc0*/  HADD2.F32 R77, -RZ, R161.H0_H0 ;  /* 0x200000a1ff4d7230 */ /* 0x000fe40000004100 */
[-C--:B------:R-:W-:Y:S01]  /*4cd0*/  FMUL.FTZ R85, R76, R79.reuse ;  /* 0x0000004f4c557220 */ /* 0x080fe20000410000 */
[----:B------:R-:W-:Y:S02]  /*4ce0*/  HADD2.F32 R44, -RZ, R46.H1_H1 ;  /* 0x3000002eff2c7230 */ /* 0x000fe40000004100 */
[----:B------:R-:W-:Y:S01]  /*4cf0*/  FMUL.FTZ R87, R78, R79 ;  /* 0x0000004f4e577220 */ /* 0x000fe20000410000 */
[----:B------:R-:W-:Y:S01]  /*4d00*/  HADD2.F32 R45, -RZ, R160.H0_H0 ;  /* 0x200000a0ff2d7230 */ /* 0x000fe20000004100 */
[----:B------:R-:W-:Y:S01]  /*4d10*/  F2FP.F16.F32.PACK_AB R47, R80, R47 ;  /* 0x0000002f502f723e */ /* 0x000fe200000000ff */
[----:B------:R-:W-:-:S02]  /*4d20*/  HADD2.F32 R46, -RZ, R46.H0_H0 ;  /* 0x2000002eff2e7230 */ /* 0x000fc40000004100 */
[----:B------:R-:W-:Y:S01]  /*4d30*/  FMUL.FTZ R79, R44, R77 ;  /* 0x0000004d2c4f7220 */ /* 0x000fe20000410000 */
[-C--:B------:R-:W-:Y:S01]  /*4d40*/  FFMA.FTZ R78, R78, R45.reuse, -R85 ;  /* 0x0000002d4e4e7223 */ /* 0x080fe20000010855 */
[----:B------:R-:W-:Y:S01]  /*4d50*/  FFMA.FTZ R87, R76, R45, R87 ;  /* 0x0000002d4c577223 */ /* 0x000fe20000010057 */
[C---:B------:R-:W-:Y:S01]  /*4d60*/  FMUL.FTZ R77, R46.reuse, R77 ;  /* 0x0000004d2e4d7220 */ /* 0x040fe20000410000 */
[-C--:B------:R-:W-:Y:S01]  /*4d70*/  FFMA.FTZ R79, R46, R83.reuse, -R79 ;  /* 0x000000532e4f7223 */ /* 0x080fe2000001084f */
[----:B------:R-:W-:Y:S02]  /*4d80*/  F2FP.F16.F32.PACK_AB R45, R81, R84 ;  /* 0x00000054512d723e */ /* 0x000fe400000000ff */
[----:B------:R-:W-:Y:S01]  /*4d90*/  FFMA.FTZ R44, R44, R83, R77 ;  /* 0x000000532c2c7223 */ /* 0x000fe2000001004d */
[----:B------:R-:W-:-:S04]  /*4da0*/  F2FP.F16.F32.PACK_AB R78, R87, R78 ;  /* 0x0000004e574e723e */ /* 0x000fc800000000ff */
[----:B------:R-:W-:Y:S01]  /*4db0*/  F2FP.F16.F32.PACK_AB R46, R44, R79 ;  /* 0x0000004f2c2e723e */ /* 0x000fe200000000ff */
[----:B------:R-:W-:-:S07]  /*4dc0*/  IMAD.MOV.U32 R44, RZ, RZ, R78 ;  /* 0x000000ffff2c7224 */ /* 0x000fce00078e004e */
.L_x_666:
[----:B------:R-:W-:Y:S05]  /*4dd0*/  BSYNC B2 ;  /* 0x0000000000027941 */ /* 0x000fea0003800000 */
.L_x_665:
[----:B--2---:R1:W-:Y:S02]  /*4de0*/  STG.E.128 desc[UR60][R50.64+0x140], R44 ;  /* 0x0001402c32007986 */ /* 0x0043e4000c101d3c */
.L_x_644:
[----:B------:R-:W-:Y:S05]  /*4df0*/  BSYNC B1 ;  /* 0x0000000000017941 */ /* 0x000fea0003800000 */
.L_x_643:
[----:B------:R-:W-:Y:S05]  /*4e00*/  @P4 BRA `(.L_x_667) ;  /* 0x0000005000904947 */ /* 0x000fea0003800000 */
[----:B------:R-:W-:Y:S01]  /*4e10*/  ISETP.NE.AND P3, PT, R30, RZ, PT ;  /* 0x000000ff1e00720c */ /* 0x000fe20003f65270 */
[----:B------:R-:W-:-:S12]  /*4e20*/  BSSY B1, `(.L_x_668) ;  /* 0x0000032000017945 */ /* 0x000fd80003800000 */
[----:B------:R-:W-:Y:S05]  /*4e30*/  @!P3 BRA `(.L_x_669) ;  /* 0x0000000000c0b947 */ /* 0x000fea0003800000 */
[----:B-1234-:R1:W2:Y:S01]  /*4e40*/  LDS.128 R44, [R40+0x23000] ;  /* 0x02300000282c7984 */ /* 0x01e2a20000000c00 */
[----:B------:R-:W-:Y:S01]  /*4e50*/  ISETP.GE.AND P3, PT, R22, R121, PT ;  /* 0x000000791600720c */ /* 0x000fe20003f66270 */
[----:B------:R-:W-:-:S12]  /*4e60*/  BSSY B2, `(.L_x_670) ;  /* 0x000002c000027945 */ /* 0x000fd80003800000 */
[----:B-1----:R-:W-:Y:S05]  /*4e70*/  @P3 BRA `(.L_x_671) ;  /* 0x0000000000a83947 */ /* 0x002fea0003800000 */
[----:B------:R-:W-:Y:S01]  /*4e80*/  SHF.R.U64 R78, R72, 0x10, R73 ;  /* 0x00000010484e7819 */ /* 0x000fe20000001249 */
[----:B--2---:R-:W-:Y:S01]  /*4e90*/  IMAD.MOV.U32 R50, RZ, RZ, R44 ;  /* 0x000000ffff327224 */ /* 0x004fe200078e002c */
[--C-:B------:R-:W-:Y:S01]  /*4ea0*/  SHF.R.U64 R72, R74, 0x10, R75.reuse ;  /* 0x000000104a487819 */ /* 0x100fe2000000124b */
[--C-:B------:R-:W-:Y:S01]  /*4eb0*/  HADD2.F32 R44, -RZ, R45.reuse.H0_H0 ;  /* 0x2000002dff2c7230 */ /* 0x100fe20000004100 */
[----:B------:R-:W-:Y:S01]  /*4ec0*/  SHF.R.U32.HI R76, RZ, 0x10, R75 ;  /* 0x00000010ff4c7819 */ /* 0x000fe2000001164b */
[----:B------:R-:W-:Y:S01]  /*4ed0*/  HADD2.F32 R164, -RZ, R164.H0_H0 ;  /* 0x200000a4ffa47230 */ /* 0x000fe20000004100 */
[----:B------:R-:W-:Y:S01]  /*4ee0*/  MOV R51, R47 ;  /* 0x0000002f00337202 */ /* 0x000fe20000000f00 */
[----:B------:R-:W-:Y:S01]  /*4ef0*/  HADD2.F32 R75, -RZ, R72.H0_H0 ;  /* 0x20000048ff4b7230 */ /* 0x000fe20000004100 */
[----:B------:R-:W-:Y:S01]  /*4f00*/  SHF.R.U32.HI R77, RZ, 0x10, R73 ;  /* 0x00000010ff4d7819 */ /* 0x000fe20000011649 */
[----:B------:R-:W-:Y:S02]  /*4f10*/  HADD2.F32 R47, -RZ, R45.H1_H1 ;  /* 0x3000002dff2f7230 */ /* 0x000fe40000004100 */
[----:B------:R-:W-:-:S02]  /*4f20*/  HADD2.F32 R76, -RZ, R76.H0_H0 ;  /* 0x2000004cff4c7230 */ /* 0x000fc40000004100 */
[--C-:B------:R-:W-:Y:S02]  /*4f30*/  HADD2.F32 R72, -RZ, R51.reuse.H1_H1 ;  /* 0x30000033ff487230 */ /* 0x100fe40000004100 */
[CC--:B------:R-:W-:Y:S01]  /*4f40*/  FMUL.FTZ R45, R47.reuse, R75.reuse ;  /* 0x0000004b2f2d7220 */ /* 0x0c0fe20000410000 */
[----:B------:R-:W-:Y:S02]  /*4f50*/  HADD2.F32 R73, -RZ, R78.H0_H0 ;  /* 0x2000004eff497230 */ /* 0x000fe40000004100 */
[----:B------:R-:W-:Y:S01]  /*4f60*/  FMUL.FTZ R78, R44, R75 ;  /* 0x0000004b2c4e7220 */ /* 0x000fe20000410000 */
[----:B------:R-:W-:Y:S02]  /*4f70*/  HADD2.F32 R51, -RZ, R51.H0_H0 ;  /* 0x20000033ff337230 */ /* 0x000fe40000004100 */
[-C--:B------:R-:W-:Y:S01]  /*4f80*/  FMUL.FTZ R80, R72, R76.reuse ;  /* 0x0000004c48507220 */ /* 0x080fe20000410000 */
[----:B------:R-:W-:Y:S02]  /*4f90*/  HADD2.F32 R74, -RZ, R77.H0_H0 ;  /* 0x2000004dff4a7230 */ /* 0x000fe40000004100 */
[-C--:B------:R-:W-:Y:S01]  /*4fa0*/  FFMA.FTZ R44, R44, R73.reuse, -R45 ;  /* 0x000000492c2c7223 */ /* 0x080fe2000001082d */
[----:B------:R-:W-:Y:S01]  /*4fb0*/  FFMA.FTZ R45, R47, R73, R78 ;  /* 0x000000492f2d7223 */ /* 0x000fe2000001004e */
[----:B------:R-:W-:Y:S01]  /*4fc0*/  FMUL.FTZ R75, R51, R76 ;  /* 0x0000004c334b7220 */ /* 0x000fe20000410000 */
[----:B------:R-:W-:-:S02]  /*4fd0*/  HADD2.F32 R73, -RZ, R46.H1_H1 ;  /* 0x3000002eff497230 */ /* 0x000fc40000004100 */
[-C--:B------:R-:W-:Y:S01]  /*4fe0*/  FFMA.FTZ R47, R51, R74.reuse, -R80 ;  /* 0x0000004a332f7223 */ /* 0x080fe20000010850 */
[--C-:B------:R-:W-:Y:S02]  /*4ff0*/  HADD2.F32 R51, -RZ, R50.reuse.H1_H1 ;  /* 0x30000032ff337230 */ /* 0x100fe40000004100 */
[----:B------:R-:W-:Y:S01]  /*5000*/  FFMA.FTZ R72, R72, R74, R75 ;  /* 0x0000004a48487223 */ /* 0x000fe2000001004b */
[----:B------:R-:W-:Y:S02]  /*5010*/  HADD2.F32 R163, -RZ, R163.H1_H1 ;  /* 0x300000a3ffa37230 */ /* 0x000fe40000004100 */
[----:B------:R-:W-:Y:S01]  /*5020*/  FMUL.FTZ R77, R73, R164 ;  /* 0x000000a4494d7220 */ /* 0x000fe20000410000 */
[----:B------:R-:W-:Y:S01]  /*5030*/  HADD2.F32 R50, -RZ, R50.H0_H0 ;  /* 0x20000032ff327230 */ /* 0x000fe20000004100 */
[----:B------:R-:W-:Y:S01]  /*5040*/  F2FP.F16.F32.PACK_AB R45, R45, R44 ;  /* 0x0000002c2d2d723e */ /* 0x000fe200000000ff */
[----:B------:R-:W-:Y:S02]  /*5050*/  HADD2.F32 R46, -RZ, R46.H0_H0 ;  /* 0x2000002eff2e7230 */ /* 0x000fe40000004100 */
[----:B------:R-:W-:Y:S01]  /*5060*/  FMUL.FTZ R75, R51, R163 ;  /* 0x000000a3334b7220 */ /* 0x000fe20000410000 */
[----:B------:R-:W-:-:S02]  /*5070*/  HADD2.F32 R74, -RZ, R158.H0_H0 ;  /* 0x2000009eff4a7230 */ /* 0x000fc40000004100 */
[----:B------:R-:W-:Y:S01]  /*5080*/  FMUL.FTZ R76, R50, R163 ;  /* 0x000000a3324c7220 */ /* 0x000fe20000410000 */
[----:B------:R-:W-:Y:S02]  /*5090*/  HADD2.F32 R158, -RZ, R158.H1_H1 ;  /* 0x3000009eff9e7230 */ /* 0x000fe40000004100 */
[----:B------:R-:W-:Y:S01]  /*50a0*/  FMUL.FTZ R164, R46, R164 ;  /* 0x000000a42ea47220 */ /* 0x000fe20000410000 */
[----:B------:R-:W-:Y:S01]  /*50b0*/  F2FP.F16.F32.PACK_AB R47, R72, R47 ;  /* 0x0000002f482f723e */ /* 0x000fe200000000ff */
[-C--:B------:R-:W-:Y:S01]  /*50c0*/  FFMA.FTZ R75, R50, R74.reuse, -R75 ;  /* 0x0000004a324b7223 */ /* 0x080fe2000001084b */
[----:B------:R-:W-:Y:S01]  /*50d0*/  FFMA.FTZ R76, R51, R74, R76 ;  /* 0x0000004a334c7223 */ /* 0x000fe2000001004c */
[-C--:B------:R-:W-:Y:S01]  /*50e0*/  FFMA.FTZ R77, R46, R158.reuse, -R77 ;  /* 0x0000009e2e4d7223 */ /* 0x080fe2000001084d */
[----:B------:R-:W-:-:S03]  /*50f0*/  FFMA.FTZ R164, R73, R158, R164 ;  /* 0x0000009e49a47223 */ /* 0x000fc600000100a4 */
[----:B------:R-:W-:Y:S02]  /*5100*/  F2FP.F16.F32.PACK_AB R44, R76, R75 ;  /* 0x0000004b4c2c723e */ /* 0x000fe400000000ff */
[----:B------:R-:W-:-:S07]  /*5110*/  F2FP.F16.F32.PACK_AB R46, R164, R77 ;  /* 0x0000004da42e723e */ /* 0x000fce00000000ff */
.L_x_671:
[----:B------:R-:W-:Y:S05]  /*5120*/  BSYNC B2 ;  /* 0x0000000000027941 */ /* 0x000fea0003800000 */
.L_x_670:
[----:B--2---:R1:W-:Y:S02]  /*5130*/  STG.E.128 desc[UR60][R48.64], R44 ;  /* 0x0000002c30007986 */ /* 0x0043e4000c101d3c */
.L_x_669:
[----:B------:R-:W-:Y:S05]  /*5140*/  BSYNC B1 ;  /* 0x0000000000017941 */ /* 0x000fea0003800000 */
.L_x_668:
        /* <DEDUP_REMOVED lines=8> */
[----:B--2---:R-:W-:Y:S01]  /*51d0*/  IMAD.MOV.U32 R50, RZ, RZ, R46 ;  /* 0x000000ffff327224 */ /* 0x004fe200078e002e */
[----:B------:R-:W-:Y:S01]  /*51e0*/  SHF.R.U32.HI R73, RZ, 0x10, R69 ;  /* 0x00000010ff497819 */ /* 0x000fe20000011645 */
[--C-:B------:R-:W-:Y:S01]  /*51f0*/  HADD2.F32 R46, -RZ, R45.reuse.H1_H1 ;  /* 0x3000002dff2e7230 */ /* 0x100fe20000004100 */
[--C-:B------:R-:W-:Y:S01]  /*5200*/  SHF.R.U64 R69, R70, 0x10, R71.reuse ;  /* 0x0000001046457819 */ /* 0x100fe20000001247 */
[----:B------:R-:W-:Y:S01]  /*5210*/  HADD2.F32 R45, -RZ, R45.H0_H0 ;  /* 0x2000002dff2d7230 */ /* 0x000fe20000004100 */
[----:B------:R-:W-:Y:S01]  /*5220*/  SHF.R.U32.HI R72, RZ, 0x10, R71 ;  /* 0x00000010ff487819 */ /* 0x000fe20000011647 */
[----:B------:R-:W-:Y:S02]  /*5230*/  HADD2.F32 R68, -RZ, R68.H0_H0 ;  /* 0x20000044ff447230 */ /* 0x000fe40000004100 */
[----:B------:R-:W-:Y:S02]  /*5240*/  HADD2.F32 R69, -RZ, R69.H0_H0 ;  /* 0x20000045ff457230 */ /* 0x000fe40000004100 */
[----:B------:R-:W-:-:S02]  /*5250*/  HADD2.F32 R72, -RZ, R72.H0_H0 ;  /* 0x20000048ff487230 */ /* 0x000fc40000004100 */
[--C-:B------:R-:W-:Y:S02]  /*5260*/  HADD2.F32 R51, -RZ, R47.reuse.H1_H1 ;  /* 0x3000002fff337230 */ /* 0x100fe40000004100 */
[CC--:B------:R-:W-:Y:S01]  /*5270*/  FMUL.FTZ R74, R46.reuse, R69.reuse ;  /* 0x000000452e4a7220 */ /* 0x0c0fe20000410000 */
[----:B------:R-:W-:Y:S01]  /*5280*/  FMUL.FTZ R69, R45, R69 ;  /* 0x000000452d457220 */ /* 0x000fe20000410000 */
[----:B------:R-:W-:Y:S02]  /*5290*/  HADD2.F32 R47, -RZ, R47.H0_H0 ;  /* 0x2000002fff2f7230 */ /* 0x000fe40000004100 */
[----:B------:R-:W-:Y:S02]  /*52a0*/  HADD2.F32 R70, -RZ, R73.H0_H0 ;  /* 0x20000049ff467230 */ /* 0x000fe40000004100 */
[----:B------:R-:W-:Y:S01]  /*52b0*/  FMUL.FTZ R76, R51, R72 ;  /* 0x00000048334c7220 */ /* 0x000fe20000410000 */
[-C--:B------:R-:W-:Y:S01]  /*52c0*/  FFMA.FTZ R74, R45, R68.reuse, -R74 ;  /* 0x000000442d4a7223 */ /* 0x080fe2000001084a */
[----:B------:R-:W-:Y:S01]  /*52d0*/  FFMA.FTZ R69, R46, R68, R69 ;  /* 0x000000442e457223 */ /* 0x000fe20000010045 */
[----:B------:R-:W-:-:S02]  /*52e0*/  HADD2.F32 R161, -RZ, R161.H1_H1 ;  /* 0x300000a1ffa17230 */ /* 0x000fc40000004100 */
[C---:B------:R-:W-:Y:S01]  /*52f0*/  FMUL.FTZ R72, R47.reuse, R72 ;  /* 0x000000482f487220 */ /* 0x040fe20000410000 */
[----:B------:R-:W-:Y:S02]  /*5300*/  HADD2.F32 R45, -RZ, R44.H1_H1 ;  /* 0x3000002cff2d7230 */ /* 0x000fe40000004100 */
[-C--:B------:R-:W-:Y:S01]  /*5310*/  FFMA.FTZ R76, R47, R70.reuse, -R76 ;  /* 0x000000462f4c7223 */ /* 0x080fe2000001084c */
[----:B------:R-:W-:Y:S02]  /*5320*/  HADD2.F32 R46, -RZ, R50.H1_H1 ;  /* 0x30000032ff2e7230 */ /* 0x000fe40000004100 */
[----:B------:R-:W-:Y:S01]  /*5330*/  FFMA.FTZ R73, R51, R70, R72 ;  /* 0x0000004633497223 */ /* 0x000fe20000010048 */
[----:B------:R-:W-:Y:S02]  /*5340*/  HADD2.F32 R159, -RZ, R159.H0_H0 ;  /* 0x2000009fff9f7230 */ /* 0x000fe40000004100 */
[----:B------:R-:W-:Y:S02]  /*5350*/  HADD2.F32 R44, -RZ, R44.H0_H0 ;  /* 0x2000002cff2c7230 */ /* 0x000fe40000004100 */
[----:B------:R-:W-:Y:S01]  /*5360*/  FMUL.FTZ R71, R46, R161 ;  /* 0x000000a12e477220 */ /* 0x000fe20000410000 */
[----:B------:R-:W-:-:S02]  /*5370*/  HADD2.F32 R50, -RZ, R50.H0_H0 ;  /* 0x20000032ff327230 */ /* 0x000fc40000004100 */
[CC--:B------:R-:W-:Y:S01]  /*5380*/  FMUL.FTZ R51, R45.reuse, R159.reuse ;  /* 0x0000009f2d337220 */ /* 0x0c0fe20000410000 */
[--C-:B------:R-:W-:Y:S02]  /*5390*/  HADD2.F32 R47, -RZ, R149.reuse.H0_H0 ;  /* 0x20000095ff2f7230 */ /* 0x100fe40000004100 */
[----:B------:R-:W-:Y:S01]  /*53a0*/  FMUL.FTZ R68, R44, R159 ;  /* 0x0000009f2c447220 */ /* 0x000fe20000410000 */
[----:B------:R-:W-:Y:S02]  /*53b0*/  HADD2.F32 R149, -RZ, R149.H1_H1 ;  /* 0x30000095ff957230 */ /* 0x000fe40000004100 */
[----:B------:R-:W-:Y:S01]  /*53c0*/  FMUL.FTZ R161, R50, R161 ;  /* 0x000000a132a17220 */ /* 0x000fe20000410000 */
[-C--:B------:R-:W-:Y:S01]  /*53d0*/  FFMA.FTZ R51, R44, R47.reuse, -R51 ;  /* 0x0000002f2c337223 */ /* 0x080fe20000010833 */
[----:B------:R-:W-:Y:S01]  /*53e0*/  FFMA.FTZ R68, R45, R47, R68 ;  /* 0x0000002f2d447223 */ /* 0x000fe20000010044 */
[-C--:B------:R-:W-:Y:S01]  /*53f0*/  FFMA.FTZ R71, R50, R149.reuse, -R71 ;  /* 0x0000009532477223 */ /* 0x080fe20000010847 */
[----:B------:R-:W-:Y:S01]  /*5400*/  FFMA.FTZ R46, R46, R149, R161 ;  /* 0x000000952e2e7223 */ /* 0x000fe200000100a1 */
[----:B------:R-:W-:-:S02]  /*5410*/  F2FP.F16.F32.PACK_AB R45, R69, R74 ;  /* 0x0000004a452d723e */ /* 0x000fc400000000ff */
[----:B------:R-:W-:Y:S02]  /*5420*/  F2FP.F16.F32.PACK_AB R47, R73, R76 ;  /* 0x0000004c492f723e */ /* 0x000fe400000000ff */
[----:B------:R-:W-:Y:S02]  /*5430*/  F2FP.F16.F32.PACK_AB R44, R68, R51 ;  /* 0x00000033442c723e */ /* 0x000fe400000000ff */
[----:B------:R-:W-:-:S07]  /*5440*/  F2FP.F16.F32.PACK_AB R46, R46, R71 ;  /* 0x000000472e2e723e */ /* 0x000fce00000000ff */
.L_x_675:
[----:B------:R-:W-:Y:S05]  /*5450*/  BSYNC B2 ;  /* 0x0000000000027941 */ /* 0x000fea0003800000 */
.L_x_674:
[----:B--2---:R1:W-:Y:S02]  /*5460*/  STG.E.128 desc[UR60][R48.64+0x40], R44 ;  /* 0x0000402c30007986 */ /* 0x0043e4000c101d3c */
.L_x_673:
[----:B------:R-:W-:Y:S05]  /*5470*/  BSYNC B1 ;  /* 0x0000000000017941 */ /* 0x000fea0003800000 */
.L_x_672:
        /* <DEDUP_REMOVED lines=10> */
[----:B------:R-:W-:Y:S01]  /*5520*/  HADD2.F32 R46, -RZ, R45.H1_H1 ;  /* 0x3000002dff2e7230 */ /* 0x000fe20000004100 */
[--C-:B------:R-:W-:Y:S01]  /*5530*/  SHF.R.U64 R65, R66, 0x10, R67.reuse ;  /* 0x0000001042417819 */ /* 0x100fe20000001243 */
[--C-:B------:R-:W-:Y:S01]  /*5540*/  HADD2.F32 R51, -RZ, R47.reuse.H1_H1 ;  /* 0x3000002fff337230 */ /* 0x100fe20000004100 */
[----:B------:R-:W-:Y:S01]  /*5550*/  SHF.R.U32.HI R68, RZ, 0x10, R67 ;  /* 0x00000010ff447819 */ /* 0x000fe20000011643 */
[----:B------:R-:W-:Y:S02]  /*5560*/  HADD2.F32 R47, -RZ, R47.H0_H0 ;  /* 0x2000002fff2f7230 */ /* 0x000fe40000004100 */
[----:B------:R-:W-:Y:S02]  /*5570*/  HADD2.F32 R65, -RZ, R65.H0_H0 ;  /* 0x20000041ff417230 */ /* 0x000fe40000004100 */
[----:B------:R-:W-:-:S02]  /*5580*/  HADD2.F32 R68, -RZ, R68.H0_H0 ;  /* 0x20000044ff447230 */ /* 0x000fc40000004100 */
[----:B------:R-:W-:Y:S02]  /*5590*/  HADD2.F32 R45, -RZ, R45.H0_H0 ;  /* 0x2000002dff2d7230 */ /* 0x000fe40000004100 */
[-C--:B------:R-:W-:Y:S01]  /*55a0*/  FMUL.FTZ R70, R46, R65.reuse ;  /* 0x000000412e467220 */ /* 0x080fe20000410000 */
[----:B------:R-:W-:Y:S02]  /*55b0*/  HADD2.F32 R64, -RZ, R64.H0_H0 ;  /* 0x20000040ff407230 */ /* 0x000fe40000004100 */
[-C--:B------:R-:W-:Y:S01]  /*55c0*/  FMUL.FTZ R72, R51, R68.reuse ;  /* 0x0000004433487220 */ /* 0x080fe20000410000 */
[----:B------:R-:W-:Y:S02]  /*55d0*/  HADD2.F32 R66, -RZ, R69.H0_H0 ;  /* 0x20000045ff427230 */ /* 0x000fe40000004100 */
[----:B------:R-:W-:Y:S01]  /*55e0*/  FMUL.FTZ R68, R47, R68 ;  /* 0x000000442f447220 */ /* 0x000fe20000410000 */
[C---:B------:R-:W-:Y:S01]  /*55f0*/  FMUL.FTZ R65, R45.reuse, R65 ;  /* 0x000000412d417220 */ /* 0x040fe20000410000 */
[----:B------:R-:W-:Y:S01]  /*5600*/  FFMA.FTZ R70, R45, R64, -R70 ;  /* 0x000000402d467223 */ /* 0x000fe20000010846 */
[----:B------:R-:W-:-:S02]  /*5610*/  HADD2.F32 R45, -RZ, R44.H1_H1 ;  /* 0x3000002cff2d7230 */ /* 0x000fc40000004100 */
[----:B------:R-:W-:Y:S01]  /*5620*/  FFMA.FTZ R69, R51, R66, R68 ;  /* 0x0000004233457223 */ /* 0x000fe20000010044 */
[----:B------:R-:W-:Y:S01]  /*5630*/  FFMA.FTZ R67, R46, R64, R65 ;  /* 0x000000402e437223 */ /* 0x000fe20000010041 */
[--C-:B------:R-:W-:Y:S02]  /*5640*/  HADD2.F32 R51, -RZ, R157.reuse.H0_H0 ;  /* 0x2000009dff337230 */ /* 0x100fe40000004100 */
[----:B------:R-:W-:Y:S01]  /*5650*/  FFMA.FTZ R72, R47, R66, -R72 ;  /* 0x000000422f487223 */ /* 0x000fe20000010848 */
[----:B------:R-:W-:Y:S02]  /*5660*/  HADD2.F32 R44, -RZ, R44.H0_H0 ;  /* 0x2000002cff2c7230 */ /* 0x000fe40000004100 */
[----:B------:R-:W-:Y:S02]  /*5670*/  HADD2.F32 R157, -RZ, R157.H1_H1 ;  /* 0x3000009dff9d7230 */ /* 0x000fe40000004100 */
[----:B------:R-:W-:Y:S01]  /*5680*/  FMUL.FTZ R65, R45, R51 ;  /* 0x000000332d417220 */ /* 0x000fe20000410000 */
[----:B------:R-:W-:-:S02]  /*5690*/  HADD2.F32 R46, -RZ, R50.H1_H1 ;  /* 0x30000032ff2e7230 */ /* 0x000fc40000004100 */
[----:B------:R-:W-:Y:S01]  /*56a0*/  FMUL.FTZ R64, R44, R51 ;  /* 0x000000332c407220 */ /* 0x000fe20000410000 */
[----:B------:R-:W-:Y:S02]  /*56b0*/  HADD2.F32 R50, -RZ, R50.H0_H0 ;  /* 0x20000032ff327230 */ /* 0x000fe40000004100 */
[--C-:B------:R-:W-:Y:S02]  /*56c0*/  HADD2.F32 R47, -RZ, R147.reuse.H0_H0 ;  /* 0x20000093ff2f7230 */ /* 0x100fe40000004100 */
[-C--:B------:R-:W-:Y:S01]  /*56d0*/  FMUL.FTZ R51, R46, R157.reuse ;  /* 0x0000009d2e337220 */ /* 0x080fe20000410000 */
        /* <DEDUP_REMOVED lines=10> */
.L_x_679:
[----:B------:R-:W-:Y:S05]  /*5780*/  BSYNC B2 ;  /* 0x0000000000027941 */ /* 0x000fea0003800000 */
.L_x_678:
[----:B--2---:R1:W-:Y:S02]  /*5790*/  STG.E.128 desc[UR60][R48.64+0x80], R44 ;  /* 0x0000802c30007986 */ /* 0x0043e4000c101d3c */
.L_x_677:
[----:B------:R-:W-:Y:S05]  /*57a0*/  BSYNC B1 ;  /* 0x0000000000017941 */ /* 0x000fea0003800000 */
.L_x_676:
        /* <DEDUP_REMOVED lines=19> */
[C---:B------:R-:W-:Y:S01]  /*58e0*/  FMUL.FTZ R61, R45.reuse, R61 ;  /* 0x0000003d2d3d7220 */ /* 0x040fe20000410000 */
[----:B------:R-:W-:Y:S02]  /*58f0*/  HADD2.F32 R47, -RZ, R47.H0_H0 ;  /* 0x2000002fff2f7230 */ /* 0x000fe40000004100 */
[-C--:B------:R-:W-:Y:S01]  /*5900*/  FFMA.FTZ R66, R45, R60.reuse, -R66 ;  /* 0x0000003c2d427223 */ /* 0x080fe20000010842 */
[----:B------:R-:W-:Y:S01]  /*5910*/  FFMA.FTZ R63, R46, R60, R61 ;  /* 0x0000003c2e3f7223 */ /* 0x000fe2000001003d */
[----:B------:R-:W-:Y:S02]  /*5920*/  HADD2.F32 R62, -RZ, R65.H0_H0 ;  /* 0x20000041ff3e7230 */ /* 0x000fe40000004100 */
[----:B------:R-:W-:Y:S01]  /*5930*/  FMUL.FTZ R68, R51, R64 ;  /* 0x0000004033447220 */ /* 0x000fe20000410000 */
[----:B------:R-:W-:-:S02]  /*5940*/  HADD2.F32 R60, -RZ, R131.H0_H0 ;  /* 0x20000083ff3c7230 */ /* 0x000fc40000004100 */
[C---:B------:R-:W-:Y:S01]  /*5950*/  FMUL.FTZ R64, R47.reuse, R64 ;  /* 0x000000402f407220 */ /* 0x040fe20000410000 */
[----:B------:R-:W-:Y:S02]  /*5960*/  HADD2.F32 R131, -RZ, R131.H1_H1 ;  /* 0x30000083ff837230 */ /* 0x000fe40000004100 */
[-C--:B------:R-:W-:Y:S01]  /*5970*/  FFMA.FTZ R68, R47, R62.reuse, -R68 ;  /* 0x0000003e2f447223 */ /* 0x080fe20000010844 */
[----:B------:R-:W-:Y:S02]  /*5980*/  HADD2.F32 R45, -RZ, R44.H1_H1 ;  /* 0x3000002cff2d7230 */ /* 0x000fe40000004100 */
[----:B------:R-:W-:Y:S01]  /*5990*/  FFMA.FTZ R67, R51, R62, R64 ;  /* 0x0000003e33437223 */ /* 0x000fe20000010040 */
[----:B------:R-:W-:Y:S02]  /*59a0*/  HADD2.F32 R46, -RZ, R50.H1_H1 ;  /* 0x30000032ff2e7230 */ /* 0x000fe40000004100 */
[----:B------:R-:W-:Y:S02]  /*59b0*/  HADD2.F32 R44, -RZ, R44.H0_H0 ;  /* 0x2000002cff2c7230 */ /* 0x000fe40000004100 */
[----:B------:R-:W-:Y:S01]  /*59c0*/  FMUL.FTZ R61, R45, R60 ;  /* 0x0000003c2d3d7220 */ /* 0x000fe20000410000 */
[----:B------:R-:W-:-:S02]  /*59d0*/  HADD2.F32 R50, -RZ, R50.H0_H0 ;  /* 0x20000032ff327230 */ /* 0x000fc40000004100 */
[-C--:B------:R-:W-:Y:S01]  /*59e0*/  FMUL.FTZ R65, R46, R131.reuse ;  /* 0x000000832e417220 */ /* 0x080fe20000410000 */
        /* <DEDUP_REMOVED lines=12> */
.L_x_683:
[----:B------:R-:W-:Y:S05]  /*5ab0*/  BSYNC B2 ;  /* 0x0000000000027941 */ /* 0x000fea0003800000 */
.L_x_682:
[----:B--2---:R1:W-:Y:S02]  /*5ac0*/  STG.E.128 desc[UR60][R48.64+0xc0], R44 ;  /* 0x0000c02c30007986 */ /* 0x0043e4000c101d3c */
.L_x_681:
[----:B------:R-:W-:Y:S05]  /*5ad0*/  BSYNC B1 ;  /* 0x0000000000017941 */ /* 0x000fea0003800000 */
.L_x_680:
        /* <DEDUP_REMOVED lines=13> */
[----:B------:R-:W-:Y:S01]  /*5bb0*/  MOV R50, R46 ;  /* 0x0000002e00327202 */ /* 0x000fe20000000f00 */
[----:B------:R-:W-:Y:S01]  /*5bc0*/  HADD2.F32 R46, -RZ, R45.H1_H1 ;  /* 0x3000002dff2e7230 */ /* 0x000fe20000004100 */
[----:B------:R-:W-:Y:S01]  /*5bd0*/  SHF.R.U32.HI R60, RZ, 0x10, R59 ;  /* 0x00000010ff3c7819 */ /* 0x000fe2000001163b */
[----:B------:R-:W-:Y:S02]  /*5be0*/  HADD2.F32 R57, -RZ, R57.H0_H0 ;  /* 0x20000039ff397230 */ /* 0x000fe40000004100 */
[----:B------:R-:W-:-:S02]  /*5bf0*/  HADD2.F32 R45, -RZ, R45.H0_H0 ;  /* 0x2000002dff2d7230 */ /* 0x000fc40000004100 */
[----:B------:R-:W-:Y:S02]  /*5c00*/  HADD2.F32 R60, -RZ, R60.H0_H0 ;  /* 0x2000003cff3c7230 */ /* 0x000fe40000004100 */
[CC--:B------:R-:W-:Y:S01]  /*5c10*/  FMUL.FTZ R62, R46.reuse, R57.reuse ;  /* 0x000000392e3e7220 */ /* 0x0c0fe20000410000 */
[----:B------:R-:W-:Y:S02]  /*5c20*/  HADD2.F32 R58, -RZ, R61.H0_H0 ;  /* 0x2000003dff3a7230 */ /* 0x000fe40000004100 */
[C---:B------:R-:W-:Y:S01]  /*5c30*/  FMUL.FTZ R57, R45.reuse, R57 ;  /* 0x000000392d397220 */ /* 0x040fe20000410000 */
[----:B------:R-:W-:Y:S01]  /*5c40*/  FFMA.FTZ R62, R45, R56, -R62 ;  /* 0x000000382d3e7223 */ /* 0x000fe2000001083e */
[----:B------:R-:W-:Y:S02]  /*5c50*/  FMUL.FTZ R64, R51, R60 ;  /* 0x0000003c33407220 */ /* 0x000fe40000410000 */
[----:B------:R-:W-:Y:S01]  /*5c60*/  FFMA.FTZ R59, R46, R56, R57 ;  /* 0x000000382e3b7223 */ /* 0x000fe20000010039 */
        /* <DEDUP_REMOVED lines=11> */
[--C-:B------:R-:W-:Y:S02]  /*5d20*/  HADD2.F32 R47, -RZ, R128.reuse.H1_H1 ;  /* 0x30000080ff2f7230 */ /* 0x100fe40000004100 */
[----:B------:R-:W-:Y:S01]  /*5d30*/  FMUL.FTZ R56, R44, R56 ;  /* 0x000000382c387220 */ /* 0x000fe20000410000 */
[----:B------:R-:W-:Y:S02]  /*5d40*/  HADD2.F32 R51, -RZ, R128.H0_H0 ;  /* 0x20000080ff337230 */ /* 0x000fe40000004100 */
        /* <DEDUP_REMOVED lines=9> */
.L_x_687:
[----:B------:R-:W-:Y:S05]  /*5de0*/  BSYNC B2 ;  /* 0x0000000000027941 */ /* 0x000fea0003800000 */
.L_x_686:
[----:B--2---:R1:W-:Y:S02]  /*5df0*/  STG.E.128 desc[UR60][R48.64+0x100], R44 ;  /* 0x0001002c30007986 */ /* 0x0043e4000c101d3c */
.L_x_685:
[----:B------:R-:W-:Y:S05]  /*5e00*/  BSYNC B1 ;  /* 0x0000000000017941 */ /* 0x000fea0003800000 */
.L_x_684:
[----:B------:R-:W-:-:S13]  /*5e10*/  ISETP.NE.AND P3, PT, R38, RZ, PT ;  /* 0x000000ff2600720c */ /* 0x000fda0003f65270 */
        /* <DEDUP_REMOVED lines=26> */
[----:B------:R-:W-:Y:S02]  /*5fc0*/  HADD2.F32 R51, -RZ, R92.H1_H1 ;  /* 0x3000005cff337230 */ /* 0x000fe40000004100 */
[----:B------:R-:W-:Y:S01]  /*5fd0*/  FFMA.FTZ R60, R47, R54, -R60 ;  /* 0x000000362f3c7223 */ /* 0x000fe2000001083c */
[----:B------:R-:W-:Y:S02]  /*5fe0*/  HADD2.F32 R44, -RZ, R44.H0_H0 ;  /* 0x2000002cff2c7230 */ /* 0x000fe40000004100 */
[----:B------:R-:W-:Y:S02]  /*5ff0*/  HADD2.F32 R53, -RZ, R92.H0_H0 ;  /* 0x2000005cff357230 */ /* 0x000fe40000004100 */
[----:B------:R-:W-:Y:S01]  /*6000*/  FMUL.FTZ R55, R45, R51 ;  /* 0x000000332d377220 */ /* 0x000fe20000410000 */
[----:B------:R-:W-:-:S02]  /*6010*/  HADD2.F32 R46, -RZ, R50.H1_H1 ;  /* 0x30000032ff2e7230 */ /* 0x000fc40000004100 */
[----:B------:R-:W-:Y:S01]  /*6020*/  FMUL.FTZ R52, R44, R51 ;  /* 0x000000332c347220 */ /* 0x000fe20000410000 */
[----:B------:R-:W-:Y:S02]  /*6030*/  HADD2.F32 R50, -RZ, R50.H0_H0 ;  /* 0x20000032ff327230 */ /* 0x000fe40000004100 */
[--C-:B------:R-:W-:Y:S02]  /*6040*/  HADD2.F32 R47, -RZ, R93.reuse.H1_H1 ;  /* 0x3000005dff2f7230 */ /* 0x100fe40000004100 */
[-C--:B------:R-:W-:Y:S01]  /*6050*/  FMUL.FTZ R51, R46, R53.reuse ;  /* 0x000000352e337220 */ /* 0x080fe20000410000 */
        /* <DEDUP_REMOVED lines=10> */
.L_x_689:
[----:B------:R-:W-:Y:S05]  /*6100*/  BSYNC B1 ;  /* 0x0000000000017941 */ /* 0x000fea0003800000 */
.L_x_688:
[----:B--2---:R1:W-:Y:S01]  /*6110*/  STG.E.128 desc[UR60][R48.64+0x140], R44 ;  /* 0x0001402c30007986 */ /* 0x0043e2000c101d3c */
[----:B------:R-:W-:Y:S05]  /*6120*/  BRA `(.L_x_667) ;  /* 0x0000003c00c87947 */ /* 0x000fea0003800000 */
.L_x_635:
        /* <DEDUP_REMOVED lines=19> */
[----:B------:R-:W-:Y:S02]  /*6260*/  CS2R R52, SRZ ;  /* 0x0000000000347805 */ /* 0x000fe4000001ff00 */
[----:B------:R-:W-:Y:S01]  /*6270*/  CS2R R66, SRZ ;  /* 0x0000000000427805 */ /* 0x000fe2000001ff00 */
[----:B------:R-:W-:Y:S01]  /*6280*/  IMAD.X R45, R43, 0x1, R21, P2 ;  /* 0x000000012b2d7824 */ /* 0x000fe200010e0615 */
[----:B------:R-:W-:Y:S02]  /*6290*/  LEA R68, P2, R44, UR4, 0x1 ;  /* 0x000000042c447c11 */ /* 0x000fe4000f8408ff */
[----:B------:R-:W-:-:S02]  /*62a0*/  CS2R R64, SRZ ;  /* 0x0000000000407805 */ /* 0x000fc4000001ff00 */
[----:B------:R-:W-:Y:S01]  /*62b0*/  LEA.HI.X R69, R44, UR5, R45, 0x1, P2 ;  /* 0x000000052c457c11 */ /* 0x000fe200090f0c2d */
[----:B------:R-:W-:Y:S01]  /*62c0*/  ULDC.64 UR4, c[0x0][0x400] ;  /* 0x0001000000047ab9 */ /* 0x000fe20000000a00 */
[----:B------:R-:W-:-:S05]  /*62d0*/  IADD3 R44, P2, R110, R92, RZ ;  /* 0x0000005c6e2c7210 */ /* 0x000fca0007f5e0ff */
[----:B------:R-:W-:Y:S01]  /*62e0*/  IMAD.X R45, R100, 0x1, R15, P2 ;  /* 0x00000001642d7824 */ /* 0x000fe200010e060f */
[----:B------:R-:W-:-:S04]  /*62f0*/  LEA R72, P2, R44, UR4, 0x1 ;  /* 0x000000042c487c11 */ /* 0x000fc8000f8408ff */
[----:B------:R-:W-:Y:S02]  /*6300*/  LEA.HI.X R73, R44, UR5, R45, 0x1, P2 ;  /* 0x000000052c497c11 */ /* 0x000fe400090f0c2d */
[----:B------:R-:W-:Y:S02]  /*6310*/  ISETP.GE.AND P2, PT, R18, R121, PT ;  /* 0x000000791200720c */ /* 0x000fe40003f46270 */
[----:B------:R-:W-:Y:S02]  /*6320*/  CS2R R50, SRZ ;  /* 0x0000000000327805 */ /* 0x000fe4000001ff00 */
[----:B------:R-:W-:Y:S02]  /*6330*/  CS2R R48, SRZ ;  /* 0x0000000000307805 */ /* 0x000fe4000001ff00 */
[----:B------:R-:W-:Y:S02]  /*6340*/  CS2R R62, SRZ ;  /* 0x00000000003e7805 */ /* 0x000fe4000001ff00 */
[----:B------:R-:W-:-:S05]  /*6350*/  CS2R R60, SRZ ;  /* 0x00000000003c7805 */ /* 0x000fca000001ff00 */
[----:B------:R0:W5:Y:S04]  /*6360*/  @!P2 LDG.E.128 R52, desc[UR60][R68.64] ;  /* 0x0000003c4434a981 */ /* 0x000168000c1e1d00 */
[----:B------:R0:W5:Y:S01]  /*6370*/  @!P2 LDG.E.128 R64, desc[UR60][R72.64] ;  /* 0x0000003c4840a981 */ /* 0x000162000c1e1d00 */
[----:B------:R-:W-:Y:S02]  /*6380*/  ISETP.GE.AND P2, PT, R0, R121, PT ;  /* 0x000000790000720c */ /* 0x000fe40003f46270 */
[----:B------:R-:W-:Y:S02]  /*6390*/  CS2R R46, SRZ ;  /* 0x00000000002e7805 */ /* 0x000fe4000001ff00 */
[----:B------:R-:W-:Y:S02]  /*63a0*/  CS2R R44, SRZ ;  /* 0x00000000002c7805 */ /* 0x000fe4000001ff00 */
[----:B------:R-:W-:-:S02]  /*63b0*/  CS2R R58, SRZ ;  /* 0x00000000003a7805 */ /* 0x000fc4000001ff00 */
[----:B------:R-:W-:-:S05]  /*63c0*/  CS2R R56, SRZ ;  /* 0x0000000000387805 */ /* 0x000fca000001ff00 */
[----:B------:R0:W5:Y:S04]  /*63d0*/  @!P2 LDG.E.128 R48, desc[UR60][R68.64+0x40] ;  /* 0x0000403c4430a981 */ /* 0x000168000c1e1d00 */
[----:B------:R0:W5:Y:S01]  /*63e0*/  @!P2 LDG.E.128 R60, desc[UR60][R72.64+0x40] ;  /* 0x0000403c483ca981 */ /* 0x000162000c1e1d00 */
[----:B------:R-:W-:-:S13]  /*63f0*/  ISETP.GE.AND P2, PT, R3, R121, PT ;  /* 0x000000790300720c */ /* 0x000fda0003f46270 */
[----:B------:R0:W5:Y:S04]  /*6400*/  @!P2 LDG.E.128 R44, desc[UR60][R68.64+0x80] ;  /* 0x0000803c442ca981 */ /* 0x000168000c1e1d00 */
[----:B------:R0:W5:Y:S02]  /*6410*/  @!P2 LDG.E.128 R56, desc[UR60][R72.64+0x80] ;  /* 0x0000803c4838a981 */ /* 0x000164000c1e1d00 */
.L_x_691:
[----:B------:R-:W-:Y:S05]  /*6420*/  BSYNC B1 ;  /* 0x0000000000017941 */ /* 0x000fea0003800000 */
.L_x_690:
[----:B------:R-:W-:Y:S01]  /*6430*/  ISETP.GE.AND P3, PT, R229, R42, PT ;  /* 0x0000002ae500720c */ /* 0x000fe20003f66270 */
[----:B------:R-:W-:Y:S01]  /*6440*/  BSSY B1, `(.L_x_692) ;  /* 0x000002e000017945 */ /* 0x000fe20003800000 */
[----:B0-----:R-:W-:Y:S02]  /*6450*/  CS2R R68, SRZ ;  /* 0x0000000000447805 */ /* 0x001fe4000001ff00 */
        /* <DEDUP_REMOVED lines=9> */
[----:B-----5:R-:W-:Y:S01]  /*64f0*/  MOV R98, R46 ;  /* 0x0000002e00627202 */ /* 0x020fe20000000f00 */
[----:B------:R-:W-:Y:S01]  /*6500*/  IMAD.MOV.U32 R97, RZ, RZ, R47 ;  /* 0x000000ffff617224 */ /* 0x000fe200078e002f */
[----:B------:R-:W-:Y:S01]  /*6510*/  CS2R R88, SRZ ;  /* 0x0000000000587805 */ /* 0x000fe2000001ff00 */
[----:B------:R-:W-:Y:S06]  /*6520*/  @P3 BRA `(.L_x_693) ;  /* 0x00000000007c3947 */ /* 0x000fec0003800000 */
[----:B------:R-:W-:Y:S01]  /*6530*/  IADD3 R94, P2, P5, R104, R94, R12 ;  /* 0x0000005e685e7210 */ /* 0x000fe20007d5e00c */
[----:B------:R-:W-:Y:S01]  /*6540*/  ULDC.64 UR4, c[0x0][0x3e8] ;  /* 0x0000fa0000047ab9 */ /* 0x000fe20000000a00 */
[----:B------:R-:W-:Y:S02]  /*6550*/  CS2R R78, SRZ ;  /* 0x00000000004e7805 */ /* 0x000fe4000001ff00 */
[----:B------:R-:W-:Y:S02]  /*6560*/  CS2R R76, SRZ ;  /* 0x00000000004c7805 */ /* 0x000fe4000001ff00 */
[----:B------:R-:W-:Y:S02]  /*6570*/  IADD3.X R69, R21, R43, R11, P2, P5 ;  /* 0x0000002b15457210 */ /* 0x000fe400017ea40b */
[----:B------:R-:W-:Y:S02]  /*6580*/  CS2R R90, SRZ ;  /* 0x00000000005a7805 */ /* 0x000fe4000001ff00 */
[----:B------:R-:W-:-:S02]  /*6590*/  IADD3 R43, P2, P5, R110, R92, R10 ;  /* 0x0000005c6e2b7210 */ /* 0x000fc40007d5e00a */
[----:B------:R-:W-:Y:S02]  /*65a0*/  CS2R R88, SRZ ;  /* 0x0000000000587805 */ /* 0x000fe4000001ff00 */
        /* <DEDUP_REMOVED lines=23> */
.L_x_693:
[----:B------:R-:W-:Y:S05]  /*6720*/  BSYNC B1 ;  /* 0x0000000000017941 */ /* 0x000fea0003800000 */
.L_x_692:
[----:B------:R-:W2:Y:S01]  /*6730*/  LDL R43, [R1+0x1c] ;  /* 0x00001c00012b7983 */ /* 0x000ea20000100800 */
[----:B0-----:R-:W-:Y:S01]  /*6740*/  IMAD.MOV.U32 R92, RZ, RZ, R45 ;  /* 0x000000ffff5c7224 */ /* 0x001fe200078e002d */
[----:B------:R-:W-:Y:S01]  /*6750*/  PRMT R175, R98, 0x5410, R97 ;  /* 0x0000541062af7816 */ /* 0x000fe20000000061 */
[----:B------:R-:W-:Y:S02]  /*6760*/  IMAD.MOV.U32 R93, RZ, RZ, R48 ;  /* 0x000000ffff5d7224 */ /* 0x000fe400078e0030 */
[----:B------:R-:W-:-:S03]  /*6770*/  IMAD.MOV.U32 R94, RZ, RZ, R49 ;  /* 0x000000ffff5e7224 */ /* 0x000fc600078e0031 */
[----:B------:R-:W-:Y:S01]  /*6780*/  PRMT R180, R93, 0x7610, R180 ;  /* 0x000076105db47816 */ /* 0x000fe200000000b4 */
[----:B------:R-:W-:Y:S01]  /*6790*/  IMAD.MOV.U32 R93, RZ, RZ, R52 ;  /* 0x000000ffff5d7224 */ /* 0x000fe200078e0034 */
[----:B------:R-:W-:Y:S01]  /*67a0*/  PRMT R182, R94, 0x7610, R182 ;  /* 0x000076105eb67816 */ /* 0x000fe200000000b6 */
[----:B------:R-:W-:-:S05]  /*67b0*/  IMAD.MOV.U32 R94, RZ, RZ, R53 ;  /* 0x000000ffff5e7224 */ /* 0x000fca00078e0035 */
[----:B------:R-:W-:Y:S01]  /*67c0*/  PRMT R168, R94, 0x7610, R168 ;  /* 0x000076105ea87816 */ /* 0x000fe200000000a8 */
[----:B------:R-:W-:Y:S01]  /*67d0*/  IMAD.MOV.U32 R94, RZ, RZ, R59 ;  /* 0x000000ffff5e7224 */ /* 0x000fe200078e003b */
[----:B--2---:R-:W-:Y:S01]  /*67e0*/  R2UR UR4, R43 ;  /* 0x000000002b0472ca */ /* 0x004fe200000e0000 */
[----:B------:R-:W-:-:S05]  /*67f0*/  IMAD.MOV.U32 R43, RZ, RZ, R44 ;  /* 0x000000ffff2b7224 */ /* 0x000fca00078e002c */
[----:B------:R-:W-:Y:S01]  /*6800*/  PRMT R176, R43, 0x5410, R92 ;  /* 0x000054102bb07816 */ /* 0x000fe2000000005c */
[----:B------:R-:W-:Y:S01]  /*6810*/  IMAD.MOV.U32 R92, RZ, RZ, R51 ;  /* 0x000000ffff5c7224 */ /* 0x000fe200078e0033 */
[----:B------:R-:W-:-:S04]  /*6820*/  MOV R43, R50 ;  /* 0x00000032002b7202 */ /* 0x000fc80000000f00 */
[----:B------:R-:W-:Y:S01]  /*6830*/  PRMT R181, R92, 0x7610, R181 ;  /* 0x000076105cb57816 */ /* 0x000fe200000000b5 */
[----:B------:R-:W-:Y:S01]  /*6840*/  IMAD.MOV.U32 R92, RZ, RZ, R55 ;  /* 0x000000ffff5c7224 */ /* 0x000fe200078e0037 */
[----:B------:R-:W-:Y:S01]  /*6850*/  PRMT R179, R43, 0x7610, R179 ;  /* 0x000076102bb37816 */ /* 0x000fe200000000b3 */
[----:B------:R-:W-:Y:S01]  /*6860*/  UISETP.NE.AND UP0, UPT, UR4, 0x3, UPT ;  /* 0x000000030400788c */ /* 0x000fe2000bf05270 */
[----:B------:R-:W-:Y:S02]  /*6870*/  MOV R43, R54 ;  /* 0x00000036002b7202 */ /* 0x000fe40000000f00 */
[----:B------:R-:W-:Y:S01]  /*6880*/  PRMT R183, R92, 0x5410, R93 ;  /* 0x000054105cb77816 */ /* 0x000fe2000000005d */
[----:B------:R-:W-:Y:S01]  /*6890*/  IMAD.MOV.U32 R92, RZ, RZ, R56 ;  /* 0x000000ffff5c7224 */ /* 0x000fe200078e0038 */
[----:B------:R-:W-:Y:S01]  /*68a0*/  PRMT R182, R182, 0x5410, R43 ;  /* 0x00005410b6b67816 */ /* 0x000fe2000000002b */
[----:B------:R-:W-:Y:S01]  /*68b0*/  IMAD.MOV.U32 R43, RZ, RZ, R57 ;  /* 0x000000ffff2b7224 */ /* 0x000fe200078e0039 */
[----:B------:R-:W-:-:S02]  /*68c0*/  MOV R93, R58 ;  /* 0x0000003a005d7202 */ /* 0x000fc40000000f00 */
[----:B------:R-:W-:Y:S02]  /*68d0*/  PLOP3.LUT P2, PT, PT, PT, UP0, 0x80, 0x0 ;  /* 0x000000000000781c */ /* 0x000fe40003f4f008 */
        /* <DEDUP_REMOVED lines=8> */
[----:B------:R-:W-:Y:S01]  /*6960*/  PRMT R180, R180, 0x5410, R92 ;  /* 0x00005410b4b47816 */ /* 0x000fe2000000005c */
[----:B------:R-:W-:Y:S01]  /*6970*/  IMAD.MOV.U32 R92, RZ, RZ, R67 ;  /* 0x000000ffff5c7224 */ /* 0x000fe200078e0043 */
[----:B------:R-:W-:-:S02]  /*6980*/  PRMT R184, R43, 0x7610, R184 ;  /* 0x000076102bb87816 */ /* 0x000fc400000000b8 */
[----:B------:R-:W-:Y:S02]  /*6990*/  MOV R43, R66 ;  /* 0x00000042002b7202 */ /* 0x000fe40000000f00 */
[----:B------:R-:W-:Y:S01]  /*69a0*/  PRMT R185, R92, 0x5410, R93 ;  /* 0x000054105cb97816 */ /* 0x000fe2000000005d */
[----:B-----5:R-:W-:Y:S01]  /*69b0*/  IMAD.MOV.U32 R92, RZ, RZ, R68 ;  /* 0x000000ffff5c7224 */ /* 0x020fe200078e0044 */
[----:B------:R-:W-:Y:S01]  /*69c0*/  PRMT R184, R184, 0x5410, R43 ;  /* 0x00005410b8b87816 */ /* 0x000fe2000000002b */
[----:B------:R-:W-:Y:S01]  /*69d0*/  IMAD.MOV.U32 R43, RZ, RZ, R69 ;  /* 0x000000ffff2b7224 */ /* 0x000fe200078e0045 */
[----:B------:R-:W-:Y:S01]  /*69e0*/  PRMT R179, R179, 0x5410, R94 ;  /* 0x00005410b3b37816 */ /* 0x000fe2000000005e */
[----:B------:R-:W-:Y:S02]  /*69f0*/  IMAD.MOV.U32 R94, RZ, RZ, R65 ;  /* 0x000000ffff5e7224 */ /* 0x000fe400078e0041 */
[----:B------:R-:W-:Y:S01]  /*6a00*/  IMAD.MOV.U32 R93, RZ, RZ, R71 ;  /* 0x000000ffff5d7224 */ /* 0x000fe200078e0047 */
[----:B------:R-:W-:Y:S01]  /*6a10*/  PRMT R157, R43, 0x5410, R92 ;  /* 0x000054102b9d7816 */ /* 0x000fe2000000005c */
[----:B------:R-:W-:Y:S01]  /*6a20*/  IMAD.MOV.U32 R92, RZ, RZ, R72 ;  /* 0x000000ffff5c7224 */ /* 0x000fe200078e0048 */
[----:B------:R-:W-:Y:S01]  /*6a30*/  PRMT R165, R94, 0x7610, R165 ;  /* 0x000076105ea57816 */ /* 0x000fe200000000a5 */
[----:B------:R-:W-:Y:S01]  /*6a40*/  IMAD.MOV.U32 R43, RZ, RZ, R73 ;  /* 0x000000ffff2b7224 */ /* 0x000fe200078e0049 */
[----:B------:R-:W-:-:S04]  /*6a50*/  MOV R94, R70 ;  /* 0x00000046005e7202 */ /* 0x000fc80000000f00 */
        /* <DEDUP_REMOVED lines=20> */
[----:B------:R-:W-:Y:S02]  /*6ba0*/  MOV R92, R90 ;  /* 0x0000005a005c7202 */ /* 0x000fe40000000f00 */
[----:B------:R-:W-:Y:S01]  /*6bb0*/  PRMT R159, R94, 0x5410, R93 ;  /* 0x000054105e9f7816 */ /* 0x000fe2000000005d */
[----:B------:R-:W-:Y:S01]  /*6bc0*/  IMAD.MOV.U32 R93, RZ, RZ, R87 ;  /* 0x000000ffff5d7224 */ /* 0x000fe200078e0057 */
[----:B------:R-:W-:Y:S01]  /*6bd0*/  PRMT R173, R92, 0x5410, R43 ;  /* 0x000054105cad7816 */ /* 0x000fe2000000002b */
[----:B------:R-:W-:Y:S01]  /*6be0*/  IMAD.MOV.U32 R92, RZ, RZ, R88 ;  /* 0x000000ffff5c7224 */ /* 0x000fe200078e0058 */
[----:B------:R-:W-:Y:S01]  /*6bf0*/  MOV R94, R86 ;  /* 0x00000056005e7202 */ /* 0x000fe20000000f00 */
[----:B------:R-:W-:-:S03]  /*6c00*/  IMAD.MOV.U32 R43, RZ, RZ, R89 ;  /* 0x000000ffff2b7224 */ /* 0x000fc600078e0059 */
[----:B------:R-:W-:Y:S02]  /*6c10*/  PRMT R161, R93, 0x5410, R94 ;  /* 0x000054105da17816 */ /* 0x000fe4000000005e */
[----:B------:R-:W-:Y:S01]  /*6c20*/  PRMT R174, R92, 0x5410, R43 ;  /* 0x000054105cae7816 */ /* 0x000fe2000000002b */
[----:B------:R-:W-:Y:S06]  /*6c30*/  @!P2 BRA `(.L_x_694) ;  /* 0x000000000004a947 */ /* 0x000fec0003800000 */
[----:B------:R-:W-:Y:S01]  /*6c40*/  BPT.TRAP 0x1 ;  /* 0x000000040000795c */ /* 0x000fe20000300000 */
.L_x_694:
[----:B------:R-:W-:Y:S01]  /*6c50*/  IMAD R43, R17, 0x8, R16 ;  /* 0x00000008112b7824 */ /* 0x000fe200078e0210 */
[----:B------:R-:W-:Y:S01]  /*6c60*/  SHF.L.U32 R100, R205, 0x1f, RZ ;  /* 0x0000001fcd647819 */ /* 0x000fe200000006ff */
[----:B------:R-:W0:Y:S01]  /*6c70*/  LDC R147, c[0x0][0x2f4] ;  /* 0x0000bd00ff937b82 */ /* 0x000e220000000800 */
[----:B------:R-:W-:Y:S01]  /*6c80*/  BSSY B1, `(.L_x_695) ;  /* 0x0000005000017945 */ /* 0x000fe20003800000 */
[----:B------:R-:W-:Y:S01]  /*6c90*/  MOV R127, R96 ;  /* 0x00000060007f7202 */ /* 0x000fe20000000f00 */
[----:B------:R-:W1:Y:S05]  /*6ca0*/  SYNCS.PHASECHK.TRANS64.TRYWAIT P5, [R43+URZ+0x36890], R100 ;  /* 0x036890642b0075a7 */ /* 0x000e6a00080a017f */
[----:B------:R-:W2:Y:S01]  /*6cb0*/  LDC.64 R128, c[0x0][0x300] ;  /* 0x0000c000ff807b82 */ /* 0x000ea20000000a00 */
[----:B-1----:R-:W-:Y:S05]  /*6cc0*/  @!P5 BRA `(.L_x_696) ;  /* 0x000001f000d4d947 */ /* 0x002fea0003800000 */
.L_x_997:
[----:B------:R-:W-:Y:S05]  /*6cd0*/  BSYNC B1 ;  /* 0x0000000000017941 */ /* 0x000fea0003800000 */
.L_x_695:
[----:B------:R-:W-:Y:S01]  /*6ce0*/  BSSY B1, `(.L_x_697) ;  /* 0x0000185000017945 */ /* 0x000fe20003800000 */
[----:B0-----:R-:W-:-:S03]  /*6cf0*/  IMAD.IADD R149, R147, 0x1, -R132 ;  /* 0x0000000193957824 */ /* 0x001fc600078e0a84 */
[----:B------:R-:W-:Y:S05]  /*6d00*/  @P4 BRA `(.L_x_698) ;  /* 0x0000001800084947 */ /* 0x000fea0003800000 */
[----:B------:R-:W-:Y:S01]  /*6d10*/  ISETP.NE.AND P4, PT, R30, RZ, PT ;  /* 0x000000ff1e00720c */ /* 0x000fe20003f85270 */
[-C--:B--2---:R-:W-:Y:S01]  /*6d20*/  IMAD R156, R150, R128.reuse, RZ ;  /* 0x00000080969c7224 */ /* 0x084fe200078e02ff */
[----:B------:R-:W-:Y:S01]  /*6d30*/  BSSY B2, `(.L_x_699) ;  /* 0x0000081000027945 */ /* 0x000fe20003800000 */
[----:B------:R-:W-:-:S04]  /*6d40*/  IMAD.WIDE.U32 R130, R204, R128, R126 ;  /* 0x00000080cc827225 */ /* 0x000fc800078e007e */
[----:B------:R-:W-:-:S04]  /*6d50*/  IMAD R156, R204, R129, R156 ;  /* 0x00000081cc9c7224 */ /* 0x000fc800078e029c */
[----:B------:R-:W-:Y:S02]  /*6d60*/  IMAD.IADD R156, R156, 0x1, R131 ;  /* 0x000000019c9c7824 */ /* 0x000fe400078e0283 */
[----:B------:R-:W-:Y:S05]  /*6d70*/  @!P4 BRA `(.L_x_700) ;  /* 0x0000000400f0c947 */ /* 0x000fea0003800000 */
[----:B------:R-:W-:Y:S01]  /*6d80*/  SEL R92, R132, R149, !P0 ;  /* 0x00000095845c7207 */ /* 0x000fe20004000000 */
[----:B------:R-:W-:Y:S01]  /*6d90*/  BSSY B3, `(.L_x_701) ;  /* 0x000006e000037945 */ /* 0x000fe20003800000 */
[----:B------:R-:W-:Y:S02]  /*6da0*/  ISETP.GE.AND P4, PT, R18, R121, PT ;  /* 0x000000791200720c */ /* 0x000fe40003f86270 */
[----:B------:R-:W-:-:S04]  /*6db0*/  SHF.R.S32.HI R93, RZ, 0x1f, R92 ;  /* 0x0000001fff5d7819 */ /* 0x000fc8000001145c */
[----:B------:R-:W-:-:S04]  /*6dc0*/  LEA.HI R93, R93, R92, RZ, 0x4 ;  /* 0x0000005c5d5d7211 */ /* 0x000fc800078f20ff */
[----:B------:R-:W-:-:S04]  /*6dd0*/  LEA.HI.SX32 R164, R93, R101, 0x1c ;  /* 0x000000655da47211 */ /* 0x000fc800078fe2ff */
[----:B------:R-:W-:-:S04]  /*6de0*/  SHF.R.S32.HI R93, RZ, 0x1f, R164 ;  /* 0x0000001fff5d7819 */ /* 0x000fc800000114a4 */
[----:B------:R-:W-:Y:S02]  /*6df0*/  LEA.HI R93, R93, R164, RZ, 0x3 ;  /* 0x000000a45d5d7211 */ /* 0x000fe400078f18ff */
[----:B------:R-:W-:Y:S02]  /*6e00*/  SHF.L.U32 R164, R164, 0x3, RZ ;  /* 0x00000003a4a47819 */ /* 0x000fe400000006ff */
[----:B------:R-:W-:Y:S02]  /*6e10*/  SHF.R.S32.HI R93, RZ, 0x3, R93 ;  /* 0x00000003ff5d7819 */ /* 0x000fe4000001145d */
[----:B------:R-:W-:-:S03]  /*6e20*/  LOP3.LUT R92, R212, 0x38, R164, 0xf8, !PT ;  /* 0x00000038d45c7812 */ /* 0x000fc600078ef8a4 */
[----:B------:R-:W-:Y:S01]  /*6e30*/  IMAD R93, R93, 0x1c00, R214 ;  /* 0x00001c005d5d7824 */ /* 0x000fe200078e02d6 */
[----:B------:R-:W-:-:S05]  /*6e40*/  LOP3.LUT R92, R92, R213, RZ, 0x3c, !PT ;  /* 0x000000d55c5c7212 */ /* 0x000fca00078e3cff */
[----:B------:R-:W-:-:S04]  /*6e50*/  IMAD.IADD R92, R93, 0x1, R92 ;  /* 0x000000015d5c7824 */ /* 0x000fc800078e025c */
[C---:B------:R-:W-:Y:S02]  /*6e60*/  IMAD R96, R17.reuse, 0x5400, R92 ;  /* 0x0000540011607824 */ /* 0x040fe400078e025c */
[----:B------:R-:W-:Y:S02]  /*6e70*/  IMAD R92, R17, 0x5400, R146 ;  /* 0x00005400115c7824 */ /* 0x000fe400078e0292 */
[--C-:B------:R-:W-:Y:S02]  /*6e80*/  IMAD R96, R96, 0x2, R16.reuse ;  /* 0x0000000260607824 */ /* 0x100fe400078e0210 */
[----:B------:R-:W-:-:S04]  /*6e90*/  IMAD R92, R92, 0x2, R16 ;  /* 0x000000025c5c7824 */ /* 0x000fc800078e0210 */
[----:B------:R-:W0:Y:S04]  /*6ea0*/  LDS.128 R96, [R96+0x21400] ;  /* 0x0214000060607984 */ /* 0x000e280000000c00 */
[----:B------:R-:W2:Y:S01]  /*6eb0*/  LDS.128 R92, [R92+0x21400] ;  /* 0x021400005c5c7984 */ /* 0x000ea20000000c00 */
[----:B------:R-:W-:Y:S05]  /*6ec0*/  @P4 BRA `(.L_x_702) ;  /* 0x0000000400684947 */ /* 0x000fea0003800000 */
[----:B0-----:R-:W-:Y:S01]  /*6ed0*/  MOV R167, R97 ;  /* 0x0000006100a77202 */ /* 0x001fe20000000f00 */
[----:B--2---:R-:W-:Y:S01]  /*6ee0*/  IMAD.MOV.U32 R166, RZ, RZ, R93 ;  /* 0x000000ffffa67224 */ /* 0x004fe200078e005d */
[--C-:B------:R-:W-:Y:S01]  /*6ef0*/  SHF.R.U64 R52, R52, 0x10, R53.reuse ;  /* 0x0000001034347819 */ /* 0x100fe20000001235 */
[----:B------:R-:W-:Y:S01]  /*6f00*/  HADD2.F32 R165, -RZ, R165.H0_H0 ;  /* 0x200000a5ffa57230 */ /* 0x000fe20000004100 */
[----:B------:R-:W-:Y:S01]  /*6f10*/  SHF.R.U32.HI R53, RZ, 0x10, R53 ;  /* 0x00000010ff357819 */ /* 0x000fe20000011635 */
[----:B------:R-:W-:Y:S01]  /*6f20*/  HADD2.F32 R93, -RZ, R167.H0_H0 ;  /* 0x200000a7ff5d7230 */ /* 0x000fe20000004100 */
[----:B------:R-:W-:Y:S01]  /*6f30*/  SHF.R.U64 R54, R54, 0x10, R55 ;  /* 0x0000001036367819 */ /* 0x000fe20000001237 */
[----:B------:R-:W-:Y:S02]  /*6f40*/  HADD2.F32 R169, -RZ, R166.H0_H0 ;  /* 0x200000a6ffa97230 */ /* 0x000fe40000004100 */
[----:B------:R-:W-:Y:S02]  /*6f50*/  HADD2.F32 R168, -RZ, R168.H0_H0 ;  /* 0x200000a8ffa87230 */ /* 0x000fe40000004100 */
[----:B------:R-:W-:Y:S01]  /*6f60*/  FMUL.FTZ R97, R93, R165 ;  /* 0x000000a55d617220 */ /* 0x000fe20000410000 */
[----:B------:R-:W-:-:S02]  /*6f70*/  HADD2.F32 R53, -RZ, R53.H0_H0 ;  /* 0x20000035ff357230 */ /* 0x000fc40000004100 */
[C---:B------:R-:W-:Y:S01]  /*6f80*/  FMUL.FTZ R165, R169.reuse, R165 ;  /* 0x000000a5a9a57220 */ /* 0x040fe20000410000 */
[----:B------:R-:W-:Y:S02]  /*6f90*/  HADD2.F32 R54, -RZ, R54.H0_H0 ;  /* 0x20000036ff367230 */ /* 0x000fe40000004100 */
[-C--:B------:R-:W-:Y:S01]  /*6fa0*/  FFMA.FTZ R97, R169, R168.reuse, -R97 ;  /* 0x000000a8a9617223 */ /* 0x080fe20000010861 */
[----:B------:R-:W-:Y:S01]  /*6fb0*/  FFMA.FTZ R93, R93, R168, R165 ;  /* 0x000000a85d5d7223 */ /* 0x000fe200000100a5 */
[--C-:B------:R-:W-:Y:S02]  /*6fc0*/  SHF.R.U32.HI R168, RZ, 0x10, R65.reuse ;  /* 0x00000010ffa87819 */ /* 0x100fe40000011641 */
[----:B------:R-:W-:Y:S01]  /*6fd0*/  SHF.R.U64 R165, R64, 0x10, R65 ;  /* 0x0000001040a57819 */ /* 0x000fe20000001241 */
[----:B------:R-:W-:Y:S02]  /*6fe0*/  HADD2.F32 R64, -RZ, R167.H1_H1 ;  /* 0x300000a7ff407230 */ /* 0x000fe40000004100 */
[----:B------:R-:W-:-:S02]  /*6ff0*/  HADD2.F32 R168, -RZ, R168.H0_H0 ;  /* 0x200000a8ffa87230 */ /* 0x000fc40000004100 */
[----:B------:R-:W-:Y:S02]  /*7000*/  HADD2.F32 R65, -RZ, R166.H1_H1 ;  /* 0x300000a6ff417230 */ /* 0x000fe40000004100 */
[----:B------:R-:W-:Y:S02]  /*7010*/  HADD2.F32 R165, -RZ, R165.H0_H0 ;  /* 0x200000a5ffa57230 */ /* 0x000fe40000004100 */
[-C--:B------:R-:W-:Y:S01]  /*7020*/  FMUL.FTZ R166, R64, R168.reuse ;  /* 0x000000a840a67220 */ /* 0x080fe20000410000 */
[----:B------:R-:W-:-:S03]  /*7030*/  FMUL.FTZ R168, R65, R168 ;  /* 0x000000a841a87220 */ /* 0x000fc60000410000 */
[-C--:B------:R-:W-:Y:S01]  /*7040*/  FFMA.FTZ R65, R65, R53.reuse, -R166 ;  /* 0x0000003541417223 */ /* 0x080fe200000108a6 */
[----:B------:R-:W-:Y:S02]  /*7050*/  HADD2.F32 R166, -RZ, R183.H0_H0 ;  /* 0x200000b7ffa67230 */ /* 0x000fe40000004100 */
[----:B------:R-:W-:Y:S01]  /*7060*/  FFMA.FTZ R53, R64, R53, R168 ;  /* 0x0000003540357223 */ /* 0x000fe200000100a8 */
[----:B------:R-:W-:Y:S02]  /*7070*/  IMAD.MOV.U32 R64, RZ, RZ, R95 ;  /* 0x000000ffff407224 */ /* 0x000fe400078e005f */
[----:B------:R-:W-:Y:S01]  /*7080*/  HADD2.F32 R168, -RZ, R185.H0_H0 ;  /* 0x200000b9ffa87230 */ /* 0x000fe20000004100 */
[----:B------:R-:W-:Y:S01]  /*7090*/  F2FP.F16.F32.PACK_AB R65, R65, R97 ;  /* 0x000000614141723e */ /* 0x000fe200000000ff */
[----:B------:R-:W-:Y:S01]  /*70a0*/  HADD2.F32 R95, -RZ, R99.H0_H0 ;  /* 0x20000063ff5f7230 */ /* 0x000fe20000004100 */
[----:B------:R-:W-:Y:S01]  /*70b0*/  F2FP.F16.F32.PACK_AB R53, R53, R93 ;  /* 0x0000005d3535723e */ /* 0x000fe200000000ff */
[--C-:B------:R-:W-:Y:S01]  /*70c0*/  HADD2.F32 R167, -RZ, R64.reuse.H0_H0 ;  /* 0x20000040ffa77230 */ /* 0x100fe20000004100 */
[----:B------:R-:W-:Y:S01]  /*70d0*/  MOV R93, R65 ;  /* 0x00000041005d7202 */ /* 0x000fe20000000f00 */
[----:B------:R-:W-:-:S02]  /*70e0*/  HADD2.F32 R64, -RZ, R64.H1_H1 ;  /* 0x30000040ff407230 */ /* 0x000fc40000004100 */
[----:B------:R-:W-:Y:S01]  /*70f0*/  FMUL.FTZ R169, R95, R168 ;  /* 0x000000a85fa97220 */ /* 0x000fe20000410000 */
[----:B------:R-:W-:-:S03]  /*7100*/  IMAD.MOV.U32 R97, RZ, RZ, R53 ;  /* 0x000000ffff617224 */ /* 0x000fc600078e0035 */
[C---:B------:R-:W-:Y:S01]  /*7110*/  FFMA.FTZ R169, R167.reuse, R166, -R169 ;  /* 0x000000a6a7a97223 */ /* 0x040fe200000108a9 */
[----:B------:R-:W-:Y:S01]  /*7120*/  FMUL.FTZ R167, R167, R168 ;  /* 0x000000a8a7a77220 */ /* 0x000fe20000410000 */
[----:B------:R-:W-:-:S03]  /*7130*/  HADD2.F32 R168, -RZ, R185.H1_H1 ;  /* 0x300000b9ffa87230 */ /* 0x000fc60000004100 */
[----:B------:R-:W-:Y:S01]  /*7140*/  FFMA.FTZ R167, R95, R166, R167 ;  /* 0x000000a65fa77223 */ /* 0x000fe200000100a7 */
[----:B------:R-:W-:Y:S02]  /*7150*/  SHF.R.U32.HI R95, RZ, 0x10, R55 ;  /* 0x00000010ff5f7819 */ /* 0x000fe40000011637 */
[--C-:B------:R-:W-:Y:S01]  /*7160*/  SHF.R.U64 R55, R66, 0x10, R67.reuse ;  /* 0x0000001042377819 */ /* 0x100fe20000001243 */
[----:B------:R-:W-:Y:S01]  /*7170*/  HADD2.F32 R66, -RZ, R99.H1_H1 ;  /* 0x30000063ff427230 */ /* 0x000fe20000004100 */
[----:B------:R-:W-:Y:S01]  /*7180*/  SHF.R.U32.HI R67, RZ, 0x10, R67 ;  /* 0x00000010ff437819 */ /* 0x000fe20000011643 */
[----:B------:R-:W-:Y:S02]  /*7190*/  HADD2.F32 R99, -RZ, R95.H0_H0 ;  /* 0x2000005fff637230 */ /* 0x000fe40000004100 */
[----:B------:R-:W-:Y:S02]  /*71a0*/  HADD2.F32 R55, -RZ, R55.H0_H0 ;  /* 0x20000037ff377230 */ /* 0x000fe40000004100 */
[----:B------:R-:W-:-:S05]  /*71b0*/  HADD2.F32 R67, -RZ, R67.H0_H0 ;  /* 0x20000043ff437230 */ /* 0x000fca0000004100 */
[----:B------:R-:W-:-:S04]  /*71c0*/  FMUL.FTZ R95, R66, R67 ;  /* 0x00000043425f7220 */ /* 0x000fc80000410000 */
[C---:B------:R-:W-:Y:S01]  /*71d0*/  FFMA.FTZ R95, R64.reuse, R99, -R95 ;  /* 0x00000063405f7223 */ /* 0x040fe2000001085f */
[----:B------:R-:W-:Y:S01]  /*71e0*/  FMUL.FTZ R64, R64, R67 ;  /* 0x0000004340407220 */ /* 0x000fe20000410000 */
[----:B------:R-:W-:-:S03]  /*71f0*/  HADD2.F32 R67, -RZ, R183.H1_H1 ;  /* 0x300000b7ff437230 */ /* 0x000fc60000004100 */
[----:B------:R-:W-:Y:S01]  /*7200*/  FFMA.FTZ R64, R66, R99, R64 ;  /* 0x0000006342407223 */ /* 0x000fe20000010040 */
[----:B------:R-:W-:Y:S01]  /*7210*/  HADD2.F32 R66, -RZ, R96.H0_H0 ;  /* 0x20000060ff427230 */ /* 0x000fe20000004100 */
[----:B------:R-:W-:Y:S01]  /*7220*/  F2FP.F16.F32.PACK_AB R95, R95, R169 ;  /* 0x000000a95f5f723e */ /* 0x000fe200000000ff */
[--C-:B------:R-:W-:Y:S02]  /*7230*/  HADD2.F32 R99, -RZ, R92.reuse.H0_H0 ;  /* 0x2000005cff637230 */ /* 0x100fe40000004100 */
[----:B------:R-:W-:Y:S02]  /*7240*/  HADD2.F32 R92, -RZ, R92.H1_H1 ;  /* 0x3000005cff5c7230 */ /* 0x000fe40000004100 */
[-C--:B------:R-:W-:Y:S01]  /*7250*/  FMUL.FTZ R166, R66, R168.reuse ;  /* 0x000000a842a67220 */ /* 0x080fe20000410000 */
[----:B------:R-:W-:Y:S01]  /*7260*/  F2FP.F16.F32.PACK_AB R64, R64, R167 ;  /* 0x000000a74040723e */ /* 0x000fe200000000ff */
[C---:B------:R-:W-:Y:S02]  /*7270*/  FMUL.FTZ R168, R99.reuse, R168 ;  /* 0x000000a863a87220 */ /* 0x040fe40000410000 */
[----:B------:R-:W-:-:S02]  /*7280*/  FFMA.FTZ R166, R99, R67, -R166 ;  /* 0x0000004363a67223 */ /* 0x000fc400000108a6 */
[----:B------:R-:W-:Y:S01]  /*7290*/  FFMA.FTZ R168, R66, R67, R168 ;  /* 0x0000004342a87223 */ /* 0x000fe200000100a8 */
[----:B------:R-:W-:Y:S02]  /*72a0*/  HADD2.F32 R66, -RZ, R96.H1_H1 ;  /* 0x30000060ff427230 */ /* 0x000fe40000004100 */
[----:B------:R-:W-:Y:S02]  /*72b0*/  HADD2.F32 R67, -RZ, R52.H0_H0 ;  /* 0x20000034ff437230 */ /* 0x000fe40000004100 */
[--C-:B------:R-:W-:Y:S02]  /*72c0*/  HADD2.F32 R96, -RZ, R94.reuse.H0_H0 ;  /* 0x2000005eff607230 */ /* 0x100fe40000004100 */
[-C--:B------:R-:W-:Y:S01]  /*72d0*/  FMUL.FTZ R52, R66, R165.reuse ;  /* 0x000000a542347220 */ /* 0x080fe20000410000 */
[C---:B------:R-:W-:Y:S01]  /*72e0*/  FMUL.FTZ R165, R92.reuse, R165 ;  /* 0x000000a55ca57220 */ /* 0x040fe20000410000 */
[----:B------:R-:W-:Y:S02]  /*72f0*/  HADD2.F32 R94, -RZ, R94.H1_H1 ;  /* 0x3000005eff5e7230 */ /* 0x000fe40000004100 */
[-C--:B------:R-:W-:Y:S01]  /*7300*/  FFMA.FTZ R52, R92, R67.reuse, -R52 ;  /* 0x000000435c347223 */ /* 0x080fe20000010834 */
[----:B------:R-:W-:Y:S01]  /*7310*/  FFMA.FTZ R66, R66, R67, R165 ;  /* 0x0000004342427223 */ /* 0x000fe200000100a5 */
[----:B------:R-:W-:-:S02]  /*7320*/  HADD2.F32 R165, -RZ, R184.H1_H1 ;  /* 0x300000b8ffa57230 */ /* 0x000fc40000004100 */
[----:B------:R-:W-:Y:S01]  /*7330*/  HADD2.F32 R67, -RZ, R98.H0_H0 ;  /* 0x20000062ff437230 */ /* 0x000fe20000004100 */
[----:B------:R-:W-:Y:S01]  /*7340*/  F2FP.F16.F32.PACK_AB R52, R52, R166 ;  /* 0x000000a63434723e */ /* 0x000fe200000000ff */
[----:B------:R-:W-:Y:S01]  /*7350*/  HADD2.F32 R92, -RZ, R182.H1_H1 ;  /* 0x300000b6ff5c7230 */ /* 0x000fe20000004100 */
[----:B------:R-:W-:Y:S01]  /*7360*/  F2FP.F16.F32.PACK_AB R66, R66, R168 ;  /* 0x000000a84242723e */ /* 0x000fe200000000ff */
[----:B------:R-:W-:Y:S02]  /*7370*/  HADD2.F32 R98, -RZ, R98.H1_H1 ;  /* 0x30000062ff627230 */ /* 0x000fe40000004100 */
[-C--:B------:R-:W-:Y:S01]  /*7380*/  FMUL.FTZ R99, R67, R165.reuse ;  /* 0x000000a543637220 */ /* 0x080fe20000410000 */
[----:B------:R-:W-:-:S03]  /*7390*/  FMUL.FTZ R165, R96, R165 ;  /* 0x000000a560a57220 */ /* 0x000fc60000410000 */
[-C--:B------:R-:W-:Y:S01]  /*73a0*/  FFMA.FTZ R99, R96, R92.reuse, -R99 ;  /* 0x0000005c60637223 */ /* 0x080fe20000010863 */
[----:B------:R-:W-:Y:S01]  /*73b0*/  FFMA.FTZ R165, R67, R92, R165 ;  /* 0x0000005c43a57223 */ /* 0x000fe200000100a5 */
[-C--:B------:R-:W-:Y:S01]  /*73c0*/  FMUL.FTZ R67, R98, R55.reuse ;  /* 0x0000003762437220 */ /* 0x080fe20000410000 */
[C---:B------:R-:W-:Y:S01]  /*73d0*/  FMUL.FTZ R55, R94.reuse, R55 ;  /* 0x000000375e377220 */ /* 0x040fe20000410000 */
[----:B------:R-:W-:Y:S02]  /*73e0*/  IMAD.MOV.U32 R92, RZ, RZ, R52 ;  /* 0x000000ffff5c7224 */ /* 0x000fe400078e0034 */
[-C--:B------:R-:W-:Y:S01]  /*73f0*/  FFMA.FTZ R67, R94, R54.reuse, -R67 ;  /* 0x000000365e437223 */ /* 0x080fe20000010843 */
[----:B------:R-:W-:Y:S01]  /*7400*/  FFMA.FTZ R55, R98, R54, R55 ;  /* 0x0000003662377223 */ /* 0x000fe20000010037 */
[----:B------:R-:W-:-:S03]  /*7410*/  IMAD.MOV.U32 R96, RZ, RZ, R66 ;  /* 0x000000ffff607224 */ /* 0x000fc600078e0042 */
[----:B------:R-:W-:Y:S01]  /*7420*/  F2FP.F16.F32.PACK_AB R67, R67, R99 ;  /* 0x000000634343723e */ /* 0x000fe200000000ff */
[----:B------:R-:W-:Y:S01]  /*7430*/  IMAD.MOV.U32 R99, RZ, RZ, R64 ;  /* 0x000000ffff637224 */ /* 0x000fe200078e0040 */
[----:B------:R-:W-:-:S03]  /*7440*/  F2FP.F16.F32.PACK_AB R55, R55, R165 ;  /* 0x000000a53737723e */ /* 0x000fc600000000ff */
[----:B------:R-:W-:Y:S01]  /*7450*/  IMAD.MOV.U32 R94, RZ, RZ, R67 ;  /* 0x000000ffff5e7224 */ /* 0x000fe200078e0043 */
[----:B------:R-:W-:-:S07]  /*7460*/  MOV R98, R55 ;  /* 0x0000003700627202 */ /* 0x000fce0000000f00 */
.L_x_702:
[----:B------:R-:W-:Y:S05]  /*7470*/  BSYNC B3 ;  /* 0x0000000000037941 */ /* 0x000fea0003800000 */
.L_x_701:
[----:B------:R-:W-:-:S13]  /*7480*/  ISETP.GE.AND P4, PT, R164, R147, PT ;  /* 0x00000093a400720c */ /* 0x000fda0003f86270 */
[--C-:B------:R-:W-:Y:S02]  /*7490*/  @!P4 SHF.R.S32.HI R55, RZ, 0x1f, R164.reuse ;  /* 0x0000001fff37c819 */ /* 0x100fe400000114a4 */
[----:B------:R-:W-:-:S04]  /*74a0*/  @!P4 IADD3 R164, P5, P6, R118, R130, R164 ;  /* 0x0000008276a4c210 */ /* 0x000fc80007ebe0a4 */
[----:B------:R-:W-:Y:S02]  /*74b0*/  @!P4 IADD3.X R55, R7, R156, R55, P5, P6 ;  /* 0x0000009c0737c210 */ /* 0x000fe40002fec437 */
[----:B------:R-:W-:-:S04]  /*74c0*/  IADD3 R53, P5, P6, R118, R130, R25 ;  /* 0x0000008276357210 */ /* 0x000fc80007ebe019 */
[----:B------:R-:W-:Y:S02]  /*74d0*/  IADD3.X R54, R7, R156, R31, P5, P6 ;  /* 0x0000009c07367210 */ /* 0x000fe40002fec41f */
[----:B------:R-:W-:-:S04]  /*74e0*/  LEA R52, P5, R53, R124, 0x1 ;  /* 0x0000007c35347211 */ /* 0x000fc800078a08ff */
[----:B------:R-:W-:Y:S02]  /*74f0*/  LEA.HI.X R53, R53, R125, R54, 0x1, P5 ;  /* 0x0000007d35357211 */ /* 0x000fe400028f0c36 */
[----:B------:R-:W-:-:S03]  /*7500*/  @!P4 LEA R54, P5, R164, R124, 0x1 ;  /* 0x0000007ca436c211 */ /* 0x000fc600078a08ff */
[----:B--2---:R2:W-:Y:S01]  /*7510*/  STG.E.128 desc[UR60][R52.64], R92 ;  /* 0x0000005c34007986 */ /* 0x0045e2000c101d3c */
[----:B------:R-:W-:-:S05]  /*7520*/  @!P4 LEA.HI.X R55, R164, R125, R55, 0x1, P5 ;  /* 0x0000007da437c211 */ /* 0x000fca00028f0c37 */
[----:B0-----:R2:W-:Y:S04]  /*7530*/  @!P4 STG.E.128 desc[UR60][R54.64], R96 ;  /* 0x000000603600c986 */ /* 0x0015e8000c101d3c */
.L_x_700:
[----:B------:R-:W-:Y:S05]  /*7540*/  BSYNC B2 ;  /* 0x0000000000027941 */ /* 0x000fea0003800000 */
.L_x_699:
[----:B------:R-:W-:Y:S01]  /*7550*/  ISETP.NE.AND P4, PT, R34, RZ, PT ;  /* 0x000000ff2200720c */ /* 0x000fe20003f85270 */
[----:B------:R-:W-:-:S12]  /*7560*/  BSSY B2, `(.L_x_703) ;  /* 0x000007e000027945 */ /* 0x000fd80003800000 */
[----:B------:R-:W-:Y:S05]  /*7570*/  @!P4 BRA `(.L_x_704) ;  /* 0x0000000400f0c947 */ /* 0x000fea0003800000 */
[----:B--2---:R-:W-:Y:S01]  /*7580*/  SEL R52, R132, R149, !P1 ;  /* 0x0000009584347207 */ /* 0x004fe20004800000 */
[----:B------:R-:W-:Y:S01]  /*7590*/  BSSY B3, `(.L_x_705) ;  /* 0x0000070000037945 */ /* 0x000fe20003800000 */
[----:B------:R-:W-:Y:S02]  /*75a0*/  IADD3 R92, P4, P5, R118, R130, R27 ;  /* 0x00000082765c7210 */ /* 0x000fe40007d9e01b */
[----:B------:R-:W-:Y:S02]  /*75b0*/  SHF.R.S32.HI R53, RZ, 0x1f, R52 ;  /* 0x0000001fff357819 */ /* 0x000fe40000011434 */
[----:B------:R-:W-:Y:S02]  /*75c0*/  IADD3.X R93, R7, R156, R32, P4, P5 ;  /* 0x0000009c075d7210 */ /* 0x000fe400027ea420 */
[----:B------:R-:W-:Y:S02]  /*75d0*/  LEA.HI R53, R53, R52, RZ, 0x4 ;  /* 0x0000003435357211 */ /* 0x000fe400078f20ff */
[----:B------:R-:W-:-:S02]  /*75e0*/  ISETP.GE.AND P4, PT, R0, R121, PT ;  /* 0x000000790000720c */ /* 0x000fc40003f86270 */
[----:B------:R-:W-:-:S04]  /*75f0*/  LEA.HI.SX32 R94, R53, R26, 0x1c ;  /* 0x0000001a355e7211 */ /* 0x000fc800078fe2ff */
[----:B------:R-:W-:-:S04]  /*7600*/  SHF.R.S32.HI R53, RZ, 0x1f, R94 ;  /* 0x0000001fff357819 */ /* 0x000fc8000001145e */
[----:B------:R-:W-:Y:S01]  /*7610*/  LEA.HI R53, R53, R94, RZ, 0x3 ;  /* 0x0000005e35357211 */ /* 0x000fe200078f18ff */
[----:B------:R-:W-:-:S03]  /*7620*/  IMAD.SHL.U32 R94, R94, 0x8, RZ ;  /* 0x000000085e5e7824 */ /* 0x000fc600078e00ff */
[----:B------:R-:W-:Y:S02]  /*7630*/  SHF.R.S32.HI R53, RZ, 0x3, R53 ;  /* 0x00000003ff357819 */ /* 0x000fe40000011435 */
[----:B------:R-:W-:-:S03]  /*7640*/  LOP3.LUT R52, R212, 0x38, R94, 0xf8, !PT ;  /* 0x00000038d4347812 */ /* 0x000fc600078ef85e */
[----:B------:R-:W-:Y:S01]  /*7650*/  IMAD R53, R53, 0x1c00, R214 ;  /* 0x00001c0035357824 */ /* 0x000fe200078e02d6 */
[----:B------:R-:W-:-:S05]  /*7660*/  LOP3.LUT R52, R52, R213, RZ, 0x3c, !PT ;  /* 0x000000d534347212 */ /* 0x000fca00078e3cff */
[----:B------:R-:W-:-:S04]  /*7670*/  IMAD.IADD R52, R53, 0x1, R52 ;  /* 0x0000000135347824 */ /* 0x000fc800078e0234 */
[C---:B------:R-:W-:Y:S02]  /*7680*/  IMAD R64, R17.reuse, 0x5400, R52 ;  /* 0x0000540011407824 */ /* 0x040fe400078e0234 */
[----:B------:R-:W-:Y:S02]  /*7690*/  IMAD R52, R17, 0x5400, R145 ;  /* 0x0000540011347824 */ /* 0x000fe400078e0291 */
[----:B------:R-:W-:-:S03]  /*76a0*/  IMAD R64, R64, 0x2, R16 ;  /* 0x0000000240407824 */ /* 0x000fc600078e0210 */
[----:B------:R-:W-:-:S03]  /*76b0*/  LEA R52, R52, R16, 0x1 ;  /* 0x0000001034347211 */ /* 0x000fc600078e08ff */
[----:B------:R-:W0:Y:S04]  /*76c0*/  LDS.128 R64, [R64+0x21400] ;  /* 0x0214000040407984 */ /* 0x000e280000000c00 */
[----:B------:R-:W2:Y:S01]  /*76d0*/  LDS.128 R52, [R52+0x21400] ;  /* 0x0214000034347984 */ /* 0x000ea20000000c00 */
[----:B------:R-:W-:Y:S05]  /*76e0*/  @P4 BRA `(.L_x_706) ;  /* 0x0000000400684947 */ /* 0x000fea0003800000 */
[----:B0-----:R-:W-:Y:S01]  /*76f0*/  IMAD.MOV.U32 R97, RZ, RZ, R65 ;  /* 0x000000ffff617224 */ /* 0x001fe200078e0041 */
[----:B------:R-:W-:Y:S01]  /*7700*/  SHF.R.U64 R48, R48, 0x10, R49 ;  /* 0x0000001030307819 */ /* 0x000fe20000001231 */
[----:B--2---:R-:W-:Y:S01]  /*7710*/  IMAD.MOV.U32 R65, RZ, RZ, R53 ;  /* 0x000000ffff417224 */ /* 0x004fe200078e0035 */
[----:B------:R-:W-:Y:S01]  /*7720*/  SHF.R.U64 R60, R60, 0x10, R61 ;  /* 0x000000103c3c7819 */ /* 0x000fe2000000123d */
[----:B------:R-:W-:Y:S01]  /*7730*/  HADD2.F32 R98, -RZ, R184.H0_H0 ;  /* 0x200000b8ff627230 */ /* 0x000fe20000004100 */
[----:B------:R-:W-:Y:S01]  /*7740*/  SHF.R.U64 R62, R62, 0x10, R63 ;  /* 0x000000103e3e7819 */ /* 0x000fe2000000123f */
[----:B------:R-:W-:Y:S01]  /*7750*/  HADD2.F32 R95, -RZ, R97.H0_H0 ;  /* 0x20000061ff5f7230 */ /* 0x000fe20000004100 */
[----:B------:R-:W-:Y:S01]  /*7760*/  SHF.R.U64 R50, R50, 0x10, R51 ;  /* 0x0000001032327819 */ /* 0x000fe20000001233 */
[----:B------:R-:W-:Y:S02]  /*7770*/  HADD2.F32 R96, -RZ, R65.H0_H0 ;  /* 0x20000041ff607230 */ /* 0x000fe40000004100 */
[----:B------:R-:W-:-:S02]  /*7780*/  HADD2.F32 R53, -RZ, R182.H0_H0 ;  /* 0x200000b6ff357230 */ /* 0x000fc40000004100 */
[CC--:B------:R-:W-:Y:S01]  /*7790*/  FMUL.FTZ R99, R95.reuse, R98.reuse ;  /* 0x000000625f637220 */ /* 0x0c0fe20000410000 */
[----:B------:R-:W-:Y:S02]  /*77a0*/  HADD2.F32 R65, -RZ, R65.H1_H1 ;  /* 0x30000041ff417230 */ /* 0x000fe40000004100 */
[C---:B------:R-:W-:Y:S01]  /*77b0*/  FMUL.FTZ R98, R96.reuse, R98 ;  /* 0x0000006260627220 */ /* 0x040fe20000410000 */
[----:B------:R-:W-:Y:S02]  /*77c0*/  HADD2.F32 R165, -RZ, R180.H1_H1 ;  /* 0x300000b4ffa57230 */ /* 0x000fe40000004100 */
[-C--:B------:R-:W-:Y:S01]  /*77d0*/  FFMA.FTZ R96, R96, R53.reuse, -R99 ;  /* 0x0000003560607223 */ /* 0x080fe20000010863 */
[----:B------:R-:W-:Y:S02]  /*77e0*/  HADD2.F32 R60, -RZ, R60.H0_H0 ;  /* 0x2000003cff3c7230 */ /* 0x000fe40000004100 */
[----:B------:R-:W-:Y:S01]  /*77f0*/  FFMA.FTZ R95, R95, R53, R98 ;  /* 0x000000355f5f7223 */ /* 0x000fe20000010062 */
[----:B------:R-:W-:Y:S01]  /*7800*/  SHF.R.U32.HI R98, RZ, 0x10, R61 ;  /* 0x00000010ff627819 */ /* 0x000fe2000001163d */
[----:B------:R-:W-:Y:S01]  /*7810*/  HADD2.F32 R53, -RZ, R97.H1_H1 ;  /* 0x30000061ff357230 */ /* 0x000fe20000004100 */
[----:B------:R-:W-:Y:S01]  /*7820*/  SHF.R.U32.HI R97, RZ, 0x10, R49 ;  /* 0x00000010ff617819 */ /* 0x000fe20000011631 */
[----:B------:R-:W-:Y:S01]  /*7830*/  HADD2.F32 R61, -RZ, R55.H0_H0 ;  /* 0x20000037ff3d7230 */ /* 0x000fe20000004100 */
[----:B------:R-:W-:Y:S01]  /*7840*/  MOV R49, R67 ;  /* 0x0000004300317202 */ /* 0x000fe20000000f00 */
[----:B------:R-:W-:-:S02]  /*7850*/  HADD2.F32 R98, -RZ, R98.H0_H0 ;  /* 0x20000062ff627230 */ /* 0x000fc40000004100 */
        /* <DEDUP_REMOVED lines=10> */
[----:B------:R-:W-:Y:S02]  /*7900*/  HADD2.F32 R55, -RZ, R55.H1_H1 ;  /* 0x30000037ff377230 */ /* 0x000fe40000004100 */
[-C--:B------:R-:W-:Y:S01]  /*7910*/  FMUL.FTZ R99, R67, R98.reuse ;  /* 0x0000006243637220 */ /* 0x080fe20000410000 */
[----:B------:R-:W-:Y:S01]  /*7920*/  FMUL.FTZ R98, R61, R98 ;  /* 0x000000623d627220 */ /* 0x000fe20000410000 */
[----:B------:R-:W-:Y:S01]  /*7930*/  HADD2.F32 R48, -RZ, R48.H0_H0 ;  /* 0x20000030ff307230 */ /* 0x000fe20000004100 */
[----:B------:R-:W-:Y:S01]  /*7940*/  F2FP.F16.F32.PACK_AB R95, R53, R95 ;  /* 0x0000005f355f723e */ /* 0x000fe200000000ff */
[-C--:B------:R-:W-:Y:S01]  /*7950*/  FFMA.FTZ R61, R61, R97.reuse, -R99 ;  /* 0x000000613d3d7223 */ /* 0x080fe20000010863 */
[----:B------:R-:W-:Y:S01]  /*7960*/  FFMA.FTZ R98, R67, R97, R98 ;  /* 0x0000006143627223 */ /* 0x000fe20000010062 */
[----:B------:R-:W-:Y:S01]  /*7970*/  SHF.R.U32.HI R97, RZ, 0x10, R63 ;  /* 0x00000010ff617819 */ /* 0x000fe2000001163f */
[----:B------:R-:W-:Y:S01]  /*7980*/  HADD2.F32 R63, -RZ, R54.H0_H0 ;  /* 0x20000036ff3f7230 */ /* 0x000fe20000004100 */
[----:B------:R-:W-:Y:S01]  /*7990*/  SHF.R.U32.HI R67, RZ, 0x10, R51 ;  /* 0x00000010ff437819 */ /* 0x000fe20000011633 */
[----:B------:R-:W-:-:S02]  /*79a0*/  HADD2.F32 R62, -RZ, R62.H0_H0 ;  /* 0x2000003eff3e7230 */ /* 0x000fc40000004100 */
[----:B------:R-:W-:Y:S02]  /*79b0*/  HADD2.F32 R97, -RZ, R97.H0_H0 ;  /* 0x20000061ff617230 */ /* 0x000fe40000004100 */
[----:B------:R-:W-:Y:S02]  /*79c0*/  HADD2.F32 R67, -RZ, R67.H0_H0 ;  /* 0x20000043ff437230 */ /* 0x000fe40000004100 */
[----:B------:R-:W-:Y:S02]  /*79d0*/  HADD2.F32 R54, -RZ, R54.H1_H1 ;  /* 0x30000036ff367230 */ /* 0x000fe40000004100 */
[-C--:B------:R-:W-:Y:S01]  /*79e0*/  FMUL.FTZ R99, R49, R97.reuse ;  /* 0x0000006131637220 */ /* 0x080fe20000410000 */
[C---:B------:R-:W-:Y:S01]  /*79f0*/  FMUL.FTZ R97, R55.reuse, R97 ;  /* 0x0000006137617220 */ /* 0x040fe20000410000 */
[----:B------:R-:W-:Y:S02]  /*7a00*/  HADD2.F32 R50, -RZ, R50.H0_H0 ;  /* 0x20000032ff327230 */ /* 0x000fe40000004100 */
[-C--:B------:R-:W-:Y:S01]  /*7a10*/  FFMA.FTZ R55, R55, R67.reuse, -R99 ;  /* 0x0000004337377223 */ /* 0x080fe20000010863 */
[----:B------:R-:W-:Y:S01]  /*7a20*/  FFMA.FTZ R49, R49, R67, R97 ;  /* 0x0000004331317223 */ /* 0x000fe20000010061 */
[----:B------:R-:W-:-:S02]  /*7a30*/  HADD2.F32 R67, -RZ, R64.H0_H0 ;  /* 0x20000040ff437230 */ /* 0x000fc40000004100 */
[----:B------:R-:W-:Y:S01]  /*7a40*/  HADD2.F32 R99, -RZ, R52.H0_H0 ;  /* 0x20000034ff637230 */ /* 0x000fe20000004100 */
[----:B------:R-:W-:Y:S01]  /*7a50*/  F2FP.F16.F32.PACK_AB R55, R55, R61 ;  /* 0x0000003d3737723e */ /* 0x000fe200000000ff */
[----:B------:R-:W-:Y:S02]  /*7a60*/  HADD2.F32 R97, -RZ, R180.H0_H0 ;  /* 0x200000b4ff617230 */ /* 0x000fe40000004100 */
[-C--:B------:R-:W-:Y:S01]  /*7a70*/  FMUL.FTZ R164, R67, R165.reuse ;  /* 0x000000a543a47220 */ /* 0x080fe20000410000 */
[----:B------:R-:W-:Y:S02]  /*7a80*/  HADD2.F32 R64, -RZ, R64.H1_H1 ;  /* 0x30000040ff407230 */ /* 0x000fe40000004100 */
[C---:B------:R-:W-:Y:S01]  /*7a90*/  FMUL.FTZ R165, R99.reuse, R165 ;  /* 0x000000a563a57220 */ /* 0x040fe20000410000 */
[----:B------:R-:W-:Y:S02]  /*7aa0*/  HADD2.F32 R52, -RZ, R52.H1_H1 ;  /* 0x30000034ff347230 */ /* 0x000fe40000004100 */
[-C--:B------:R-:W-:Y:S01]  /*7ab0*/  FFMA.FTZ R164, R99, R97.reuse, -R164 ;  /* 0x0000006163a47223 */ /* 0x080fe200000108a4 */
[----:B------:R-:W-:Y:S01]  /*7ac0*/  F2FP.F16.F32.PACK_AB R49, R49, R98 ;  /* 0x000000623131723e */ /* 0x000fe200000000ff */
[----:B------:R-:W-:Y:S01]  /*7ad0*/  FFMA.FTZ R165, R67, R97, R165 ;  /* 0x0000006143a57223 */ /* 0x000fe200000100a5 */
[-C--:B------:R-:W-:Y:S01]  /*7ae0*/  FMUL.FTZ R67, R64, R60.reuse ;  /* 0x0000003c40437220 */ /* 0x080fe20000410000 */
[----:B------:R-:W-:Y:S01]  /*7af0*/  FMUL.FTZ R60, R52, R60 ;  /* 0x0000003c343c7220 */ /* 0x000fe20000410000 */
[----:B------:R-:W-:-:S02]  /*7b00*/  HADD2.F32 R97, -RZ, R179.H1_H1 ;  /* 0x300000b3ff617230 */ /* 0x000fc40000004100 */
[-C--:B------:R-:W-:Y:S01]  /*7b10*/  FFMA.FTZ R67, R52, R48.reuse, -R67 ;  /* 0x0000003034437223 */ /* 0x080fe20000010843 */
[----:B------:R-:W-:Y:S01]  /*7b20*/  FFMA.FTZ R60, R64, R48, R60 ;  /* 0x00000030403c7223 */ /* 0x000fe2000001003c */
[--C-:B------:R-:W-:Y:S02]  /*7b30*/  HADD2.F32 R48, -RZ, R66.reuse.H0_H0 ;  /* 0x20000042ff307230 */ /* 0x100fe40000004100 */
[----:B------:R-:W-:Y:S01]  /*7b40*/  HADD2.F32 R52, -RZ, R179.H0_H0 ;  /* 0x200000b3ff347230 */ /* 0x000fe20000004100 */
[----:B------:R-:W-:Y:S01]  /*7b50*/  F2FP.F16.F32.PACK_AB R67, R67, R164 ;  /* 0x000000a44343723e */ /* 0x000fe200000000ff */
[----:B------:R-:W-:Y:S02]  /*7b60*/  HADD2.F32 R66, -RZ, R66.H1_H1 ;  /* 0x30000042ff427230 */ /* 0x000fe40000004100 */
[-C--:B------:R-:W-:Y:S01]  /*7b70*/  FMUL.FTZ R64, R48, R97.reuse ;  /* 0x0000006130407220 */ /* 0x080fe20000410000 */
[----:B------:R-:W-:Y:S01]  /*7b80*/  FMUL.FTZ R97, R63, R97 ;  /* 0x000000613f617220 */ /* 0x000fe20000410000 */
[----:B------:R-:W-:Y:S01]  /*7b90*/  F2FP.F16.F32.PACK_AB R60, R60, R165 ;  /* 0x000000a53c3c723e */ /* 0x000fe200000000ff */
[----:B------:R-:W-:-:S02]  /*7ba0*/  IMAD.MOV.U32 R53, RZ, RZ, R65 ;  /* 0x000000ffff357224 */ /* 0x000fc400078e0041 */
[-C--:B------:R-:W-:Y:S01]  /*7bb0*/  FFMA.FTZ R64, R63, R52.reuse, -R64 ;  /* 0x000000343f407223 */ /* 0x080fe20000010840 */
[----:B------:R-:W-:Y:S01]  /*7bc0*/  FFMA.FTZ R97, R48, R52, R97 ;  /* 0x0000003430617223 */ /* 0x000fe20000010061 */
[-C--:B------:R-:W-:Y:S01]  /*7bd0*/  FMUL.FTZ R48, R66, R62.reuse ;  /* 0x0000003e42307220 */ /* 0x080fe20000410000 */
[C---:B------:R-:W-:Y:S01]  /*7be0*/  FMUL.FTZ R62, R54.reuse, R62 ;  /* 0x0000003e363e7220 */ /* 0x040fe20000410000 */
[----:B------:R-:W-:Y:S01]  /*7bf0*/  IMAD.MOV.U32 R52, RZ, RZ, R67 ;  /* 0x000000ffff347224 */ /* 0x000fe200078e0043 */
[----:B------:R-:W-:Y:S01]  /*7c00*/  MOV R65, R95 ;  /* 0x0000005f00417202 */ /* 0x000fe20000000f00 */
[-C--:B------:R-:W-:Y:S01]  /*7c10*/  FFMA.FTZ R48, R54, R50.reuse, -R48 ;  /* 0x0000003236307223 */ /* 0x080fe20000010830 */
[----:B------:R-:W-:Y:S01]  /*7c20*/  FFMA.FTZ R62, R66, R50, R62 ;  /* 0x00000032423e7223 */ /* 0x000fe2000001003e */
[----:B------:R-:W-:-:S03]  /*7c30*/  IMAD.MOV.U32 R67, RZ, RZ, R49 ;  /* 0x000000ffff437224 */ /* 0x000fc600078e0031 */
[----:B------:R-:W-:Y:S01]  /*7c40*/  F2FP.F16.F32.PACK_AB R48, R48, R64 ;  /* 0x000000403030723e */ /* 0x000fe200000000ff */
[----:B------:R-:W-:Y:S01]  /*7c50*/  IMAD.MOV.U32 R64, RZ, RZ, R60 ;  /* 0x000000ffff407224 */ /* 0x000fe200078e003c */
[----:B------:R-:W-:-:S03]  /*7c60*/  F2FP.F16.F32.PACK_AB R62, R62, R97 ;  /* 0x000000613e3e723e */ /* 0x000fc600000000ff */
[----:B------:R-:W-:Y:S02]  /*7c70*/  IMAD.MOV.U32 R54, RZ, RZ, R48 ;  /* 0x000000ffff367224 */ /* 0x000fe400078e0030 */
[----:B------:R-:W-:-:S07]  /*7c80*/  IMAD.MOV.U32 R66, RZ, RZ, R62 ;  /* 0x000000ffff427224 */ /* 0x000fce00078e003e */
.L_x_706:
[----:B------:R-:W-:Y:S05]  /*7c90*/  BSYNC B3 ;  /* 0x0000000000037941 */ /* 0x000fea0003800000 */
.L_x_705:
[----:B------:R-:W-:-:S13]  /*7ca0*/  ISETP.GE.AND P4, PT, R94, R147, PT ;  /* 0x000000935e00720c */ /* 0x000fda0003f86270 */
[--C-:B------:R-:W-:Y:S02]  /*7cb0*/  @!P4 SHF.R.S32.HI R51, RZ, 0x1f, R94.reuse ;  /* 0x0000001fff33c819 */ /* 0x100fe4000001145e */
[----:B------:R-:W-:-:S04]  /*7cc0*/  @!P4 IADD3 R94, P5, P6, R118, R130, R94 ;  /* 0x00000082765ec210 */ /* 0x000fc80007ebe05e */
[----:B------:R-:W-:Y:S02]  /*7cd0*/  @!P4 IADD3.X R51, R7, R156, R51, P5, P6 ;  /* 0x0000009c0733c210 */ /* 0x000fe40002fec433 */
[----:B------:R-:W-:-:S04]  /*7ce0*/  LEA R48, P5, R92, R124, 0x1 ;  /* 0x0000007c5c307211 */ /* 0x000fc800078a08ff */
[----:B------:R-:W-:Y:S02]  /*7cf0*/  LEA.HI.X R49, R92, R125, R93, 0x1, P5 ;  /* 0x0000007d5c317211 */ /* 0x000fe400028f0c5d */
[----:B------:R-:W-:-:S03]  /*7d00*/  @!P4 LEA R50, P5, R94, R124, 0x1 ;  /* 0x0000007c5e32c211 */ /* 0x000fc600078a08ff */
[----:B--2---:R3:W-:Y:S01]  /*7d10*/  STG.E.128 desc[UR60][R48.64], R52 ;  /* 0x0000003430007986 */ /* 0x0047e2000c101d3c */
[----:B------:R-:W-:-:S05]  /*7d20*/  @!P4 LEA.HI.X R51, R94, R125, R51, 0x1, P5 ;  /* 0x0000007d5e33c211 */ /* 0x000fca00028f0c33 */
[----:B0-----:R3:W-:Y:S04]  /*7d30*/  @!P4 STG.E.128 desc[UR60][R50.64], R64 ;  /* 0x000000403200c986 */ /* 0x0017e8000c101d3c */
.L_x_704:
[----:B------:R-:W-:Y:S05]  /*7d40*/  BSYNC B2 ;  /* 0x0000000000027941 */ /* 0x000fea0003800000 */
.L_x_703:
[----:B------:R-:W-:-:S13]  /*7d50*/  ISETP.NE.AND P4, PT, R35, RZ, PT ;  /* 0x000000ff2300720c */ /* 0x000fda0003f85270 */
[----:B------:R-:W-:Y:S05]  /*7d60*/  @!P4 BRA `(.L_x_698) ;  /* 0x0000000400f0c947 */ /* 0x000fea0003800000 */
[----:B---3--:R-:W3:Y:S01]  /*7d70*/  LDL R48, [R1+0x10] ;  /* 0x0000100001307983 */ /* 0x008ee20000100800 */
[----:B------:R-:W-:Y:S01]  /*7d80*/  IADD3 R60, P4, P5, R118, R130, R29 ;  /* 0x00000082763c7210 */ /* 0x000fe20007d9e01d */
[----:B------:R-:W-:Y:S03]  /*7d90*/  BSSY B2, `(.L_x_707) ;  /* 0x000006f000027945 */ /* 0x000fe60003800000 */
[----:B------:R-:W-:Y:S02]  /*7da0*/  IADD3.X R61, R7, R156, R33, P4, P5 ;  /* 0x0000009c073d7210 */ /* 0x000fe400027ea421 */
[----:B------:R-:W-:Y:S02]  /*7db0*/  ISETP.GE.AND P4, PT, R3, R121, PT ;  /* 0x000000790300720c */ /* 0x000fe40003f86270 */
[----:B---3--:R-:W-:-:S04]  /*7dc0*/  LOP3.LUT P6, RZ, R48, 0x1, RZ, 0xc0, !PT ;  /* 0x0000000130ff7812 */ /* 0x008fc800078cc0ff */
[----:B------:R-:W-:-:S04]  /*7dd0*/  SEL R48, R132, R149, !P6 ;  /* 0x0000009584307207 */ /* 0x000fc80007000000 */
        /* <DEDUP_REMOVED lines=10> */
[----:B------:R-:W-:Y:S02]  /*7e80*/  IMAD.IADD R49, R49, 0x1, R48 ;  /* 0x0000000131317824 */ /* 0x000fe400078e0230 */
[C---:B------:R-:W-:Y:S02]  /*7e90*/  IMAD R48, R17.reuse, 0x5400, R143 ;  /* 0x0000540011307824 */ /* 0x040fe400078e028f */
[----:B--2---:R-:W-:Y:S02]  /*7ea0*/  IMAD R52, R17, 0x5400, R49 ;  /* 0x0000540011347824 */ /* 0x004fe400078e0231 */
[--C-:B------:R-:W-:Y:S02]  /*7eb0*/  IMAD R48, R48, 0x2, R16.reuse ;  /* 0x0000000230307824 */ /* 0x100fe400078e0210 */
[----:B------:R-:W-:-:S04]  /*7ec0*/  IMAD R52, R52, 0x2, R16 ;  /* 0x0000000234347824 */ /* 0x000fc800078e0210 */
[----:B------:R-:W0:Y:S04]  /*7ed0*/  LDS.128 R48, [R48+0x21400] ;  /* 0x0214000030307984 */ /* 0x000e280000000c00 */
[----:B------:R-:W2:Y:S01]  /*7ee0*/  LDS.128 R52, [R52+0x21400] ;  /* 0x0214000034347984 */ /* 0x000ea20000000c00 */
[----:B------:R-:W-:Y:S05]  /*7ef0*/  @P4 BRA `(.L_x_708) ;  /* 0x0000000400604947 */ /* 0x000fea0003800000 */
[--C-:B------:R-:W-:Y:S01]  /*7f00*/  SHF.R.U64 R44, R44, 0x10, R45.reuse ;  /* 0x000000102c2c7819 */ /* 0x100fe2000000122d */
[----:B--2---:R-:W-:Y:S01]  /*7f10*/  HADD2.F32 R64, -RZ, R53.H0_H0 ;  /* 0x20000035ff407230 */ /* 0x004fe20000004100 */
[----:B------:R-:W-:Y:S01]  /*7f20*/  SHF.R.U32.HI R63, RZ, 0x10, R45 ;  /* 0x00000010ff3f7819 */ /* 0x000fe2000001162d */
[----:B------:R-:W-:Y:S01]  /*7f30*/  HADD2.F32 R65, -RZ, R176.H1_H1 ;  /* 0x300000b0ff417230 */ /* 0x000fe20000004100 */
[--C-:B------:R-:W-:Y:S01]  /*7f40*/  SHF.R.U64 R45, R56, 0x10, R57.reuse ;  /* 0x00000010382d7819 */ /* 0x100fe20000001239 */
[----:B0-----:R-:W-:Y:S01]  /*7f50*/  HADD2.F32 R66, -RZ, R49.H0_H0 ;  /* 0x20000031ff427230 */ /* 0x001fe20000004100 */
[----:B------:R-:W-:Y:S01]  /*7f60*/  SHF.R.U32.HI R56, RZ, 0x10, R57 ;  /* 0x00000010ff387819 */ /* 0x000fe20000011639 */
[----:B------:R-:W-:Y:S01]  /*7f70*/  HADD2.F32 R67, -RZ, R53.H1_H1 ;  /* 0x30000035ff437230 */ /* 0x000fe20000004100 */
[--C-:B------:R-:W-:Y:S01]  /*7f80*/  SHF.R.U64 R57, R58, 0x10, R59.reuse ;  /* 0x000000103a397819 */ /* 0x100fe2000000123b */
[----:B------:R-:W-:Y:S01]  /*7f90*/  HADD2.F32 R49, -RZ, R49.H1_H1 ;  /* 0x30000031ff317230 */ /* 0x000fe20000004100 */
[----:B------:R-:W-:Y:S01]  /*7fa0*/  SHF.R.U32.HI R58, RZ, 0x10, R59 ;  /* 0x00000010ff3a7819 */ /* 0x000fe2000001163b */
[----:B------:R-:W-:Y:S01]  /*7fb0*/  HADD2.F32 R59, -RZ, R178.H1_H1 ;  /* 0x300000b2ff3b7230 */ /* 0x000fe20000004100 */
[--C-:B------:R-:W-:Y:S01]  /*7fc0*/  SHF.R.U64 R46, R46, 0x10, R47.reuse ;  /* 0x000000102e2e7819 */ /* 0x100fe2000000122f */
[----:B------:R-:W-:Y:S01]  /*7fd0*/  HADD2.F32 R56, -RZ, R56.H0_H0 ;  /* 0x20000038ff387230 */ /* 0x000fe20000004100 */
[----:B------:R-:W-:Y:S01]  /*7fe0*/  SHF.R.U32.HI R47, RZ, 0x10, R47 ;  /* 0x00000010ff2f7819 */ /* 0x000fe2000001162f */
[----:B------:R-:W-:-:S02]  /*7ff0*/  HADD2.F32 R58, -RZ, R58.H0_H0 ;  /* 0x2000003aff3a7230 */ /* 0x000fc40000004100 */
[-C--:B------:R-:W-:Y:S01]  /*8000*/  FMUL.FTZ R53, R64, R59.reuse ;  /* 0x0000003b40357220 */ /* 0x080fe20000410000 */
[C---:B------:R-:W-:Y:S01]  /*8010*/  FMUL.FTZ R59, R66.reuse, R59 ;  /* 0x0000003b423b7220 */ /* 0x040fe20000410000 */
[----:B------:R-:W-:Y:S02]  /*8020*/  HADD2.F32 R178, -RZ, R178.H0_H0 ;  /* 0x200000b2ffb27230 */ /* 0x000fe40000004100 */
[-C--:B------:R-:W-:Y:S01]  /*8030*/  FFMA.FTZ R53, R66, R65.reuse, -R53 ;  /* 0x0000004142357223 */ /* 0x080fe20000010835 */
[----:B------:R-:W-:Y:S02]  /*8040*/  HADD2.F32 R66, -RZ, R63.H0_H0 ;  /* 0x2000003fff427230 */ /* 0x000fe40000004100 */
[-C--:B------:R-:W-:Y:S01]  /*8050*/  FMUL.FTZ R63, R67, R56.reuse ;  /* 0x00000038433f7220 */ /* 0x080fe20000410000 */
[----:B------:R-:W-:Y:S01]  /*8060*/  FMUL.FTZ R56, R49, R56 ;  /* 0x0000003831387220 */ /* 0x000fe20000410000 */
[----:B------:R-:W-:Y:S01]  /*8070*/  FFMA.FTZ R59, R64, R65, R59 ;  /* 0x00000041403b7223 */ /* 0x000fe2000001003b */
[----:B------:R-:W-:-:S02]  /*8080*/  HADD2.F32 R65, -RZ, R55.H0_H0 ;  /* 0x20000037ff417230 */ /* 0x000fc40000004100 */
[-C--:B------:R-:W-:Y:S01]  /*8090*/  FFMA.FTZ R63, R49, R66.reuse, -R63 ;  /* 0x00000042313f7223 */ /* 0x080fe2000001083f */
[----:B------:R-:W-:Y:S01]  /*80a0*/  FFMA.FTZ R56, R67, R66, R56 ;  /* 0x0000004243387223 */ /* 0x000fe20000010038 */
[----:B------:R-:W-:Y:S02]  /*80b0*/  HADD2.F32 R66, -RZ, R55.H1_H1 ;  /* 0x30000037ff427230 */ /* 0x000fe40000004100 */
[----:B------:R-:W-:Y:S01]  /*80c0*/  HADD2.F32 R64, -RZ, R177.H1_H1 ;  /* 0x300000b1ff407230 */ /* 0x000fe20000004100 */
[----:B------:R-:W-:Y:S01]  /*80d0*/  F2FP.F16.F32.PACK_AB R53, R63, R53 ;  /* 0x000000353f35723e */ /* 0x000fe200000000ff */
[----:B------:R-:W-:Y:S01]  /*80e0*/  HADD2.F32 R55, -RZ, R51.H0_H0 ;  /* 0x20000033ff377230 */ /* 0x000fe20000004100 */
[----:B------:R-:W-:Y:S01]  /*80f0*/  F2FP.F16.F32.PACK_AB R56, R56, R59 ;  /* 0x0000003b3838723e */ /* 0x000fe200000000ff */
[----:B------:R-:W-:Y:S02]  /*8100*/  HADD2.F32 R67, -RZ, R47.H0_H0 ;  /* 0x2000002fff437230 */ /* 0x000fe40000004100 */
[----:B------:R-:W-:Y:S01]  /*8110*/  FMUL.FTZ R47, R65, R64 ;  /* 0x00000040412f7220 */ /* 0x000fe20000410000 */
[----:B------:R-:W-:-:S02]  /*8120*/  HADD2.F32 R51, -RZ, R51.H1_H1 ;  /* 0x30000033ff337230 */ /* 0x000fc40000004100 */
[----:B------:R-:W-:Y:S01]  /*8130*/  FMUL.FTZ R92, R55, R64 ;  /* 0x00000040375c7220 */ /* 0x000fe20000410000 */
[-C--:B------:R-:W-:Y:S01]  /*8140*/  FMUL.FTZ R64, R66, R58.reuse ;  /* 0x0000003a42407220 */ /* 0x080fe20000410000 */
[----:B------:R-:W-:Y:S02]  /*8150*/  HADD2.F32 R49, -RZ, R175.H1_H1 ;  /* 0x300000afff317230 */ /* 0x000fe40000004100 */
[C---:B------:R-:W-:Y:S01]  /*8160*/  FMUL.FTZ R58, R51.reuse, R58 ;  /* 0x0000003a333a7220 */ /* 0x040fe20000410000 */
[----:B------:R-:W-:Y:S01]  /*8170*/  FFMA.FTZ R64, R51, R67, -R64 ;  /* 0x0000004333407223 */ /* 0x000fe20000010840 */
[--C-:B------:R-:W-:Y:S02]  /*8180*/  HADD2.F32 R51, -RZ, R52.reuse.H0_H0 ;  /* 0x20000034ff337230 */ /* 0x100fe40000004100 */
[-C--:B------:R-:W-:Y:S01]  /*8190*/  FFMA.FTZ R47, R55, R49.reuse, -R47 ;  /* 0x00000031372f7223 */ /* 0x080fe2000001082f */
[----:B------:R-:W-:Y:S02]  /*81a0*/  HADD2.F32 R45, -RZ, R45.H0_H0 ;  /* 0x2000002dff2d7230 */ /* 0x000fe40000004100 */
[----:B------:R-:W-:Y:S01]  /*81b0*/  FFMA.FTZ R92, R65, R49, R92 ;  /* 0x00000031415c7223 */ /* 0x000fe2000001005c */
[----:B------:R-:W-:-:S02]  /*81c0*/  HADD2.F32 R52, -RZ, R52.H1_H1 ;  /* 0x30000034ff347230 */ /* 0x000fc40000004100 */
[----:B------:R-:W-:Y:S01]  /*81d0*/  FFMA.FTZ R58, R66, R67, R58 ;  /* 0x00000043423a7223 */ /* 0x000fe2000001003a */
[----:B------:R-:W-:Y:S01]  /*81e0*/  HADD2.F32 R176, -RZ, R176.H0_H0 ;  /* 0x200000b0ffb07230 */ /* 0x000fe20000004100 */
[----:B------:R-:W-:Y:S01]  /*81f0*/  F2FP.F16.F32.PACK_AB R47, R64, R47 ;  /* 0x0000002f402f723e */ /* 0x000fe200000000ff */
[----:B------:R-:W-:Y:S02]  /*8200*/  HADD2.F32 R49, -RZ, R48.H0_H0 ;  /* 0x20000030ff317230 */ /* 0x000fe40000004100 */
[----:B------:R-:W-:Y:S01]  /*8210*/  FMUL.FTZ R65, R52, R45 ;  /* 0x0000002d34417220 */ /* 0x000fe20000410000 */
[----:B------:R-:W-:Y:S02]  /*8220*/  HADD2.F32 R55, -RZ, R44.H0_H0 ;  /* 0x2000002cff377230 */ /* 0x000fe40000004100 */
[-C--:B------:R-:W-:Y:S01]  /*8230*/  FMUL.FTZ R44, R51, R178.reuse ;  /* 0x000000b2332c7220 */ /* 0x080fe20000410000 */
[----:B------:R-:W-:Y:S02]  /*8240*/  HADD2.F32 R48, -RZ, R48.H1_H1 ;  /* 0x30000030ff307230 */ /* 0x000fe40000004100 */
[----:B------:R-:W-:Y:S01]  /*8250*/  FMUL.FTZ R178, R49, R178 ;  /* 0x000000b231b27220 */ /* 0x000fe20000410000 */
[----:B------:R-:W-:-:S02]  /*8260*/  HADD2.F32 R177, -RZ, R177.H0_H0 ;  /* 0x200000b1ffb17230 */ /* 0x000fc40000004100 */
[-C--:B------:R-:W-:Y:S01]  /*8270*/  FFMA.FTZ R44, R49, R176.reuse, -R44 ;  /* 0x000000b0312c7223 */ /* 0x080fe2000001082c */
[----:B------:R-:W-:Y:S02]  /*8280*/  HADD2.F32 R49, -RZ, R54.H0_H0 ;  /* 0x20000036ff317230 */ /* 0x000fe40000004100 */
[C---:B------:R-:W-:Y:S01]  /*8290*/  FMUL.FTZ R45, R48.reuse, R45 ;  /* 0x0000002d302d7220 */ /* 0x040fe20000410000 */
[-C--:B------:R-:W-:Y:S01]  /*82a0*/  FFMA.FTZ R65, R48, R55.reuse, -R65 ;  /* 0x0000003730417223 */ /* 0x080fe20000010841 */
[----:B------:R-:W-:Y:S02]  /*82b0*/  HADD2.F32 R57, -RZ, R57.H0_H0 ;  /* 0x20000039ff397230 */ /* 0x000fe40000004100 */
[----:B------:R-:W-:Y:S01]  /*82c0*/  FFMA.FTZ R178, R51, R176, R178 ;  /* 0x000000b033b27223 */ /* 0x000fe200000100b2 */
[----:B------:R-:W-:Y:S02]  /*82d0*/  HADD2.F32 R48, -RZ, R50.H0_H0 ;  /* 0x20000032ff307230 */ /* 0x000fe40000004100 */
[----:B------:R-:W-:Y:S01]  /*82e0*/  FFMA.FTZ R45, R52, R55, R45 ;  /* 0x00000037342d7223 */ /* 0x000fe2000001002d */
[----:B------:R-:W-:Y:S01]  /*82f0*/  HADD2.F32 R54, -RZ, R54.H1_H1 ;  /* 0x30000036ff367230 */ /* 0x000fe20000004100 */
[----:B------:R-:W-:Y:S01]  /*8300*/  F2FP.F16.F32.PACK_AB R58, R58, R92 ;  /* 0x0000005c3a3a723e */ /* 0x000fe200000000ff */
[----:B------:R-:W-:Y:S01]  /*8310*/  HADD2.F32 R50, -RZ, R50.H1_H1 ;  /* 0x30000032ff327230 */ /* 0x000fe20000004100 */
[----:B------:R-:W-:Y:S01]  /*8320*/  F2FP.F16.F32.PACK_AB R44, R65, R44 ;  /* 0x0000002c412c723e */ /* 0x000fe200000000ff */
[----:B------:R-:W-:-:S02]  /*8330*/  HADD2.F32 R51, -RZ, R46.H0_H0 ;  /* 0x2000002eff337230 */ /* 0x000fc40000004100 */
[----:B------:R-:W-:Y:S01]  /*8340*/  FMUL.FTZ R46, R49, R177 ;  /* 0x000000b1312e7220 */ /* 0x000fe20000410000 */
[----:B------:R-:W-:Y:S02]  /*8350*/  HADD2.F32 R175, -RZ, R175.H0_H0 ;  /* 0x200000afffaf7230 */ /* 0x000fe40000004100 */
[----:B------:R-:W-:Y:S01]  /*8360*/  FMUL.FTZ R52, R54, R57 ;  /* 0x0000003936347220 */ /* 0x000fe20000410000 */
[----:B------:R-:W-:Y:S01]  /*8370*/  FMUL.FTZ R177, R48, R177 ;  /* 0x000000b130b17220 */ /* 0x000fe20000410000 */
[----:B------:R-:W-:Y:S01]  /*8380*/  FMUL.FTZ R57, R50, R57 ;  /* 0x0000003932397220 */ /* 0x000fe20000410000 */
[----:B------:R-:W-:Y:S01]  /*8390*/  F2FP.F16.F32.PACK_AB R45, R45, R178 ;  /* 0x000000b22d2d723e */ /* 0x000fe200000000ff */
[-C--:B------:R-:W-:Y:S01]  /*83a0*/  FFMA.FTZ R46, R48, R175.reuse, -R46 ;  /* 0x000000af302e7223 */ /* 0x080fe2000001082e */
[----:B------:R-:W-:Y:S01]  /*83b0*/  FFMA.FTZ R177, R49, R175, R177 ;  /* 0x000000af31b17223 */ /* 0x000fe200000100b1 */
[-C--:B------:R-:W-:Y:S01]  /*83c0*/  FFMA.FTZ R57, R54, R51.reuse, R57 ;  /* 0x0000003336397223 */ /* 0x080fe20000010039 */
[----:B------:R-:W-:Y:S01]  /*83d0*/  FFMA.FTZ R52, R50, R51, -R52 ;  /* 0x0000003332347223 */ /* 0x000fe20000010834 */
[----:B------:R-:W-:Y:S01]  /*83e0*/  IMAD.MOV.U32 R49, RZ, RZ, R53 ;  /* 0x000000ffff317224 */ /* 0x000fe200078e0035 */
[----:B------:R-:W-:Y:S01]  /*83f0*/  MOV R48, R44 ;  /* 0x0000002c00307202 */ /* 0x000fe20000000f00 */
[----:B------:R-:W-:Y:S01]  /*8400*/  IMAD.MOV.U32 R53, RZ, RZ, R56 ;  /* 0x000000ffff357224 */ /* 0x000fe200078e0038 */
[----:B------:R-:W-:Y:S01]  /*8410*/  F2FP.F16.F32.PACK_AB R57, R57, R177 ;  /* 0x000000b13939723e */ /* 0x000fe200000000ff */
[----:B------:R-:W-:Y:S01]  /*8420*/  IMAD.MOV.U32 R51, RZ, RZ, R47 ;  /* 0x000000ffff337224 */ /* 0x000fe200078e002f */
[----:B------:R-:W-:Y:S01]  /*8430*/  F2FP.F16.F32.PACK_AB R46, R52, R46 ;  /* 0x0000002e342e723e */ /* 0x000fe200000000ff */
[----:B------:R-:W-:-:S02]  /*8440*/  IMAD.MOV.U32 R52, RZ, RZ, R45 ;  /* 0x000000ffff347224 */ /* 0x000fc400078e002d */
[----:B------:R-:W-:Y:S01]  /*8450*/  IMAD.MOV.U32 R54, RZ, RZ, R57 ;  /* 0x000000ffff367224 */ /* 0x000fe200078e0039 */
[----:B------:R-:W-:Y:S01]  /*8460*/  MOV R50, R46 ;  /* 0x0000002e00327202 */ /* 0x000fe20000000f00 */
[----:B------:R-:W-:-:S07]  /*8470*/  IMAD.MOV.U32 R55, RZ, RZ, R58 ;  /* 0x000000ffff377224 */ /* 0x000fce00078e003a */
.L_x_708:
[----:B------:R-:W-:Y:S05]  /*8480*/  BSYNC B2 ;  /* 0x0000000000027941 */ /* 0x000fea0003800000 */
.L_x_707:
[----:B------:R-:W-:-:S13]  /*8490*/  ISETP.GE.AND P4, PT, R62, R147, PT ;  /* 0x000000933e00720c */ /* 0x000fda0003f86270 */
[--C-:B------:R-:W-:Y:S02]  /*84a0*/  @!P4 SHF.R.S32.HI R44, RZ, 0x1f, R62.reuse ;  /* 0x0000001fff2cc819 */ /* 0x100fe4000001143e */
[----:B------:R-:W-:-:S04]  /*84b0*/  @!P4 IADD3 R62, P5, P6, R118, R130, R62 ;  /* 0x00000082763ec210 */ /* 0x000fc80007ebe03e */
[----:B------:R-:W-:Y:S02]  /*84c0*/  @!P4 IADD3.X R156, R7, R156, R44, P5, P6 ;  /* 0x0000009c079cc210 */ /* 0x000fe40002fec42c */
[----:B------:R-:W-:-:S04]  /*84d0*/  LEA R44, P5, R60, R124, 0x1 ;  /* 0x0000007c3c2c7211 */ /* 0x000fc800078a08ff */
[----:B------:R-:W-:Y:S02]  /*84e0*/  LEA.HI.X R45, R60, R125, R61, 0x1, P5 ;  /* 0x0000007d3c2d7211 */ /* 0x000fe400028f0c3d */
[----:B------:R-:W-:-:S03]  /*84f0*/  @!P4 LEA R46, P5, R62, R124, 0x1 ;  /* 0x0000007c3e2ec211 */ /* 0x000fc600078a08ff */
[----:B0-----:R0:W-:Y:S01]  /*8500*/  STG.E.128 desc[UR60][R44.64], R48 ;  /* 0x000000302c007986 */ /* 0x0011e2000c101d3c */
[----:B------:R-:W-:-:S05]  /*8510*/  @!P4 LEA.HI.X R47, R62, R125, R156, 0x1, P5 ;  /* 0x0000007d3e2fc211 */ /* 0x000fca00028f0c9c */
[----:B--2---:R0:W-:Y:S04]  /*8520*/  @!P4 STG.E.128 desc[UR60][R46.64], R52 ;  /* 0x000000342e00c986 */ /* 0x0041e8000c101d3c */
.L_x_698:
[----:B------:R-:W-:Y:S05]  /*8530*/  BSYNC B1 ;  /* 0x0000000000017941 */ /* 0x000fea0003800000 */
.L_x_697:
[-C--:B0-2---:R-:W-:Y:S02]  /*8540*/  IMAD R44, R151, R128.reuse, RZ ;  /* 0x00000080972c7224 */ /* 0x085fe400078e02ff */
[----:B------:R-:W-:-:S04]  /*8550*/  IMAD.WIDE.U32 R126, R229, R128, R126 ;  /* 0x00000080e57e7225 */ /* 0x000fc800078e007e */
[----:B------:R-:W-:Y:S01]  /*8560*/  IMAD R129, R229, R129, R44 ;  /* 0x00000081e5817224 */ /* 0x000fe200078e022c */
[----:B------:R-:W-:Y:S06]  /*8570*/  @P3 BRA `(.L_x_667) ;  /* 0x0000001800b43947 */ /* 0x000fec0003800000 */
[----:B------:R-:W-:Y:S01]  /*8580*/  ISETP.NE.AND P3, PT, R30, RZ, PT ;  /* 0x000000ff1e00720c */ /* 0x000fe20003f65270 */
[----:B------:R-:W-:Y:S01]  /*8590*/  BSSY B1, `(.L_x_709) ;  /* 0x0000079000017945 */ /* 0x000fe20003800000 */
[----:B------:R-:W-:-:S11]  /*85a0*/  IADD3 R56, R127, R129, RZ ;  /* 0x000000817f387210 */ /* 0x000fd60007ffe0ff */
[----:B------:R-:W-:Y:S05]  /*85b0*/  @!P3 BRA `(.L_x_710) ;  /* 0x0000000400d8b947 */ /* 0x000fea0003800000 */
[----:B------:R-:W-:Y:S01]  /*85c0*/  SEL R44, R132, R149, !P0 ;  /* 0x00000095842c7207 */ /* 0x000fe20004000000 */
[----:B------:R-:W-:Y:S01]  /*85d0*/  BSSY B2, `(.L_x_711) ;  /* 0x0000072000027945 */ /* 0x000fe20003800000 */
[----:B------:R-:W-:Y:S02]  /*85e0*/  IADD3 R47, P3, P4, R118, R126, R25 ;  /* 0x0000007e762f7210 */ /* 0x000fe40007c7e019 */
[----:B------:R-:W-:Y:S02]  /*85f0*/  SHF.R.S32.HI R45, RZ, 0x1f, R44 ;  /* 0x0000001fff2d7819 */ /* 0x000fe4000001142c */
[----:B---3--:R-:W-:Y:S02]  /*8600*/  IADD3.X R48, R7, R56, R31, P3, P4 ;  /* 0x0000003807307210 */ /* 0x008fe40001fe841f */
[----:B------:R-:W-:Y:S02]  /*8610*/  LEA.HI R44, R45, R44, RZ, 0x4 ;  /* 0x0000002c2d2c7211 */ /* 0x000fe400078f20ff */
[----:B------:R-:W-:-:S02]  /*8620*/  SHF.R.U32.HI R50, RZ, 0x3, R206 ;  /* 0x00000003ff327819 */ /* 0x000fc400000116ce */
[----:B------:R-:W-:-:S05]  /*8630*/  LEA.HI.SX32 R49, R44, R101, 0x1c ;  /* 0x000000652c317211 */ /* 0x000fca00078fe2ff */
[----:B------:R-:W-:-:S05]  /*8640*/  IMAD.SHL.U32 R45, R49, 0x8, RZ ;  /* 0x00000008312d7824 */ /* 0x000fca00078e00ff */
[----:B------:R-:W-:-:S13]  /*8650*/  ISETP.GE.AND P3, PT, R45, R147, PT ;  /* 0x000000932d00720c */ /* 0x000fda0003f66270 */
[--C-:B------:R-:W-:Y:S02]  /*8660*/  @!P3 SHF.R.S32.HI R46, RZ, 0x1f, R45.reuse ;  /* 0x0000001fff2eb819 */ /* 0x100fe4000001142d */
[--C-:B------:R-:W-:Y:S02]  /*8670*/  @!P3 IADD3 R44, P4, P5, R118, R126, R45.reuse ;  /* 0x0000007e762cb210 */ /* 0x100fe40007d9e02d */
[----:B------:R-:W-:Y:S02]  /*8680*/  LOP3.LUT R45, R206, 0x38, R45, 0xf8, !PT ;  /* 0x00000038ce2d7812 */ /* 0x000fe400078ef82d */
[----:B------:R-:W-:Y:S02]  /*8690*/  @!P3 IADD3.X R46, R7, R56, R46, P4, P5 ;  /* 0x00000038072eb210 */ /* 0x000fe400027ea42e */
[----:B------:R-:W-:Y:S02]  /*86a0*/  LEA R52, P4, R47, R124, 0x1 ;  /* 0x0000007c2f347211 */ /* 0x000fe400078808ff */
[----:B------:R-:W-:-:S02]  /*86b0*/  LOP3.LUT R45, R45, R50, RZ, 0x3c, !PT ;  /* 0x000000322d2d7212 */ /* 0x000fc400078e3cff */
[----:B------:R-:W-:Y:S02]  /*86c0*/  LEA.HI.X R53, R47, R125, R48, 0x1, P4 ;  /* 0x0000007d2f357211 */ /* 0x000fe400020f0c30 */
[----:B------:R-:W-:-:S04]  /*86d0*/  @!P3 LEA R54, P4, R44, R124, 0x1 ;  /* 0x0000007c2c36b211 */ /* 0x000fc800078808ff */
[----:B------:R-:W-:Y:S02]  /*86e0*/  @!P3 LEA.HI.X R55, R44, R125, R46, 0x1, P4 ;  /* 0x0000007d2c37b211 */ /* 0x000fe400020f0c2e */
[----:B------:R-:W-:Y:S02]  /*86f0*/  SHF.R.S32.HI R44, RZ, 0x1f, R49 ;  /* 0x0000001fff2c7819 */ /* 0x000fe40000011431 */
[----:B------:R-:W-:Y:S02]  /*8700*/  ISETP.GE.AND P4, PT, R18, R121, PT ;  /* 0x000000791200720c */ /* 0x000fe40003f86270 */
[----:B------:R-:W-:-:S04]  /*8710*/  LEA.HI R44, R44, R49, RZ, 0x3 ;  /* 0x000000312c2c7211 */ /* 0x000fc800078f18ff */
[----:B------:R-:W-:-:S05]  /*8720*/  SHF.R.S32.HI R47, RZ, 0x3, R44 ;  /* 0x00000003ff2f7819 */ /* 0x000fca000001142c */
[----:B------:R-:W-:-:S04]  /*8730*/  IMAD R44, R47, 0x1c00, R216 ;  /* 0x00001c002f2c7824 */ /* 0x000fc800078e02d8 */
[----:B------:R-:W-:Y:S02]  /*8740*/  IMAD.IADD R44, R44, 0x1, R45 ;  /* 0x000000012c2c7824 */ /* 0x000fe400078e022d */
[C---:B------:R-:W-:Y:S02]  /*8750*/  IMAD R45, R17.reuse, 0x5400, R144 ;  /* 0x00005400112d7824 */ /* 0x040fe400078e0290 */
[----:B------:R-:W-:Y:S02]  /*8760*/  IMAD R47, R17, 0x5400, R44 ;  /* 0x00005400112f7824 */ /* 0x000fe400078e022c */
[----:B------:R-:W-:-:S03]  /*8770*/  IMAD R45, R45, 0x2, R16 ;  /* 0x000000022d2d7824 */ /* 0x000fc600078e0210 */
[----:B------:R-:W-:-:S03]  /*8780*/  LEA R48, R47, R16, 0x1 ;  /* 0x000000102f307211 */ /* 0x000fc600078e08ff */
[----:B------:R-:W0:Y:S04]  /*8790*/  LDS.128 R44, [R45+0x21400] ;  /* 0x021400002d2c7984 */ /* 0x000e280000000c00 */
[----:B------:R-:W2:Y:S01]  /*87a0*/  LDS.128 R48, [R48+0x21400] ;  /* 0x0214000030307984 */ /* 0x000ea20000000c00 */
[----:B------:R-:W-:Y:S05]  /*87b0*/  @P4 BRA `(.L_x_712) ;  /* 0x00000004004c4947 */ /* 0x000fea0003800000 */
[--C-:B------:R-:W-:Y:S01]  /*87c0*/  SHF.R.U64 R58, R88, 0x10, R89.reuse ;  /* 0x00000010583a7819 */ /* 0x100fe20000001259 */
[--C-:B--2---:R-:W-:Y:S01]  /*87d0*/  HADD2.F32 R63, -RZ, R49.reuse.H0_H0 ;  /* 0x20000031ff3f7230 */ /* 0x104fe20000004100 */
[----:B------:R-:W-:Y:S01]  /*87e0*/  SHF.R.U32.HI R88, RZ, 0x10, R89 ;  /* 0x00000010ff587819 */ /* 0x000fe20000011659 */
[----:B------:R-:W-:Y:S01]  /*87f0*/  HADD2.F32 R64, -RZ, R49.H1_H1 ;  /* 0x30000031ff407230 */ /* 0x000fe20000004100 */
[--C-:B------:R-:W-:Y:S01]  /*8800*/  SHF.R.U64 R57, R76, 0x10, R77.reuse ;  /* 0x000000104c397819 */ /* 0x100fe2000000124d */
[----:B------:R-:W-:Y:S01]  /*8810*/  HADD2.F32 R62, -RZ, R174.H1_H1 ;  /* 0x300000aeff3e7230 */ /* 0x000fe20000004100 */
[----:B------:R-:W-:Y:S01]  /*8820*/  SHF.R.U32.HI R76, RZ, 0x10, R77 ;  /* 0x00000010ff4c7819 */ /* 0x000fe2000001164d */
[----:B0-----:R-:W-:Y:S01]  /*8830*/  HADD2.F32 R49, -RZ, R45.H0_H0 ;  /* 0x2000002dff317230 */ /* 0x001fe20000004100 */
[----:B------:R-:W-:Y:S01]  /*8840*/  SHF.R.U64 R60, R90, 0x10, R91 ;  /* 0x000000105a3c7819 */ /* 0x000fe2000000125b */
[----:B------:R-:W-:Y:S02]  /*8850*/  HADD2.F32 R61, -RZ, R172.H1_H1 ;  /* 0x300000acff3d7230 */ /* 0x000fe40000004100 */
[----:B------:R-:W-:Y:S01]  /*8860*/  FMUL.FTZ R65, R63, R62 ;  /* 0x0000003e3f417220 */ /* 0x000fe20000410000 */
[----:B------:R-:W-:-:S02]  /*8870*/  HADD2.F32 R88, -RZ, R88.H0_H0 ;  /* 0x20000058ff587230 */ /* 0x000fc40000004100 */
[C---:B------:R-:W-:Y:S01]  /*8880*/  FMUL.FTZ R66, R49.reuse, R62 ;  /* 0x0000003e31427220 */ /* 0x040fe20000410000 */
[----:B------:R-:W-:Y:S01]  /*8890*/  HADD2.F32 R45, -RZ, R45.H1_H1 ;  /* 0x3000002dff2d7230 */ /* 0x000fe20000004100 */
[----:B------:R-:W-:Y:S01]  /*88a0*/  SHF.R.U32.HI R90, RZ, 0x10, R91 ;  /* 0x00000010ff5a7819 */ /* 0x000fe2000001165b */
[----:B------:R-:W-:Y:S02]  /*88b0*/  HADD2.F32 R76, -RZ, R76.H0_H0 ;  /* 0x2000004cff4c7230 */ /* 0x000fe40000004100 */
[-C--:B------:R-:W-:Y:S01]  /*88c0*/  FMUL.FTZ R62, R64, R88.reuse ;  /* 0x00000058403e7220 */ /* 0x080fe20000410000 */
[-C--:B------:R-:W-:Y:S01]  /*88d0*/  FFMA.FTZ R65, R49, R61.reuse, -R65 ;  /* 0x0000003d31417223 */ /* 0x080fe20000010841 */
[----:B------:R-:W-:Y:S01]  /*88e0*/  FFMA.FTZ R66, R63, R61, R66 ;  /* 0x0000003d3f427223 */ /* 0x000fe20000010042 */
[--C-:B------:R-:W-:Y:S01]  /*88f0*/  SHF.R.U64 R59, R78, 0x10, R79.reuse ;  /* 0x000000104e3b7819 */ /* 0x100fe2000000124f */
[----:B------:R-:W-:Y:S01]  /*8900*/  FMUL.FTZ R88, R45, R88 ;  /* 0x000000582d587220 */ /* 0x000fe20000410000 */
[----:B------:R-:W-:Y:S01]  /*8910*/  HADD2.F32 R49, -RZ, R173.H1_H1 ;  /* 0x300000adff317230 */ /* 0x000fe20000004100 */
[----:B------:R-:W-:Y:S01]  /*8920*/  SHF.R.U32.HI R78, RZ, 0x10, R79 ;  /* 0x00000010ff4e7819 */ /* 0x000fe2000001164f */
[----:B------:R-:W-:-:S02]  /*8930*/  HADD2.F32 R61, -RZ, R51.H0_H0 ;  /* 0x20000033ff3d7230 */ /* 0x000fc40000004100 */
[-C--:B------:R-:W-:Y:S01]  /*8940*/  FFMA.FTZ R62, R45, R76.reuse, -R62 ;  /* 0x0000004c2d3e7223 */ /* 0x080fe2000001083e */
[----:B------:R-:W-:Y:S02]  /*8950*/  HADD2.F32 R63, -RZ, R51.H1_H1 ;  /* 0x30000033ff3f7230 */ /* 0x000fe40000004100 */
[----:B------:R-:W-:Y:S01]  /*8960*/  FFMA.FTZ R88, R64, R76, R88 ;  /* 0x0000004c40587223 */ /* 0x000fe20000010058 */
[----:B------:R-:W-:Y:S02]  /*8970*/  HADD2.F32 R51, -RZ, R47.H0_H0 ;  /* 0x2000002fff337230 */ /* 0x000fe40000004100 */
[----:B------:R-:W-:Y:S01]  /*8980*/  FMUL.FTZ R64, R61, R49 ;  /* 0x000000313d407220 */ /* 0x000fe20000410000 */
[----:B------:R-:W-:Y:S01]  /*8990*/  HADD2.F32 R90, -RZ, R90.H0_H0 ;  /* 0x2000005aff5a7230 */ /* 0x000fe20000004100 */
[----:B------:R-:W-:Y:S01]  /*89a0*/  F2FP.F16.F32.PACK_AB R62, R62, R65 ;  /* 0x000000413e3e723e */ /* 0x000fe200000000ff */
[----:B------:R-:W-:Y:S02]  /*89b0*/  HADD2.F32 R45, -RZ, R171.H1_H1 ;  /* 0x300000abff2d7230 */ /* 0x000fe40000004100 */
[----:B------:R-:W-:Y:S01]  /*89c0*/  FMUL.FTZ R67, R51, R49 ;  /* 0x0000003133437220 */ /* 0x000fe20000410000 */
[----:B------:R-:W-:-:S02]  /*89d0*/  HADD2.F32 R47, -RZ, R47.H1_H1 ;  /* 0x3000002fff2f7230 */ /* 0x000fc40000004100 */
[-C--:B------:R-:W-:Y:S01]  /*89e0*/  FMUL.FTZ R49, R63, R90.reuse ;  /* 0x0000005a3f317220 */ /* 0x080fe20000410000 */
[----:B------:R-:W-:Y:S02]  /*89f0*/  HADD2.F32 R78, -RZ, R78.H0_H0 ;  /* 0x2000004eff4e7230 */ /* 0x000fe40000004100 */
[-C--:B------:R-:W-:Y:S01]  /*8a00*/  FFMA.FTZ R64, R51, R45.reuse, -R64 ;  /* 0x0000002d33407223 */ /* 0x080fe20000010840 */
[----:B------:R-:W-:Y:S01]  /*8a10*/  FFMA.FTZ R67, R61, R45, R67 ;  /* 0x0000002d3d437223 */ /* 0x000fe20000010043 */
[----:B------:R-:W-:Y:S02]  /*8a20*/  HADD2.F32 R58, -RZ, R58.H0_H0 ;  /* 0x2000003aff3a7230 */ /* 0x000fe40000004100 */
[C---:B------:R-:W-:Y:S01]  /*8a30*/  FMUL.FTZ R90, R47.reuse, R90 ;  /* 0x0000005a2f5a7220 */ /* 0x040fe20000410000 */
[----:B------:R-:W-:Y:S02]  /*8a40*/  HADD2.F32 R51, -RZ, R48.H1_H1 ;  /* 0x30000030ff337230 */ /* 0x000fe40000004100 */
[----:B------:R-:W-:Y:S01]  /*8a50*/  FFMA.FTZ R49, R47, R78, -R49 ;  /* 0x0000004e2f317223 */ /* 0x000fe20000010831 */
[----:B------:R-:W-:-:S02]  /*8a60*/  HADD2.F32 R61, -RZ, R44.H1_H1 ;  /* 0x3000002cff3d7230 */ /* 0x000fc40000004100 */
[----:B------:R-:W-:Y:S01]  /*8a70*/  FFMA.FTZ R90, R63, R78, R90 ;  /* 0x0000004e3f5a7223 */ /* 0x000fe2000001005a */
[----:B------:R-:W-:Y:S02]  /*8a80*/  HADD2.F32 R174, -RZ, R174.H0_H0 ;  /* 0x200000aeffae7230 */ /* 0x000fe40000004100 */
[-C--:B------:R-:W-:Y:S01]  /*8a90*/  FMUL.FTZ R76, R51, R58.reuse ;  /* 0x0000003a334c7220 */ /* 0x080fe20000410000 */
[----:B------:R-:W-:Y:S02]  /*8aa0*/  HADD2.F32 R47, -RZ, R48.H0_H0 ;  /* 0x20000030ff2f7230 */ /* 0x000fe40000004100 */
[----:B------:R-:W-:Y:S01]  /*8ab0*/  FMUL.FTZ R58, R61, R58 ;  /* 0x0000003a3d3a7220 */ /* 0x000fe20000410000 */
[----:B------:R-:W-:Y:S01]  /*8ac0*/  HADD2.F32 R45, -RZ, R44.H0_H0 ;  /* 0x2000002cff2d7230 */ /* 0x000fe20000004100 */
[----:B------:R-:W-:Y:S01]  /*8ad0*/  F2FP.F16.F32.PACK_AB R67, R90, R67 ;  /* 0x000000435a43723e */ /* 0x000fe200000000ff */
[----:B------:R-:W-:Y:S02]  /*8ae0*/  HADD2.F32 R44, -RZ, R57.H0_H0 ;  /* 0x20000039ff2c7230 */ /* 0x000fe40000004100 */
[----:B------:R-:W-:Y:S01]  /*8af0*/  FMUL.FTZ R48, R47, R174 ;  /* 0x000000ae2f307220 */ /* 0x000fe20000410000 */
[----:B------:R-:W-:-:S02]  /*8b00*/  HADD2.F32 R172, -RZ, R172.H0_H0 ;  /* 0x200000acffac7230 */ /* 0x000fc40000004100 */
[----:B------:R-:W-:Y:S01]  /*8b10*/  FMUL.FTZ R174, R45, R174 ;  /* 0x000000ae2dae7220 */ /* 0x000fe20000410000 */
[----:B------:R-:W-:Y:S02]  /*8b20*/  HADD2.F32 R173, -RZ, R173.H0_H0 ;  /* 0x200000adffad7230 */ /* 0x000fe40000004100 */
[-C--:B------:R-:W-:Y:S01]  /*8b30*/  FFMA.FTZ R61, R61, R44.reuse, -R76 ;  /* 0x0000002c3d3d7223 */ /* 0x080fe2000001084c */
[----:B------:R-:W-:Y:S01]  /*8b40*/  FFMA.FTZ R51, R51, R44, R58 ;  /* 0x0000002c33337223 */ /* 0x000fe2000001003a */
[-C--:B------:R-:W-:Y:S01]  /*8b50*/  FFMA.FTZ R48, R45, R172.reuse, -R48 ;  /* 0x000000ac2d307223 */ /* 0x080fe20000010830 */
[----:B------:R-:W-:Y:S02]  /*8b60*/  HADD2.F32 R44, -RZ, R50.H0_H0 ;  /* 0x20000032ff2c7230 */ /* 0x000fe40000004100 */
[----:B------:R-:W-:Y:S01]  /*8b70*/  FFMA.FTZ R174, R47, R172, R174 ;  /* 0x000000ac2fae7223 */ /* 0x000fe200000100ae */
[----:B------:R-:W-:Y:S02]  /*8b80*/  HADD2.F32 R45, -RZ, R60.H0_H0 ;  /* 0x2000003cff2d7230 */ /* 0x000fe40000004100 */
[----:B------:R-:W-:-:S02]  /*8b90*/  HADD2.F32 R58, -RZ, R46.H0_H0 ;  /* 0x2000002eff3a7230 */ /* 0x000fc40000004100 */
[-C--:B------:R-:W-:Y:S01]  /*8ba0*/  FMUL.FTZ R47, R44, R173.reuse ;  /* 0x000000ad2c2f7220 */ /* 0x080fe20000410000 */
[----:B------:R-:W-:Y:S01]  /*8bb0*/  HADD2.F32 R50, -RZ, R50.H1_H1 ;  /* 0x30000032ff327230 */ /* 0x000fe20000004100 */
[----:B------:R-:W-:Y:S01]  /*8bc0*/  F2FP.F16.F32.PACK_AB R61, R61, R48 ;  /* 0x000000303d3d723e */ /* 0x000fe200000000ff */
[----:B------:R-:W-:Y:S02]  /*8bd0*/  HADD2.F32 R46, -RZ, R46.H1_H1 ;  /* 0x3000002eff2e7230 */ /* 0x000fe40000004100 */
[----:B------:R-:W-:Y:S01]  /*8be0*/  FMUL.FTZ R173, R58, R173 ;  /* 0x000000ad3aad7220 */ /* 0x000fe20000410000 */
[----:B------:R-:W-:Y:S02]  /*8bf0*/  HADD2.F32 R171, -RZ, R171.H0_H0 ;  /* 0x200000abffab7230 */ /* 0x000fe40000004100 */
[-C--:B------:R-:W-:Y:S01]  /*8c00*/  FMUL.FTZ R57, R50, R45.reuse ;  /* 0x0000002d32397220 */ /* 0x080fe20000410000 */
[----:B------:R-:W-:Y:S02]  /*8c10*/  HADD2.F32 R59, -RZ, R59.H0_H0 ;  /* 0x2000003bff3b7230 */ /* 0x000fe40000004100 */
[----:B------:R-:W-:Y:S01]  /*8c20*/  FMUL.FTZ R45, R46, R45 ;  /* 0x0000002d2e2d7220 */ /* 0x000fe20000410000 */
[----:B------:R-:W-:Y:S01]  /*8c30*/  F2FP.F16.F32.PACK_AB R48, R51, R174 ;  /* 0x000000ae3330723e */ /* 0x000fe200000000ff */
[-C--:B------:R-:W-:Y:S01]  /*8c40*/  FFMA.FTZ R44, R44, R171.reuse, R173 ;  /* 0x000000ab2c2c7223 */ /* 0x080fe200000100ad */
[----:B------:R-:W-:Y:S01]  /*8c50*/  FFMA.FTZ R58, R58, R171, -R47 ;  /* 0x000000ab3a3a7223 */ /* 0x000fe2000001082f */
[-C--:B------:R-:W-:Y:S01]  /*8c60*/  FFMA.FTZ R45, R50, R59.reuse, R45 ;  /* 0x0000003b322d7223 */ /* 0x080fe2000001002d */
[----:B------:R-:W-:Y:S01]  /*8c70*/  FFMA.FTZ R57, R46, R59, -R57 ;  /* 0x0000003b2e397223 */ /* 0x000fe20000010839 */
[----:B------:R-:W-:Y:S01]  /*8c80*/  F2FP.F16.F32.PACK_AB R47, R49, R64 ;  /* 0x00000040312f723e */ /* 0x000fe200000000ff */
[----:B------:R-:W-:Y:S01]  /*8c90*/  IMAD.MOV.U32 R51, RZ, RZ, R67 ;  /* 0x000000ffff337224 */ /* 0x000fe200078e0043 */
[----:B------:R-:W-:-:S02]  /*8ca0*/  F2FP.F16.F32.PACK_AB R49, R88, R66 ;  /* 0x000000425831723e */ /* 0x000fc400000000ff */
[----:B------:R-:W-:Y:S01]  /*8cb0*/  F2FP.F16.F32.PACK_AB R50, R45, R44 ;  /* 0x0000002c2d32723e */ /* 0x000fe200000000ff */
[----:B------:R-:W-:Y:S01]  /*8cc0*/  IMAD.MOV.U32 R44, RZ, RZ, R61 ;  /* 0x000000ffff2c7224 */ /* 0x000fe200078e003d */
[----:B------:R-:W-:Y:S01]  /*8cd0*/  F2FP.F16.F32.PACK_AB R46, R57, R58 ;  /* 0x0000003a392e723e */ /* 0x000fe200000000ff */
[----:B------:R-:W-:-:S07]  /*8ce0*/  IMAD.MOV.U32 R45, RZ, RZ, R62 ;  /* 0x000000ffff2d7224 */ /* 0x000fce00078e003e */
.L_x_712:
[----:B------:R-:W-:Y:S05]  /*8cf0*/  BSYNC B2 ;  /* 0x0000000000027941 */ /* 0x000fea0003800000 */
.L_x_711:
[----:B0-----:R0:W-:Y:S04]  /*8d00*/  STG.E.128 desc[UR60][R52.64], R44 ;  /* 0x0000002c34007986 */ /* 0x0011e8000c101d3c */
[----:B--2---:R0:W-:Y:S02]  /*8d10*/  @!P3 STG.E.128 desc[UR60][R54.64], R48 ;  /* 0x000000303600b986 */ /* 0x0041e4000c101d3c */
.L_x_710:
[----:B------:R-:W-:Y:S05]  /*8d20*/  BSYNC B1 ;  /* 0x0000000000017941 */ /* 0x000fea0003800000 */
.L_x_709:
[----:B------:R-:W-:Y:S01]  /*8d30*/  ISETP.NE.AND P3, PT, R34, RZ, PT ;  /* 0x000000ff2200720c */ /* 0x000fe20003f65270 */
[----:B------:R-:W-:-:S12]  /*8d40*/  BSSY B1, `(.L_x_713) ;  /* 0x0000078000017945 */ /* 0x000fd80003800000 */
[----:B------:R-:W-:Y:S05]  /*8d50*/  @!P3 BRA `(.L_x_714) ;  /* 0x0000000400d8b947 */ /* 0x000fea0003800000 */
[----:B0-----:R-:W-:Y:S01]  /*8d60*/  SEL R44, R132, R149, !P1 ;  /* 0x00000095842c7207 */ /* 0x001fe20004800000 */
[----:B------:R-:W-:Y:S01]  /*8d70*/  BSSY B2, `(.L_x_715) ;  /* 0x0000072000027945 */ /* 0x000fe20003800000 */
[----:B------:R-:W-:Y:S02]  /*8d80*/  IADD3 R46, P3, P4, R118, R126, R27 ;  /* 0x0000007e762e7210 */ /* 0x000fe40007c7e01b */
[----:B------:R-:W-:Y:S02]  /*8d90*/  SHF.R.S32.HI R45, RZ, 0x1f, R44 ;  /* 0x0000001fff2d7819 */ /* 0x000fe4000001142c */
[----:B------:R-:W-:Y:S02]  /*8da0*/  IADD3.X R47, R7, R56, R32, P3, P4 ;  /* 0x00000038072f7210 */ /* 0x000fe40001fe8420 */
[----:B------:R-:W-:Y:S02]  /*8db0*/  LEA.HI R45, R45, R44, RZ, 0x4 ;  /* 0x0000002c2d2d7211 */ /* 0x000fe400078f20ff */
[----:B---3--:R-:W-:-:S02]  /*8dc0*/  SHF.R.U32.HI R50, RZ, 0x3, R206 ;  /* 0x00000003ff327819 */ /* 0x008fc400000116ce */
[----:B------:R-:W-:-:S04]  /*8dd0*/  LEA.HI.SX32 R48, R45, R26, 0x1c ;  /* 0x0000001a2d307211 */ /* 0x000fc800078fe2ff */
[----:B------:R-:W-:-:S04]  /*8de0*/  SHF.L.U32 R49, R48, 0x3, RZ ;  /* 0x0000000330317819 */ /* 0x000fc800000006ff */
[----:B------:R-:W-:-:S13]  /*8df0*/  ISETP.GE.AND P3, PT, R49, R147, PT ;  /* 0x000000933100720c */ /* 0x000fda0003f66270 */
[--C-:B------:R-:W-:Y:S02]  /*8e00*/  @!P3 SHF.R.S32.HI R45, RZ, 0x1f, R49.reuse ;  /* 0x0000001fff2db819 */ /* 0x100fe40000011431 */
[----:B------:R-:W-:-:S04]  /*8e10*/  @!P3 IADD3 R44, P4, P5, R118, R126, R49 ;  /* 0x0000007e762cb210 */ /* 0x000fc80007d9e031 */
[----:B------:R-:W-:Y:S02]  /*8e20*/  @!P3 IADD3.X R45, R7, R56, R45, P4, P5 ;  /* 0x00000038072db210 */ /* 0x000fe400027ea42d */
[----:B------:R-:W-:-:S04]  /*8e30*/  LEA R52, P4, R46, R124, 0x1 ;  /* 0x0000007c2e347211 */ /* 0x000fc800078808ff */
[----:B------:R-:W-:Y:S02]  /*8e40*/  LEA.HI.X R53, R46, R125, R47, 0x1, P4 ;  /* 0x0000007d2e357211 */ /* 0x000fe400020f0c2f */
[----:B------:R-:W-:-:S04]  /*8e50*/  @!P3 LEA R54, P4, R44, R124, 0x1 ;  /* 0x0000007c2c36b211 */ /* 0x000fc800078808ff */
[----:B------:R-:W-:Y:S02]  /*8e60*/  @!P3 LEA.HI.X R55, R44, R125, R45, 0x1, P4 ;  /* 0x0000007d2c37b211 */ /* 0x000fe400020f0c2d */
[----:B------:R-:W-:Y:S02]  /*8e70*/  SHF.R.S32.HI R45, RZ, 0x1f, R48 ;  /* 0x0000001fff2d7819 */ /* 0x000fe40000011430 */
[----:B------:R-:W-:Y:S02]  /*8e80*/  LOP3.LUT R44, R206, 0x38, R49, 0xf8, !PT ;  /* 0x00000038ce2c7812 */ /* 0x000fe400078ef831 */
[----:B------:R-:W-:Y:S02]  /*8e90*/  LEA.HI R45, R45, R48, RZ, 0x3 ;  /* 0x000000302d2d7211 */ /* 0x000fe400078f18ff */
[----:B------:R-:W-:Y:S02]  /*8ea0*/  LOP3.LUT R44, R44, R50, RZ, 0x3c, !PT ;  /* 0x000000322c2c7212 */ /* 0x000fe400078e3cff */
[----:B------:R-:W-:-:S02]  /*8eb0*/  SHF.R.S32.HI R45, RZ, 0x3, R45 ;  /* 0x00000003ff2d7819 */ /* 0x000fc4000001142d */
[----:B------:R-:W-:-:S03]  /*8ec0*/  ISETP.GE.AND P4, PT, R0, R121, PT ;  /* 0x000000790000720c */ /* 0x000fc60003f86270 */
[----:B------:R-:W-:-:S04]  /*8ed0*/  IMAD R45, R45, 0x1c00, R216 ;  /* 0x00001c002d2d7824 */ /* 0x000fc800078e02d8 */
[----:B------:R-:W-:Y:S02]  /*8ee0*/  IMAD.IADD R44, R45, 0x1, R44 ;  /* 0x000000012d2c7824 */ /* 0x000fe400078e022c */
[C---:B------:R-:W-:Y:S02]  /*8ef0*/  IMAD R45, R17.reuse, 0x5400, R142 ;  /* 0x00005400112d7824 */ /* 0x040fe400078e028e */
[----:B------:R-:W-:Y:S02]  /*8f00*/  IMAD R47, R17, 0x5400, R44 ;  /* 0x00005400112f7824 */ /* 0x000fe400078e022c */
[--C-:B------:R-:W-:Y:S02]  /*8f10*/  IMAD R45, R45, 0x2, R16.reuse ;  /* 0x000000022d2d7824 */ /* 0x100fe400078e0210 */
[----:B------:R-:W-:-:S04]  /*8f20*/  IMAD R48, R47, 0x2, R16 ;  /* 0x000000022f307824 */ /* 0x000fc800078e0210 */
[----:B------:R-:W0:Y:S04]  /*8f30*/  LDS.128 R44, [R45+0x21400] ;  /* 0x021400002d2c7984 */ /* 0x000e280000000c00 */
[----:B------:R-:W2:Y:S01]  /*8f40*/  LDS.128 R48, [R48+0x21400] ;  /* 0x0214000030307984 */ /* 0x000ea20000000c00 */
[----:B------:R-:W-:Y:S05]  /*8f50*/  @P4 BRA `(.L_x_716) ;  /* 0x00000004004c4947 */ /* 0x000fea0003800000 */
[----:B--2---:R-:W-:Y:S01]  /*8f60*/  MOV R61, R49 ;  /* 0x00000031003d7202 */ /* 0x004fe20000000f00 */
[----:B0-----:R-:W-:Y:S01]  /*8f70*/  IMAD.MOV.U32 R49, RZ, RZ, R47 ;  /* 0x000000ffff317224 */ /* 0x001fe200078e002f */
[----:B------:R-:W-:Y:S01]  /*8f80*/  SHF.R.U32.HI R65, RZ, 0x10, R85 ;  /* 0x00000010ff417819 */ /* 0x000fe20000011655 */
[----:B------:R-:W-:Y:S01]  /*8f90*/  HADD2.F32 R66, -RZ, R170.H1_H1 ;  /* 0x300000aaff427230 */ /* 0x000fe20000004100 */
[--C-:B------:R-:W-:Y:S01]  /*8fa0*/  SHF.R.U64 R57, R72, 0x10, R73.reuse ;  /* 0x0000001048397819 */ /* 0x100fe20000001249 */
[----:B------:R-:W-:Y:S01]  /*8fb0*/  HADD2.F32 R63, -RZ, R61.H0_H0 ;  /* 0x2000003dff3f7230 */ /* 0x000fe20000004100 */
[----:B------:R-:W-:Y:S01]  /*8fc0*/  SHF.R.U32.HI R72, RZ, 0x10, R73 ;  /* 0x00000010ff487819 */ /* 0x000fe20000011649 */
[----:B------:R-:W-:Y:S01]  /*8fd0*/  HADD2.F32 R47, -RZ, R45.H0_H0 ;  /* 0x2000002dff2f7230 */ /* 0x000fe20000004100 */
[----:B------:R-:W-:Y:S01]  /*8fe0*/  SHF.R.U64 R60, R86, 0x10, R87 ;  /* 0x00000010563c7819 */ /* 0x000fe20000001257 */
[----:B------:R-:W-:Y:S02]  /*8ff0*/  HADD2.F32 R61, -RZ, R61.H1_H1 ;  /* 0x3000003dff3d7230 */ /* 0x000fe40000004100 */
[----:B------:R-:W-:Y:S01]  /*9000*/  FMUL.FTZ R76, R63, R66 ;  /* 0x000000423f4c7220 */ /* 0x000fe20000410000 */
[----:B------:R-:W-:-:S02]  /*9010*/  HADD2.F32 R65, -RZ, R65.H0_H0 ;  /* 0x20000041ff417230 */ /* 0x000fc40000004100 */
[----:B------:R-:W-:Y:S01]  /*9020*/  FMUL.FTZ R66, R47, R66 ;  /* 0x000000422f427220 */ /* 0x000fe20000410000 */
[----:B------:R-:W-:Y:S01]  /*9030*/  HADD2.F32 R62, -RZ, R45.H1_H1 ;  /* 0x3000002dff3e7230 */ /* 0x000fe20000004100 */
[----:B------:R-:W-:Y:S01]  /*9040*/  SHF.R.U32.HI R86, RZ, 0x10, R87 ;  /* 0x00000010ff567819 */ /* 0x000fe20000011657 */
[----:B------:R-:W-:Y:S02]  /*9050*/  HADD2.F32 R64, -RZ, R162.H0_H0 ;  /* 0x200000a2ff407230 */ /* 0x000fe40000004100 */
[-C--:B------:R-:W-:Y:S01]  /*9060*/  FMUL.FTZ R67, R61, R65.reuse ;  /* 0x000000413d437220 */ /* 0x080fe20000410000 */
[----:B------:R-:W-:Y:S02]  /*9070*/  HADD2.F32 R72, -RZ, R72.H0_H0 ;  /* 0x20000048ff487230 */ /* 0x000fe40000004100 */
[----:B------:R-:W-:Y:S01]  /*9080*/  FMUL.FTZ R78, R62, R65 ;  /* 0x000000413e4e7220 */ /* 0x000fe20000410000 */
[--C-:B------:R-:W-:Y:S01]  /*9090*/  SHF.R.U64 R59, R74, 0x10, R75.reuse ;  /* 0x000000104a3b7819 */ /* 0x100fe2000000124b */
[-C--:B------:R-:W-:Y:S01]  /*90a0*/  FFMA.FTZ R45, R47, R64.reuse, -R76 ;  /* 0x000000402f2d7223 */ /* 0x080fe2000001084c */
[----:B------:R-:W-:Y:S01]  /*90b0*/  FFMA.FTZ R47, R63, R64, R66 ;  /* 0x000000403f2f7223 */ /* 0x000fe20000010042 */
[----:B------:R-:W-:Y:S01]  /*90c0*/  SHF.R.U32.HI R74, RZ, 0x10, R75 ;  /* 0x00000010ff4a7819 */ /* 0x000fe2000001164b */
[-C--:B------:R-:W-:Y:S01]  /*90d0*/  FFMA.FTZ R62, R62, R72.reuse, -R67 ;  /* 0x000000483e3e7223 */ /* 0x080fe20000010843 */
[----:B------:R-:W-:Y:S01]  /*90e0*/  FFMA.FTZ R64, R61, R72, R78 ;  /* 0x000000483d407223 */ /* 0x000fe2000001004e */
[----:B------:R-:W-:Y:S01]  /*90f0*/  HADD2.F32 R78, -RZ, R161.H0_H0 ;  /* 0x200000a1ff4e7230 */ /* 0x000fe20000004100 */
[----:B------:R-:W-:Y:S01]  /*9100*/  SHF.R.U64 R58, R84, 0x10, R85 ;  /* 0x00000010543a7819 */ /* 0x000fe20000001255 */
[--C-:B------:R-:W-:Y:S01]  /*9110*/  HADD2.F32 R61, -RZ, R51.reuse.H0_H0 ;  /* 0x20000033ff3d7230 */ /* 0x100fe20000004100 */
[----:B------:R-:W-:Y:S01]  /*9120*/  F2FP.F16.F32.PACK_AB R45, R62, R45 ;  /* 0x0000002d3e2d723e */ /* 0x000fe200000000ff */
[----:B------:R-:W-:-:S02]  /*9130*/  HADD2.F32 R72, -RZ, R51.H1_H1 ;  /* 0x30000033ff487230 */ /* 0x000fc40000004100 */
[--C-:B------:R-:W-:Y:S02]  /*9140*/  HADD2.F32 R51, -RZ, R49.reuse.H0_H0 ;  /* 0x20000031ff337230 */ /* 0x100fe40000004100 */
[----:B------:R-:W-:Y:S02]  /*9150*/  HADD2.F32 R65, -RZ, R86.H0_H0 ;  /* 0x20000056ff417230 */ /* 0x000fe40000004100 */
[----:B------:R-:W-:Y:S02]  /*9160*/  HADD2.F32 R66, -RZ, R49.H1_H1 ;  /* 0x30000031ff427230 */ /* 0x000fe40000004100 */
[----:B------:R-:W-:Y:S02]  /*9170*/  HADD2.F32 R76, -RZ, R163.H0_H0 ;  /* 0x200000a3ff4c7230 */ /* 0x000fe40000004100 */
[-C--:B------:R-:W-:Y:S01]  /*9180*/  FMUL.FTZ R67, R72, R65.reuse ;  /* 0x0000004148437220 */ /* 0x080fe20000410000 */
[----:B------:R-:W-:Y:S02]  /*9190*/  HADD2.F32 R63, -RZ, R74.H0_H0 ;  /* 0x2000004aff3f7230 */ /* 0x000fe40000004100 */
[-C--:B------:R-:W-:Y:S01]  /*91a0*/  FMUL.FTZ R74, R61, R78.reuse ;  /* 0x0000004e3d4a7220 */ /* 0x080fe20000410000 */
[----:B------:R-:W-:Y:S01]  /*91b0*/  FMUL.FTZ R78, R51, R78 ;  /* 0x0000004e334e7220 */ /* 0x000fe20000410000 */
[----:B------:R-:W-:Y:S01]  /*91c0*/  FMUL.FTZ R65, R66, R65 ;  /* 0x0000004142417220 */ /* 0x000fe20000410000 */
[----:B------:R-:W-:-:S02]  /*91d0*/  HADD2.F32 R170, -RZ, R170.H0_H0 ;  /* 0x200000aaffaa7230 */ /* 0x000fc40000004100 */
[-C--:B------:R-:W-:Y:S01]  /*91e0*/  FFMA.FTZ R49, R51, R76.reuse, -R74 ;  /* 0x0000004c33317223 */ /* 0x080fe2000001084a */
[----:B------:R-:W-:Y:S01]  /*91f0*/  FFMA.FTZ R51, R61, R76, R78 ;  /* 0x0000004c3d337223 */ /* 0x000fe2000001004e */
[-C--:B------:R-:W-:Y:S01]  /*9200*/  FFMA.FTZ R66, R66, R63.reuse, -R67 ;  /* 0x0000003f42427223 */ /* 0x080fe20000010843 */
[----:B------:R-:W-:Y:S01]  /*9210*/  FFMA.FTZ R72, R72, R63, R65 ;  /* 0x0000003f48487223 */ /* 0x000fe20000010041 */
[----:B------:R-:W-:Y:S02]  /*9220*/  HADD2.F32 R76, -RZ, R58.H0_H0 ;  /* 0x2000003aff4c7230 */ /* 0x000fe40000004100 */
[----:B------:R-:W-:Y:S01]  /*9230*/  HADD2.F32 R63, -RZ, R48.H0_H0 ;  /* 0x20000030ff3f7230 */ /* 0x000fe20000004100 */
[----:B------:R-:W-:Y:S01]  /*9240*/  F2FP.F16.F32.PACK_AB R66, R66, R49 ;  /* 0x000000314242723e */ /* 0x000fe200000000ff */
[----:B------:R-:W-:Y:S01]  /*9250*/  HADD2.F32 R58, -RZ, R44.H0_H0 ;  /* 0x2000002cff3a7230 */ /* 0x000fe20000004100 */
[----:B------:R-:W-:Y:S01]  /*9260*/  F2FP.F16.F32.PACK_AB R49, R64, R47 ;  /* 0x0000002f4031723e */ /* 0x000fe200000000ff */
[----:B------:R-:W-:Y:S01]  /*9270*/  HADD2.F32 R65, -RZ, R48.H1_H1 ;  /* 0x30000030ff417230 */ /* 0x000fe20000004100 */
[----:B------:R-:W-:Y:S01]  /*9280*/  F2FP.F16.F32.PACK_AB R51, R72, R51 ;  /* 0x000000334833723e */ /* 0x000fe200000000ff */
[----:B------:R-:W-:-:S02]  /*9290*/  HADD2.F32 R162, -RZ, R162.H1_H1 ;  /* 0x300000a2ffa27230 */ /* 0x000fc40000004100 */
[CC--:B------:R-:W-:Y:S01]  /*92a0*/  FMUL.FTZ R48, R58.reuse, R170.reuse ;  /* 0x000000aa3a307220 */ /* 0x0c0fe20000410000 */
[----:B------:R-:W-:Y:S02]  /*92b0*/  HADD2.F32 R74, -RZ, R57.H0_H0 ;  /* 0x20000039ff4a7230 */ /* 0x000fe40000004100 */
[----:B------:R-:W-:Y:S01]  /*92c0*/  FMUL.FTZ R57, R63, R170 ;  /* 0x000000aa3f397220 */ /* 0x000fe20000410000 */
[----:B------:R-:W-:Y:S02]  /*92d0*/  HADD2.F32 R61, -RZ, R44.H1_H1 ;  /* 0x3000002cff3d7230 */ /* 0x000fe40000004100 */
[----:B------:R-:W-:Y:S01]  /*92e0*/  FMUL.FTZ R78, R65, R76 ;  /* 0x0000004c414e7220 */ /* 0x000fe20000410000 */
[-C--:B------:R-:W-:Y:S01]  /*92f0*/  FFMA.FTZ R48, R63, R162.reuse, R48 ;  /* 0x000000a23f307223 */ /* 0x080fe20000010030 */
[----:B------:R-:W-:Y:S01]  /*9300*/  FFMA.FTZ R44, R58, R162, -R57 ;  /* 0x000000a23a2c7223 */ /* 0x000fe20000010839 */
[----:B------:R-:W-:Y:S02]  /*9310*/  HADD2.F32 R58, -RZ, R50.H0_H0 ;  /* 0x20000032ff3a7230 */ /* 0x000fe40000004100 */
[C---:B------:R-:W-:Y:S01]  /*9320*/  FMUL.FTZ R76, R61.reuse, R76 ;  /* 0x0000004c3d4c7220 */ /* 0x040fe20000410000 */
[----:B------:R-:W-:Y:S01]  /*9330*/  FFMA.FTZ R63, R61, R74, -R78 ;  /* 0x0000004a3d3f7223 */ /* 0x000fe2000001084e */
[----:B------:R-:W-:-:S02]  /*9340*/  HADD2.F32 R161, -RZ, R161.H1_H1 ;  /* 0x300000a1ffa17230 */ /* 0x000fc40000004100 */
[----:B------:R-:W-:Y:S02]  /*9350*/  HADD2.F32 R61, -RZ, R60.H0_H0 ;  /* 0x2000003cff3d7230 */ /* 0x000fe40000004100 */
[----:B------:R-:W-:Y:S01]  /*9360*/  FFMA.FTZ R65, R65, R74, R76 ;  /* 0x0000004a41417223 */ /* 0x000fe2000001004c */
[----:B------:R-:W-:Y:S02]  /*9370*/  HADD2.F32 R57, -RZ, R46.H0_H0 ;  /* 0x2000002eff397230 */ /* 0x000fe40000004100 */
[-C--:B------:R-:W-:Y:S01]  /*9380*/  FMUL.FTZ R60, R58, R161.reuse ;  /* 0x000000a13a3c7220 */ /* 0x080fe20000410000 */
[----:B------:R-:W-:Y:S01]  /*9390*/  HADD2.F32 R50, -RZ, R50.H1_H1 ;  /* 0x30000032ff327230 */ /* 0x000fe20000004100 */
[----:B------:R-:W-:Y:S01]  /*93a0*/  F2FP.F16.F32.PACK_AB R44, R63, R44 ;  /* 0x0000002c3f2c723e */ /* 0x000fe200000000ff */
[----:B------:R-:W-:Y:S02]  /*93b0*/  HADD2.F32 R46, -RZ, R46.H1_H1 ;  /* 0x3000002eff2e7230 */ /* 0x000fe40000004100 */
[----:B------:R-:W-:Y:S01]  /*93c0*/  FMUL.FTZ R161, R57, R161 ;  /* 0x000000a139a17220 */ /* 0x000fe20000410000 */
[----:B------:R-:W-:-:S02]  /*93d0*/  HADD2.F32 R163, -RZ, R163.H1_H1 ;  /* 0x300000a3ffa37230 */ /* 0x000fc40000004100 */
[-C--:B------:R-:W-:Y:S01]  /*93e0*/  FMUL.FTZ R67, R50, R61.reuse ;  /* 0x0000003d32437220 */ /* 0x080fe20000410000 */
[----:B------:R-:W-:Y:S02]  /*93f0*/  HADD2.F32 R59, -RZ, R59.H0_H0 ;  /* 0x2000003bff3b7230 */ /* 0x000fe40000004100 */
[----:B------:R-:W-:Y:S01]  /*9400*/  FMUL.FTZ R61, R46, R61 ;  /* 0x0000003d2e3d7220 */ /* 0x000fe20000410000 */
[----:B------:R-:W-:Y:S01]  /*9410*/  F2FP.F16.F32.PACK_AB R48, R65, R48 ;  /* 0x000000304130723e */ /* 0x000fe200000000ff */
[-C--:B------:R-:W-:Y:S01]  /*9420*/  FFMA.FTZ R60, R57, R163.reuse, -R60 ;  /* 0x000000a3393c7223 */ /* 0x080fe2000001083c */
[----:B------:R-:W-:Y:S01]  /*9430*/  FFMA.FTZ R161, R58, R163, R161 ;  /* 0x000000a33aa17223 */ /* 0x000fe200000100a1 */
[-C--:B------:R-:W-:Y:S01]  /*9440*/  FFMA.FTZ R67, R46, R59.reuse, -R67 ;  /* 0x0000003b2e437223 */ /* 0x080fe20000010843 */
[----:B------:R-:W-:Y:S01]  /*9450*/  FFMA.FTZ R50, R50, R59, R61 ;  /* 0x0000003b32327223 */ /* 0x000fe2000001003d */
[----:B------:R-:W-:-:S03]  /*9460*/  IMAD.MOV.U32 R47, RZ, RZ, R66 ;  /* 0x000000ffff2f7224 */ /* 0x000fc600078e0042 */
[----:B------:R-:W-:Y:S02]  /*9470*/  F2FP.F16.F32.PACK_AB R46, R67, R60 ;  /* 0x0000003c432e723e */ /* 0x000fe400000000ff */
[----:B------:R-:W-:-:S07]  /*9480*/  F2FP.F16.F32.PACK_AB R50, R50, R161 ;  /* 0x000000a13232723e */ /* 0x000fce00000000ff */
.L_x_716:
[----:B------:R-:W-:Y:S05]  /*9490*/  BSYNC B2 ;  /* 0x0000000000027941 */ /* 0x000fea0003800000 */
.L_x_715:
[----:B0-----:R4:W-:Y:S04]  /*94a0*/  STG.E.128 desc[UR60][R52.64], R44 ;  /* 0x0000002c34007986 */ /* 0x0019e8000c101d3c */
[----:B--2---:R4:W-:Y:S02]  /*94b0*/  @!P3 STG.E.128 desc[UR60][R54.64], R48 ;  /* 0x000000303600b986 */ /* 0x0049e4000c101d3c */
.L_x_714:
[----:B------:R-:W-:Y:S05]  /*94c0*/  BSYNC B1 ;  /* 0x0000000000017941 */ /* 0x000fea0003800000 */
.L_x_713:
[----:B------:R-:W-:-:S13]  /*94d0*/  ISETP.NE.AND P3, PT, R35, RZ, PT ;  /* 0x000000ff2300720c */ /* 0x000fda0003f65270 */
[----:B------:R-:W-:Y:S05]  /*94e0*/  @!P3 BRA `(.L_x_667) ;  /* 0x0000000800d8b947 */ /* 0x000fea0003800000 */
[----:B0---4-:R-:W2:Y:S01]  /*94f0*/  LDL R44, [R1+0x10] ;  /* 0x00001000012c7983 */ /* 0x011ea20000100800 */
[----:B------:R-:W-:Y:S01]  /*9500*/  SHF.R.U32.HI R47, RZ, 0x3, R206 ;  /* 0x00000003ff2f7819 */ /* 0x000fe200000116ce */
[----:B------:R-:W-:Y:S01]  /*9510*/  BSSY B1, `(.L_x_717) ;  /* 0x0000071000017945 */ /* 0x000fe20003800000 */
[----:B------:R-:W-:-:S04]  /*9520*/  IADD3 R46, P3, P4, R118, R126, R29 ;  /* 0x0000007e762e7210 */ /* 0x000fc80007c7e01d */
[----:B---3--:R-:W-:Y:S02]  /*9530*/  IADD3.X R49, R7, R56, R33, P3, P4 ;  /* 0x0000003807317210 */ /* 0x008fe40001fe8421 */
[----:B------:R-:W-:-:S04]  /*9540*/  LEA R52, P3, R46, R124, 0x1 ;  /* 0x0000007c2e347211 */ /* 0x000fc800078608ff */
[----:B------:R-:W-:Y:S02]  /*9550*/  LEA.HI.X R53, R46, R125, R49, 0x1, P3 ;  /* 0x0000007d2e357211 */ /* 0x000fe400018f0c31 */
[----:B------:R-:W-:Y:S02]  /*9560*/  ISETP.GE.AND P3, PT, R3, R121, PT ;  /* 0x000000790300720c */ /* 0x000fe40003f66270 */
[----:B--2---:R-:W-:-:S04]  /*9570*/  LOP3.LUT P5, RZ, R44, 0x1, RZ, 0xc0, !PT ;  /* 0x000000012cff7812 */ /* 0x004fc800078ac0ff */
[----:B------:R-:W-:-:S04]  /*9580*/  SEL R149, R132, R149, !P5 ;  /* 0x0000009584957207 */ /* 0x000fc80006800000 */
[----:B------:R-:W-:-:S04]  /*9590*/  SHF.R.S32.HI R44, RZ, 0x1f, R149 ;  /* 0x0000001fff2c7819 */ /* 0x000fc80000011495 */
[----:B------:R-:W-:-:S04]  /*95a0*/  LEA.HI R149, R44, R149, RZ, 0x4 ;  /* 0x000000952c957211 */ /* 0x000fc800078f20ff */
[----:B------:R-:W-:-:S04]  /*95b0*/  LEA.HI.SX32 R149, R149, R28, 0x1c ;  /* 0x0000001c95957211 */ /* 0x000fc800078fe2ff */
[----:B------:R-:W-:Y:S01]  /*95c0*/  SHF.R.S32.HI R44, RZ, 0x1f, R149 ;  /* 0x0000001fff2c7819 */ /* 0x000fe20000011495 */
[----:B------:R-:W-:-:S03]  /*95d0*/  IMAD.SHL.U32 R55, R149, 0x8, RZ ;  /* 0x0000000895377824 */ /* 0x000fc600078e00ff */
[----:B------:R-:W-:-:S04]  /*95e0*/  LEA.HI R44, R44, R149, RZ, 0x3 ;  /* 0x000000952c2c7211 */ /* 0x000fc800078f18ff */
[----:B------:R-:W-:Y:S02]  /*95f0*/  SHF.R.S32.HI R45, RZ, 0x3, R44 ;  /* 0x00000003ff2d7819 */ /* 0x000fe4000001142c */
[----:B------:R-:W-:-:S03]  /*9600*/  LOP3.LUT R44, R206, 0x38, R55, 0xf8, !PT ;  /* 0x00000038ce2c7812 */ /* 0x000fc600078ef837 */
[----:B------:R-:W-:Y:S01]  /*9610*/  IMAD R45, R45, 0x1c00, R216 ;  /* 0x00001c002d2d7824 */ /* 0x000fe200078e02d8 */
[----:B------:R-:W-:-:S04]  /*9620*/  LOP3.LUT R44, R44, R47, RZ, 0x3c, !PT ;  /* 0x0000002f2c2c7212 */ /* 0x000fc800078e3cff */
[----:B------:R-:W-:Y:S01]  /*9630*/  IADD3 R44, R45, R44, RZ ;  /* 0x0000002c2d2c7210 */ /* 0x000fe20007ffe0ff */
[----:B------:R-:W-:-:S04]  /*9640*/  IMAD R45, R17, 0x5400, R141 ;  /* 0x00005400112d7824 */ /* 0x000fc800078e028d */
[----:B------:R-:W-:Y:S02]  /*9650*/  IMAD R47, R17, 0x5400, R44 ;  /* 0x00005400112f7824 */ /* 0x000fe400078e022c */
[--C-:B------:R-:W-:Y:S02]  /*9660*/  IMAD R45, R45, 0x2, R16.reuse ;  /* 0x000000022d2d7824 */ /* 0x100fe400078e0210 */
[----:B------:R-:W-:-:S04]  /*9670*/  IMAD R48, R47, 0x2, R16 ;  /* 0x000000022f307824 */ /* 0x000fc800078e0210 */
[----:B------:R-:W0:Y:S04]  /*9680*/  LDS.128 R44, [R45+0x21400] ;  /* 0x021400002d2c7984 */ /* 0x000e280000000c00 */
[----:B------:R-:W2:Y:S01]  /*9690*/  LDS.128 R48, [R48+0x21400] ;  /* 0x0214000030307984 */ /* 0x000ea20000000c00 */
[----:B------:R-:W-:Y:S05]  /*96a0*/  @P3 BRA `(.L_x_718) ;  /* 0x00000004005c3947 */ /* 0x000fea0003800000 */
[----:B0-----:R-:W-:Y:S01]  /*96b0*/  IMAD.MOV.U32 R60, RZ, RZ, R44 ;  /* 0x000000ffff3c7224 */ /* 0x001fe200078e002c */
[----:B--2---:R-:W-:Y:S01]  /*96c0*/  MOV R44, R49 ;  /* 0x00000031002c7202 */ /* 0x004fe20000000f00 */
[----:B------:R-:W-:Y:S01]  /*96d0*/  IMAD.MOV.U32 R61, RZ, RZ, R48 ;  /* 0x000000ffff3d7224 */ /* 0x000fe200078e0030 */
[----:B------:R-:W-:Y:S01]  /*96e0*/  SHF.R.U32.HI R66, RZ, 0x10, R81 ;  /* 0x00000010ff427819 */ /* 0x000fe20000011651 */
[----:B------:R-:W-:Y:S01]  /*96f0*/  IMAD.MOV.U32 R62, RZ, RZ, R51 ;  /* 0x000000ffff3e7224 */ /* 0x000fe200078e0033 */
[--C-:B------:R-:W-:Y:S01]  /*9700*/  SHF.R.U32.HI R64, RZ, 0x10, R69.reuse ;  /* 0x00000010ff407819 */ /* 0x100fe20000011645 */
[----:B------:R-:W-:Y:S01]  /*9710*/  HADD2.F32 R65, -RZ, R160.H1_H1 ;  /* 0x300000a0ff417230 */ /* 0x000fe20000004100 */
[----:B------:R-:W-:Y:S01]  /*9720*/  SHF.R.U64 R57, R68, 0x10, R69 ;  /* 0x0000001044397819 */ /* 0x000fe20000001245 */
[--C-:B------:R-:W-:Y:S01]  /*9730*/  HADD2.F32 R48, -RZ, R44.reuse.H0_H0 ;  /* 0x2000002cff307230 */ /* 0x100fe20000004100 */
[--C-:B------:R-:W-:Y:S01]  /*9740*/  SHF.R.U64 R54, R70, 0x10, R71.reuse ;  /* 0x0000001046367819 */ /* 0x100fe20000001247 */
[----:B------:R-:W-:Y:S01]  /*9750*/  HADD2.F32 R51, -RZ, R44.H1_H1 ;  /* 0x3000002cff337230 */ /* 0x000fe20000004100 */
[----:B------:R-:W-:Y:S01]  /*9760*/  SHF.R.U32.HI R70, RZ, 0x10, R71 ;  /* 0x00000010ff467819 */ /* 0x000fe20000011647 */
[----:B------:R-:W-:Y:S01]  /*9770*/  IMAD.MOV.U32 R49, RZ, RZ, R47 ;  /* 0x000000ffff317224 */ /* 0x000fe200078e002f */
[----:B------:R-:W-:Y:S01]  /*9780*/  SHF.R.U32.HI R67, RZ, 0x10, R83 ;  /* 0x00000010ff437819 */ /* 0x000fe20000011653 */
[--C-:B------:R-:W-:Y:S01]  /*9790*/  HADD2.F32 R44, -RZ, R45.reuse.H0_H0 ;  /* 0x2000002dff2c7230 */ /* 0x100fe20000004100 */
[----:B------:R-:W-:Y:S01]  /*97a0*/  SHF.R.U64 R59, R80, 0x10, R81 ;  /* 0x00000010503b7819 */ /* 0x000fe20000001251 */
[----:B------:R-:W-:Y:S01]  /*97b0*/  HADD2.F32 R66, -RZ, R66.H0_H0 ;  /* 0x20000042ff427230 */ /* 0x000fe20000004100 */
[----:B------:R-:W-:Y:S01]  /*97c0*/  SHF.R.U64 R58, R82, 0x10, R83 ;  /* 0x00000010523a7819 */ /* 0x000fe20000001253 */
[----:B------:R-:W-:-:S02]  /*97d0*/  HADD2.F32 R47, -RZ, R45.H1_H1 ;  /* 0x3000002dff2f7230 */ /* 0x000fc40000004100 */
[-C--:B------:R-:W-:Y:S01]  /*97e0*/  FMUL.FTZ R45, R48, R65.reuse ;  /* 0x00000041302d7220 */ /* 0x080fe20000410000 */
[----:B------:R-:W-:Y:S02]  /*97f0*/  HADD2.F32 R63, -RZ, R157.H0_H0 ;  /* 0x2000009dff3f7230 */ /* 0x000fe40000004100 */
[C---:B------:R-:W-:Y:S01]  /*9800*/  FMUL.FTZ R65, R44.reuse, R65 ;  /* 0x000000412c417220 */ /* 0x040fe20000410000 */
[----:B------:R-:W-:Y:S02]  /*9810*/  HADD2.F32 R64, -RZ, R64.H0_H0 ;  /* 0x20000040ff407230 */ /* 0x000fe40000004100 */
[-C--:B------:R-:W-:Y:S01]  /*9820*/  FMUL.FTZ R68, R51, R66.reuse ;  /* 0x0000004233447220 */ /* 0x080fe20000410000 */
[C---:B------:R-:W-:Y:S01]  /*9830*/  FMUL.FTZ R66, R47.reuse, R66 ;  /* 0x000000422f427220 */ /* 0x040fe20000410000 */
[-C--:B------:R-:W-:Y:S01]  /*9840*/  FFMA.FTZ R44, R44, R63.reuse, -R45 ;  /* 0x0000003f2c2c7223 */ /* 0x080fe2000001082d */
[----:B------:R-:W-:Y:S01]  /*9850*/  FFMA.FTZ R45, R48, R63, R65 ;  /* 0x0000003f302d7223 */ /* 0x000fe20000010041 */
[-C--:B------:R-:W-:Y:S01]  /*9860*/  FFMA.FTZ R47, R47, R64.reuse, -R68 ;  /* 0x000000402f2f7223 */ /* 0x080fe20000010844 */
[----:B------:R-:W-:Y:S01]  /*9870*/  FFMA.FTZ R48, R51, R64, R66 ;  /* 0x0000004033307223 */ /* 0x000fe20000010042 */
[----:B------:R-:W-:-:S02]  /*9880*/  HADD2.F32 R68, -RZ, R159.H1_H1 ;  /* 0x3000009fff447230 */ /* 0x000fc40000004100 */
[----:B------:R-:W-:Y:S01]  /*9890*/  HADD2.F32 R63, -RZ, R62.H0_H0 ;  /* 0x2000003eff3f7230 */ /* 0x000fe20000004100 */
[----:B------:R-:W-:Y:S01]  /*98a0*/  F2FP.F16.F32.PACK_AB R47, R47, R44 ;  /* 0x0000002c2f2f723e */ /* 0x000fe200000000ff */
[----:B------:R-:W-:Y:S02]  /*98b0*/  HADD2.F32 R51, -RZ, R49.H0_H0 ;  /* 0x20000031ff337230 */ /* 0x000fe40000004100 */
[----:B------:R-:W-:Y:S02]  /*98c0*/  HADD2.F32 R65, -RZ, R70.H0_H0 ;  /* 0x20000046ff417230 */ /* 0x000fe40000004100 */
[-C--:B------:R-:W-:Y:S01]  /*98d0*/  FMUL.FTZ R70, R63, R68.reuse ;  /* 0x000000443f467220 */ /* 0x080fe20000410000 */
[----:B------:R-:W-:Y:S02]  /*98e0*/  HADD2.F32 R66, -RZ, R158.H0_H0 ;  /* 0x2000009eff427230 */ /* 0x000fe40000004100 */
[----:B------:R-:W-:Y:S01]  /*98f0*/  FMUL.FTZ R68, R51, R68 ;  /* 0x0000004433447220 */ /* 0x000fe20000410000 */
[----:B------:R-:W-:-:S02]  /*9900*/  HADD2.F32 R64, -RZ, R62.H1_H1 ;  /* 0x3000003eff407230 */ /* 0x000fc40000004100 */
[----:B------:R-:W-:Y:S02]  /*9910*/  HADD2.F32 R67, -RZ, R67.H0_H0 ;  /* 0x20000043ff437230 */ /* 0x000fe40000004100 */
[-C--:B------:R-:W-:Y:S01]  /*9920*/  FFMA.FTZ R68, R63, R66.reuse, R68 ;  /* 0x000000423f447223 */ /* 0x080fe20000010044 */
[----:B------:R-:W-:Y:S02]  /*9930*/  HADD2.F32 R62, -RZ, R49.H1_H1 ;  /* 0x30000031ff3e7230 */ /* 0x000fe40000004100 */
[----:B------:R-:W-:Y:S01]  /*9940*/  FFMA.FTZ R49, R51, R66, -R70 ;  /* 0x0000004233317223 */ /* 0x000fe20000010846 */
[----:B------:R-:W-:Y:S02]  /*9950*/  HADD2.F32 R63, -RZ, R59.H0_H0 ;  /* 0x2000003bff3f7230 */ /* 0x000fe40000004100 */
[-C--:B------:R-:W-:Y:S01]  /*9960*/  FMUL.FTZ R69, R64, R67.reuse ;  /* 0x0000004340457220 */ /* 0x080fe20000410000 */
[----:B------:R-:W-:Y:S02]  /*9970*/  HADD2.F32 R59, -RZ, R61.H0_H0 ;  /* 0x2000003dff3b7230 */ /* 0x000fe40000004100 */
[----:B------:R-:W-:Y:S01]  /*9980*/  FMUL.FTZ R67, R62, R67 ;  /* 0x000000433e437220 */ /* 0x000fe20000410000 */
[----:B------:R-:W-:-:S02]  /*9990*/  HADD2.F32 R51, -RZ, R60.H0_H0 ;  /* 0x2000003cff337230 */ /* 0x000fc40000004100 */
[-C--:B------:R-:W-:Y:S01]  /*99a0*/  FFMA.FTZ R70, R62, R65.reuse, -R69 ;  /* 0x000000413e467223 */ /* 0x080fe20000010845 */
[----:B------:R-:W-:Y:S02]  /*99b0*/  HADD2.F32 R61, -RZ, R61.H1_H1 ;  /* 0x3000003dff3d7230 */ /* 0x000fe40000004100 */
[----:B------:R-:W-:Y:S01]  /*99c0*/  FFMA.FTZ R69, R64, R65, R67 ;  /* 0x0000004140457223 */ /* 0x000fe20000010043 */
[----:B------:R-:W-:Y:S02]  /*99d0*/  HADD2.F32 R60, -RZ, R60.H1_H1 ;  /* 0x3000003cff3c7230 */ /* 0x000fe40000004100 */
[----:B------:R-:W-:Y:S02]  /*99e0*/  HADD2.F32 R160, -RZ, R160.H0_H0 ;  /* 0x200000a0ffa07230 */ /* 0x000fe40000004100 */
[-C--:B------:R-:W-:Y:S01]  /*99f0*/  FMUL.FTZ R65, R61, R63.reuse ;  /* 0x0000003f3d417220 */ /* 0x080fe20000410000 */
[----:B------:R-:W-:Y:S02]  /*9a00*/  HADD2.F32 R57, -RZ, R57.H0_H0 ;  /* 0x20000039ff397230 */ /* 0x000fe40000004100 */
[----:B------:R-:W-:Y:S01]  /*9a10*/  FMUL.FTZ R66, R60, R63 ;  /* 0x0000003f3c427220 */ /* 0x000fe20000410000 */
[----:B------:R-:W-:-:S02]  /*9a20*/  HADD2.F32 R62, -RZ, R157.H1_H1 ;  /* 0x3000009dff3e7230 */ /* 0x000fc40000004100 */
[-C--:B------:R-:W-:Y:S01]  /*9a30*/  FMUL.FTZ R64, R59, R160.reuse ;  /* 0x000000a03b407220 */ /* 0x080fe20000410000 */
[----:B------:R-:W-:Y:S01]  /*9a40*/  FMUL.FTZ R160, R51, R160 ;  /* 0x000000a033a07220 */ /* 0x000fe20000410000 */
[-C--:B------:R-:W-:Y:S01]  /*9a50*/  FFMA.FTZ R65, R60, R57.reuse, -R65 ;  /* 0x000000393c417223 */ /* 0x080fe20000010841 */
[----:B------:R-:W-:Y:S01]  /*9a60*/  FFMA.FTZ R63, R61, R57, R66 ;  /* 0x000000393d3f7223 */ /* 0x000fe20000010042 */
[-C--:B------:R-:W-:Y:S01]  /*9a70*/  FFMA.FTZ R64, R51, R62.reuse, -R64 ;  /* 0x0000003e33407223 */ /* 0x080fe20000010840 */
[----:B------:R-:W-:Y:S02]  /*9a80*/  HADD2.F32 R57, -RZ, R50.H0_H0 ;  /* 0x20000032ff397230 */ /* 0x000fe40000004100 */
[----:B------:R-:W-:Y:S01]  /*9a90*/  FFMA.FTZ R160, R59, R62, R160 ;  /* 0x0000003e3ba07223 */ /* 0x000fe200000100a0 */
[----:B------:R-:W-:Y:S01]  /*9aa0*/  HADD2.F32 R60, -RZ, R159.H0_H0 ;  /* 0x2000009fff3c7230 */ /* 0x000fe20000004100 */
[----:B------:R-:W-:Y:S01]  /*9ab0*/  F2FP.F16.F32.PACK_AB R70, R70, R49 ;  /* 0x000000314646723e */ /* 0x000fe200000000ff */
[----:B------:R-:W-:Y:S01]  /*9ac0*/  HADD2.F32 R61, -RZ, R58.H0_H0 ;  /* 0x2000003aff3d7230 */ /* 0x000fe20000004100 */
[----:B------:R-:W-:Y:S01]  /*9ad0*/  F2FP.F16.F32.PACK_AB R49, R48, R45 ;  /* 0x0000002d3031723e */ /* 0x000fe200000000ff */
[----:B------:R-:W-:Y:S01]  /*9ae0*/  HADD2.F32 R51, -RZ, R46.H0_H0 ;  /* 0x2000002eff337230 */ /* 0x000fe20000004100 */
[----:B------:R-:W-:Y:S01]  /*9af0*/  MOV R45, R47 ;  /* 0x0000002f002d7202 */ /* 0x000fe20000000f00 */
[----:B------:R-:W-:Y:S01]  /*9b00*/  HADD2.F32 R50, -RZ, R50.H1_H1 ;  /* 0x30000032ff327230 */ /* 0x000fe20000004100 */
[----:B------:R-:W-:Y:S01]  /*9b10*/  F2FP.F16.F32.PACK_AB R44, R65, R64 ;  /* 0x00000040412c723e */ /* 0x000fe200000000ff */
[----:B------:R-:W-:Y:S01]  /*9b20*/  HADD2.F32 R46, -RZ, R46.H1_H1 ;  /* 0x3000002eff2e7230 */ /* 0x000fe20000004100 */
[----:B------:R-:W-:Y:S01]  /*9b30*/  F2FP.F16.F32.PACK_AB R48, R63, R160 ;  /* 0x000000a03f30723e */ /* 0x000fe200000000ff */
[----:B------:R-:W-:-:S02]  /*9b40*/  HADD2.F32 R59, -RZ, R54.H0_H0 ;  /* 0x20000036ff3b7230 */ /* 0x000fc40000004100 */
[-C--:B------:R-:W-:Y:S01]  /*9b50*/  FMUL.FTZ R54, R57, R60.reuse ;  /* 0x0000003c39367220 */ /* 0x080fe20000410000 */
[----:B------:R-:W-:Y:S02]  /*9b60*/  HADD2.F32 R158, -RZ, R158.H1_H1 ;  /* 0x3000009eff9e7230 */ /* 0x000fe40000004100 */
[-C--:B------:R-:W-:Y:S01]  /*9b70*/  FMUL.FTZ R67, R50, R61.reuse ;  /* 0x0000003d32437220 */ /* 0x080fe20000410000 */
[C---:B------:R-:W-:Y:S01]  /*9b80*/  FMUL.FTZ R60, R51.reuse, R60 ;  /* 0x0000003c333c7220 */ /* 0x040fe20000410000 */
[C---:B------:R-:W-:Y:S01]  /*9b90*/  FMUL.FTZ R61, R46.reuse, R61 ;  /* 0x0000003d2e3d7220 */ /* 0x040fe20000410000 */
[----:B------:R-:W-:Y:S02]  /*9ba0*/  IMAD.MOV.U32 R47, RZ, RZ, R70 ;  /* 0x000000ffff2f7224 */ /* 0x000fe400078e0046 */
[-C--:B------:R-:W-:Y:S01]  /*9bb0*/  FFMA.FTZ R54, R51, R158.reuse, -R54 ;  /* 0x0000009e33367223 */ /* 0x080fe20000010836 */
[----:B------:R-:W-:Y:S01]  /*9bc0*/  FFMA.FTZ R60, R57, R158, R60 ;  /* 0x0000009e393c7223 */ /* 0x000fe2000001003c */
[-C--:B------:R-:W-:Y:S01]  /*9bd0*/  FFMA.FTZ R67, R46, R59.reuse, -R67 ;  /* 0x0000003b2e437223 */ /* 0x080fe20000010843 */
[----:B------:R-:W-:Y:S01]  /*9be0*/  FFMA.FTZ R61, R50, R59, R61 ;  /* 0x0000003b323d7223 */ /* 0x000fe2000001003d */
[----:B------:R-:W-:-:S03]  /*9bf0*/  F2FP.F16.F32.PACK_AB R51, R69, R68 ;  /* 0x000000444533723e */ /* 0x000fc600000000ff */
[----:B------:R-:W-:Y:S02]  /*9c00*/  F2FP.F16.F32.PACK_AB R46, R67, R54 ;  /* 0x00000036432e723e */ /* 0x000fe400000000ff */
[----:B------:R-:W-:-:S07]  /*9c10*/  F2FP.F16.F32.PACK_AB R50, R61, R60 ;  /* 0x0000003c3d32723e */ /* 0x000fce00000000ff */
.L_x_718:
[----:B------:R-:W-:Y:S05]  /*9c20*/  BSYNC B1 ;  /* 0x0000000000017941 */ /* 0x000fea0003800000 */
.L_x_717:
[----:B0-----:R0:W-:Y:S01]  /*9c30*/  STG.E.128 desc[UR60][R52.64], R44 ;  /* 0x0000002c34007986 */ /* 0x0011e2000c101d3c */
[----:B------:R-:W-:-:S13]  /*9c40*/  ISETP.GE.AND P3, PT, R55, R147, PT ;  /* 0x000000933700720c */ /* 0x000fda0003f66270 */
[----:B------:R-:W-:Y:S05]  /*9c50*/  @P3 BRA `(.L_x_667) ;  /* 0x0000000000fc3947 */ /* 0x000fea0003800000 */
[--C-:B0-----:R-:W-:Y:S02]  /*9c60*/  SHF.R.S32.HI R44, RZ, 0x1f, R55.reuse ;  /* 0x0000001fff2c7819 */ /* 0x101fe40000011437 */
[----:B------:R-:W-:-:S04]  /*9c70*/  IADD3 R55, P3, P4, R118, R126, R55 ;  /* 0x0000007e76377210 */ /* 0x000fc80007c7e037 */
[----:B------:R-:W-:Y:S02]  /*9c80*/  IADD3.X R56, R7, R56, R44, P3, P4 ;  /* 0x0000003807387210 */ /* 0x000fe40001fe842c */
[----:B------:R-:W-:-:S04]  /*9c90*/  LEA R124, P3, R55, R124, 0x1 ;  /* 0x0000007c377c7211 */ /* 0x000fc800078608ff */
[----:B------:R-:W-:-:S05]  /*9ca0*/  LEA.HI.X R125, R55, R125, R56, 0x1, P3 ;  /* 0x0000007d377d7211 */ /* 0x000fca00018f0c38 */
[----:B--2---:R0:W-:Y:S01]  /*9cb0*/  STG.E.128 desc[UR60][R124.64], R48 ;  /* 0x000000307c007986 */ /* 0x0041e2000c101d3c */
[----:B------:R-:W-:Y:S05]  /*9cc0*/  BRA `(.L_x_667) ;  /* 0x0000000000e07947 */ /* 0x000fea0003800000 */
.L_x_634:
[----:B------:R-:W2:Y:S02]  /*9cd0*/  LDL R44, [R1+0x1c] ;  /* 0x00001c00012c7983 */ /* 0x000ea40000100800 */
[----:B--2---:R-:W-:-:S13]  /*9ce0*/  R2UR UR4, R44 ;  /* 0x000000002c0472ca */ /* 0x004fda00000e0000 */
[----:B------:R-:W-:-:S06]  /*9cf0*/  UISETP.NE.AND UP0, UPT, UR4, 0x3, UPT ;  /* 0x000000030400788c */ /* 0x000fcc000bf05270 */
[----:B------:R-:W-:-:S13]  /*9d00*/  PLOP3.LUT P2, PT, PT, PT, UP0, 0x80, 0x0 ;  /* 0x000000000000781c */ /* 0x000fda0003f4f008 */
[----:B------:R-:W-:Y:S05]  /*9d10*/  @!P2 BRA `(.L_x_719) ;  /* 0x000000000004a947 */ /* 0x000fea0003800000 */
[----:B------:R-:W-:Y:S01]  /*9d20*/  BPT.TRAP 0x1 ;  /* 0x000000040000795c */ /* 0x000fe20000300000 */
.L_x_719:
[----:B------:R-:W-:Y:S01]  /*9d30*/  IMAD R43, R17, 0x8, R16 ;  /* 0x00000008112b7824 */ /* 0x000fe200078e0210 */
[----:B------:R-:W-:Y:S01]  /*9d40*/  SHF.L.U32 R100, R205, 0x1f, RZ ;  /* 0x0000001fcd647819 */ /* 0x000fe200000006ff */
[----:B------:R-:W-:Y:S01]  /*9d50*/  IMAD R42, R24, -0x70, R2 ;  /* 0xffffff90182a7824 */ /* 0x000fe200078e0202 */
[----:B------:R-:W-:Y:S02]  /*9d60*/  BSSY B1, `(.L_x_720) ;  /* 0x0000004000017945 */ /* 0x000fe40003800000 */
[----:B------:R-:W1:Y:S02]  /*9d70*/  SYNCS.PHASECHK.TRANS64.TRYWAIT P3, [R43+URZ+0x36890], R100 ;  /* 0x036890642b0075a7 */ /* 0x000e64000806017f */
[----:B------:R-:W-:Y:S01]  /*9d80*/  VIMNMX R42, R42, 0x70, PT ;  /* 0x000000702a2a7848 */ /* 0x000fe20003fe0100 */
[----:B-1----:R-:W-:Y:S06]  /*9d90*/  @!P3 BRA `(.L_x_721) ;  /* 0x000001c000b4b947 */ /* 0x002fec0003800000 */
.L_x_998:
[----:B------:R-:W-:Y:S05]  /*9da0*/  BSYNC B1 ;  /* 0x0000000000017941 */ /* 0x000fea0003800000 */
.L_x_720:
[----:B------:R-:W-:Y:S01]  /*9db0*/  ISETP.GE.AND P3, PT, R204, R42, PT ;  /* 0x0000002acc00720c */ /* 0x000fe20003f66270 */
[----:B------:R-:W-:-:S12]  /*9dc0*/  BSSY B1, `(.L_x_722) ;  /* 0x0000014000017945 */ /* 0x000fd80003800000 */
[----:B------:R-:W-:Y:S05]  /*9dd0*/  @P3 BRA `(.L_x_723) ;  /* 0x0000000000483947 */ /* 0x000fea0003800000 */
[----:B------:R-:W-:-:S13]  /*9de0*/  ISETP.NE.AND P3, PT, R30, RZ, PT ;  /* 0x000000ff1e00720c */ /* 0x000fda0003f65270 */
[----:B0-----:R-:W0:Y:S04]  /*9df0*/  @P3 LDS.128 R44, [R40+0x21000] ;  /* 0x02100000282c3984 */ /* 0x001e280000000c00 */
[----:B0-----:R-:W-:Y:S01]  /*9e00*/  @P3 STG.E.128 desc[UR60][R50.64], R44 ;  /* 0x0000002c32003986 */ /* 0x001fe2000c101d3c */
[----:B------:R-:W-:-:S13]  /*9e10*/  ISETP.NE.AND P3, PT, R34, RZ, PT ;  /* 0x000000ff2200720c */ /* 0x000fda0003f65270 */
[----:B------:R-:W0:Y:S04]  /*9e20*/  @P3 LDS.128 R44, [R41+0x21000] ;  /* 0x02100000292c3984 */ /* 0x000e280000000c00 */
        /* <DEDUP_REMOVED lines=12> */
[----:B0-----:R2:W-:Y:S02]  /*9ef0*/  @P3 STG.E.128 desc[UR60][R50.64+0x140], R44 ;  /* 0x0001402c32003986 */ /* 0x0015e4000c101d3c */
.L_x_723:
[----:B------:R-:W-:Y:S05]  /*9f00*/  BSYNC B1 ;  /* 0x0000000000017941 */ /* 0x000fea0003800000 */
.L_x_722:
[----:B------:R-:W-:-:S13]  /*9f10*/  ISETP.GE.AND P3, PT, R229, R42, PT ;  /* 0x0000002ae500720c */ /* 0x000fda0003f66270 */
[----:B------:R-:W-:Y:S05]  /*9f20*/  @P3 BRA `(.L_x_667) ;  /* 0x0000000000483947 */ /* 0x000fea0003800000 */
[----:B------:R-:W-:-:S13]  /*9f30*/  ISETP.NE.AND P3, PT, R30, RZ, PT ;  /* 0x000000ff1e00720c */ /* 0x000fda0003f65270 */
[----:B0-2---:R-:W0:Y:S04]  /*9f40*/  @P3 LDS.128 R44, [R40+0x23000] ;  /* 0x02300000282c3984 */ /* 0x005e280000000c00 */
        /* <DEDUP_REMOVED lines=16> */
.L_x_667:
[----:B------:R-:W-:Y:S05]  /*a050*/  BSYNC B0 ;  /* 0x0000000000007941 */ /* 0x000fea0003800000 */
.L_x_633:
[----:B01234-:R-:W0:Y:S01]  /*a060*/  S2R R44, SR_TID.X ;  /* 0x00000000002c7919 */ /* 0x01fe220000002100 */
[----:B------:R-:W-:Y:S01]  /*a070*/  @!PT LDS RZ, [RZ] ;  /* 0x00000000fffff984 */ /* 0x000fe20000000800 */
[----:B------:R-:W-:Y:S01]  /*a080*/  @!PT LDS RZ, [RZ] ;  /* 0x00000000fffff984 */ /* 0x000fe20000000800 */
[----:B------:R-:W-:Y:S01]  /*a090*/  @!PT LDS RZ, [RZ] ;  /* 0x00000000fffff984 */ /* 0x000fe20000000800 */
[----:B------:R-:W-:Y:S01]  /*a0a0*/  @!PT LDS RZ, [RZ] ;  /* 0x00000000fffff984 */ /* 0x000fe20000000800 */
[----:B------:R1:W-:Y:S06]  /*a0b0*/  MEMBAR.ALL.CTA ;  /* 0x0000000000007992 */ /* 0x0003ec0000008000 */
[----:B-1----:R-:W1:Y:S01]  /*a0c0*/  FENCE.VIEW.ASYNC.S ;  /* 0x00000000000073c6 */ /* 0x002e620000000000 */
[----:B------:R-:W-:Y:S05]  /*a0d0*/  WARPSYNC.ALL ;  /* 0x0000000000007948 */ /* 0x000fea0003800000 */
[----:B------:R-:W-:Y:S01]  /*a0e0*/  BSSY B0, `(.L_x_724) ;  /* 0x0000009000007945 */ /* 0x000fe20003800000 */
[----:B0-----:R-:W-:Y:S01]  /*a0f0*/  LOP3.LUT R44, R44, 0x7f, RZ, 0xc0, !PT ;  /* 0x0000007f2c2c7812 */ /* 0x001fe200078ec0ff */
[----:B-1----:R0:W-:Y:S03]  /*a100*/  BAR.SYNC.DEFER_BLOCKING R155, 0x80 ;  /* 0x0002009b0000751d */ /* 0x0021e60000010000 */
[----:B------:R-:W-:-:S13]  /*a110*/  ISETP.NE.AND P3, PT, R44, RZ, PT ;  /* 0x000000ff2c00720c */ /* 0x000fda0003f65270 */
[----:B------:R-:W-:-:S05]  /*a120*/  @!P3 VIADD R44, R43, 0x368a0 ;  /* 0x000368a02b2cb836 */ /* 0x000fca0000000000 */
[----:B------:R-:W-:-:S04]  /*a130*/  @!P3 PRMT R44, RZ, 0x654, R44 ;  /* 0x00000654ff2cb816 */ /* 0x000fc8000000002c */
[----:B------:R0:W-:Y:S01]  /*a140*/  @!P3 SYNCS.ARRIVE.TRANS64.RED.A1T0 RZ, [R44+URZ], RZ ;  /* 0x000000ff2cffb9a7 */ /* 0x0001e2000810043f */
[----:B------:R-:W-:Y:S05]  /*a150*/  @!P2 BRA `(.L_x_725) ;  /* 0x000000000004a947 */ /* 0x000fea0003800000 */
[----:B------:R-:W-:Y:S01]  /*a160*/  BPT.TRAP 0x1 ;  /* 0x000000040000795c */ /* 0x000fe20000300000 */
.L_x_725:
[----:B------:R-:W-:Y:S05]  /*a170*/  BSYNC B0 ;  /* 0x0000000000007941 */ /* 0x000fea0003800000 */
.L_x_724:
[----:B------:R-:W1:Y:S01]  /*a180*/  SYNCS.PHASECHK.TRANS64.TRYWAIT P2, [R43+URZ+0x368b0], R100 ;  /* 0x0368b0642b0075a7 */ /* 0x000e62000804017f */
[----:B------:R-:W-:Y:S01]  /*a190*/  ULDC.64 UR4, c[0x0][0x318] ;  /* 0x0000c60000047ab9 */ /* 0x000fe20000000a00 */
[----:B------:R-:W-:Y:S01]  /*a1a0*/  ULDC.64 UR6, c[0x0][0x328] ;  /* 0x0000ca0000067ab9 */ /* 0x000fe20000000a00 */
[----:B0-----:R-:W-:Y:S01]  /*a1b0*/  MOV R44, UR4 ;  /* 0x00000004002c7c02 */ /* 0x001fe20008000f00 */
[----:B------:R-:W-:Y:S01]  /*a1c0*/  IMAD.U32 R46, RZ, RZ, UR6 ;  /* 0x00000006ff2e7e24 */ /* 0x000fe2000f8e00ff */
[----:B------:R-:W-:Y:S01]  /*a1d0*/  BSSY B0, `(.L_x_726) ;  /* 0x0000008000007945 */ /* 0x000fe20003800000 */
[----:B------:R-:W-:Y:S02]  /*a1e0*/  IMAD.U32 R45, RZ, RZ, UR7 ;  /* 0x00000007ff2d7e24 */ /* 0x000fe4000f8e00ff */
[----:B------:R0:W-:Y:S04]  /*a1f0*/  STL [R1+0xc], R44 ;  /* 0x00000c2c01007387 */ /* 0x0001e80000100800 */
[----:B------:R2:W-:Y:S01]  /*a200*/  STL [R1+0x18], R46 ;  /* 0x0000182e01007387 */ /* 0x0005e20000100800 */
[----:B0-----:R-:W-:-:S05]  /*a210*/  IMAD.U32 R44, RZ, RZ, UR5 ;  /* 0x00000005ff2c7e24 */ /* 0x001fca000f8e00ff */
[----:B------:R2:W-:Y:S04]  /*a220*/  STL [R1+0x8], R44 ;  /* 0x0000082c01007387 */ /* 0x0005e80000100800 */
[----:B------:R2:W-:Y:S02]  /*a230*/  STL [R1+0x14], R45 ;  /* 0x0000142d01007387 */ /* 0x0005e40000100800 */
[----:B-12---:R-:W-:Y:S05]  /*a240*/  @!P2 BRA `(.L_x_727) ;  /* 0x000001bc009ca947 */ /* 0x006fea0003800000 */
.L_x_999:
[----:B------:R-:W-:Y:S05]  /*a250*/  BSYNC B0 ;  /* 0x0000000000007941 */ /* 0x000fea0003800000 */
.L_x_726:
[----:B------:R1:W5:Y:S04]  /*a260*/  LDL R55, [R1+0x18] ;  /* 0x0000180001377983 */ /* 0x0003680000100800 */
[----:B------:R1:W5:Y:S04]  /*a270*/  LDL R54, [R1+0x14] ;  /* 0x0000140001367983 */ /* 0x0003680000100800 */
[----:B------:R1:W5:Y:S04]  /*a280*/  LDL R53, [R1+0xc] ;  /* 0x00000c0001357983 */ /* 0x0003680000100800 */
[----:B------:R1:W5:Y:S01]  /*a290*/  LDL R52, [R1+0x8] ;  /* 0x0000080001347983 */ /* 0x0003620000100800 */
[----:B------:R-:W-:Y:S01]  /*a2a0*/  ISETP.GE.AND P2, PT, R204, R42, PT ;  /* 0x0000002acc00720c */ /* 0x000fe20003f46270 */
[----:B------:R-:W-:Y:S01]  /*a2b0*/  BSSY B0, `(.L_x_728) ;  /* 0x0000022000007945 */ /* 0x000fe20003800000 */
[----:B------:R-:W-:-:S11]  /*a2c0*/  IMAD.WIDE R48, R24, 0x70, R122 ;  /* 0x0000007018307825 */ /* 0x000fd600078e027a */
[----:B-1----:R-:W-:Y:S05]  /*a2d0*/  @P2 BRA `(.L_x_729) ;  /* 0x00000000007c2947 */ /* 0x002fea0003800000 */
[----:B-----5:R-:W-:Y:S01]  /*a2e0*/  R2UR UR7, R55 ;  /* 0x00000000370772ca */ /* 0x020fe200000e0000 */
[----:B------:R-:W-:Y:S01]  /*a2f0*/  IMAD.MOV.U32 R45, RZ, RZ, R39 ;  /* 0x000000ffff2d7224 */ /* 0x000fe200078e0027 */
[----:B------:R-:W-:Y:S02]  /*a300*/  R2UR UR4, R54 ;  /* 0x00000000360472ca */ /* 0x000fe400000e0000 */
[----:B------:R-:W-:Y:S02]  /*a310*/  R2UR UR6, R53 ;  /* 0x00000000350672ca */ /* 0x000fe400000e0000 */
[----:B------:R-:W-:Y:S02]  /*a320*/  MOV R44, R116 ;  /* 0x00000074002c7202 */ /* 0x000fe40000000f00 */
[----:B------:R-:W-:-:S05]  /*a330*/  R2UR UR5, R52 ;  /* 0x00000000340572ca */ /* 0x000fca00000e0000 */
[----:B------:R-:W-:Y:S02]  /*a340*/  IMAD R47, R49, UR7, RZ ;  /* 0x00000007312f7c24 */ /* 0x000fe4000f8e02ff */
[----:B------:R-:W-:-:S04]  /*a350*/  IMAD.WIDE.U32 R44, R48, UR7, R44 ;  /* 0x00000007302c7c25 */ /* 0x000fc8000f8e002c */
[----:B------:R-:W-:Y:S01]  /*a360*/  IMAD R47, R48, UR4, R47 ;  /* 0x00000004302f7c24 */ /* 0x000fe2000f8e022f */
[----:B------:R-:W-:Y:S01]  /*a370*/  LEA R50, P2, R44, UR6, 0x1 ;  /* 0x000000062c327c11 */ /* 0x000fe2000f8408ff */
[----:B------:R-:W-:Y:S02]  /*a380*/  ULDC UR4, c[0x0][0x2f4] ;  /* 0x0000bd0000047ab9 */ /* 0x000fe40000000800 */
[----:B------:R-:W-:-:S05]  /*a390*/  IMAD.IADD R45, R45, 0x1, R47 ;  /* 0x000000012d2d7824 */ /* 0x000fca00078e022f */
[----:B------:R-:W-:Y:S02]  /*a3a0*/  LEA.HI.X R51, R44, UR5, R45, 0x1, P2 ;  /* 0x000000052c337c11 */ /* 0x000fe400090f0c2d */
[----:B------:R-:W-:-:S13]  /*a3b0*/  ISETP.GE.AND P2, PT, R18, UR4, PT ;  /* 0x0000000412007c0c */ /* 0x000fda000bf46270 */
[----:B------:R-:W1:Y:S04]  /*a3c0*/  @!P2 LDS.128 R44, [R40] ;  /* 0x00000000282ca984 */ /* 0x000e680000000c00 */
[----:B-1----:R-:W-:Y:S01]  /*a3d0*/  @!P2 STG.E.128 desc[UR60][R50.64], R44 ;  /* 0x0000002c3200a986 */ /* 0x002fe2000c101d3c */
[----:B------:R-:W-:-:S13]  /*a3e0*/  ISETP.GE.AND P2, PT, R0, UR4, PT ;  /* 0x0000000400007c0c */ /* 0x000fda000bf46270 */
[----:B------:R-:W1:Y:S04]  /*a3f0*/  @!P2 LDS.128 R44, [R41] ;  /* 0x00000000292ca984 */ /* 0x000e680000000c00 */
[----:B-1----:R-:W-:Y:S01]  /*a400*/  @!P2 STG.E.128 desc[UR60][R50.64+0x40], R44 ;  /* 0x0000402c3200a986 */ /* 0x002fe2000c101d3c */
[----:B------:R-:W-:-:S13]  /*a410*/  ISETP.GE.AND P2, PT, R3, UR4, PT ;  /* 0x0000000403007c0c */ /* 0x000fda000bf46270 */
[----:B------:R-:W1:Y:S04]  /*a420*/  @!P2 LDS.128 R44, [R40+0x3800] ;  /* 0x00380000282ca984 */ /* 0x000e680000000c00 */
        /* <DEDUP_REMOVED lines=9> */
[----:B-1----:R1:W-:Y:S02]  /*a4c0*/  @!P2 STG.E.128 desc[UR60][R50.64+0x140], R44 ;  /* 0x0001402c3200a986 */ /* 0x0023e4000c101d3c */
.L_x_729:
[----:B------:R-:W-:Y:S05]  /*a4d0*/  BSYNC B0 ;  /* 0x0000000000007941 */ /* 0x000fea0003800000 */
.L_x_728:
[----:B------:R-:W-:Y:S01]  /*a4e0*/  ISETP.GE.AND P2, PT, R229, R42, PT ;  /* 0x0000002ae500720c */ /* 0x000fe20003f46270 */
[----:B------:R-:W-:-:S12]  /*a4f0*/  BSSY B0, `(.L_x_730) ;  /* 0x0000023000007945 */ /* 0x000fd80003800000 */
[----:B------:R-:W-:Y:S05]  /*a500*/  @P2 BRA `(.L_x_731) ;  /* 0x0000000000842947 */ /* 0x000fea0003800000 */
[----:B-----5:R-:W-:Y:S01]  /*a510*/  R2UR UR7, R55 ;  /* 0x00000000370772ca */ /* 0x020fe200000e0000 */
[----:B-1----:R-:W-:Y:S01]  /*a520*/  IMAD.MOV.U32 R45, RZ, RZ, R39 ;  /* 0x000000ffff2d7224 */ /* 0x002fe200078e0027 */
[----:B------:R-:W-:Y:S02]  /*a530*/  R2UR UR4, R54 ;  /* 0x00000000360472ca */ /* 0x000fe400000e0000 */
[----:B------:R-:W-:Y:S02]  /*a540*/  IADD3 R47, P2, R48, 0x40, RZ ;  /* 0x00000040302f7810 */ /* 0x000fe40007f5e0ff */
[----:B------:R-:W-:Y:S02]  /*a550*/  R2UR UR6, R53 ;  /* 0x00000000350672ca */ /* 0x000fe400000e0000 */
[----:B------:R-:W-:Y:S01]  /*a560*/  MOV R44, R116 ;  /* 0x00000074002c7202 */ /* 0x000fe20000000f00 */
[----:B------:R-:W-:Y:S01]  /*a570*/  IMAD.X R48, RZ, RZ, R49, P2 ;  /* 0x000000ffff307224 */ /* 0x000fe200010e0631 */
[----:B------:R-:W-:-:S03]  /*a580*/  R2UR UR5, R52 ;  /* 0x00000000340572ca */ /* 0x000fc600000e0000 */
        /* <DEDUP_REMOVED lines=25> */
.L_x_731:
[----:B------:R-:W-:Y:S05]  /*a720*/  BSYNC B0 ;  /* 0x0000000000007941 */ /* 0x000fea0003800000 */
.L_x_730:
[----:B------:R-:W3:Y:S01]  /*a730*/  LDL R40, [R1+0x10] ;  /* 0x0000100001287983 */ /* 0x000ee20000100800 */
[----:B0-----:R-:W-:Y:S01]  /*a740*/  @!P3 VIADD R43, R43, 0x368c0 ;  /* 0x000368c02b2bb836 */ /* 0x001fe20000000000 */
[----:B------:R-:W-:Y:S01]  /*a750*/  IADD3 R17, R17, 0x1, RZ ;  /* 0x0000000111117810 */ /* 0x000fe20007ffe0ff */
[----:B------:R-:W-:Y:S01]  /*a760*/  @!PT LDS RZ, [RZ] ;  /* 0x00000000fffff984 */ /* 0x000fe20000000800 */
[----:B------:R-:W-:Y:S01]  /*a770*/  @!PT LDS RZ, [RZ] ;  /* 0x00000000fffff984 */ /* 0x000fe20000000800 */
[----:B------:R-:W-:Y:S01]  /*a780*/  @!PT LDS RZ, [RZ] ;  /* 0x00000000fffff984 */ /* 0x000fe20000000800 */
[----:B------:R-:W-:Y:S01]  /*a790*/  @!PT LDS RZ, [RZ] ;  /* 0x00000000fffff984 */ /* 0x000fe20000000800 */
[----:B------:R0:W-:Y:S06]  /*a7a0*/  MEMBAR.ALL.CTA ;  /* 0x0000000000007992 */ /* 0x0001ec0000008000 */
[----:B0-----:R-:W0:Y:S02]  /*a7b0*/  FENCE.VIEW.ASYNC.S ;  /* 0x00000000000073c6 */ /* 0x001e240000000000 */
[----:B0-----:R0:W-:Y:S01]  /*a7c0*/  BAR.SYNC.DEFER_BLOCKING R155, 0x80 ;  /* 0x0002009b0000751d */ /* 0x0011e20000010000 */
[----:B------:R-:W-:-:S02]  /*a7d0*/  @!P3 PRMT R43, RZ, 0x654, R43 ;  /* 0x00000654ff2bb816 */ /* 0x000fc4000000002b */
[----:B------:R-:W-:-:S03]  /*a7e0*/  PLOP3.LUT P2, PT, PT, PT, PT, 0x8, 0x0 ;  /* 0x000000000000781c */ /* 0x000fc60003f4e170 */
[----:B------:R0:W-:Y:S01]  /*a7f0*/  @!P3 SYNCS.ARRIVE.TRANS64.RED.A1T0 RZ, [R43+URZ], RZ ;  /* 0x000000ff2bffb9a7 */ /* 0x0001e2000810043f */
[----:B------:R-:W-:-:S04]  /*a800*/  ISETP.NE.AND P3, PT, R17, 0x2, PT ;  /* 0x000000021100780c */ /* 0x000fc80003f65270 */
[----:B------:R-:W-:Y:S02]  /*a810*/  SEL R17, R17, RZ, P3 ;  /* 0x000000ff11117207 */ /* 0x000fe40001800000 */
[----:B---3--:R-:W-:Y:S02]  /*a820*/  LOP3.LUT P4, RZ, R40, 0x2, RZ, 0xc0, !PT ;  /* 0x0000000228ff7812 */ /* 0x008fe4000788c0ff */
[----:B------:R-:W-:-:S04]  /*a830*/  SEL R40, RZ, 0x1, P3 ;  /* 0x00000001ff287807 */ /* 0x000fc80001800000 */
[----:B------:R-:W-:-:S07]  /*a840*/  LOP3.LUT R205, R205, R40, RZ, 0x3c, !PT ;  /* 0x00000028cdcd7212 */ /* 0x000fce00078e3cff */
[----:B0-----:R-:W-:Y:S05]  /*a850*/  @P4 BRA `(.L_x_732) ;  /* 0xffffff8000544947 */ /* 0x001fea000383ffff */
.L_x_628:
[----:B------:R-:W-:Y:S01]  /*a860*/  BSSY B0, `(.L_x_733) ;  /* 0x0000039000007945 */ /* 0x000fe20003800000 */
[----:B------:R-:W-:Y:S02]  /*a870*/  ISETP.GE.AND P1, PT, R153, 0x1, PT ;  /* 0x000000019900780c */ /* 0x000fe40003f26270 */
[----:B------:R-:W-:Y:S02]  /*a880*/  CS2R R2, SRZ ;  /* 0x0000000000027805 */ /* 0x000fe4000001ff00 */
[----:B------:R-:W-:Y:S02]  /*a890*/  PLOP3.LUT P0, PT, PT, PT, PT, 0x80, 0x0 ;  /* 0x000000000000781c */ /* 0x000fe40003f0f070 */
[----:B------:R-:W-:Y:S02]  /*a8a0*/  CS2R R118, SRZ ;  /* 0x0000000000767805 */ /* 0x000fe4000001ff00 */
[----:B------:R-:W-:Y:S02]  /*a8b0*/  CS2R R116, SRZ ;  /* 0x0000000000747805 */ /* 0x000fe4000001ff00 */
[----:B------:R-:W-:-:S02]  /*a8c0*/  CS2R R114, SRZ ;  /* 0x0000000000727805 */ /* 0x000fc4000001ff00 */
[----:B------:R-:W-:Y:S01]  /*a8d0*/  CS2R R112, SRZ ;  /* 0x0000000000707805 */ /* 0x000fe2000001ff00 */
[----:B------:R-:W-:Y:S01]  /*a8e0*/  IMAD.MOV.U32 R111, RZ, RZ, RZ ;  /* 0x000000ffff6f7224 */ /* 0x000fe200078e00ff */
[----:B------:R-:W-:Y:S02]  /*a8f0*/  CS2R R106, SRZ ;  /* 0x00000000006a7805 */ /* 0x000fe4000001ff00 */
[----:B------:R-:W-:Y:S02]  /*a900*/  CS2R R108, SRZ ;  /* 0x00000000006c7805 */ /* 0x000fe4000001ff00 */
[----:B-----5:R-:W-:Y:S02]  /*a910*/  CS2R R54, SRZ ;  /* 0x0000000000367805 */ /* 0x020fe4000001ff00 */
[----:B------:R-:W-:Y:S01]  /*a920*/  CS2R R104, SRZ ;  /* 0x0000000000687805 */ /* 0x000fe2000001ff00 */
[----:B------:R-:W-:Y:S01]  /*a930*/  IMAD.MOV.U32 R103, RZ, RZ, RZ ;  /* 0x000000ffff677224 */ /* 0x000fe200078e00ff */
[----:B------:R-:W-:-:S02]  /*a940*/  CS2R R98, SRZ ;  /* 0x0000000000627805 */ /* 0x000fc4000001ff00 */
[----:B------:R-:W-:Y:S02]  /*a950*/  CS2R R100, SRZ ;  /* 0x0000000000647805 */ /* 0x000fe4000001ff00 */
[----:B------:R-:W-:Y:S01]  /*a960*/  CS2R R96, SRZ ;  /* 0x0000000000607805 */ /* 0x000fe2000001ff00 */
[----:B------:R-:W-:Y:S01]  /*a970*/  IMAD.MOV.U32 R95, RZ, RZ, RZ ;  /* 0x000000ffff5f7224 */ /* 0x000fe200078e00ff */
[----:B------:R-:W-:Y:S02]  /*a980*/  CS2R R90, SRZ ;  /* 0x00000000005a7805 */ /* 0x000fe4000001ff00 */
[----:B------:R-:W-:Y:S02]  /*a990*/  CS2R R92, SRZ ;  /* 0x00000000005c7805 */ /* 0x000fe4000001ff00 */
[----:B------:R-:W-:Y:S02]  /*a9a0*/  CS2R R62, SRZ ;  /* 0x00000000003e7805 */ /* 0x000fe4000001ff00 */
[----:B------:R-:W-:-:S02]  /*a9b0*/  CS2R R88, SRZ ;  /* 0x0000000000587805 */ /* 0x000fc4000001ff00 */
[----:B------:R-:W-:Y:S02]  /*a9c0*/  MOV R87, RZ ;  /* 0x000000ff00577202 */ /* 0x000fe40000000f00 */
[----:B------:R-:W-:Y:S02]  /*a9d0*/  CS2R R82, SRZ ;  /* 0x0000000000527805 */ /* 0x000fe4000001ff00 */
[----:B------:R-:W-:Y:S02]  /*a9e0*/  CS2R R84, SRZ ;  /* 0x0000000000547805 */ /* 0x000fe4000001ff00 */
[----:B------:R-:W-:Y:S01]  /*a9f0*/  CS2R R80, SRZ ;  /* 0x0000000000507805 */ /* 0x000fe2000001ff00 */
[----:B------:R-:W-:Y:S01]  /*aa00*/  IMAD.MOV.U32 R79, RZ, RZ, RZ ;  /* 0x000000ffff4f7224 */ /* 0x000fe200078e00ff */
        /* <DEDUP_REMOVED lines=13> */
[----:B-1----:R-:W-:-:S02]  /*aae0*/  CS2R R50, SRZ ;  /* 0x0000000000327805 */ /* 0x002fc4000001ff00 */
[----:B------:R-:W-:Y:S02]  /*aaf0*/  CS2R R52, SRZ ;  /* 0x0000000000347805 */ /* 0x000fe4000001ff00 */
[----:B--2---:R-:W-:Y:S02]  /*ab00*/  CS2R R48, SRZ ;  /* 0x0000000000307805 */ /* 0x004fe4000001ff00 */
[----:B------:R-:W-:Y:S01]  /*ab10*/  CS2R R130, SRZ ;  /* 0x0000000000827805 */ /* 0x000fe2000001ff00 */
[----:B------:R-:W-:Y:S01]  /*ab20*/  IMAD.MOV.U32 R0, RZ, RZ, RZ ;  /* 0x000000ffff007224 */ /* 0x000fe200078e00ff */
        /* <DEDUP_REMOVED lines=9> */
[----:B------:R-:W-:Y:S06]  /*abc0*/  @P2 BRA `(.L_x_734) ;  /* 0x0000000000082947 */ /* 0x000fec0003800000 */
[----:B------:R-:W0:Y:S02]  /*abd0*/  FENCE.VIEW.ASYNC.G ;  /* 0x00000000000073c6 */ /* 0x000e240000000100 */
[----:B0-----:R-:W-:Y:S06]  /*abe0*/  BAR.ARV 0xc, 0x180 ;  /* 0x0306000000007b1d */ /* 0x001fec0000002000 */
.L_x_734:
[----:B------:R-:W-:Y:S05]  /*abf0*/  BSYNC B0 ;  /* 0x0000000000007941 */ /* 0x000fea0003800000 */
.L_x_733:
[----:B------:R-:W-:Y:S01]  /*ac00*/  CS2R R24, SRZ ;  /* 0x0000000000187805 */ /* 0x000fe2000001ff00 */
[----:B------:R-:W-:Y:S06]  /*ac10*/  @!P1 BRA `(.L_x_735) ;  /* 0x00000110001c9947 */ /* 0x000fec0003800000 */
[----:B------:R-:W2:Y:S01]  /*ac20*/  LDL R5, [R1+0x88] ;  /* 0x0000880001057983 */ /* 0x000ea20000100800 */
[----:B------:R-:W0:Y:S02]  /*ac30*/  S2R R6, SR_TID.X ;  /* 0x0000000000067919 */ /* 0x000e240000002100 */
[----:B0-----:R-:W-:-:S05]  /*ac40*/  VIADD R6, R6, 0xffffff80 ;  /* 0xffffff8006067836 */ /* 0x001fca0000000000 */
[----:B------:R-:W-:-:S04]  /*ac50*/  SHF.R.S32.HI R4, RZ, 0x1f, R6 ;  /* 0x0000001fff047819 */ /* 0x000fc80000011406 */
[----:B------:R-:W-:-:S04]  /*ac60*/  LEA.HI R4, R4, R6, RZ, 0x7 ;  /* 0x0000000604047211 */ /* 0x000fc800078f38ff */
[----:B------:R-:W-:-:S05]  /*ac70*/  SHF.R.S32.HI R4, RZ, 0x7, R4 ;  /* 0x00000007ff047819 */ /* 0x000fca0000011404 */
[----:B------:R-:W0:Y:S02]  /*ac80*/  SHFL.IDX PT, R0, R4, RZ, 0x1f ;  /* 0x00001fff04007589 */ /* 0x000e2400000e0000 */
[----:B0-----:R-:W-:-:S04]  /*ac90*/  LEA.HI R2, R0, R0, RZ, 0x1 ;  /* 0x0000000000027211 */ /* 0x001fc800078f08ff */
[----:B------:R-:W-:-:S04]  /*aca0*/  LOP3.LUT R3, R2, 0x1e, RZ, 0xc0, !PT ;  /* 0x0000001e02037812 */ /* 0x000fc800078ec0ff */
[----:B------:R-:W-:Y:S02]  /*acb0*/  IADD3 R3, R0, -R3, RZ ;  /* 0x8000000300037210 */ /* 0x000fe40007ffe0ff */
[----:B--2---:R-:W-:-:S13]  /*acc0*/  R2UR UR4, R5 ;  /* 0x00000000050472ca */ /* 0x004fda00000e0000 */
[----:B------:R-:W-:-:S06]  /*acd0*/  ULOP3.LUT UP0, URZ, UR4, 0x9f, URZ, 0xc0, !UPT ;  /* 0x0000009f043f7892 */ /* 0x000fcc000f80c03f */
[----:B------:R-:W-:Y:S02]  /*ace0*/  PLOP3.LUT P0, PT, PT, PT, UP0, 0x80, 0x0 ;  /* 0x000000000000781c */ /* 0x000fe40003f0f008 */
[----:B------:R-:W-:-:S04]  /*acf0*/  LEA R3, R3, UR4, 0xd ;  /* 0x0000000403037c11 */ /* 0x000fc8000f8e68ff */
[----:B------:R-:W-:-:S04]  /*ad00*/  SHF.R.U32.HI R2, RZ, 0x4, R3 ;  /* 0x00000004ff027819 */ /* 0x000fc80000011603 */
[----:B------:R-:W-:-:S03]  /*ad10*/  LOP3.LUT R2, R2, 0x3fff, RZ, 0xc0, !PT ;  /* 0x00003fff02027812 */ /* 0x000fc600078ec0ff */
        /* <DEDUP_REMOVED lines=16> */
[----:B-1----:R-:W-:Y:S05]  /*ae20*/  CALL.ABS.NOINC R14 ;  /* 0x000000000e007343 */ /* 0x002fea0003c00000 */
.L_x_736:
[----:B------:R-:W-:Y:S02]  /*ae30*/  ULDC UR4, c[0x0][0x3f4] ;  /* 0x0000fd0000047ab9 */ /* 0x000fe40000000800 */
[----:B------:R-:W-:-:S13]  /*ae40*/  ISETP.LT.AND P0, PT, RZ, UR4, PT ;  /* 0x00000004ff007c0c */ /* 0x000fda000bf01270 */
[----:B------:R-:W-:Y:S05]  /*ae50*/  @P0 BRA `(.L_x_737) ;  /* 0x00000000003c0947 */ /* 0x000fea0003800000 */
[----:B------:R-:W-:-:S04]  /*ae60*/  LEA.HI R0, R228, R228, RZ, 0x1 ;  /* 0x000000e4e4007211 */ /* 0x000fc800078f08ff */
[----:B------:R-:W-:-:S05]  /*ae70*/  LOP3.LUT R3, R0, 0xfffffffe, RZ, 0xc0, !PT ;  /* 0xfffffffe00037812 */ /* 0x000fca00078ec0ff */
[----:B------:R-:W-:-:S05]  /*ae80*/  IMAD.IADD R3, R228, 0x1, -R3 ;  /* 0x00000001e4037824 */ /* 0x000fca00078e0a03 */
[----:B------:R-:W-:-:S04]  /*ae90*/  SHF.L.U32 R3, R3, 0x1f, RZ ;  /* 0x0000001f03037819 */ /* 0x000fc800000006ff */
[----:B------:R0:W1:Y:S03]  /*aea0*/  SYNCS.PHASECHK.TRANS64.TRYWAIT P0, [R16+URZ+0x36800], R3 ;  /* 0x03680003100075a7 */ /* 0x000066000800017f */
[----:B-1----:R-:W-:Y:S05]  /*aeb0*/  @!P0 NANOSLEEP.SYNCS 0x989680 ;  /* 0x009896800000895d */ /* 0x002fea0003900000 */
[----:B------:R-:W1:Y:S01]  /*aec0*/  @!P0 SYNCS.PHASECHK.TRANS64 P0, [R16+URZ+0x36800], R3 ;  /* 0x03680003100085a7 */ /* 0x000e62000800007f */
[----:B------:R-:W-:Y:S04]  /*aed0*/  BSSY B0, `(.L_x_738) ;  /* 0x0000006000007945 */ /* 0x000fe80003800000 */
[----:B-1----:R-:W-:Y:S05]  /*aee0*/  @P0 BRA `(.L_x_739) ;  /* 0x0000000000100947 */ /* 0x002fea0003800000 */
.L_x_740:
[----:B-1----:R1:W2:Y:S02]  /*aef0*/  SYNCS.PHASECHK.TRANS64.TRYWAIT P0, [R16+URZ+0x36800], R3 ;  /* 0x03680003100075a7 */ /* 0x0022a4000800017f */
[----:B--2---:R-:W-:Y:S05]  /*af00*/  @!P0 NANOSLEEP.SYNCS 0x989680 ;  /* 0x009896800000895d */ /* 0x004fea0003900000 */
[----:B------:R-:W2:Y:S02]  /*af10*/  @!P0 SYNCS.PHASECHK.TRANS64 P0, [R16+URZ+0x36800], R3 ;  /* 0x03680003100085a7 */ /* 0x000ea4000800007f */
[----:B--2---:R-:W-:Y:S05]  /*af20*/  @!P0 BRA `(.L_x_740) ;  /* 0xfffffffc00f08947 */ /* 0x004fea000383ffff */
.L_x_739:
[----:B------:R-:W-:Y:S05]  /*af30*/  BSYNC B0 ;  /* 0x0000000000007941 */ /* 0x000fea0003800000 */
.L_x_738:
[----:B------:R-:W-:Y:S05]  /*af40*/  BRA `(.L_x_741) ;  /* 0x0000005800807947 */ /* 0x000fea0003800000 */
.L_x_737:
[----:B------:R-:W2:Y:S01]  /*af50*/  LDL R0, [R1+0x88] ;  /* 0x0000880001007983 */ /* 0x000ea20000100800 */
[----:B------:R-:W-:Y:S01]  /*af60*/  ULDC.64 UR4, c[0x0][0x3f8] ;  /* 0x0000fe0000047ab9 */ /* 0x000fe20000000a00 */
[----:B------:R-:W-:Y:S01]  /*af70*/  ULDC.64 UR6, c[0x0][0x408] ;  /* 0x0001020000067ab9 */ /* 0x000fe20000000a00 */
[----:B------:R-:W-:Y:S01]  /*af80*/  IMAD.WIDE.U32 R4, R148, UR4, RZ ;  /* 0x0000000494047c25 */ /* 0x000fe2000f8e00ff */
[----:B--2---:R-:W-:Y:S02]  /*af90*/  R2UR UR8, R0 ;  /* 0x00000000000872ca */ /* 0x004fe400000e0000 */
[----:B------:R-:W-:-:S05]  /*afa0*/  SHF.R.S32.HI R0, RZ, 0x1f, R148 ;  /* 0x0000001fff007819 */ /* 0x000fca0000011494 */
[C---:B------:R-:W-:Y:S02]  /*afb0*/  IMAD R3, R0.reuse, UR4, RZ ;  /* 0x0000000400037c24 */ /* 0x040fe4000f8e02ff */
[----:B------:R-:W-:Y:S02]  /*afc0*/  IMAD R7, R0, UR6, RZ ;  /* 0x0000000600077c24 */ /* 0x000fe4000f8e02ff */
[C---:B------:R-:W-:Y:S01]  /*afd0*/  IMAD R3, R148.reuse, UR5, R3 ;  /* 0x0000000594037c24 */ /* 0x040fe2000f8e0203 */
[----:B------:R-:W-:Y:S01]  /*afe0*/  ULDC.64 UR4, c[0x0][0x3e8] ;  /* 0x0000fa0000047ab9 */ /* 0x000fe20000000a00 */
[----:B------:R-:W-:Y:S01]  /*aff0*/  ULOP3.LUT UP0, URZ, UR8, 0x3ff, URZ, 0xc0, !UPT ;  /* 0x000003ff083f7892 */ /* 0x000fe2000f80c03f */
[----:B------:R-:W-:Y:S01]  /*b000*/  IMAD R7, R148, UR7, R7 ;  /* 0x0000000794077c24 */ /* 0x000fe2000f8e0207 */
[----:B------:R-:W-:Y:S01]  /*b010*/  LEA R24, P0, R4, UR4, 0x1 ;  /* 0x0000000404187c11 */ /* 0x000fe2000f8008ff */
[----:B------:R-:W-:Y:S01]  /*b020*/  IMAD.WIDE.U32 R148, R148, UR6, RZ ;  /* 0x0000000694947c25 */ /* 0x000fe2000f8e00ff */
[----:B------:R-:W-:-:S02]  /*b030*/  ULDC.64 UR6, c[0x0][0x400] ;  /* 0x0001000000067ab9 */ /* 0x000fc40000000a00 */
[----:B------:R-:W-:Y:S01]  /*b040*/  PLOP3.LUT P2, PT, PT, PT, UP0, 0x80, 0x0 ;  /* 0x000000000000781c */ /* 0x000fe20003f4f008 */
[----:B------:R-:W-:Y:S01]  /*b050*/  IMAD.IADD R25, R3, 0x1, R5 ;  /* 0x0000000103197824 */ /* 0x000fe200078e0205 */
[----:B------:R-:W-:Y:S02]  /*b060*/  LEA R26, P1, R148, UR6, 0x1 ;  /* 0x00000006941a7c11 */ /* 0x000fe4000f8208ff */
[----:B------:R-:W-:Y:S02]  /*b070*/  IADD3 R27, R7, R149, RZ ;  /* 0x00000095071b7210 */ /* 0x000fe40007ffe0ff */
[----:B------:R-:W-:Y:S02]  /*b080*/  LEA.HI.X R25, R4, UR5, R25, 0x1, P0 ;  /* 0x0000000504197c11 */ /* 0x000fe400080f0c19 */
[----:B------:R-:W-:-:S05]  /*b090*/  LEA.HI.X R27, R148, UR7, R27, 0x1, P1 ;  /* 0x00000007941b7c11 */ /* 0x000fca00088f0c1b */
        /* <DEDUP_REMOVED lines=17> */
.L_x_742:
[----:B------:R-:W-:Y:S01]  /*b1b0*/  ULDC.U8 UR4, c[0x0][0x410] ;  /* 0x0001040000047ab9 */ /* 0x000fe20000000000 */
[----:B------:R-:W-:Y:S01]  /*b1c0*/  BSSY B0, `(.L_x_743) ;  /* 0x0000570000007945 */ /* 0x000fe20003800000 */
[----:B------:R-:W-:Y:S01]  /*b1d0*/  ISETP.NE.AND P0, PT, RZ, UR4, PT ;  /* 0x00000004ff007c0c */ /* 0x000fe2000bf05270 */
[----:B------:R-:W-:-:S12]  /*b1e0*/  IMAD R6, R133, 0x80, R204 ;  /* 0x0000008085067824 */ /* 0x000fd800078e02cc */
[----:B------:R-:W-:Y:S05]  /*b1f0*/  @!P0 BRA `(.L_x_744) ;  /* 0x0000002800c08947 */ /* 0x000fea0003800000 */
[----:B------:R-:W-:-:S03]  /*b200*/  UMOV UR4, 0xffffffff ;  /* 0xffffffff00047882 */ /* 0x000fc60000000000 */
[----:B------:R-:W-:Y:S05]  /*b210*/  BRA.DIV UR4, `(.L_x_745) ;  /* 0x000001ae04bc7947 */ /* 0x000fea000b800000 */
[----:B------:R0:W1:Y:S04]  /*b220*/  SHFL.IDX PT, R0, R25, RZ, 0x1c1f ;  /* 0x001c1fff19007589 */ /* 0x00006800000e0000 */
[----:B------:R0:W2:Y:S04]  /*b230*/  SHFL.IDX PT, R3, R24, RZ, 0x1c1f ;  /* 0x001c1fff18037589 */ /* 0x0000a800000e0000 */
[----:B------:R0:W3:Y:S04]  /*b240*/  SHFL.IDX PT, R4, R27, RZ, 0x1c1f ;  /* 0x001c1fff1b047589 */ /* 0x0000e800000e0000 */
[----:B------:R0:W4:Y:S02]  /*b250*/  SHFL.IDX PT, R14, R26, RZ, 0x1c1f ;  /* 0x001c1fff1a0e7589 */ /* 0x00012400000e0000 */
.L_x_1005:
[----:B------:R-:W-:Y:S01]  /*b260*/  ULDC UR4, c[0x0][0x448] ;  /* 0x0001120000047ab9 */ /* 0x000fe20000000800 */
[----:B------:R-:W-:Y:S01]  /*b270*/  LOP3.LUT R8, R212, 0x18, R18, 0xf8, !PT ;  /* 0x00000018d4087812 */ /* 0x000fe200078ef812 */
[----:B------:R-:W-:Y:S01]  /*b280*/  IMAD R5, R152, UR4, RZ ;  /* 0x0000000498057c24 */ /* 0x000fe2000f8e02ff */
[----:B------:R-:W-:Y:S01]  /*b290*/  BSSY B1, `(.L_x_746) ;  /* 0x0000057000017945 */ /* 0x000fe20003800000 */
[----:B------:R-:W-:Y:S02]  /*b2a0*/  LOP3.LUT P0, RZ, R220, 0x4, RZ, 0xc0, !PT ;  /* 0x00000004dcff7812 */ /* 0x000fe4000780c0ff */
[----:B0-----:R-:W-:Y:S02]  /*b2b0*/  CS2R R24, SRZ ;  /* 0x0000000000187805 */ /* 0x001fe4000001ff00 */
[----:B------:R-:W-:Y:S02]  /*b2c0*/  LOP3.LUT R9, R8, R213, RZ, 0x3c, !PT ;  /* 0x000000d508097212 */ /* 0x000fe400078e3cff */
[----:B------:R-:W-:-:S02]  /*b2d0*/  CS2R R10, SRZ ;  /* 0x00000000000a7805 */ /* 0x000fc4000001ff00 */
[----:B------:R-:W-:Y:S01]  /*b2e0*/  ISETP.GE.AND P1, PT, R6, R5, PT ;  /* 0x000000050600720c */ /* 0x000fe20003f26270 */
[----:B------:R-:W-:Y:S01]  /*b2f0*/  IMAD R5, R133, -0x80, R5 ;  /* 0xffffff8085057824 */ /* 0x000fe200078e0205 */
[----:B------:R-:W-:Y:S01]  /*b300*/  CS2R R6, SRZ ;  /* 0x0000000000067805 */ /* 0x000fe2000001ff00 */
[----:B------:R-:W-:Y:S01]  /*b310*/  IMAD.IADD R9, R214, 0x1, R9 ;  /* 0x00000001d6097824 */ /* 0x000fe200078e0209 */
[----:B------:R-:W-:Y:S02]  /*b320*/  CS2R R20, SRZ ;  /* 0x0000000000147805 */ /* 0x000fe4000001ff00 */
[----:B------:R-:W-:Y:S02]  /*b330*/  CS2R R26, SRZ ;  /* 0x00000000001a7805 */ /* 0x000fe4000001ff00 */
[----:B------:R-:W-:Y:S02]  /*b340*/  CS2R R12, SRZ ;  /* 0x00000000000c7805 */ /* 0x000fe4000001ff00 */
[----:B------:R-:W-:-:S02]  /*b350*/  CS2R R38, SRZ ;  /* 0x0000000000267805 */ /* 0x000fc4000001ff00 */
[----:B------:R-:W-:Y:S02]  /*b360*/  LEA R9, R9, R16, 0x1 ;  /* 0x0000001009097211 */ /* 0x000fe400078e08ff */
[----:B------:R-:W-:Y:S02]  /*b370*/  CS2R R28, SRZ ;  /* 0x00000000001c7805 */ /* 0x000fe4000001ff00 */
[----:B------:R-:W-:Y:S02]  /*b380*/  CS2R R34, SRZ ;  /* 0x0000000000227805 */ /* 0x000fe4000001ff00 */
[----:B------:R-:W-:Y:S02]  /*b390*/  CS2R R36, SRZ ;  /* 0x0000000000247805 */ /* 0x000fe4000001ff00 */
[----:B------:R-:W-:Y:S01]  /*b3a0*/  CS2R R30, SRZ ;  /* 0x00000000001e7805 */ /* 0x000fe2000001ff00 */
[C---:B------:R-:W-:Y:S01]  /*b3b0*/  VIADD R50, R9.reuse, 0x15400 ;  /* 0x0001540009327836 */ /* 0x040fe20000000000 */
[----:B------:R-:W-:Y:S01]  /*b3c0*/  CS2R R32, SRZ ;  /* 0x0000000000207805 */ /* 0x000fe2000001ff00 */
[----:B------:R-:W-:Y:S01]  /*b3d0*/  VIADD R8, R9, 0x15440 ;  /* 0x0001544009087836 */ /* 0x000fe20000000000 */
[----:B------:R-:W-:Y:S06]  /*b3e0*/  @P1 BRA `(.L_x_747) ;  /* 0x0000000400041947 */ /* 0x000fec0003800000 */
[----:B------:R-:W4:Y:S01]  /*b3f0*/  LDL R41, [R1+0x50] ;  /* 0x0000500001297983 */ /* 0x000f220000100800 */
[----:B------:R-:W-:-:S03]  /*b400*/  ULDC UR4, c[0x0][0x3f4] ;  /* 0x0000fd0000047ab9 */ /* 0x000fc60000000800 */
[----:B------:R-:W4:Y:S04]  /*b410*/  LDL R40, [R1+0x58] ;  /* 0x0000580001287983 */ /* 0x000f280000100800 */
[----:B------:R-:W4:Y:S04]  /*b420*/  LDL R42, [R1+0x54] ;  /* 0x00005400012a7983 */ /* 0x000f280000100800 */
[----:B------:R-:W4:Y:S04]  /*b430*/  LDL R44, [R1+0x60] ;  /* 0x00006000012c7983 */ /* 0x000f280000100800 */
[----:B------:R-:W4:Y:S04]  /*b440*/  LDL R49, [R1+0x5c] ;  /* 0x00005c0001317983 */ /* 0x000f280000100800 */
[----:B------:R-:W4:Y:S04]  /*b450*/  LDL R48, [R1+0x68] ;  /* 0x0000680001307983 */ /* 0x000f280000100800 */
[----:B------:R-:W4:Y:S04]  /*b460*/  LDL R53, [R1+0x70] ;  /* 0x0000700001357983 */ /* 0x000f280000100800 */
[----:B------:R-:W4:Y:S01]  /*b470*/  LDL R52, [R1+0x64] ;  /* 0x0000640001347983 */ /* 0x000f220000100800 */
[----:B------:R-:W-:-:S02]  /*b480*/  ISETP.GE.AND P2, PT, R22, UR4, PT ;  /* 0x0000000416007c0c */ /* 0x000fc4000bf46270 */
[----:B------:R-:W-:Y:S02]  /*b490*/  CS2R R38, SRZ ;  /* 0x0000000000267805 */ /* 0x000fe4000001ff00 */
[----:B------:R-:W-:Y:S01]  /*b4a0*/  ISETP.GE.AND P3, PT, R208, UR4, PT ;  /* 0x00000004d0007c0c */ /* 0x000fe2000bf66270 */
[----:B------:R-:W4:Y:S01]  /*b4b0*/  LDL R51, [R1+0x6c] ;  /* 0x00006c0001337983 */ /* 0x000f220000100800 */
[----:B------:R-:W-:Y:S02]  /*b4c0*/  ISETP.GE.AND P4, PT, R207, UR4, PT ;  /* 0x00000004cf007c0c */ /* 0x000fe4000bf86270 */
[----:B------:R-:W-:Y:S02]  /*b4d0*/  CS2R R6, SRZ ;  /* 0x0000000000067805 */ /* 0x000fe4000001ff00 */
[----:B------:R-:W-:-:S03]  /*b4e0*/  CS2R R28, SRZ ;  /* 0x00000000001c7805 */ /* 0x000fc6000001ff00 */
[----:B-1----:R-:W-:Y:S01]  /*b4f0*/  @!P2 MOV R11, R0 ;  /* 0x00000000000ba202 */ /* 0x002fe20000000f00 */
[----:B--2---:R-:W-:Y:S02]  /*b500*/  @!P2 IMAD.MOV.U32 R10, RZ, RZ, R3 ;  /* 0x000000ffff0aa224 */ /* 0x004fe400078e0003 */
[----:B---3--:R-:W-:Y:S02]  /*b510*/  @!P2 IMAD.MOV.U32 R15, RZ, RZ, R4 ;  /* 0x000000ffff0fa224 */ /* 0x008fe400078e0004 */
[----:B------:R-:W-:-:S04]  /*b520*/  @!P2 IMAD.WIDE R10, R22, 0x2, R10 ;  /* 0x00000002160aa825 */ /* 0x000fc800078e020a */
[----:B----4-:R-:W-:Y:S01]  /*b530*/  @!P2 IMAD.WIDE R12, R22, 0x2, R14 ;  /* 0x00000002160ca825 */ /* 0x010fe200078e020e */
[----:B------:R0:W5:Y:S04]  /*b540*/  @!P2 LD.E.64 R38, desc[UR60][R10.64] ;  /* 0x0000003c0a26a980 */ /* 0x000168000c101b00 */
[----:B------:R1:W5:Y:S01]  /*b550*/  @!P2 LD.E.64 R6, desc[UR60][R12.64] ;  /* 0x0000003c0c06a980 */ /* 0x000362000c101b00 */
[----:B------:R-:W-:Y:S02]  /*b560*/  ISETP.GE.AND P2, PT, R210, UR4, PT ;  /* 0x00000004d2007c0c */ /* 0x000fe4000bf46270 */
[----:B------:R-:W-:Y:S02]  /*b570*/  CS2R R24, SRZ ;  /* 0x0000000000187805 */ /* 0x000fe4000001ff00 */
[----:B------:R-:W-:-:S02]  /*b580*/  CS2R R34, SRZ ;  /* 0x0000000000227805 */ /* 0x000fc4000001ff00 */
[----:B0-----:R-:W-:Y:S02]  /*b590*/  CS2R R10, SRZ ;  /* 0x00000000000a7805 */ /* 0x001fe4000001ff00 */
[----:B------:R-:W-:Y:S02]  /*b5a0*/  CS2R R36, SRZ ;  /* 0x0000000000247805 */ /* 0x000fe4000001ff00 */
[----:B------:R-:W-:Y:S02]  /*b5b0*/  CS2R R30, SRZ ;  /* 0x00000000001e7805 */ /* 0x000fe4000001ff00 */
[----:B-1----:R-:W-:Y:S02]  /*b5c0*/  CS2R R12, SRZ ;  /* 0x00000000000c7805 */ /* 0x002fe4000001ff00 */
[C---:B------:R-:W-:Y:S02]  /*b5d0*/  @!P3 IADD3 R20, P1, R3.reuse, R41, RZ ;  /* 0x000000290314b210 */ /* 0x040fe40007f3e0ff */
[----:B------:R-:W-:-:S03]  /*b5e0*/  @!P4 IADD3 R32, P5, R3, R40, RZ ;  /* 0x000000280320c210 */ /* 0x000fc60007fbe0ff */
[--C-:B------:R-:W-:Y:S01]  /*b5f0*/  @!P3 IMAD.X R21, R0, 0x1, R237.reuse, P1 ;  /* 0x000000010015b824 */ /* 0x100fe200008e06ed */
[C---:B------:R-:W-:Y:S02]  /*b600*/  @!P3 IADD3 R26, P1, R14.reuse, R41, RZ ;  /* 0x000000290e1ab210 */ /* 0x040fe40007f3e0ff */
[----:B------:R-:W-:Y:S02]  /*b610*/  @!P4 IADD3 R40, P6, R14, R40, RZ ;  /* 0x000000280e28c210 */ /* 0x000fe40007fde0ff */
[----:B------:R-:W-:Y:S01]  /*b620*/  @!P4 IADD3.X R33, R0, R42, RZ, P5, !PT ;  /* 0x0000002a0021c210 */ /* 0x000fe20002ffe4ff */
[C---:B------:R-:W-:Y:S01]  /*b630*/  @!P3 IMAD.X R27, R4.reuse, 0x1, R237, P1 ;  /* 0x00000001041bb824 */ /* 0x040fe200008e06ed */
[----:B------:R0:W5:Y:S01]  /*b640*/  @!P3 LD.E.64 R28, desc[UR60][R20.64] ;  /* 0x0000003c141cb980 */ /* 0x000162000c101b00 */
[----:B------:R-:W-:Y:S01]  /*b650*/  @!P4 IMAD.X R41, R4, 0x1, R42, P6 ;  /* 0x000000010429c824 */ /* 0x000fe200030e062a */
[----:B------:R-:W-:Y:S02]  /*b660*/  ISETP.GE.AND P1, PT, R209, UR4, PT ;  /* 0x00000004d1007c0c */ /* 0x000fe4000bf26270 */
[----:B------:R-:W5:Y:S01]  /*b670*/  @!P3 LD.E.64 R24, desc[UR60][R26.64] ;  /* 0x0000003c1a18b980 */ /* 0x000f62000c101b00 */
[----:B------:R-:W-:-:S03]  /*b680*/  ISETP.GE.AND P3, PT, R211, UR4, PT ;  /* 0x00000004d3007c0c */ /* 0x000fc6000bf66270 */
[----:B------:R-:W5:Y:S04]  /*b690*/  @!P4 LD.E.64 R34, desc[UR60][R32.64] ;  /* 0x0000003c2022c980 */ /* 0x000f68000c101b00 */
[----:B------:R1:W5:Y:S01]  /*b6a0*/  @!P4 LD.E.64 R10, desc[UR60][R40.64] ;  /* 0x0000003c280ac980 */ /* 0x000362000c101b00 */
[-C--:B------:R-:W-:Y:S02]  /*b6b0*/  @!P2 IADD3 R42, P4, R3, R44.reuse, RZ ;  /* 0x0000002c032aa210 */ /* 0x080fe40007f9e0ff */
[----:B------:R-:W-:Y:S02]  /*b6c0*/  @!P2 IADD3 R44, P5, R14, R44, RZ ;  /* 0x0000002c0e2ca210 */ /* 0x000fe40007fbe0ff */
[----:B0-----:R-:W-:Y:S01]  /*b6d0*/  CS2R R20, SRZ ;  /* 0x0000000000147805 */ /* 0x001fe2000001ff00 */
[----:B------:R-:W-:-:S02]  /*b6e0*/  @!P2 IMAD.X R43, R0, 0x1, R49, P4 ;  /* 0x00000001002ba824 */ /* 0x000fc400020e0631 */
[----:B------:R-:W-:Y:S01]  /*b6f0*/  @!P2 IMAD.X R45, R4, 0x1, R49, P5 ;  /* 0x00000001042da824 */ /* 0x000fe200028e0631 */
[CC--:B------:R-:W-:Y:S02]  /*b700*/  @!P1 IADD3 R46, P6, R3.reuse, R48.reuse, RZ ;  /* 0x00000030032e9210 */ /* 0x0c0fe40007fde0ff */
[----:B------:R0:W5:Y:S04]  /*b710*/  @!P2 LD.E.64 R36, desc[UR60][R42.64] ;  /* 0x0000003c2a24a980 */ /* 0x000168000c101b00 */
[----:B------:R0:W5:Y:S01]  /*b720*/  @!P2 LD.E.64 R20, desc[UR60][R44.64] ;  /* 0x0000003c2c14a980 */ /* 0x000162000c101b00 */
[----:B-1----:R-:W-:Y:S02]  /*b730*/  @!P1 IADD3 R40, P2, R14, R48, RZ ;  /* 0x000000300e289210 */ /* 0x002fe40007f5e0ff */
[----:B------:R-:W-:-:S02]  /*b740*/  @!P3 IADD3 R48, P4, R3, R53, RZ ;  /* 0x000000350330b210 */ /* 0x000fc40007f9e0ff */
[----:B------:R-:W-:Y:S02]  /*b750*/  @!P3 IADD3 R14, P5, R14, R53, RZ ;  /* 0x000000350e0eb210 */ /* 0x000fe40007fbe0ff */
[----:B------:R-:W-:Y:S02]  /*b760*/  CS2R R26, SRZ ;  /* 0x00000000001a7805 */ /* 0x000fe4000001ff00 */
[----:B------:R-:W-:Y:S02]  /*b770*/  CS2R R32, SRZ ;  /* 0x0000000000207805 */ /* 0x000fe4000001ff00 */
[----:B------:R-:W-:Y:S01]  /*b780*/  @!P1 IADD3.X R47, R0, R52, RZ, P6, !PT ;  /* 0x00000034002f9210 */ /* 0x000fe200037fe4ff */
[----:B------:R-:W-:Y:S02]  /*b790*/  @!P1 IMAD.X R41, R4, 0x1, R52, P2 ;  /* 0x0000000104299824 */ /* 0x000fe400010e0634 */
[--C-:B------:R-:W-:Y:S02]  /*b7a0*/  @!P3 IMAD.X R49, R0, 0x1, R51.reuse, P4 ;  /* 0x000000010031b824 */ /* 0x100fe400020e0633 */
[----:B------:R-:W-:Y:S01]  /*b7b0*/  @!P3 IMAD.X R15, R4, 0x1, R51, P5 ;  /* 0x00000001040fb824 */ /* 0x000fe200028e0633 */
[----:B------:R0:W5:Y:S04]  /*b7c0*/  @!P1 LD.E.64 R30, desc[UR60][R46.64] ;  /* 0x0000003c2e1e9980 */ /* 0x000168000c101b00 */
[----:B------:R0:W5:Y:S04]  /*b7d0*/  @!P1 LD.E.64 R26, desc[UR60][R40.64] ;  /* 0x0000003c281a9980 */ /* 0x000168000c101b00 */
[----:B------:R0:W5:Y:S04]  /*b7e0*/  @!P3 LD.E.64 R32, desc[UR60][R48.64] ;  /* 0x0000003c3020b980 */ /* 0x000168000c101b00 */
[----:B------:R0:W5:Y:S02]  /*b7f0*/  @!P3 LD.E.64 R12, desc[UR60][R14.64] ;  /* 0x0000003c0e0cb980 */ /* 0x000164000c101b00 */
.L_x_747:
[----:B------:R-:W-:Y:S05]  /*b800*/  BSYNC B1 ;  /* 0x0000000000017941 */ /* 0x000fea0003800000 */
.L_x_746:
[----:B-1---5:R-:W-:Y:S01]  /*b810*/  IMAD.MOV.U32 R0, RZ, RZ, R38 ;  /* 0x000000ffff007224 */ /* 0x022fe200078e0026 */
[----:B------:R-:W-:Y:S01]  /*b820*/  SHF.R.U64 R51, R34, 0x10, R35 ;  /* 0x0000001022337819 */ /* 0x000fe20000001223 */
[----:B--2---:R-:W-:Y:S01]  /*b830*/  IMAD.MOV.U32 R3, RZ, RZ, R39 ;  /* 0x000000ffff037224 */ /* 0x004fe200078e0027 */
[--C-:B------:R-:W-:Y:S01]  /*b840*/  SHF.R.U32.HI R52, RZ, 0x10, R35.reuse ;  /* 0x00000010ff347819 */ /* 0x100fe20000011623 */
[----:B0-----:R-:W-:Y:S01]  /*b850*/  IMAD.MOV.U32 R42, RZ, RZ, R35 ;  /* 0x000000ffff2a7224 */ /* 0x001fe200078e0023 */
[--C-:B------:R-:W-:Y:S01]  /*b860*/  SHF.R.U64 R59, R6, 0x10, R7.reuse ;  /* 0x00000010063b7819 */ /* 0x100fe20000001207 */
[----:B---3--:R-:W-:Y:S01]  /*b870*/  IMAD.MOV.U32 R4, RZ, RZ, R7 ;  /* 0x000000ffff047224 */ /* 0x008fe200078e0007 */
[----:B------:R-:W-:Y:S01]  /*b880*/  PRMT R35, R0, 0x5410, R3 ;  /* 0x0000541000237816 */ /* 0x000fe20000000003 */
[----:B----4-:R-:W-:Y:S01]  /*b890*/  IMAD.MOV.U32 R14, RZ, RZ, R28 ;  /* 0x000000ffff0e7224 */ /* 0x010fe200078e001c */
[----:B------:R-:W-:Y:S01]  /*b8a0*/  LEA.HI R0, R228, R228, RZ, 0x1 ;  /* 0x000000e4e4007211 */ /* 0x000fe200078f08ff */
[----:B------:R-:W-:Y:S01]  /*b8b0*/  IMAD.MOV.U32 R44, RZ, RZ, R30 ;  /* 0x000000ffff2c7224 */ /* 0x000fe200078e001e */
[----:B------:R-:W-:Y:S01]  /*b8c0*/  SHF.R.U32.HI R60, RZ, 0x10, R7 ;  /* 0x00000010ff3c7819 */ /* 0x000fe20000011607 */
[----:B------:R-:W-:Y:S01]  /*b8d0*/  IMAD.MOV.U32 R15, RZ, RZ, R11 ;  /* 0x000000ffff0f7224 */ /* 0x000fe200078e000b */
[----:B------:R-:W-:Y:S01]  /*b8e0*/  LOP3.LUT R3, R0, 0xfffffffe, RZ, 0xc0, !PT ;  /* 0xfffffffe00037812 */ /* 0x000fe200078ec0ff */
[----:B------:R-:W-:Y:S01]  /*b8f0*/  IMAD.MOV.U32 R45, RZ, RZ, R31 ;  /* 0x000000ffff2d7224 */ /* 0x000fe200078e001f */
[----:B------:R-:W-:Y:S01]  /*b900*/  @P0 IADD3 R8, R50, -0x40, RZ ;  /* 0xffffffc032080810 */ /* 0x000fe20007ffe0ff */
[----:B------:R-:W-:Y:S01]  /*b910*/  IMAD.MOV.U32 R40, RZ, RZ, R12 ;  /* 0x000000ffff287224 */ /* 0x000fe200078e000c */
[----:B------:R-:W-:Y:S01]  /*b920*/  MOV R43, R37 ;  /* 0x00000025002b7202 */ /* 0x000fe20000000f00 */
[----:B------:R-:W-:Y:S01]  /*b930*/  IMAD.IADD R3, R228, 0x1, -R3 ;  /* 0x00000001e4037824 */ /* 0x000fe200078e0a03 */
[--C-:B------:R-:W-:Y:S01]  /*b940*/  SHF.R.U64 R53, R36, 0x10, R37.reuse ;  /* 0x0000001024357819 */ /* 0x100fe20000001225 */
[----:B------:R-:W-:Y:S01]  /*b950*/  BSSY B1, `(.L_x_748) ;  /* 0x000003d000017945 */ /* 0x000fe20003800000 */
[----:B------:R-:W-:Y:S01]  /*b960*/  SHF.R.U32.HI R54, RZ, 0x10, R37 ;  /* 0x00000010ff367819 */ /* 0x000fe20000011625 */
[----:B------:R-:W-:Y:S01]  /*b970*/  IMAD.MOV.U32 R37, RZ, RZ, R6 ;  /* 0x000000ffff257224 */ /* 0x000fe200078e0006 */
[----:B------:R-:W-:-:S02]  /*b980*/  SHF.L.U32 R7, R3, 0x1f, RZ ;  /* 0x0000001f03077819 */ /* 0x000fc400000006ff */
[----:B------:R-:W-:Y:S02]  /*b990*/  SHF.R.U64 R47, R38, 0x10, R39 ;  /* 0x00000010262f7819 */ /* 0x000fe40000001227 */
[----:B------:R-:W0:Y:S01]  /*b9a0*/  SYNCS.PHASECHK.TRANS64.TRYWAIT P0, [R16+URZ+0x36800], R7 ;  /* 0x03680007100075a7 */ /* 0x000e22000800017f */
[----:B------:R-:W-:Y:S02]  /*b9b0*/  MOV R38, R29 ;  /* 0x0000001d00267202 */ /* 0x000fe40000000f00 */
[--C-:B------:R-:W-:Y:S01]  /*b9c0*/  SHF.R.U64 R49, R28, 0x10, R29.reuse ;  /* 0x000000101c317819 */ /* 0x100fe2000000121d */
[----:B------:R-:W-:Y:S01]  /*b9d0*/  IMAD.MOV.U32 R28, RZ, RZ, R34 ;  /* 0x000000ffff1c7224 */ /* 0x000fe200078e0022 */
[----:B------:R-:W-:Y:S01]  /*b9e0*/  SHF.R.U32.HI R50, RZ, 0x10, R29 ;  /* 0x00000010ff327819 */ /* 0x000fe2000001161d */
[----:B------:R-:W-:Y:S01]  /*b9f0*/  IMAD.MOV.U32 R29, RZ, RZ, R10 ;  /* 0x000000ffff1d7224 */ /* 0x000fe200078e000a */
[----:B------:R-:W-:Y:S01]  /*ba00*/  MOV R6, R25 ;  /* 0x0000001900067202 */ /* 0x000fe20000000f00 */
[----:B------:R-:W-:Y:S01]  /*ba10*/  IMAD.MOV.U32 R34, RZ, RZ, R36 ;  /* 0x000000ffff227224 */ /* 0x000fe200078e0024 */
[----:B------:R-:W-:-:S02]  /*ba20*/  SHF.R.U64 R61, R24, 0x10, R25 ;  /* 0x00000010183d7819 */ /* 0x000fc40000001219 */
[----:B------:R-:W-:Y:S01]  /*ba30*/  SHF.R.U32.HI R62, RZ, 0x10, R25 ;  /* 0x00000010ff3e7819 */ /* 0x000fe20000011619 */
[----:B------:R-:W-:Y:S01]  /*ba40*/  IMAD.MOV.U32 R25, RZ, RZ, R20 ;  /* 0x000000ffff197224 */ /* 0x000fe200078e0014 */
[----:B------:R-:W-:Y:S01]  /*ba50*/  SHF.R.U32.HI R48, RZ, 0x10, R39 ;  /* 0x00000010ff307819 */ /* 0x000fe20000011627 */
[----:B------:R-:W-:Y:S01]  /*ba60*/  IMAD.MOV.U32 R39, RZ, RZ, R27 ;  /* 0x000000ffff277224 */ /* 0x000fe200078e001b */
[----:B------:R-:W-:Y:S01]  /*ba70*/  SHF.R.U64 R55, R30, 0x10, R31 ;  /* 0x000000101e377819 */ /* 0x000fe2000000121f */
[----:B------:R-:W-:Y:S01]  /*ba80*/  IMAD.MOV.U32 R30, RZ, RZ, R32 ;  /* 0x000000ffff1e7224 */ /* 0x000fe200078e0020 */
[----:B------:R-:W-:Y:S01]  /*ba90*/  SHF.R.U64 R65, R20, 0x10, R21 ;  /* 0x0000001014417819 */ /* 0x000fe20000001215 */
[----:B------:R-:W-:Y:S01]  /*baa0*/  IMAD.MOV.U32 R20, RZ, RZ, R26 ;  /* 0x000000ffff147224 */ /* 0x000fe200078e001a */
[----:B------:R-:W-:Y:S02]  /*bab0*/  MOV R46, R33 ;  /* 0x00000021002e7202 */ /* 0x000fe40000000f00 */
[----:B------:R-:W-:-:S02]  /*bac0*/  SHF.R.U64 R57, R32, 0x10, R33 ;  /* 0x0000001020397819 */ /* 0x000fc40000001221 */
[----:B------:R-:W-:Y:S01]  /*bad0*/  SHF.R.U32.HI R58, RZ, 0x10, R33 ;  /* 0x00000010ff3a7819 */ /* 0x000fe20000011621 */
[----:B------:R-:W-:Y:S01]  /*bae0*/  IMAD.MOV.U32 R33, RZ, RZ, R24 ;  /* 0x000000ffff217224 */ /* 0x000fe200078e0018 */
[--C-:B------:R-:W-:Y:S02]  /*baf0*/  SHF.R.U64 R63, R10, 0x10, R11.reuse ;  /* 0x000000100a3f7819 */ /* 0x100fe4000000120b */
[----:B------:R-:W-:Y:S02]  /*bb00*/  SHF.R.U32.HI R64, RZ, 0x10, R11 ;  /* 0x00000010ff407819 */ /* 0x000fe4000001160b */
[----:B------:R-:W-:Y:S02]  /*bb10*/  MOV R11, R21 ;  /* 0x00000015000b7202 */ /* 0x000fe40000000f00 */
[----:B------:R-:W-:Y:S02]  /*bb20*/  SHF.R.U32.HI R56, RZ, 0x10, R31 ;  /* 0x00000010ff387819 */ /* 0x000fe4000001161f */
[----:B------:R-:W-:-:S02]  /*bb30*/  SHF.R.U32.HI R66, RZ, 0x10, R21 ;  /* 0x00000010ff427819 */ /* 0x000fc40000011615 */
[--C-:B------:R-:W-:Y:S02]  /*bb40*/  SHF.R.U64 R67, R26, 0x10, R27.reuse ;  /* 0x000000101a437819 */ /* 0x100fe4000000121b */
[----:B------:R-:W-:Y:S02]  /*bb50*/  SHF.R.U32.HI R68, RZ, 0x10, R27 ;  /* 0x00000010ff447819 */ /* 0x000fe4000001161b */
[----:B------:R-:W-:Y:S02]  /*bb60*/  MOV R41, R13 ;  /* 0x0000000d00297202 */ /* 0x000fe40000000f00 */
[----:B------:R-:W-:Y:S02]  /*bb70*/  VIMNMX R0, R5, 0x80, PT ;  /* 0x0000008005007848 */ /* 0x000fe40003fe0100 */
[----:B------:R-:W-:Y:S02]  /*bb80*/  PRMT R29, R29, 0x5410, R15 ;  /* 0x000054101d1d7816 */ /* 0x000fe4000000000f */
[----:B------:R-:W-:-:S02]  /*bb90*/  SHF.R.U64 R12, R12, 0x10, R13 ;  /* 0x000000100c0c7819 */ /* 0x000fc4000000120d */
[----:B------:R-:W-:Y:S02]  /*bba0*/  SHF.R.U32.HI R69, RZ, 0x10, R13 ;  /* 0x00000010ff457819 */ /* 0x000fe4000001160d */
[----:B------:R-:W-:Y:S02]  /*bbb0*/  PRMT R31, R14, 0x5410, R38 ;  /* 0x000054100e1f7816 */ /* 0x000fe40000000026 */
[----:B------:R-:W-:Y:S02]  /*bbc0*/  PRMT R27, R28, 0x5410, R42 ;  /* 0x000054101c1b7816 */ /* 0x000fe4000000002a */
[----:B------:R-:W-:Y:S02]  /*bbd0*/  PRMT R21, R34, 0x5410, R43 ;  /* 0x0000541022157816 */ /* 0x000fe4000000002b */
[----:B------:R-:W-:Y:S02]  /*bbe0*/  PRMT R3, R30, 0x5410, R46 ;  /* 0x000054101e037816 */ /* 0x000fe4000000002e */
[----:B------:R-:W-:-:S02]  /*bbf0*/  PRMT R25, R25, 0x5410, R11 ;  /* 0x0000541019197816 */ /* 0x000fc4000000000b */
[----:B------:R-:W-:Y:S02]  /*bc00*/  PRMT R15, R20, 0x5410, R39 ;  /* 0x00005410140f7816 */ /* 0x000fe40000000027 */
        /* <DEDUP_REMOVED lines=13> */
[----:B------:R-:W-:Y:S02]  /*bce0*/  ISETP.GE.AND P1, PT, R204, R0, PT ;  /* 0x00000000cc00720c */ /* 0x000fe40003f26270 */
[----:B------:R-:W-:Y:S02]  /*bcf0*/  PRMT R20, R67, 0x5410, R68 ;  /* 0x0000541043147816 */ /* 0x000fe40000000044 */
[----:B------:R-:W-:Y:S01]  /*bd00*/  PRMT R11, R40, 0x5410, R41 ;  /* 0x00005410280b7816 */ /* 0x000fe20000000029 */
[----:B0-----:R-:W-:Y:S08]  /*bd10*/  @!P0 BRA `(.L_x_749) ;  /* 0x000001a4006c8947 */ /* 0x001ff00003800000 */
.L_x_1006:
[----:B------:R-:W-:Y:S05]  /*bd20*/  BSYNC B1 ;  /* 0x0000000000017941 */ /* 0x000fea0003800000 */
.L_x_748:
[----:B------:R-:W-:Y:S01]  /*bd30*/  BSSY B1, `(.L_x_750) ;  /* 0x00000fe000017945 */ /* 0x000fe20003800000 */
[----:B------:R-:W-:-:S03]  /*bd40*/  PRMT R12, R12, 0x5410, R69 ;  /* 0x000054100c0c7816 */ /* 0x000fc60000000045 */
[----:B------:R-:W-:Y:S05]  /*bd50*/  @P1 BRA `(.L_x_751) ;  /* 0x0000000c00ec1947 */ /* 0x000fea0003800000 */
[----:B------:R-:W1:Y:S01]  /*bd60*/  LDC R4, c[0x0][0x3f4] ;  /* 0x0000fd00ff047b82 */ /* 0x000e620000000800 */
[----:B------:R-:W-:Y:S01]  /*bd70*/  BSSY B2, `(.L_x_752) ;  /* 0x000002e000027945 */ /* 0x000fe20003800000 */
[-C--:B-1----:R-:W-:Y:S02]  /*bd80*/  ISETP.GE.AND P0, PT, R22, R4.reuse, PT ;  /* 0x000000041600720c */ /* 0x082fe40003f06270 */
[-C--:B------:R-:W-:Y:S02]  /*bd90*/  ISETP.GE.AND P1, PT, R208, R4.reuse, PT ;  /* 0x00000004d000720c */ /* 0x080fe40003f26270 */
[-C--:B------:R-:W-:Y:S02]  /*bda0*/  ISETP.GE.AND P2, PT, R207, R4.reuse, PT ;  /* 0x00000004cf00720c */ /* 0x080fe40003f46270 */
[-C--:B------:R-:W-:Y:S02]  /*bdb0*/  ISETP.GE.AND P3, PT, R210, R4.reuse, PT ;  /* 0x00000004d200720c */ /* 0x080fe40003f66270 */
[----:B------:R-:W-:-:S02]  /*bdc0*/  ISETP.GE.AND P4, PT, R209, R4, PT ;  /* 0x00000004d100720c */ /* 0x000fc40003f86270 */
[----:B------:R-:W-:-:S03]  /*bdd0*/  ISETP.GE.AND P5, PT, R211, R4, PT ;  /* 0x00000004d300720c */ /* 0x000fc60003fa6270 */
[----:B------:R-:W-:Y:S10]  /*bde0*/  @P0 BRA `(.L_x_753) ;  /* 0x0000000000980947 */ /* 0x000ff40003800000 */
[----:B0-----:R-:W0:Y:S01]  /*bdf0*/  LDS.128 R4, [R9+0x15400] ;  /* 0x0154000009047984 */ /* 0x001e220000000c00 */
[----:B------:R-:W-:Y:S02]  /*be00*/  HADD2.F32 R45, -RZ, R37.H0_H0 ;  /* 0x20000025ff2d7230 */ /* 0x000fe40000004100 */
[----:B------:R-:W-:Y:S02]  /*be10*/  HADD2.F32 R43, -RZ, R35.H0_H0 ;  /* 0x20000023ff2b7230 */ /* 0x000fe40000004100 */
[----:B------:R-:W-:Y:S02]  /*be20*/  HADD2.F32 R44, -RZ, R36.H0_H0 ;  /* 0x20000024ff2c7230 */ /* 0x000fe40000004100 */
[----:B------:R-:W-:Y:S02]  /*be30*/  HADD2.F32 R46, -RZ, R38.H0_H0 ;  /* 0x20000026ff2e7230 */ /* 0x000fe40000004100 */
[--C-:B0-----:R-:W-:Y:S02]  /*be40*/  HADD2.F32 R39, -RZ, R4.reuse.H0_H0 ;  /* 0x20000004ff277230 */ /* 0x101fe40000004100 */
[----:B------:R-:W-:-:S02]  /*be50*/  HADD2.F32 R4, -RZ, R4.H1_H1 ;  /* 0x30000004ff047230 */ /* 0x000fc40000004100 */
[--C-:B------:R-:W-:Y:S02]  /*be60*/  HADD2.F32 R40, -RZ, R5.reuse.H0_H0 ;  /* 0x20000005ff287230 */ /* 0x100fe40000004100 */
[----:B------:R-:W-:Y:S02]  /*be70*/  HADD2.F32 R5, -RZ, R5.H1_H1 ;  /* 0x30000005ff057230 */ /* 0x000fe40000004100 */
[C---:B------:R-:W-:Y:S01]  /*be80*/  FMUL.FTZ R48, R4.reuse, R45 ;  /* 0x0000002d04307220 */ /* 0x040fe20000410000 */
[-C--:B------:R-:W-:Y:S01]  /*be90*/  FMUL.FTZ R4, R4, R43.reuse ;  /* 0x0000002b04047220 */ /* 0x080fe20000410000 */
[--C-:B------:R-:W-:Y:S02]  /*bea0*/  HADD2.F32 R41, -RZ, R6.reuse.H0_H0 ;  /* 0x20000006ff297230 */ /* 0x100fe40000004100 */
[----:B------:R-:W-:Y:S02]  /*beb0*/  HADD2.F32 R42, -RZ, R7.H0_H0 ;  /* 0x20000007ff2a7230 */ /* 0x000fe40000004100 */
[----:B------:R-:W-:Y:S01]  /*bec0*/  FMUL.FTZ R47, R5, R46 ;  /* 0x0000002e052f7220 */ /* 0x000fe20000410000 */
[C---:B------:R-:W-:Y:S01]  /*bed0*/  FFMA.FTZ R48, R39.reuse, R43, -R48 ;  /* 0x0000002b27307223 */ /* 0x040fe20000010830 */
[----:B------:R-:W-:Y:S01]  /*bee0*/  FFMA.FTZ R45, R39, R45, R4 ;  /* 0x0000002d272d7223 */ /* 0x000fe20000010004 */
[----:B------:R-:W-:Y:S01]  /*bef0*/  FMUL.FTZ R49, R5, R44 ;  /* 0x0000002c05317220 */ /* 0x000fe20000410000 */
[----:B------:R-:W-:-:S02]  /*bf00*/  HADD2.F32 R6, -RZ, R6.H1_H1 ;  /* 0x30000006ff067230 */ /* 0x000fc40000004100 */
[C---:B------:R-:W-:Y:S01]  /*bf10*/  FFMA.FTZ R47, R40.reuse, R44, -R47 ;  /* 0x0000002c282f7223 */ /* 0x040fe2000001082f */
[----:B------:R-:W-:Y:S02]  /*bf20*/  HADD2.F32 R7, -RZ, R7.H1_H1 ;  /* 0x30000007ff077230 */ /* 0x000fe40000004100 */
[----:B------:R-:W-:Y:S01]  /*bf30*/  FFMA.FTZ R40, R40, R46, R49 ;  /* 0x0000002e28287223 */ /* 0x000fe20000010031 */
[----:B------:R-:W-:Y:S02]  /*bf40*/  HADD2.F32 R39, -RZ, R37.H1_H1 ;  /* 0x30000025ff277230 */ /* 0x000fe40000004100 */
[----:B------:R-:W-:Y:S02]  /*bf50*/  HADD2.F32 R4, -RZ, R35.H1_H1 ;  /* 0x30000023ff047230 */ /* 0x000fe40000004100 */
[----:B------:R-:W-:Y:S02]  /*bf60*/  HADD2.F32 R43, -RZ, R38.H1_H1 ;  /* 0x30000026ff2b7230 */ /* 0x000fe40000004100 */
[----:B------:R-:W-:Y:S01]  /*bf70*/  FMUL.FTZ R44, R6, R39 ;  /* 0x00000027062c7220 */ /* 0x000fe20000410000 */
[----:B------:R-:W-:-:S02]  /*bf80*/  HADD2.F32 R5, -RZ, R36.H1_H1 ;  /* 0x30000024ff057230 */ /* 0x000fc40000004100 */
[-C--:B------:R-:W-:Y:S01]  /*bf90*/  FMUL.FTZ R46, R6, R4.reuse ;  /* 0x00000004062e7220 */ /* 0x080fe20000410000 */
[----:B------:R-:W-:Y:S01]  /*bfa0*/  FMUL.FTZ R49, R7, R43 ;  /* 0x0000002b07317220 */ /* 0x000fe20000410000 */
[----:B------:R-:W-:Y:S01]  /*bfb0*/  FFMA.FTZ R6, R41, R4, -R44 ;  /* 0x0000000429067223 */ /* 0x000fe2000001082c */
[----:B------:R-:W-:Y:S01]  /*bfc0*/  FMUL.FTZ R50, R7, R5 ;  /* 0x0000000507327220 */ /* 0x000fe20000410000 */
[----:B------:R-:W-:Y:S01]  /*bfd0*/  FFMA.FTZ R39, R41, R39, R46 ;  /* 0x0000002729277223 */ /* 0x000fe2000001002e */
[C---:B------:R-:W-:Y:S01]  /*bfe0*/  FFMA.FTZ R7, R42.reuse, R5, -R49 ;  /* 0x000000052a077223 */ /* 0x040fe20000010831 */
[----:B------:R-:W-:Y:S01]  /*bff0*/  F2FP.F16.F32.PACK_AB R4, R45, R48 ;  /* 0x000000302d04723e */ /* 0x000fe200000000ff */
[----:B------:R-:W-:Y:S01]  /*c000*/  FFMA.FTZ R50, R42, R43, R50 ;  /* 0x0000002b2a327223 */ /* 0x000fe20000010032 */
[----:B------:R-:W-:Y:S02]  /*c010*/  F2FP.F16.F32.PACK_AB R5, R40, R47 ;  /* 0x0000002f2805723e */ /* 0x000fe400000000ff */
[----:B------:R-:W-:-:S02]  /*c020*/  F2FP.F16.F32.PACK_AB R6, R39, R6 ;  /* 0x000000062706723e */ /* 0x000fc400000000ff */
[----:B------:R-:W-:-:S05]  /*c030*/  F2FP.F16.F32.PACK_AB R7, R50, R7 ;  /* 0x000000073207723e */ /* 0x000fca00000000ff */
[----:B------:R1:W-:Y:S02]  /*c040*/  STS.128 [R9+0x15400], R4 ;  /* 0x0154000409007388 */ /* 0x0003e40000000c00 */
.L_x_753:
[----:B------:R-:W-:Y:S05]  /*c050*/  BSYNC B2 ;  /* 0x0000000000027941 */ /* 0x000fea0003800000 */
.L_x_752:
[----:B------:R-:W-:Y:S04]  /*c060*/  BSSY B2, `(.L_x_754) ;  /* 0x0000028000027945 */ /* 0x000fe80003800000 */
[----:B------:R-:W-:Y:S05]  /*c070*/  @P1 BRA `(.L_x_755) ;  /* 0x0000000000981947 */ /* 0x000fea0003800000 */
[----:B01----:R-:W0:Y:S01]  /*c080*/  LDS.128 R4, [R8] ;  /* 0x0000000008047984 */ /* 0x003e220000000c00 */
        /* <DEDUP_REMOVED lines=36> */
[----:B------:R2:W-:Y:S02]  /*c2d0*/  STS.128 [R8], R4 ;  /* 0x0000000408007388 */ /* 0x0005e40000000c00 */
.L_x_755:
[----:B------:R-:W-:Y:S05]  /*c2e0*/  BSYNC B2 ;  /* 0x0000000000027941 */ /* 0x000fea0003800000 */
.L_x_754:
[----:B------:R-:W-:Y:S04]  /*c2f0*/  BSSY B2, `(.L_x_756) ;  /* 0x0000028000027945 */ /* 0x000fe80003800000 */
[----:B------:R-:W-:Y:S05]  /*c300*/  @P2 BRA `(.L_x_757) ;  /* 0x0000000000982947 */ /* 0x000fea0003800000 */
[----:B012---:R-:W0:Y:S01]  /*c310*/  LDS.128 R4, [R9+0x19400] ;  /* 0x0194000009047984 */ /* 0x007e220000000c00 */
        /* <DEDUP_REMOVED lines=37> */
.L_x_757:
[----:B------:R-:W-:Y:S05]  /*c570*/  BSYNC B2 ;  /* 0x0000000000027941 */ /* 0x000fea0003800000 */
.L_x_756:
[----:B------:R-:W-:Y:S04]  /*c580*/  BSSY B2, `(.L_x_758) ;  /* 0x0000028000027945 */ /* 0x000fe80003800000 */
[----:B------:R-:W-:Y:S05]  /*c590*/  @P3 BRA `(.L_x_759) ;  /* 0x0000000000983947 */ /* 0x000fea0003800000 */
[----:B0123--:R-:W0:Y:S01]  /*c5a0*/  LDS.128 R4, [R8+0x4000] ;  /* 0x0040000008047984 */ /* 0x00fe220000000c00 */
        /* <DEDUP_REMOVED lines=37> */
.L_x_759:
[----:B------:R-:W-:Y:S05]  /*c800*/  BSYNC B2 ;  /* 0x0000000000027941 */ /* 0x000fea0003800000 */
.L_x_758:
[----:B------:R-:W-:Y:S04]  /*c810*/  BSSY B2, `(.L_x_760) ;  /* 0x0000028000027945 */ /* 0x000fe80003800000 */
[----:B------:R-:W-:Y:S05]  /*c820*/  @P4 BRA `(.L_x_761) ;  /* 0x0000000000984947 */ /* 0x000fea0003800000 */
[----:B01234-:R-:W0:Y:S01]  /*c830*/  LDS.128 R4, [R9+0x1d400] ;  /* 0x01d4000009047984 */ /* 0x01fe220000000c00 */
        /* <DEDUP_REMOVED lines=37> */
.L_x_761:
[----:B------:R-:W-:Y:S05]  /*ca90*/  BSYNC B2 ;  /* 0x0000000000027941 */ /* 0x000fea0003800000 */
.L_x_760:
        /* <DEDUP_REMOVED lines=39> */
.L_x_751:
[----:B------:R-:W-:Y:S05]  /*cd10*/  BSYNC B1 ;  /* 0x0000000000017941 */ /* 0x000fea0003800000 */
.L_x_750:
[----:B------:R-:W-:-:S13]  /*cd20*/  ISETP.GE.AND P0, PT, R229, R0, PT ;  /* 0x00000000e500720c */ /* 0x000fda0003f06270 */
[----:B------:R-:W-:Y:S05]  /*cd30*/  @P0 BRA `(.L_x_762) ;  /* 0x0000003800e00947 */ /* 0x000fea0003800000 */
[----:B------:R-:W5:Y:S01]  /*cd40*/  LDC R0, c[0x0][0x3f4] ;  /* 0x0000fd00ff007b82 */ /* 0x000f620000000800 */
[----:B------:R-:W-:Y:S01]  /*cd50*/  BSSY B1, `(.L_x_763) ;  /* 0x000002e000017945 */ /* 0x000fe20003800000 */
[-C--:B-----5:R-:W-:Y:S02]  /*cd60*/  ISETP.GE.AND P0, PT, R22, R0.reuse, PT ;  /* 0x000000001600720c */ /* 0x0a0fe40003f06270 */
[-C--:B------:R-:W-:Y:S02]  /*cd70*/  ISETP.GE.AND P1, PT, R208, R0.reuse, PT ;  /* 0x00000000d000720c */ /* 0x080fe40003f26270 */
[-C--:B------:R-:W-:Y:S02]  /*cd80*/  ISETP.GE.AND P2, PT, R207, R0.reuse, PT ;  /* 0x00000000cf00720c */ /* 0x080fe40003f46270 */
[-C--:B------:R-:W-:Y:S02]  /*cd90*/  ISETP.GE.AND P3, PT, R210, R0.reuse, PT ;  /* 0x00000000d200720c */ /* 0x080fe40003f66270 */
[----:B------:R-:W-:-:S02]  /*cda0*/  ISETP.GE.AND P4, PT, R209, R0, PT ;  /* 0x00000000d100720c */ /* 0x000fc40003f86270 */
[----:B------:R-:W-:-:S03]  /*cdb0*/  ISETP.GE.AND P5, PT, R211, R0, PT ;  /* 0x00000000d300720c */ /* 0x000fc60003fa6270 */
[----:B------:R-:W-:Y:S10]  /*cdc0*/  @P0 BRA `(.L_x_764) ;  /* 0x0000000000980947 */ /* 0x000ff40003800000 */
        /* <DEDUP_REMOVED lines=9> */
[-C--:B------:R-:W-:Y:S01]  /*ce60*/  FMUL.FTZ R43, R46, R4.reuse ;  /* 0x000000042e2b7220 */ /* 0x080fe20000410000 */
[C---:B------:R-:W-:Y:S01]  /*ce70*/  FMUL.FTZ R45, R44.reuse, R4 ;  /* 0x000000042c2d7220 */ /* 0x040fe20000410000 */
[----:B------:R-:W-:Y:S02]  /*ce80*/  HADD2.F32 R40, -RZ, R6.H0_H0 ;  /* 0x20000006ff287230 */ /* 0x000fe40000004100 */
[-C--:B------:R-:W-:Y:S01]  /*ce90*/  FMUL.FTZ R42, R49, R5.reuse ;  /* 0x00000005312a7220 */ /* 0x080fe20000410000 */
[-C--:B------:R-:W-:Y:S01]  /*cea0*/  FFMA.FTZ R4, R44, R0.reuse, -R43 ;  /* 0x000000002c047223 */ /* 0x080fe2000001082b */
[----:B------:R-:W-:Y:S01]  /*ceb0*/  FFMA.FTZ R45, R46, R0, R45 ;  /* 0x000000002e2d7223 */ /* 0x000fe2000001002d */
[----:B------:R-:W-:Y:S01]  /*cec0*/  FMUL.FTZ R0, R47, R5 ;  /* 0x000000052f007220 */ /* 0x000fe20000410000 */
[----:B------:R-:W-:-:S02]  /*ced0*/  HADD2.F32 R41, -RZ, R7.H0_H0 ;  /* 0x20000007ff297230 */ /* 0x000fc40000004100 */
[-C--:B------:R-:W-:Y:S01]  /*cee0*/  FFMA.FTZ R5, R47, R39.reuse, -R42 ;  /* 0x000000272f057223 */ /* 0x080fe2000001082a */
[----:B------:R-:W-:Y:S02]  /*cef0*/  HADD2.F32 R6, -RZ, R6.H1_H1 ;  /* 0x30000006ff067230 */ /* 0x000fe40000004100 */
[----:B------:R-:W-:Y:S01]  /*cf00*/  FFMA.FTZ R0, R49, R39, R0 ;  /* 0x0000002731007223 */ /* 0x000fe20000010000 */
[----:B------:R-:W-:Y:S01]  /*cf10*/  HADD2.F32 R7, -RZ, R7.H1_H1 ;  /* 0x30000007ff077230 */ /* 0x000fe20000004100 */
[----:B------:R-:W-:Y:S01]  /*cf20*/  F2FP.F16.F32.PACK_AB R4, R45, R4 ;  /* 0x000000042d04723e */ /* 0x000fe200000000ff */
[----:B------:R-:W-:Y:S02]  /*cf30*/  HADD2.F32 R44, -RZ, R37.H1_H1 ;  /* 0x30000025ff2c7230 */ /* 0x000fe40000004100 */
[----:B------:R-:W-:Y:S01]  /*cf40*/  HADD2.F32 R42, -RZ, R35.H1_H1 ;  /* 0x30000023ff2a7230 */ /* 0x000fe20000004100 */
[----:B------:R-:W-:Y:S01]  /*cf50*/  F2FP.F16.F32.PACK_AB R5, R0, R5 ;  /* 0x000000050005723e */ /* 0x000fe200000000ff */
[----:B------:R-:W-:-:S02]  /*cf60*/  HADD2.F32 R47, -RZ, R38.H1_H1 ;  /* 0x30000026ff2f7230 */ /* 0x000fc40000004100 */
[-C--:B------:R-:W-:Y:S01]  /*cf70*/  FMUL.FTZ R35, R44, R6.reuse ;  /* 0x000000062c237220 */ /* 0x080fe20000410000 */
[----:B------:R-:W-:Y:S02]  /*cf80*/  HADD2.F32 R43, -RZ, R36.H1_H1 ;  /* 0x30000024ff2b7230 */ /* 0x000fe40000004100 */
[C---:B------:R-:W-:Y:S01]  /*cf90*/  FMUL.FTZ R37, R42.reuse, R6 ;  /* 0x000000062a257220 */ /* 0x040fe20000410000 */
[-C--:B------:R-:W-:Y:S01]  /*cfa0*/  FMUL.FTZ R36, R47, R7.reuse ;  /* 0x000000072f247220 */ /* 0x080fe20000410000 */
[-C--:B------:R-:W-:Y:S01]  /*cfb0*/  FFMA.FTZ R6, R42, R40.reuse, -R35 ;  /* 0x000000282a067223 */ /* 0x080fe20000010823 */
[C---:B------:R-:W-:Y:S01]  /*cfc0*/  FMUL.FTZ R38, R43.reuse, R7 ;  /* 0x000000072b267220 */ /* 0x040fe20000410000 */
[----:B------:R-:W-:Y:S01]  /*cfd0*/  FFMA.FTZ R37, R44, R40, R37 ;  /* 0x000000282c257223 */ /* 0x000fe20000010025 */
[-C--:B------:R-:W-:Y:S02]  /*cfe0*/  FFMA.FTZ R7, R43, R41.reuse, -R36 ;  /* 0x000000292b077223 */ /* 0x080fe40000010824 */
[----:B------:R-:W-:-:S02]  /*cff0*/  FFMA.FTZ R38, R47, R41, R38 ;  /* 0x000000292f267223 */ /* 0x000fc40000010026 */
[----:B------:R-:W-:-:S03]  /*d000*/  F2FP.F16.F32.PACK_AB R6, R37, R6 ;  /* 0x000000062506723e */ /* 0x000fc600000000ff */
[----:B------:R-:W-:-:S05]  /*d010*/  F2FP.F16.F32.PACK_AB R7, R38, R7 ;  /* 0x000000072607723e */ /* 0x000fca00000000ff */
[----:B------:R0:W-:Y:S02]  /*d020*/  STS.128 [R9+0x17400], R4 ;  /* 0x0174000409007388 */ /* 0x0001e40000000c00 */
.L_x_764:
[----:B------:R-:W-:Y:S05]  /*d030*/  BSYNC B1 ;  /* 0x0000000000017941 */ /* 0x000fea0003800000 */
.L_x_763:
        /* <DEDUP_REMOVED lines=40> */
.L_x_766:
[----:B------:R-:W-:Y:S05]  /*d2c0*/  BSYNC B1 ;  /* 0x0000000000017941 */ /* 0x000fea0003800000 */
.L_x_765:
        /* <DEDUP_REMOVED lines=40> */
.L_x_768:
[----:B------:R-:W-:Y:S05]  /*d550*/  BSYNC B1 ;  /* 0x0000000000017941 */ /* 0x000fea0003800000 */
.L_x_767:
        /* <DEDUP_REMOVED lines=40> */
.L_x_770:
[----:B------:R-:W-:Y:S05]  /*d7e0*/  BSYNC B1 ;  /* 0x0000000000017941 */ /* 0x000fea0003800000 */
.L_x_769:
        /* <DEDUP_REMOVED lines=40> */
.L_x_772:
[----:B------:R-:W-:Y:S05]  /*da70*/  BSYNC B1 ;  /* 0x0000000000017941 */ /* 0x000fea0003800000 */
.L_x_771:
        /* <DEDUP_REMOVED lines=13> */
[----:B------:R-:W-:Y:S01]  /*db50*/  FMUL.FTZ R20, R27, R5 ;  /* 0x000000051b147220 */ /* 0x000fe20000410000 */
[-C--:B------:R-:W-:Y:S01]  /*db60*/  FFMA.FTZ R4, R24, R0.reuse, -R15 ;  /* 0x0000000018047223 */ /* 0x080fe2000001080f */
[----:B------:R-:W-:Y:S01]  /*db70*/  FFMA.FTZ R21, R26, R0, R21 ;  /* 0x000000001a157223 */ /* 0x000fe20000010015 */
[----:B------:R-:W-:-:S02]  /*db80*/  HADD2.F32 R14, -RZ, R7.H0_H0 ;  /* 0x20000007ff0e7230 */ /* 0x000fc40000004100 */
[C---:B------:R-:W-:Y:S01]  /*db90*/  FMUL.FTZ R0, R25.reuse, R5 ;  /* 0x0000000519007220 */ /* 0x040fe20000410000 */
[----:B------:R-:W-:Y:S02]  /*dba0*/  HADD2.F32 R6, -RZ, R6.H1_H1 ;  /* 0x30000006ff067230 */ /* 0x000fe40000004100 */
        /* <DEDUP_REMOVED lines=10> */
[-C--:B------:R-:W-:Y:S01]  /*dc50*/  FMUL.FTZ R3, R24, R7.reuse ;  /* 0x0000000718037220 */ /* 0x080fe20000410000 */
[C---:B------:R-:W-:Y:S01]  /*dc60*/  FMUL.FTZ R12, R11.reuse, R6 ;  /* 0x000000060b0c7220 */ /* 0x040fe20000410000 */
[C---:B------:R-:W-:Y:S01]  /*dc70*/  FMUL.FTZ R7, R20.reuse, R7 ;  /* 0x0000000714077220 */ /* 0x040fe20000410000 */
[-C--:B------:R-:W-:Y:S01]  /*dc80*/  FFMA.FTZ R6, R11, R13.reuse, -R10 ;  /* 0x0000000d0b067223 */ /* 0x080fe2000001080a */
[-C--:B------:R-:W-:Y:S01]  /*dc90*/  FFMA.FTZ R3, R20, R14.reuse, -R3 ;  /* 0x0000000e14037223 */ /* 0x080fe20000010803 */
[----:B------:R-:W-:Y:S01]  /*dca0*/  FFMA.FTZ R13, R15, R13, R12 ;  /* 0x0000000d0f0d7223 */ /* 0x000fe2000001000c */
[----:B------:R-:W-:-:S04]  /*dcb0*/  FFMA.FTZ R14, R24, R14, R7 ;  /* 0x0000000e180e7223 */ /* 0x000fc80000010007 */
[----:B------:R-:W-:Y:S02]  /*dcc0*/  F2FP.F16.F32.PACK_AB R6, R13, R6 ;  /* 0x000000060d06723e */ /* 0x000fe400000000ff */
[----:B------:R-:W-:-:S05]  /*dcd0*/  F2FP.F16.F32.PACK_AB R7, R14, R3 ;  /* 0x000000030e07723e */ /* 0x000fca00000000ff */
[----:B------:R0:W-:Y:S01]  /*dce0*/  STS.128 [R8+0xa000], R4 ;  /* 0x00a0000408007388 */ /* 0x0001e20000000c00 */
[----:B------:R-:W-:Y:S05]  /*dcf0*/  BRA `(.L_x_762) ;  /* 0x0000002800f07947 */ /* 0x000fea0003800000 */
.L_x_744:
[----:B------:R-:W-:-:S03]  /*dd00*/  UMOV UR4, 0xffffffff ;  /* 0xffffffff00047882 */ /* 0x000fc60000000000 */
[----:B------:R-:W-:Y:S05]  /*dd10*/  BRA.DIV UR4, `(.L_x_773) ;  /* 0x0000018604807947 */ /* 0x000fea000b800000 */
[----:B------:R-:W0:Y:S04]  /*dd20*/  SHFL.IDX PT, R3, R25, RZ, 0x1c1f ;  /* 0x001c1fff19037589 */ /* 0x000e2800000e0000 */
[----:B------:R-:W1:Y:S04]  /*dd30*/  SHFL.IDX PT, R0, R24, RZ, 0x1c1f ;  /* 0x001c1fff18007589 */ /* 0x000e6800000e0000 */
[----:B------:R2:W3:Y:S04]  /*dd40*/  SHFL.IDX PT, R5, R27, RZ, 0x1c1f ;  /* 0x001c1fff1b057589 */ /* 0x0004e800000e0000 */
[----:B------:R2:W4:Y:S01]  /*dd50*/  SHFL.IDX PT, R14, R26, RZ, 0x1c1f ;  /* 0x001c1fff1a0e7589 */ /* 0x00052200000e0000 */
[----:B0-----:R-:W-:-:S02]  /*dd60*/  IMAD.MOV.U32 R41, RZ, RZ, R3 ;  /* 0x000000ffff297224 */ /* 0x001fc400078e0003 */
[----:B-12---:R-:W-:-:S07]  /*dd70*/  IMAD.MOV.U32 R40, RZ, RZ, R0 ;  /* 0x000000ffff287224 */ /* 0x006fce00078e0000 */
.L_x_1012:
[----:B------:R-:W-:Y:S01]  /*dd80*/  ULDC UR4, c[0x0][0x448] ;  /* 0x0001120000047ab9 */ /* 0x000fe20000000800 */
[----:B------:R-:W-:Y:S01]  /*dd90*/  BSSY B1, `(.L_x_774) ;  /* 0x0000033000017945 */ /* 0x000fe20003800000 */
[----:B------:R-:W-:Y:S01]  /*dda0*/  IMAD R0, R152, UR4, RZ ;  /* 0x0000000498007c24 */ /* 0x000fe2000f8e02ff */
[----:B----4-:R-:W-:Y:S01]  /*ddb0*/  MOV R20, R14 ;  /* 0x0000000e00147202 */ /* 0x010fe20000000f00 */
[----:B---3--:R-:W-:Y:S01]  /*ddc0*/  IMAD.MOV.U32 R21, RZ, RZ, R5 ;  /* 0x000000ffff157224 */ /* 0x008fe200078e0005 */
[----:B------:R-:W-:Y:S02]  /*ddd0*/  CS2R R4, SRZ ;  /* 0x0000000000047805 */ /* 0x000fe4000001ff00 */
[----:B------:R-:W-:Y:S02]  /*dde0*/  CS2R R8, SRZ ;  /* 0x0000000000087805 */ /* 0x000fe4000001ff00 */
[----:B------:R-:W-:Y:S01]  /*ddf0*/  ISETP.GE.AND P0, PT, R6, R0, PT ;  /* 0x000000000600720c */ /* 0x000fe20003f06270 */
[----:B------:R-:W-:Y:S01]  /*de00*/  IMAD R0, R133, -0x80, R0 ;  /* 0xffffff8085007824 */ /* 0x000fe200078e0200 */
        /* <DEDUP_REMOVED lines=9> */
[----:B------:R-:W-:Y:S01]  /*dea0*/  CS2R R34, SRZ ;  /* 0x0000000000227805 */ /* 0x000fe2000001ff00 */
[----:B------:R-:W-:Y:S06]  /*deb0*/  @P0 BRA `(.L_x_775) ;  /* 0x0000000000800947 */ /* 0x000fec0003800000 */
[C---:B------:R-:W-:Y:S01]  /*dec0*/  VIADD R3, R18.reuse, 0x20 ;  /* 0x0000002012037836 */ /* 0x040fe20000000000 */
[----:B------:R-:W-:Y:S01]  /*ded0*/  ULDC UR4, c[0x0][0x3f4] ;  /* 0x0000fd0000047ab9 */ /* 0x000fe20000000800 */
[C---:B------:R-:W-:Y:S01]  /*dee0*/  VIADD R4, R18.reuse, 0x40 ;  /* 0x0000004012047836 */ /* 0x040fe20000000000 */
[----:B------:R-:W-:Y:S02]  /*def0*/  ISETP.GE.AND P0, PT, R18, UR4, PT ;  /* 0x0000000412007c0c */ /* 0x000fe4000bf06270 */
[----:B------:R-:W-:Y:S02]  /*df00*/  CS2R R24, SRZ ;  /* 0x0000000000187805 */ /* 0x000fe4000001ff00 */
[----:B------:R-:W-:Y:S02]  /*df10*/  ISETP.GE.AND P1, PT, R3, UR4, PT ;  /* 0x0000000403007c0c */ /* 0x000fe4000bf26270 */
[----:B------:R-:W-:Y:S02]  /*df20*/  CS2R R26, SRZ ;  /* 0x00000000001a7805 */ /* 0x000fe4000001ff00 */
[----:B------:R-:W-:-:S02]  /*df30*/  ISETP.GE.AND P2, PT, R4, UR4, PT ;  /* 0x0000000404007c0c */ /* 0x000fc4000bf46270 */
[----:B------:R-:W-:Y:S02]  /*df40*/  CS2R R4, SRZ ;  /* 0x0000000000047805 */ /* 0x000fe4000001ff00 */
[----:B------:R-:W-:Y:S02]  /*df50*/  CS2R R6, SRZ ;  /* 0x0000000000067805 */ /* 0x000fe4000001ff00 */
[----:B------:R-:W-:Y:S01]  /*df60*/  CS2R R28, SRZ ;  /* 0x00000000001c7805 */ /* 0x000fe2000001ff00 */
[----:B------:R-:W-:Y:S02]  /*df70*/  @!P0 IMAD.WIDE R12, R18, 0x2, R40 ;  /* 0x00000002120c8825 */ /* 0x000fe400078e0228 */
[----:B------:R-:W-:-:S04]  /*df80*/  @!P1 SHF.L.U32 R39, R234, 0x3, RZ ;  /* 0x00000003ea279819 */ /* 0x000fc800000006ff */
[----:B------:R-:W-:Y:S01]  /*df90*/  @!P2 IMAD.SHL.U32 R43, R235, 0x8, RZ ;  /* 0x00000008eb2ba824 */ /* 0x000fe200078e00ff */
[----:B------:R0:W5:Y:S01]  /*dfa0*/  @!P0 LD.E.128 R24, desc[UR60][R12.64] ;  /* 0x0000003c0c188980 */ /* 0x000162000c101d00 */
[----:B------:R-:W-:Y:S01]  /*dfb0*/  CS2R R30, SRZ ;  /* 0x00000000001e7805 */ /* 0x000fe2000001ff00 */
[--C-:B------:R-:W-:Y:S01]  /*dfc0*/  @!P1 IMAD.WIDE R36, R39, 0x2, R40.reuse ;  /* 0x0000000227249825 */ /* 0x100fe200078e0228 */
[----:B------:R-:W-:Y:S02]  /*dfd0*/  CS2R R8, SRZ ;  /* 0x0000000000087805 */ /* 0x000fe4000001ff00 */
[----:B------:R-:W-:Y:S02]  /*dfe0*/  CS2R R10, SRZ ;  /* 0x00000000000a7805 */ /* 0x000fe4000001ff00 */
[----:B------:R-:W-:Y:S01]  /*dff0*/  CS2R R32, SRZ ;  /* 0x0000000000207805 */ /* 0x000fe2000001ff00 */
[----:B------:R-:W-:Y:S01]  /*e000*/  @!P2 IMAD.WIDE R40, R43, 0x2, R40 ;  /* 0x000000022b28a825 */ /* 0x000fe200078e0228 */
[----:B------:R-:W-:-:S02]  /*e010*/  CS2R R34, SRZ ;  /* 0x0000000000227805 */ /* 0x000fc4000001ff00 */
[----:B------:R-:W-:Y:S01]  /*e020*/  CS2R R14, SRZ ;  /* 0x00000000000e7805 */ /* 0x000fe2000001ff00 */
[----:B------:R1:W5:Y:S01]  /*e030*/  @!P1 LD.E.128 R28, desc[UR60][R36.64] ;  /* 0x0000003c241c9980 */ /* 0x000362000c101d00 */
[--C-:B------:R-:W-:Y:S01]  /*e040*/  @!P1 IMAD.WIDE R38, R39, 0x2, R20.reuse ;  /* 0x0000000227269825 */ /* 0x100fe200078e0214 */
[----:B0-----:R-:W-:Y:S02]  /*e050*/  CS2R R12, SRZ ;  /* 0x00000000000c7805 */ /* 0x001fe4000001ff00 */
[----:B------:R1:W5:Y:S01]  /*e060*/  @!P2 LD.E.128 R32, desc[UR60][R40.64] ;  /* 0x0000003c2820a980 */ /* 0x000362000c101d00 */
[----:B------:R-:W-:-:S03]  /*e070*/  @!P2 IMAD.WIDE R42, R43, 0x2, R20 ;  /* 0x000000022b2aa825 */ /* 0x000fc600078e0214 */
[----:B------:R1:W5:Y:S01]  /*e080*/  @!P1 LD.E.128 R8, desc[UR60][R38.64] ;  /* 0x0000003c26089980 */ /* 0x000362000c101d00 */
[----:B------:R-:W-:-:S03]  /*e090*/  @!P0 IMAD.WIDE R20, R18, 0x2, R20 ;  /* 0x0000000212148825 */ /* 0x000fc600078e0214 */
[----:B------:R1:W5:Y:S04]  /*e0a0*/  @!P2 LD.E.128 R12, desc[UR60][R42.64] ;  /* 0x0000003c2a0ca980 */ /* 0x000368000c101d00 */
[----:B------:R1:W5:Y:S02]  /*e0b0*/  @!P0 LD.E.128 R4, desc[UR60][R20.64] ;  /* 0x0000003c14048980 */ /* 0x000364000c101d00 */
.L_x_775:
[----:B------:R-:W-:Y:S05]  /*e0c0*/  BSYNC B1 ;  /* 0x0000000000017941 */ /* 0x000fea0003800000 */
.L_x_774:
[----:B-----5:R-:W-:Y:S01]  /*e0d0*/  IMAD.MOV.U32 R3, RZ, RZ, R24 ;  /* 0x000000ffff037224 */ /* 0x020fe200078e0018 */
[----:B------:R-:W-:Y:S01]  /*e0e0*/  SHF.R.U64 R49, R32, 0x10, R33 ;  /* 0x0000001020317819 */ /* 0x000fe20000001221 */
[----:B-1----:R-:W-:Y:S01]  /*e0f0*/  IMAD.MOV.U32 R36, RZ, RZ, R25 ;  /* 0x000000ffff247224 */ /* 0x002fe200078e0019 */
[--C-:B------:R-:W-:Y:S01]  /*e100*/  SHF.R.U32.HI R50, RZ, 0x10, R33.reuse ;  /* 0x00000010ff327819 */ /* 0x100fe20000011621 */
[----:B------:R-:W-:Y:S01]  /*e110*/  IMAD.MOV.U32 R39, RZ, RZ, R33 ;  /* 0x000000ffff277224 */ /* 0x000fe200078e0021 */
[----:B------:R-:W-:Y:S01]  /*e120*/  MOV R33, R34 ;  /* 0x0000002200217202 */ /* 0x000fe20000000f00 */
[----:B------:R-:W-:Y:S01]  /*e130*/  IMAD.MOV.U32 R20, RZ, RZ, R5 ;  /* 0x000000ffff147224 */ /* 0x000fe200078e0005 */
[--C-:B------:R-:W-:Y:S01]  /*e140*/  SHF.R.U64 R51, R34, 0x10, R35.reuse ;  /* 0x0000001022337819 */ /* 0x100fe20000001223 */
[----:B------:R-:W-:Y:S01]  /*e150*/  IMAD.MOV.U32 R38, RZ, RZ, R4 ;  /* 0x000000ffff267224 */ /* 0x000fe200078e0004 */
[----:B------:R-:W-:Y:S01]  /*e160*/  PRMT R34, R3, 0x5410, R36 ;  /* 0x0000541003227816 */ /* 0x000fe20000000024 */
[----:B------:R-:W-:Y:S01]  /*e170*/  IMAD.MOV.U32 R41, RZ, RZ, R35 ;  /* 0x000000ffff297224 */ /* 0x000fe200078e0023 */
[----:B------:R-:W-:Y:S01]  /*e180*/  LEA.HI R3, R228, R228, RZ, 0x1 ;  /* 0x000000e4e4037211 */ /* 0x000fe200078f08ff */
[----:B------:R-:W-:Y:S01]  /*e190*/  BSSY B1, `(.L_x_776) ;  /* 0x0000044000017945 */ /* 0x000fe20003800000 */
[----:B------:R-:W-:Y:S01]  /*e1a0*/  SHF.R.U64 R53, R4, 0x10, R5 ;  /* 0x0000001004357819 */ /* 0x000fe20000001205 */
[----:B------:R-:W-:Y:S01]  /*e1b0*/  IMAD.MOV.U32 R4, RZ, RZ, R7 ;  /* 0x000000ffff047224 */ /* 0x000fe200078e0007 */
[----:B------:R-:W-:-:S02]  /*e1c0*/  LOP3.LUT R3, R3, 0xfffffffe, RZ, 0xc0, !PT ;  /* 0xfffffffe03037812 */ /* 0x000fc400078ec0ff */
[----:B------:R-:W-:Y:S02]  /*e1d0*/  SHF.R.U32.HI R54, RZ, 0x10, R5 ;  /* 0x00000010ff367819 */ /* 0x000fe40000011605 */
[----:B------:R-:W-:Y:S01]  /*e1e0*/  SHF.R.U64 R37, R24, 0x10, R25 ;  /* 0x0000001018257819 */ /* 0x000fe20000001219 */
[----:B------:R-:W-:Y:S01]  /*e1f0*/  IMAD.IADD R3, R228, 0x1, -R3 ;  /* 0x00000001e4037824 */ /* 0x000fe200078e0a03 */
[----:B------:R-:W-:Y:S01]  /*e200*/  SHF.R.U32.HI R42, RZ, 0x10, R25 ;  /* 0x00000010ff2a7819 */ /* 0x000fe20000011619 */
[--C-:B------:R-:W-:Y:S01]  /*e210*/  IMAD.MOV.U32 R25, RZ, RZ, R27.reuse ;  /* 0x000000ffff197224 */ /* 0x100fe200078e001b */
[--C-:B------:R-:W-:Y:S02]  /*e220*/  SHF.R.U64 R43, R26, 0x10, R27.reuse ;  /* 0x000000101a2b7819 */ /* 0x100fe4000000121b */
[----:B------:R-:W-:Y:S02]  /*e230*/  SHF.L.U32 R5, R3, 0x1f, RZ ;  /* 0x0000001f03057819 */ /* 0x000fe400000006ff */
[----:B------:R-:W-:Y:S01]  /*e240*/  SHF.R.U32.HI R44, RZ, 0x10, R27 ;  /* 0x00000010ff2c7819 */ /* 0x000fe2000001161b */
[--C-:B------:R-:W-:Y:S01]  /*e250*/  IMAD.MOV.U32 R27, RZ, RZ, R29.reuse ;  /* 0x000000ffff1b7224 */ /* 0x100fe200078e001d */
[----:B------:R-:W0:Y:S01]  /*e260*/  SYNCS.PHASECHK.TRANS64.TRYWAIT P0, [R16+URZ+0x36800], R5 ;  /* 0x03680005100075a7 */ /* 0x000e22000800017f */
[----:B------:R-:W-:Y:S01]  /*e270*/  MOV R24, R26 ;  /* 0x0000001a00187202 */ /* 0x000fe20000000f00 */
[----:B------:R-:W-:Y:S01]  /*e280*/  IMAD.MOV.U32 R26, RZ, RZ, R28 ;  /* 0x000000ffff1a7224 */ /* 0x000fe200078e001c */
[----:B------:R-:W-:-:S02]  /*e290*/  SHF.R.U64 R45, R28, 0x10, R29 ;  /* 0x000000101c2d7819 */ /* 0x000fc4000000121d */
[----:B------:R-:W-:Y:S01]  /*e2a0*/  SHF.R.U32.HI R46, RZ, 0x10, R29 ;  /* 0x00000010ff2e7819 */ /* 0x000fe2000001161d */
[--C-:B------:R-:W-:Y:S01]  /*e2b0*/  IMAD.MOV.U32 R29, RZ, RZ, R31.reuse ;  /* 0x000000ffff1d7224 */ /* 0x100fe200078e001f */
[--C-:B------:R-:W-:Y:S02]  /*e2c0*/  SHF.R.U64 R47, R30, 0x10, R31.reuse ;  /* 0x000000101e2f7819 */ /* 0x100fe4000000121f */
[----:B------:R-:W-:Y:S01]  /*e2d0*/  SHF.R.U32.HI R48, RZ, 0x10, R31 ;  /* 0x00000010ff307819 */ /* 0x000fe2000001161f */
[----:B------:R-:W-:Y:S01]  /*e2e0*/  IMAD.MOV.U32 R31, RZ, RZ, R32 ;  /* 0x000000ffff1f7224 */ /* 0x000fe200078e0020 */
[----:B------:R-:W-:Y:S01]  /*e2f0*/  MOV R28, R30 ;  /* 0x0000001e001c7202 */ /* 0x000fe20000000f00 */
[----:B------:R-:W-:Y:S01]  /*e300*/  IMAD.MOV.U32 R30, RZ, RZ, R8 ;  /* 0x000000ffff1e7224 */ /* 0x000fe200078e0008 */
[----:B------:R-:W-:Y:S02]  /*e310*/  MOV R40, R6 ;  /* 0x0000000600287202 */ /* 0x000fe40000000f00 */
[----:B------:R-:W-:Y:S01]  /*e320*/  SHF.R.U64 R55, R6, 0x10, R7 ;  /* 0x0000001006377819 */ /* 0x000fe20000001207 */
[----:B------:R-:W-:Y:S01]  /*e330*/  IMAD.MOV.U32 R6, RZ, RZ, R9 ;  /* 0x000000ffff067224 */ /* 0x000fe200078e0009 */
[----:B------:R-:W-:Y:S01]  /*e340*/  SHF.R.U32.HI R56, RZ, 0x10, R7 ;  /* 0x00000010ff387819 */ /* 0x000fe20000011607 */
[----:B------:R-:W-:Y:S01]  /*e350*/  IMAD.MOV.U32 R7, RZ, RZ, R11 ;  /* 0x000000ffff077224 */ /* 0x000fe200078e000b */
[--C-:B------:R-:W-:Y:S01]  /*e360*/  SHF.R.U64 R57, R8, 0x10, R9.reuse ;  /* 0x0000001008397819 */ /* 0x100fe20000001209 */
[----:B------:R-:W-:Y:S01]  /*e370*/  IMAD.MOV.U32 R8, RZ, RZ, R12 ;  /* 0x000000ffff087224 */ /* 0x000fe200078e000c */
[----:B------:R-:W-:Y:S01]  /*e380*/  SHF.R.U32.HI R58, RZ, 0x10, R9 ;  /* 0x00000010ff3a7819 */ /* 0x000fe20000011609 */
[----:B------:R-:W-:Y:S01]  /*e390*/  IMAD.MOV.U32 R9, RZ, RZ, R13 ;  /* 0x000000ffff097224 */ /* 0x000fe200078e000d */
[----:B------:R-:W-:-:S02]  /*e3a0*/  MOV R32, R10 ;  /* 0x0000000a00207202 */ /* 0x000fc40000000f00 */
[----:B------:R-:W-:Y:S01]  /*e3b0*/  SHF.R.U64 R59, R10, 0x10, R11 ;  /* 0x000000100a3b7819 */ /* 0x000fe2000000120b */
[----:B------:R-:W-:Y:S01]  /*e3c0*/  IMAD.MOV.U32 R10, RZ, RZ, R15 ;  /* 0x000000ffff0a7224 */ /* 0x000fe200078e000f */
[----:B------:R-:W-:Y:S02]  /*e3d0*/  SHF.R.U32.HI R52, RZ, 0x10, R35 ;  /* 0x00000010ff347819 */ /* 0x000fe40000011623 */
[----:B------:R-:W-:Y:S02]  /*e3e0*/  SHF.R.U32.HI R11, RZ, 0x10, R11 ;  /* 0x00000010ff0b7819 */ /* 0x000fe4000001160b */
[--C-:B------:R-:W-:Y:S02]  /*e3f0*/  SHF.R.U64 R60, R12, 0x10, R13.reuse ;  /* 0x000000100c3c7819 */ /* 0x100fe4000000120d */
[----:B------:R-:W-:Y:S02]  /*e400*/  SHF.R.U32.HI R61, RZ, 0x10, R13 ;  /* 0x00000010ff3d7819 */ /* 0x000fe4000001160d */
[----:B------:R-:W-:-:S02]  /*e410*/  MOV R21, R14 ;  /* 0x0000000e00157202 */ /* 0x000fc40000000f00 */
[----:B------:R-:W-:Y:S02]  /*e420*/  VIMNMX R0, R0, 0x80, PT ;  /* 0x0000008000007848 */ /* 0x000fe40003fe0100 */
[--C-:B------:R-:W-:Y:S02]  /*e430*/  SHF.R.U64 R62, R14, 0x10, R15.reuse ;  /* 0x000000100e3e7819 */ /* 0x100fe4000000120f */
[----:B------:R-:W-:Y:S02]  /*e440*/  SHF.R.U32.HI R63, RZ, 0x10, R15 ;  /* 0x00000010ff3f7819 */ /* 0x000fe4000001160f */
        /* <DEDUP_REMOVED lines=19> */
[----:B------:R-:W-:Y:S02]  /*e580*/  ISETP.GE.AND P1, PT, R204, R0, PT ;  /* 0x00000000cc00720c */ /* 0x000fe40003f26270 */
[----:B------:R-:W-:-:S02]  /*e590*/  PRMT R15, R8, 0x5410, R9 ;  /* 0x00005410080f7816 */ /* 0x000fc40000000009 */
[----:B------:R-:W-:Y:S02]  /*e5a0*/  PRMT R20, R60, 0x5410, R61 ;  /* 0x000054103c147816 */ /* 0x000fe4000000003d */
[----:B------:R-:W-:Y:S01]  /*e5b0*/  PRMT R21, R21, 0x5410, R10 ;  /* 0x0000541015157816 */ /* 0x000fe2000000000a */
[----:B0-----:R-:W-:Y:S06]  /*e5c0*/  @!P0 BRA `(.L_x_777) ;  /* 0x0000017c00cc8947 */ /* 0x001fec0003800000 */
.L_x_1013:
[----:B------:R-:W-:Y:S05]  /*e5d0*/  BSYNC B1 ;  /* 0x0000000000017941 */ /* 0x000fea0003800000 */
.L_x_776:
[----:B------:R-:W-:Y:S01]  /*e5e0*/  BSSY B1, `(.L_x_778) ;  /* 0x0000118000017945 */ /* 0x000fe20003800000 */
[----:B------:R-:W-:-:S03]  /*e5f0*/  PRMT R24, R62, 0x5410, R63 ;  /* 0x000054103e187816 */ /* 0x000fc6000000003f */
[----:B------:R-:W-:Y:S05]  /*e600*/  @P1 BRA `(.L_x_779) ;  /* 0x0000001000541947 */ /* 0x000fea0003800000 */
[----:B------:R-:W1:Y:S01]  /*e610*/  LDC R25, c[0x0][0x3f4] ;  /* 0x0000fd00ff197b82 */ /* 0x000e620000000800 */
[C---:B------:R-:W-:Y:S01]  /*e620*/  VIADD R4, R18.reuse, 0x20 ;  /* 0x0000002012047836 */ /* 0x040fe20000000000 */
[C---:B------:R-:W-:Y:S01]  /*e630*/  IADD3 R6, R18.reuse, 0x40, RZ ;  /* 0x0000004012067810 */ /* 0x040fe20007ffe0ff */
[----:B------:R-:W-:Y:S01]  /*e640*/  BSSY B2, `(.L_x_780) ;  /* 0x000005f000027945 */ /* 0x000fe20003800000 */
[-C--:B-1----:R-:W-:Y:S02]  /*e650*/  ISETP.GE.AND P0, PT, R18, R25.reuse, PT ;  /* 0x000000191200720c */ /* 0x082fe40003f06270 */
[-C--:B------:R-:W-:Y:S02]  /*e660*/  ISETP.GE.AND P1, PT, R4, R25.reuse, PT ;  /* 0x000000190400720c */ /* 0x080fe40003f26270 */
[----:B------:R-:W-:-:S09]  /*e670*/  ISETP.GE.AND P2, PT, R6, R25, PT ;  /* 0x000000190600720c */ /* 0x000fd20003f46270 */
[----:B------:R-:W-:Y:S05]  /*e680*/  @P0 BRA `(.L_x_781) ;  /* 0x0000000400680947 */ /* 0x000fea0003800000 */
[----:B------:R-:W-:Y:S01]  /*e690*/  LEA.HI R6, R25, R233, RZ, 0x1d ;  /* 0x000000e919067211 */ /* 0x000fe200078fe8ff */
[----:B------:R-:W-:Y:S01]  /*e6a0*/  HADD2.F32 R53, -RZ, R38.H0_H0 ;  /* 0x20000026ff357230 */ /* 0x000fe20000004100 */
[----:B------:R-:W-:Y:S01]  /*e6b0*/  LOP3.LUT R4, R212, 0x38, R18, 0xf8, !PT ;  /* 0x00000038d4047812 */ /* 0x000fe200078ef812 */
[----:B------:R-:W-:Y:S01]  /*e6c0*/  HADD2.F32 R51, -RZ, R34.H0_H0 ;  /* 0x20000022ff337230 */ /* 0x000fe20000004100 */
[----:B------:R-:W-:Y:S01]  /*e6d0*/  SHF.R.S32.HI R9, RZ, 0x1f, R6 ;  /* 0x0000001fff097819 */ /* 0x000fe20000011406 */
[----:B------:R-:W-:Y:S01]  /*e6e0*/  IMAD.SHL.U32 R7, R6, 0x8, RZ ;  /* 0x0000000806077824 */ /* 0x000fe200078e00ff */
[----:B0-----:R-:W-:Y:S01]  /*e6f0*/  LOP3.LUT R5, R4, R213, RZ, 0x3c, !PT ;  /* 0x000000d504057212 */ /* 0x001fe200078e3cff */
[----:B------:R-:W-:Y:S01]  /*e700*/  HADD2.F32 R55, -RZ, R39.H0_H0 ;  /* 0x20000027ff377230 */ /* 0x000fe20000004100 */
[----:B------:R-:W-:Y:S02]  /*e710*/  LEA.HI R9, R9, R6, RZ, 0x3 ;  /* 0x0000000609097211 */ /* 0x000fe400078f18ff */
[----:B------:R-:W-:Y:S01]  /*e720*/  LOP3.LUT R4, R212, 0x38, R7, 0xf8, !PT ;  /* 0x00000038d4047812 */ /* 0x000fe200078ef807 */
[----:B------:R-:W-:-:S02]  /*e730*/  IMAD.IADD R5, R214, 0x1, R5 ;  /* 0x00000001d6057824 */ /* 0x000fc400078e0205 */
[----:B------:R-:W-:Y:S01]  /*e740*/  IMAD.SHL.U32 R9, R9, 0x400, RZ ;  /* 0x0000040009097824 */ /* 0x000fe200078e00ff */
[----:B------:R-:W-:Y:S02]  /*e750*/  LOP3.LUT R8, R4, R213, RZ, 0x3c, !PT ;  /* 0x000000d504087212 */ /* 0x000fe400078e3cff */
[----:B------:R-:W-:Y:S02]  /*e760*/  LEA R58, R5, R16, 0x1 ;  /* 0x00000010053a7211 */ /* 0x000fe400078e08ff */
[----:B------:R-:W-:-:S03]  /*e770*/  LOP3.LUT R9, R9, 0x7fffe000, RZ, 0xc0, !PT ;  /* 0x7fffe00009097812 */ /* 0x000fc600078ec0ff */
[----:B------:R-:W0:Y:S01]  /*e780*/  LDS.128 R4, [R58+0x15400] ;  /* 0x015400003a047984 */ /* 0x000e220000000c00 */
[----:B------:R-:W-:-:S05]  /*e790*/  IADD3 R9, R8, R9, R214 ;  /* 0x0000000908097210 */ /* 0x000fca0007ffe0d6 */
[----:B------:R-:W-:-:S05]  /*e7a0*/  IMAD R60, R9, 0x2, R16 ;  /* 0x00000002093c7824 */ /* 0x000fca00078e0210 */
[----:B------:R-:W1:Y:S01]  /*e7b0*/  LDS.128 R8, [R60+0x15400] ;  /* 0x015400003c087984 */ /* 0x000e620000000c00 */
[--C-:B0-----:R-:W-:Y:S02]  /*e7c0*/  HADD2.F32 R42, -RZ, R4.reuse.H0_H0 ;  /* 0x20000004ff2a7230 */ /* 0x101fe40000004100 */
[----:B------:R-:W-:Y:S02]  /*e7d0*/  HADD2.F32 R4, -RZ, R4.H1_H1 ;  /* 0x30000004ff047230 */ /* 0x000fe40000004100 */
[--C-:B------:R-:W-:Y:S02]  /*e7e0*/  HADD2.F32 R43, -RZ, R5.reuse.H0_H0 ;  /* 0x20000005ff2b7230 */ /* 0x100fe40000004100 */
[----:B------:R-:W-:Y:S02]  /*e7f0*/  HADD2.F32 R5, -RZ, R5.H1_H1 ;  /* 0x30000005ff057230 */ /* 0x000fe40000004100 */
[--C-:B------:R-:W-:Y:S02]  /*e800*/  HADD2.F32 R44, -RZ, R6.reuse.H0_H0 ;  /* 0x20000006ff2c7230 */ /* 0x100fe40000004100 */
[----:B------:R-:W-:-:S02]  /*e810*/  HADD2.F32 R6, -RZ, R6.H1_H1 ;  /* 0x30000006ff067230 */ /* 0x000fc40000004100 */
[--C-:B-1----:R-:W-:Y:S02]  /*e820*/  HADD2.F32 R46, -RZ, R8.reuse.H0_H0 ;  /* 0x20000008ff2e7230 */ /* 0x102fe40000004100 */
[----:B------:R-:W-:Y:S02]  /*e830*/  HADD2.F32 R8, -RZ, R8.H1_H1 ;  /* 0x30000008ff087230 */ /* 0x000fe40000004100 */
[----:B------:R-:W-:Y:S02]  /*e840*/  HADD2.F32 R47, -RZ, R9.H0_H0 ;  /* 0x20000009ff2f7230 */ /* 0x000fe40000004100 */
[C---:B------:R-:W-:Y:S01]  /*e850*/  FMUL.FTZ R57, R46.reuse, R53 ;  /* 0x000000352e397220 */ /* 0x040fe20000410000 */
[----:B------:R-:W-:Y:S01]  /*e860*/  FMUL.FTZ R59, R46, R51 ;  /* 0x000000332e3b7220 */ /* 0x000fe20000410000 */
[----:B------:R-:W-:Y:S02]  /*e870*/  HADD2.F32 R46, -RZ, R38.H1_H1 ;  /* 0x30000026ff2e7230 */ /* 0x000fe40000004100 */
[----:B------:R-:W-:Y:S01]  /*e880*/  FMUL.FTZ R61, R8, R55 ;  /* 0x00000037083d7220 */ /* 0x000fe20000410000 */
[----:B------:R-:W-:Y:S01]  /*e890*/  FFMA.FTZ R57, R42, R51, -R57 ;  /* 0x000000332a397223 */ /* 0x000fe20000010839 */
[----:B------:R-:W-:-:S02]  /*e8a0*/  HADD2.F32 R51, -RZ, R35.H0_H0 ;  /* 0x20000023ff337230 */ /* 0x000fc40000004100 */
[----:B------:R-:W-:Y:S01]  /*e8b0*/  FFMA.FTZ R59, R42, R53, R59 ;  /* 0x000000352a3b7223 */ /* 0x000fe2000001003b */
[----:B------:R-:W-:Y:S02]  /*e8c0*/  HADD2.F32 R42, -RZ, R34.H1_H1 ;  /* 0x30000022ff2a7230 */ /* 0x000fe40000004100 */
[C---:B------:R-:W-:Y:S01]  /*e8d0*/  FMUL.FTZ R54, R47.reuse, R46 ;  /* 0x0000002e2f367220 */ /* 0x040fe20000410000 */
[----:B------:R-:W-:Y:S02]  /*e8e0*/  HADD2.F32 R9, -RZ, R9.H1_H1 ;  /* 0x30000009ff097230 */ /* 0x000fe40000004100 */
[-C--:B------:R-:W-:Y:S01]  /*e8f0*/  FMUL.FTZ R53, R8, R51.reuse ;  /* 0x0000003308357220 */ /* 0x080fe20000410000 */
[C---:B------:R-:W-:Y:S01]  /*e900*/  FFMA.FTZ R50, R4.reuse, R51, -R61 ;  /* 0x0000003304327223 */ /* 0x040fe2000001083d */
[----:B------:R-:W-:Y:S01]  /*e910*/  FMUL.FTZ R47, R47, R42 ;  /* 0x0000002a2f2f7220 */ /* 0x000fe20000410000 */
[----:B------:R-:W-:Y:S02]  /*e920*/  HADD2.F32 R8, -RZ, R39.H1_H1 ;  /* 0x30000027ff087230 */ /* 0x000fe40000004100 */
[----:B------:R-:W-:Y:S01]  /*e930*/  FFMA.FTZ R52, R4, R55, R53 ;  /* 0x0000003704347223 */ /* 0x000fe20000010035 */
[----:B------:R-:W-:-:S02]  /*e940*/  HADD2.F32 R4, -RZ, R35.H1_H1 ;  /* 0x30000023ff047230 */ /* 0x000fc40000004100 */
[C---:B------:R-:W-:Y:S01]  /*e950*/  FFMA.FTZ R46, R43.reuse, R46, R47 ;  /* 0x0000002e2b2e7223 */ /* 0x040fe2000001002f */
[----:B------:R-:W-:Y:S02]  /*e960*/  HADD2.F32 R48, -RZ, R10.H0_H0 ;  /* 0x2000000aff307230 */ /* 0x000fe40000004100 */
[----:B------:R-:W-:Y:S01]  /*e970*/  FFMA.FTZ R54, R43, R42, -R54 ;  /* 0x0000002a2b367223 */ /* 0x000fe20000010836 */
[----:B------:R-:W-:Y:S02]  /*e980*/  HADD2.F32 R47, -RZ, R40.H0_H0 ;  /* 0x20000028ff2f7230 */ /* 0x000fe40000004100 */
[C---:B------:R-:W-:Y:S01]  /*e990*/  FMUL.FTZ R42, R9.reuse, R8 ;  /* 0x00000008092a7220 */ /* 0x040fe20000410000 */
[----:B------:R-:W-:Y:S02]  /*e9a0*/  HADD2.F32 R43, -RZ, R36.H0_H0 ;  /* 0x20000024ff2b7230 */ /* 0x000fe40000004100 */
[----:B------:R-:W-:Y:S01]  /*e9b0*/  FMUL.FTZ R56, R9, R4 ;  /* 0x0000000409387220 */ /* 0x000fe20000410000 */
[----:B------:R-:W-:-:S02]  /*e9c0*/  HADD2.F32 R10, -RZ, R10.H1_H1 ;  /* 0x3000000aff0a7230 */ /* 0x000fc40000004100 */
[C---:B------:R-:W-:Y:S01]  /*e9d0*/  FMUL.FTZ R61, R48.reuse, R47 ;  /* 0x0000002f303d7220 */ /* 0x040fe20000410000 */
[----:B------:R-:W-:Y:S02]  /*e9e0*/  HADD2.F32 R51, -RZ, R41.H0_H0 ;  /* 0x20000029ff337230 */ /* 0x000fe40000004100 */
[C---:B------:R-:W-:Y:S01]  /*e9f0*/  FFMA.FTZ R53, R5.reuse, R4, -R42 ;  /* 0x0000000405357223 */ /* 0x040fe2000001082a */
[----:B------:R-:W-:Y:S02]  /*ea00*/  HADD2.F32 R9, -RZ, R37.H0_H0 ;  /* 0x20000025ff097230 */ /* 0x000fe40000004100 */
[-C--:B------:R-:W-:Y:S01]  /*ea10*/  FMUL.FTZ R48, R48, R43.reuse ;  /* 0x0000002b30307220 */ /* 0x080fe20000410000 */
[----:B------:R-:W-:Y:S01]  /*ea20*/  FFMA.FTZ R55, R5, R8, R56 ;  /* 0x0000000805377223 */ /* 0x000fe20000010038 */
[----:B------:R-:W-:Y:S01]  /*ea30*/  FFMA.FTZ R61, R44, R43, -R61 ;  /* 0x0000002b2c3d7223 */ /* 0x000fe2000001083d */
[--C-:B------:R-:W-:Y:S02]  /*ea40*/  HADD2.F32 R49, -RZ, R11.reuse.H0_H0 ;  /* 0x2000000bff317230 */ /* 0x100fe40000004100 */
[C---:B------:R-:W-:Y:S01]  /*ea50*/  FMUL.FTZ R5, R10.reuse, R51 ;  /* 0x000000330a057220 */ /* 0x040fe20000410000 */
[----:B------:R-:W-:Y:S01]  /*ea60*/  FMUL.FTZ R43, R10, R9 ;  /* 0x000000090a2b7220 */ /* 0x000fe20000410000 */
[----:B------:R-:W-:-:S02]  /*ea70*/  HADD2.F32 R11, -RZ, R11.H1_H1 ;  /* 0x3000000bff0b7230 */ /* 0x000fc40000004100 */
[----:B------:R-:W-:Y:S01]  /*ea80*/  FFMA.FTZ R48, R44, R47, R48 ;  /* 0x0000002f2c307223 */ /* 0x000fe20000010030 */
[----:B------:R-:W-:Y:S02]  /*ea90*/  HADD2.F32 R10, -RZ, R40.H1_H1 ;  /* 0x30000028ff0a7230 */ /* 0x000fe40000004100 */
[C---:B------:R-:W-:Y:S01]  /*eaa0*/  FFMA.FTZ R44, R6.reuse, R9, -R5 ;  /* 0x00000009062c7223 */ /* 0x040fe20000010805 */
[----:B------:R-:W-:Y:S02]  /*eab0*/  HADD2.F32 R42, -RZ, R41.H1_H1 ;  /* 0x30000029ff2a7230 */ /* 0x000fe40000004100 */
[----:B------:R-:W-:Y:S01]  /*eac0*/  FFMA.FTZ R43, R6, R51, R43 ;  /* 0x00000033062b7223 */ /* 0x000fe2000001002b */
[----:B------:R-:W-:Y:S02]  /*ead0*/  HADD2.F32 R4, -RZ, R36.H1_H1 ;  /* 0x30000024ff047230 */ /* 0x000fe40000004100 */
[----:B------:R-:W-:Y:S01]  /*eae0*/  FMUL.FTZ R6, R49, R10 ;  /* 0x0000000a31067220 */ /* 0x000fe20000410000 */
[----:B------:R-:W-:-:S02]  /*eaf0*/  HADD2.F32 R8, -RZ, R37.H1_H1 ;  /* 0x30000025ff087230 */ /* 0x000fc40000004100 */
[----:B------:R-:W-:Y:S01]  /*eb00*/  FMUL.FTZ R56, R11, R42 ;  /* 0x0000002a0b387220 */ /* 0x000fe20000410000 */
[--C-:B------:R-:W-:Y:S02]  /*eb10*/  HADD2.F32 R45, -RZ, R7.reuse.H0_H0 ;  /* 0x20000007ff2d7230 */ /* 0x100fe40000004100 */
[----:B------:R-:W-:Y:S01]  /*eb20*/  FMUL.FTZ R49, R49, R4 ;  /* 0x0000000431317220 */ /* 0x000fe20000410000 */
[----:B------:R-:W-:Y:S02]  /*eb30*/  HADD2.F32 R7, -RZ, R7.H1_H1 ;  /* 0x30000007ff077230 */ /* 0x000fe40000004100 */
[----:B------:R-:W-:Y:S01]  /*eb40*/  FMUL.FTZ R5, R11, R8 ;  /* 0x000000080b057220 */ /* 0x000fe20000410000 */
[----:B------:R-:W-:Y:S01]  /*eb50*/  F2FP.F16.F32.PACK_AB R9, R55, R46 ;  /* 0x0000002e3709723e */ /* 0x000fe200000000ff */
[C---:B------:R-:W-:Y:S01]  /*eb60*/  FFMA.FTZ R11, R45.reuse, R4, -R6 ;  /* 0x000000042d0b7223 */ /* 0x040fe20000010806 */
[----:B------:R-:W-:Y:S01]  /*eb70*/  FFMA.FTZ R49, R45, R10, R49 ;  /* 0x0000000a2d317223 */ /* 0x000fe20000010031 */
[C---:B------:R-:W-:Y:S01]  /*eb80*/  FFMA.FTZ R56, R7.reuse, R8, -R56 ;  /* 0x0000000807387223 */ /* 0x040fe20000010838 */
[----:B------:R-:W-:Y:S01]  /*eb90*/  FFMA.FTZ R42, R7, R42, R5 ;  /* 0x0000002a072a7223 */ /* 0x000fe20000010005 */
[----:B------:R-:W-:-:S02]  /*eba0*/  F2FP.F16.F32.PACK_AB R4, R50, R57 ;  /* 0x000000393204723e */ /* 0x000fc400000000ff */
[----:B------:R-:W-:Y:S02]  /*ebb0*/  F2FP.F16.F32.PACK_AB R5, R53, R54 ;  /* 0x000000363505723e */ /* 0x000fe400000000ff */
[----:B------:R-:W-:Y:S02]  /*ebc0*/  F2FP.F16.F32.PACK_AB R6, R44, R61 ;  /* 0x0000003d2c06723e */ /* 0x000fe400000000ff */
[----:B------:R-:W-:Y:S02]  /*ebd0*/  F2FP.F16.F32.PACK_AB R7, R56, R11 ;  /* 0x0000000b3807723e */ /* 0x000fe400000000ff */
[----:B------:R-:W-:Y:S02]  /*ebe0*/  F2FP.F16.F32.PACK_AB R8, R52, R59 ;  /* 0x0000003b3408723e */ /* 0x000fe400000000ff */
[----:B------:R-:W-:Y:S01]  /*ebf0*/  F2FP.F16.F32.PACK_AB R10, R43, R48 ;  /* 0x000000302b0a723e */ /* 0x000fe200000000ff */
[----:B------:R1:W-:Y:S01]  /*ec00*/  STS.128 [R58+0x15400], R4 ;  /* 0x015400043a007388 */ /* 0x0003e20000000c00 */
[----:B------:R-:W-:-:S05]  /*ec10*/  F2FP.F16.F32.PACK_AB R11, R42, R49 ;  /* 0x000000312a0b723e */ /* 0x000fca00000000ff */
[----:B------:R1:W-:Y:S02]  /*ec20*/  STS.128 [R60+0x15400], R8 ;  /* 0x015400083c007388 */ /* 0x0003e40000000c00 */
.L_x_781:
[----:B------:R-:W-:Y:S05]  /*ec30*/  BSYNC B2 ;  /* 0x0000000000027941 */ /* 0x000fea0003800000 */
.L_x_780:
[----:B------:R-:W-:Y:S04]  /*ec40*/  BSSY B2, `(.L_x_782) ;  /* 0x0000059000027945 */ /* 0x000fe80003800000 */
[----:B------:R-:W-:Y:S05]  /*ec50*/  @P1 BRA `(.L_x_783) ;  /* 0x00000004005c1947 */ /* 0x000fea0003800000 */
[----:B------:R-:W2:Y:S01]  /*ec60*/  LDL R59, [R1+0x84] ;  /* 0x00008400013b7983 */ /* 0x000ea20000100800 */
[----:B-1----:R-:W-:Y:S01]  /*ec70*/  LEA.HI R4, R25, R234, RZ, 0x1d ;  /* 0x000000ea19047211 */ /* 0x002fe200078fe8ff */
[----:B------:R-:W-:Y:S02]  /*ec80*/  HADD2.F32 R52, -RZ, R26.H0_H0 ;  /* 0x2000001aff347230 */ /* 0x000fe40000004100 */
[--C-:B------:R-:W-:Y:S01]  /*ec90*/  HADD2.F32 R54, -RZ, R30.reuse.H0_H0 ;  /* 0x2000001eff367230 */ /* 0x100fe20000004100 */
[----:B------:R-:W-:Y:S01]  /*eca0*/  SHF.R.S32.HI R7, RZ, 0x1f, R4 ;  /* 0x0000001fff077819 */ /* 0x000fe20000011404 */
[----:B0-----:R-:W-:Y:S02]  /*ecb0*/  IMAD.SHL.U32 R5, R4, 0x8, RZ ;  /* 0x0000000804057824 */ /* 0x001fe400078e00ff */
[----:B------:R-:W-:Y:S01]  /*ecc0*/  HADD2.F32 R51, -RZ, R31.H0_H0 ;  /* 0x2000001fff337230 */ /* 0x000fe20000004100 */
[----:B------:R-:W-:Y:S01]  /*ecd0*/  LEA.HI R7, R7, R4, RZ, 0x3 ;  /* 0x0000000407077211 */ /* 0x000fe200078f18ff */
[----:B------:R-:W-:Y:S01]  /*ece0*/  HADD2.F32 R53, -RZ, R30.H1_H1 ;  /* 0x3000001eff357230 */ /* 0x000fe20000004100 */
[----:B------:R-:W-:-:S03]  /*ecf0*/  LOP3.LUT R4, R212, 0x38, R5, 0xf8, !PT ;  /* 0x00000038d4047812 */ /* 0x000fc600078ef805 */
[----:B------:R-:W-:Y:S01]  /*ed00*/  IMAD.SHL.U32 R7, R7, 0x400, RZ ;  /* 0x0000040007077824 */ /* 0x000fe200078e00ff */
[----:B------:R-:W-:-:S04]  /*ed10*/  LOP3.LUT R8, R4, R213, RZ, 0x3c, !PT ;  /* 0x000000d504087212 */ /* 0x000fc800078e3cff */
[----:B------:R-:W-:-:S04]  /*ed20*/  LOP3.LUT R9, R7, 0x7fffe000, RZ, 0xc0, !PT ;  /* 0x7fffe00007097812 */ /* 0x000fc800078ec0ff */
[----:B------:R-:W-:-:S04]  /*ed30*/  IADD3 R9, R8, R9, R214 ;  /* 0x0000000908097210 */ /* 0x000fc80007ffe0d6 */
[----:B------:R-:W-:-:S05]  /*ed40*/  LEA R42, R9, R16, 0x1 ;  /* 0x00000010092a7211 */ /* 0x000fca00078e08ff */
[----:B------:R-:W0:Y:S02]  /*ed50*/  LDS.128 R8, [R42+0x15400] ;  /* 0x015400002a087984 */ /* 0x000e240000000c00 */
[--C-:B0-----:R-:W-:Y:S02]  /*ed60*/  HADD2.F32 R47, -RZ, R8.reuse.H0_H0 ;  /* 0x20000008ff2f7230 */ /* 0x101fe40000004100 */
[----:B------:R-:W-:Y:S02]  /*ed70*/  HADD2.F32 R8, -RZ, R8.H1_H1 ;  /* 0x30000008ff087230 */ /* 0x000fe40000004100 */
[----:B------:R-:W-:Y:S02]  /*ed80*/  HADD2.F32 R48, -RZ, R9.H0_H0 ;  /* 0x20000009ff307230 */ /* 0x000fe40000004100 */
[C---:B------:R-:W-:Y:S01]  /*ed90*/  FMUL.FTZ R56, R47.reuse, R54 ;  /* 0x000000362f387220 */ /* 0x040fe20000410000 */
[----:B------:R-:W-:Y:S01]  /*eda0*/  FMUL.FTZ R58, R47, R52 ;  /* 0x000000342f3a7220 */ /* 0x000fe20000410000 */
[----:B------:R-:W-:-:S02]  /*edb0*/  HADD2.F32 R47, -RZ, R27.H0_H0 ;  /* 0x2000001bff2f7230 */ /* 0x000fc40000004100 */
[C---:B------:R-:W-:Y:S01]  /*edc0*/  FMUL.FTZ R55, R8.reuse, R51 ;  /* 0x0000003308377220 */ /* 0x040fe20000410000 */
[----:B------:R-:W-:Y:S02]  /*edd0*/  HADD2.F32 R9, -RZ, R9.H1_H1 ;  /* 0x30000009ff097230 */ /* 0x000fe40000004100 */
[----:B------:R-:W-:Y:S02]  /*ede0*/  HADD2.F32 R49, -RZ, R10.H0_H0 ;  /* 0x2000000aff317230 */ /* 0x000fe40000004100 */
[----:B------:R-:W-:Y:S01]  /*edf0*/  FMUL.FTZ R57, R8, R47 ;  /* 0x0000002f08397220 */ /* 0x000fe20000410000 */
[----:B------:R-:W-:Y:S02]  /*ee00*/  HADD2.F32 R8, -RZ, R28.H0_H0 ;  /* 0x2000001cff087230 */ /* 0x000fe40000004100 */
[----:B------:R-:W-:Y:S02]  /*ee10*/  HADD2.F32 R10, -RZ, R10.H1_H1 ;  /* 0x3000000aff0a7230 */ /* 0x000fe40000004100 */
[----:B------:R-:W-:-:S02]  /*ee20*/  HADD2.F32 R50, -RZ, R11.H0_H0 ;  /* 0x2000000bff327230 */ /* 0x000fc40000004100 */
[----:B------:R-:W-:Y:S01]  /*ee30*/  HADD2.F32 R11, -RZ, R11.H1_H1 ;  /* 0x3000000bff0b7230 */ /* 0x000fe20000004100 */
[----:B--2---:R-:W0:Y:S02]  /*ee40*/  LDS.128 R4, [R59] ;  /* 0x000000003b047984 */ /* 0x004e240000000c00 */
[--C-:B0-----:R-:W-:Y:S02]  /*ee50*/  HADD2.F32 R43, -RZ, R4.reuse.H0_H0 ;  /* 0x20000004ff2b7230 */ /* 0x101fe40000004100 */
[----:B------:R-:W-:Y:S02]  /*ee60*/  HADD2.F32 R4, -RZ, R4.H1_H1 ;  /* 0x30000004ff047230 */ /* 0x000fe40000004100 */
[----:B------:R-:W-:Y:S02]  /*ee70*/  HADD2.F32 R44, -RZ, R5.H0_H0 ;  /* 0x20000005ff2c7230 */ /* 0x000fe40000004100 */
[C---:B------:R-:W-:Y:S01]  /*ee80*/  FFMA.FTZ R56, R43.reuse, R52, -R56 ;  /* 0x000000342b387223 */ /* 0x040fe20000010838 */
[----:B------:R-:W-:Y:S01]  /*ee90*/  FFMA.FTZ R58, R43, R54, R58 ;  /* 0x000000362b3a7223 */ /* 0x000fe2000001003a */
[----:B------:R-:W-:-:S02]  /*eea0*/  HADD2.F32 R43, -RZ, R26.H1_H1 ;  /* 0x3000001aff2b7230 */ /* 0x000fc40000004100 */
[----:B------:R-:W-:Y:S01]  /*eeb0*/  FFMA.FTZ R55, R4, R47, -R55 ;  /* 0x0000002f04377223 */ /* 0x000fe20000010837 */
[----:B------:R-:W-:Y:S01]  /*eec0*/  FMUL.FTZ R47, R48, R53 ;  /* 0x00000035302f7220 */ /* 0x000fe20000410000 */
[----:B------:R-:W-:Y:S02]  /*eed0*/  HADD2.F32 R52, -RZ, R31.H1_H1 ;  /* 0x3000001fff347230 */ /* 0x000fe40000004100 */
[----:B------:R-:W-:Y:S01]  /*eee0*/  FFMA.FTZ R57, R4, R51, R57 ;  /* 0x0000003304397223 */ /* 0x000fe20000010039 */
[-C--:B------:R-:W-:Y:S01]  /*eef0*/  FMUL.FTZ R48, R48, R43.reuse ;  /* 0x0000002b30307220 */ /* 0x080fe20000410000 */
[----:B------:R-:W-:Y:S02]  /*ef00*/  HADD2.F32 R4, -RZ, R27.H1_H1 ;  /* 0x3000001bff047230 */ /* 0x000fe40000004100 */
[C---:B------:R-:W-:Y:S01]  /*ef10*/  FFMA.FTZ R47, R44.reuse, R43, -R47 ;  /* 0x0000002b2c2f7223 */ /* 0x040fe2000001082f */
[----:B------:R-:W-:Y:S02]  /*ef20*/  HADD2.F32 R5, -RZ, R5.H1_H1 ;  /* 0x30000005ff057230 */ /* 0x000fe40000004100 */
[----:B------:R-:W-:Y:S01]  /*ef30*/  FFMA.FTZ R48, R44, R53, R48 ;  /* 0x000000352c307223 */ /* 0x000fe20000010030 */
[----:B------:R-:W-:Y:S01]  /*ef40*/  FMUL.FTZ R54, R9, R52 ;  /* 0x0000003409367220 */ /* 0x000fe20000410000 */
[----:B------:R-:W-:-:S02]  /*ef50*/  HADD2.F32 R44, -RZ, R32.H0_H0 ;  /* 0x20000020ff2c7230 */ /* 0x000fc40000004100 */
[-C--:B------:R-:W-:Y:S01]  /*ef60*/  FMUL.FTZ R60, R9, R4.reuse ;  /* 0x00000004093c7220 */ /* 0x080fe20000410000 */
[----:B------:R-:W-:Y:S02]  /*ef70*/  HADD2.F32 R43, -RZ, R33.H0_H0 ;  /* 0x20000021ff2b7230 */ /* 0x000fe40000004100 */
[----:B------:R-:W-:Y:S01]  /*ef80*/  FFMA.FTZ R54, R5, R4, -R54 ;  /* 0x0000000405367223 */ /* 0x000fe20000010836 */
[--C-:B------:R-:W-:Y:S02]  /*ef90*/  HADD2.F32 R45, -RZ, R6.reuse.H0_H0 ;  /* 0x20000006ff2d7230 */ /* 0x100fe40000004100 */
[C---:B------:R-:W-:Y:S01]  /*efa0*/  FMUL.FTZ R4, R49.reuse, R44 ;  /* 0x0000002c31047220 */ /* 0x040fe20000410000 */
[----:B------:R-:W-:Y:S02]  /*efb0*/  HADD2.F32 R9, -RZ, R29.H0_H0 ;  /* 0x2000001dff097230 */ /* 0x000fe40000004100 */
[----:B------:R-:W-:Y:S01]  /*efc0*/  FMUL.FTZ R53, R49, R8 ;  /* 0x0000000831357220 */ /* 0x000fe20000410000 */
[----:B------:R-:W-:-:S02]  /*efd0*/  HADD2.F32 R6, -RZ, R6.H1_H1 ;  /* 0x30000006ff067230 */ /* 0x000fc40000004100 */
[----:B------:R-:W-:Y:S01]  /*efe0*/  FFMA.FTZ R49, R5, R52, R60 ;  /* 0x0000003405317223 */ /* 0x000fe2000001003c */
[C---:B------:R-:W-:Y:S01]  /*eff0*/  FMUL.FTZ R5, R10.reuse, R43 ;  /* 0x0000002b0a057220 */ /* 0x040fe20000410000 */
[C---:B------:R-:W-:Y:S01]  /*f000*/  FFMA.FTZ R51, R45.reuse, R8, -R4 ;  /* 0x000000082d337223 */ /* 0x040fe20000010804 */
[----:B------:R-:W-:Y:S01]  /*f010*/  FFMA.FTZ R53, R45, R44, R53 ;  /* 0x0000002c2d357223 */ /* 0x000fe20000010035 */
[-C--:B------:R-:W-:Y:S01]  /*f020*/  FMUL.FTZ R45, R10, R9.reuse ;  /* 0x000000090a2d7220 */ /* 0x080fe20000410000 */
[C---:B------:R-:W-:Y:S01]  /*f030*/  FFMA.FTZ R10, R6.reuse, R9, -R5 ;  /* 0x00000009060a7223 */ /* 0x040fe20000010805 */
[----:B------:R-:W-:Y:S02]  /*f040*/  HADD2.F32 R9, -RZ, R32.H1_H1 ;  /* 0x30000020ff097230 */ /* 0x000fe40000004100 */
[----:B------:R-:W-:Y:S02]  /*f050*/  HADD2.F32 R5, -RZ, R28.H1_H1 ;  /* 0x3000001cff057230 */ /* 0x000fe40000004100 */
[----:B------:R-:W-:Y:S01]  /*f060*/  FFMA.FTZ R44, R6, R43, R45 ;  /* 0x0000002b062c7223 */ /* 0x000fe2000001002d */
[----:B------:R-:W-:-:S02]  /*f070*/  HADD2.F32 R8, -RZ, R33.H1_H1 ;  /* 0x30000021ff087230 */ /* 0x000fc40000004100 */
[C---:B------:R-:W-:Y:S01]  /*f080*/  FMUL.FTZ R43, R50.reuse, R9 ;  /* 0x00000009322b7220 */ /* 0x040fe20000410000 */
[----:B------:R-:W-:Y:S02]  /*f090*/  HADD2.F32 R4, -RZ, R29.H1_H1 ;  /* 0x3000001dff047230 */ /* 0x000fe40000004100 */
[-C--:B------:R-:W-:Y:S01]  /*f0a0*/  FMUL.FTZ R50, R50, R5.reuse ;  /* 0x0000000532327220 */ /* 0x080fe20000410000 */
[--C-:B------:R-:W-:Y:S02]  /*f0b0*/  HADD2.F32 R46, -RZ, R7.reuse.H0_H0 ;  /* 0x20000007ff2e7230 */ /* 0x100fe40000004100 */
[C---:B------:R-:W-:Y:S01]  /*f0c0*/  FMUL.FTZ R6, R11.reuse, R8 ;  /* 0x000000080b067220 */ /* 0x040fe20000410000 */
[----:B------:R-:W-:Y:S02]  /*f0d0*/  HADD2.F32 R7, -RZ, R7.H1_H1 ;  /* 0x30000007ff077230 */ /* 0x000fe40000004100 */
[-C--:B------:R-:W-:Y:S01]  /*f0e0*/  FMUL.FTZ R45, R11, R4.reuse ;  /* 0x000000040b2d7220 */ /* 0x080fe20000410000 */
        /* <DEDUP_REMOVED lines=10> */
[----:B------:R2:W-:Y:S01]  /*f190*/  STS.128 [R59], R4 ;  /* 0x000000043b007388 */ /* 0x0005e20000000c00 */
[----:B------:R-:W-:-:S02]  /*f1a0*/  F2FP.F16.F32.PACK_AB R10, R44, R53 ;  /* 0x000000352c0a723e */ /* 0x000fc400000000ff */
[----:B------:R-:W-:-:S05]  /*f1b0*/  F2FP.F16.F32.PACK_AB R11, R50, R11 ;  /* 0x0000000b320b723e */ /* 0x000fca00000000ff */
[----:B------:R2:W-:Y:S02]  /*f1c0*/  STS.128 [R42+0x15400], R8 ;  /* 0x015400082a007388 */ /* 0x0005e40000000c00 */
.L_x_783:
[----:B------:R-:W-:Y:S05]  /*f1d0*/  BSYNC B2 ;  /* 0x0000000000027941 */ /* 0x000fea0003800000 */
.L_x_782:
[----:B------:R-:W-:Y:S05]  /*f1e0*/  @P2 BRA `(.L_x_779) ;  /* 0x00000004005c2947 */ /* 0x000fea0003800000 */
[----:B-1----:R-:W3:Y:S01]  /*f1f0*/  LDL R58, [R1+0x7c] ;  /* 0x00007c00013a7983 */ /* 0x002ee20000100800 */
[----:B------:R-:W-:Y:S01]  /*f200*/  LEA.HI R25, R25, R235, RZ, 0x1d ;  /* 0x000000eb19197211 */ /* 0x000fe200078fe8ff */
[----:B------:R-:W-:Y:S02]  /*f210*/  HADD2.F32 R53, -RZ, R15.H0_H0 ;  /* 0x2000000fff357230 */ /* 0x000fe40000004100 */
[----:B------:R-:W-:Y:S01]  /*f220*/  HADD2.F32 R51, -RZ, R3.H0_H0 ;  /* 0x20000003ff337230 */ /* 0x000fe20000004100 */
[----:B--2---:R-:W-:Y:S01]  /*f230*/  SHF.R.S32.HI R4, RZ, 0x1f, R25 ;  /* 0x0000001fff047819 */ /* 0x004fe20000011419 */
[----:B0-----:R-:W-:Y:S02]  /*f240*/  IMAD.SHL.U32 R5, R25, 0x8, RZ ;  /* 0x0000000819057824 */ /* 0x001fe400078e00ff */
[----:B------:R-:W-:Y:S01]  /*f250*/  HADD2.F32 R55, -RZ, R20.H0_H0 ;  /* 0x20000014ff377230 */ /* 0x000fe20000004100 */
[----:B------:R-:W-:Y:S02]  /*f260*/  LEA.HI R25, R4, R25, RZ, 0x3 ;  /* 0x0000001904197211 */ /* 0x000fe400078f18ff */
[----:B------:R-:W-:-:S03]  /*f270*/  LOP3.LUT R4, R212, 0x38, R5, 0xf8, !PT ;  /* 0x00000038d4047812 */ /* 0x000fc600078ef805 */
[----:B------:R-:W-:Y:S01]  /*f280*/  IMAD.SHL.U32 R25, R25, 0x400, RZ ;  /* 0x0000040019197824 */ /* 0x000fe200078e00ff */
[----:B------:R-:W-:-:S04]  /*f290*/  LOP3.LUT R8, R4, R213, RZ, 0x3c, !PT ;  /* 0x000000d504087212 */ /* 0x000fc800078e3cff */
[----:B------:R-:W-:-:S04]  /*f2a0*/  LOP3.LUT R25, R25, 0x7fffe000, RZ, 0xc0, !PT ;  /* 0x7fffe00019197812 */ /* 0x000fc800078ec0ff */
[----:B------:R-:W-:-:S05]  /*f2b0*/  IADD3 R25, R8, R25, R214 ;  /* 0x0000001908197210 */ /* 0x000fca0007ffe0d6 */
[----:B------:R-:W-:-:S05]  /*f2c0*/  IMAD R25, R25, 0x2, R16 ;  /* 0x0000000219197824 */ /* 0x000fca00078e0210 */
[----:B------:R-:W0:Y:S02]  /*f2d0*/  LDS.128 R8, [R25+0x15400] ;  /* 0x0154000019087984 */ /* 0x000e240000000c00 */
[--C-:B0-----:R-:W-:Y:S02]  /*f2e0*/  HADD2.F32 R46, -RZ, R8.reuse.H0_H0 ;  /* 0x20000008ff2e7230 */ /* 0x101fe40000004100 */
[----:B------:R-:W-:Y:S02]  /*f2f0*/  HADD2.F32 R8, -RZ, R8.H1_H1 ;  /* 0x30000008ff087230 */ /* 0x000fe40000004100 */
[----:B------:R-:W-:Y:S02]  /*f300*/  HADD2.F32 R47, -RZ, R9.H0_H0 ;  /* 0x20000009ff2f7230 */ /* 0x000fe40000004100 */
[C---:B------:R-:W-:Y:S01]  /*f310*/  FMUL.FTZ R57, R46.reuse, R53 ;  /* 0x000000352e397220 */ /* 0x040fe20000410000 */
[----:B------:R-:W-:Y:S01]  /*f320*/  FMUL.FTZ R59, R46, R51 ;  /* 0x000000332e3b7220 */ /* 0x000fe20000410000 */
[----:B------:R-:W-:-:S02]  /*f330*/  HADD2.F32 R46, -RZ, R15.H1_H1 ;  /* 0x3000000fff2e7230 */ /* 0x000fc40000004100 */
[----:B------:R-:W-:Y:S01]  /*f340*/  FMUL.FTZ R61, R8, R55 ;  /* 0x00000037083d7220 */ /* 0x000fe20000410000 */
[----:B------:R-:W-:Y:S02]  /*f350*/  HADD2.F32 R9, -RZ, R9.H1_H1 ;  /* 0x30000009ff097230 */ /* 0x000fe40000004100 */
[--C-:B------:R-:W-:Y:S02]  /*f360*/  HADD2.F32 R48, -RZ, R10.reuse.H0_H0 ;  /* 0x2000000aff307230 */ /* 0x100fe40000004100 */
[----:B------:R-:W-:Y:S01]  /*f370*/  FMUL.FTZ R54, R47, R46 ;  /* 0x0000002e2f367220 */ /* 0x000fe20000410000 */
[----:B------:R-:W-:Y:S02]  /*f380*/  HADD2.F32 R10, -RZ, R10.H1_H1 ;  /* 0x3000000aff0a7230 */ /* 0x000fe40000004100 */
[--C-:B------:R-:W-:Y:S02]  /*f390*/  HADD2.F32 R49, -RZ, R11.reuse.H0_H0 ;  /* 0x2000000bff317230 */ /* 0x100fe40000004100 */
[----:B------:R-:W-:Y:S01]  /*f3a0*/  HADD2.F32 R11, -RZ, R11.H1_H1 ;  /* 0x3000000bff0b7230 */ /* 0x000fe20000004100 */
[----:B---3--:R-:W0:Y:S02]  /*f3b0*/  LDS.128 R4, [R58] ;  /* 0x000000003a047984 */ /* 0x008e240000000c00 */
[----:B0-----:R-:W-:-:S02]  /*f3c0*/  HADD2.F32 R42, -RZ, R4.H0_H0 ;  /* 0x20000004ff2a7230 */ /* 0x001fc40000004100 */
[----:B------:R-:W-:Y:S02]  /*f3d0*/  HADD2.F32 R4, -RZ, R4.H1_H1 ;  /* 0x30000004ff047230 */ /* 0x000fe40000004100 */
[----:B------:R-:W-:Y:S02]  /*f3e0*/  HADD2.F32 R43, -RZ, R5.H0_H0 ;  /* 0x20000005ff2b7230 */ /* 0x000fe40000004100 */
[C---:B------:R-:W-:Y:S01]  /*f3f0*/  FFMA.FTZ R57, R42.reuse, R51, -R57 ;  /* 0x000000332a397223 */ /* 0x040fe20000010839 */
[----:B------:R-:W-:Y:S02]  /*f400*/  HADD2.F32 R51, -RZ, R12.H0_H0 ;  /* 0x2000000cff337230 */ /* 0x000fe40000004100 */
[----:B------:R-:W-:Y:S01]  /*f410*/  FFMA.FTZ R59, R42, R53, R59 ;  /* 0x000000352a3b7223 */ /* 0x000fe2000001003b */
[----:B------:R-:W-:Y:S02]  /*f420*/  HADD2.F32 R42, -RZ, R3.H1_H1 ;  /* 0x30000003ff2a7230 */ /* 0x000fe40000004100 */
[----:B------:R-:W-:-:S02]  /*f430*/  HADD2.F32 R5, -RZ, R5.H1_H1 ;  /* 0x30000005ff057230 */ /* 0x000fc40000004100 */
[-C--:B------:R-:W-:Y:S01]  /*f440*/  FMUL.FTZ R53, R8, R51.reuse ;  /* 0x0000003308357220 */ /* 0x080fe20000410000 */
[C---:B------:R-:W-:Y:S01]  /*f450*/  FFMA.FTZ R50, R4.reuse, R51, -R61 ;  /* 0x0000003304327223 */ /* 0x040fe2000001083d */
[----:B------:R-:W-:Y:S01]  /*f460*/  FMUL.FTZ R47, R47, R42 ;  /* 0x0000002a2f2f7220 */ /* 0x000fe20000410000 */
[----:B------:R-:W-:Y:S02]  /*f470*/  HADD2.F32 R8, -RZ, R20.H1_H1 ;  /* 0x30000014ff087230 */ /* 0x000fe40000004100 */
[----:B------:R-:W-:Y:S01]  /*f480*/  FFMA.FTZ R52, R4, R55, R53 ;  /* 0x0000003704347223 */ /* 0x000fe20000010035 */
[----:B------:R-:W-:Y:S02]  /*f490*/  HADD2.F32 R4, -RZ, R12.H1_H1 ;  /* 0x3000000cff047230 */ /* 0x000fe40000004100 */
[C---:B------:R-:W-:Y:S01]  /*f4a0*/  FFMA.FTZ R46, R43.reuse, R46, R47 ;  /* 0x0000002e2b2e7223 */ /* 0x040fe2000001002f */
[----:B------:R-:W-:Y:S02]  /*f4b0*/  HADD2.F32 R47, -RZ, R21.H0_H0 ;  /* 0x20000015ff2f7230 */ /* 0x000fe40000004100 */
[----:B------:R-:W-:Y:S01]  /*f4c0*/  FFMA.FTZ R54, R43, R42, -R54 ;  /* 0x0000002a2b367223 */ /* 0x000fe20000010836 */
[----:B------:R-:W-:-:S02]  /*f4d0*/  HADD2.F32 R44, -RZ, R6.H0_H0 ;  /* 0x20000006ff2c7230 */ /* 0x000fc40000004100 */
[C---:B------:R-:W-:Y:S01]  /*f4e0*/  FMUL.FTZ R42, R9.reuse, R8 ;  /* 0x00000008092a7220 */ /* 0x040fe20000410000 */
[----:B------:R-:W-:Y:S02]  /*f4f0*/  HADD2.F32 R43, -RZ, R13.H0_H0 ;  /* 0x2000000dff2b7230 */ /* 0x000fe40000004100 */
[-C--:B------:R-:W-:Y:S01]  /*f500*/  FMUL.FTZ R56, R9, R4.reuse ;  /* 0x0000000409387220 */ /* 0x080fe20000410000 */
[----:B------:R-:W-:Y:S02]  /*f510*/  HADD2.F32 R51, -RZ, R24.H0_H0 ;  /* 0x20000018ff337230 */ /* 0x000fe40000004100 */
[C---:B------:R-:W-:Y:S01]  /*f520*/  FMUL.FTZ R61, R48.reuse, R47 ;  /* 0x0000002f303d7220 */ /* 0x040fe20000410000 */
[----:B------:R-:W-:Y:S02]  /*f530*/  HADD2.F32 R9, -RZ, R14.H0_H0 ;  /* 0x2000000eff097230 */ /* 0x000fe40000004100 */
[C---:B------:R-:W-:Y:S01]  /*f540*/  FFMA.FTZ R53, R5.reuse, R4, -R42 ;  /* 0x0000000405357223 */ /* 0x040fe2000001082a */
[-C--:B------:R-:W-:Y:S01]  /*f550*/  FMUL.FTZ R48, R48, R43.reuse ;  /* 0x0000002b30307220 */ /* 0x080fe20000410000 */
[----:B------:R-:W-:Y:S01]  /*f560*/  FFMA.FTZ R55, R5, R8, R56 ;  /* 0x0000000805377223 */ /* 0x000fe20000010038 */
[----:B------:R-:W-:Y:S01]  /*f570*/  FFMA.FTZ R61, R44, R43, -R61 ;  /* 0x0000002b2c3d7223 */ /* 0x000fe2000001083d */
[----:B------:R-:W-:-:S02]  /*f580*/  HADD2.F32 R6, -RZ, R6.H1_H1 ;  /* 0x30000006ff067230 */ /* 0x000fc40000004100 */
[C---:B------:R-:W-:Y:S01]  /*f590*/  FMUL.FTZ R5, R10.reuse, R51 ;  /* 0x000000330a057220 */ /* 0x040fe20000410000 */
[----:B------:R-:W-:Y:S01]  /*f5a0*/  FMUL.FTZ R43, R10, R9 ;  /* 0x000000090a2b7220 */ /* 0x000fe20000410000 */
[----:B------:R-:W-:Y:S02]  /*f5b0*/  HADD2.F32 R10, -RZ, R21.H1_H1 ;  /* 0x30000015ff0a7230 */ /* 0x000fe40000004100 */
[----:B------:R-:W-:Y:S01]  /*f5c0*/  FFMA.FTZ R48, R44, R47, R48 ;  /* 0x0000002f2c307223 */ /* 0x000fe20000010030 */
[----:B------:R-:W-:Y:S02]  /*f5d0*/  HADD2.F32 R42, -RZ, R24.H1_H1 ;  /* 0x30000018ff2a7230 */ /* 0x000fe40000004100 */
[C---:B------:R-:W-:Y:S01]  /*f5e0*/  FFMA.FTZ R44, R6.reuse, R9, -R5 ;  /* 0x00000009062c7223 */ /* 0x040fe20000010805 */
[----:B------:R-:W-:Y:S02]  /*f5f0*/  HADD2.F32 R4, -RZ, R13.H1_H1 ;  /* 0x3000000dff047230 */ /* 0x000fe40000004100 */
[----:B------:R-:W-:Y:S01]  /*f600*/  FFMA.FTZ R43, R6, R51, R43 ;  /* 0x00000033062b7223 */ /* 0x000fe2000001002b */
[----:B------:R-:W-:-:S02]  /*f610*/  HADD2.F32 R8, -RZ, R14.H1_H1 ;  /* 0x3000000eff087230 */ /* 0x000fc40000004100 */
[----:B------:R-:W-:Y:S01]  /*f620*/  FMUL.FTZ R6, R49, R10 ;  /* 0x0000000a31067220 */ /* 0x000fe20000410000 */
[--C-:B------:R-:W-:Y:S02]  /*f630*/  HADD2.F32 R45, -RZ, R7.reuse.H0_H0 ;  /* 0x20000007ff2d7230 */ /* 0x100fe40000004100 */
[----:B------:R-:W-:Y:S01]  /*f640*/  FMUL.FTZ R56, R11, R42 ;  /* 0x0000002a0b387220 */ /* 0x000fe20000410000 */
[----:B------:R-:W-:Y:S02]  /*f650*/  HADD2.F32 R7, -RZ, R7.H1_H1 ;  /* 0x30000007ff077230 */ /* 0x000fe40000004100 */
[----:B------:R-:W-:Y:S01]  /*f660*/  FMUL.FTZ R49, R49, R4 ;  /* 0x0000000431317220 */ /* 0x000fe20000410000 */
[----:B------:R-:W-:Y:S01]  /*f670*/  FMUL.FTZ R5, R11, R8 ;  /* 0x000000080b057220 */ /* 0x000fe20000410000 */
[----:B------:R-:W-:Y:S01]  /*f680*/  FFMA.FTZ R11, R45, R4, -R6 ;  /* 0x000000042d0b7223 */ /* 0x000fe20000010806 */
[----:B------:R-:W-:Y:S01]  /*f690*/  F2FP.F16.F32.PACK_AB R4, R50, R57 ;  /* 0x000000393204723e */ /* 0x000fe200000000ff */
[----:B------:R-:W-:Y:S01]  /*f6a0*/  FFMA.FTZ R56, R7, R8, -R56 ;  /* 0x0000000807387223 */ /* 0x000fe20000010838 */
[----:B------:R-:W-:Y:S01]  /*f6b0*/  FFMA.FTZ R49, R45, R10, R49 ;  /* 0x0000000a2d317223 */ /* 0x000fe20000010031 */
[----:B------:R-:W-:Y:S01]  /*f6c0*/  FFMA.FTZ R42, R7, R42, R5 ;  /* 0x0000002a072a7223 */ /* 0x000fe20000010005 */
[----:B------:R-:W-:-:S02]  /*f6d0*/  F2FP.F16.F32.PACK_AB R5, R53, R54 ;  /* 0x000000363505723e */ /* 0x000fc400000000ff */
[----:B------:R-:W-:Y:S02]  /*f6e0*/  F2FP.F16.F32.PACK_AB R6, R44, R61 ;  /* 0x0000003d2c06723e */ /* 0x000fe400000000ff */
[----:B------:R-:W-:Y:S02]  /*f6f0*/  F2FP.F16.F32.PACK_AB R7, R56, R11 ;  /* 0x0000000b3807723e */ /* 0x000fe400000000ff */
[----:B------:R-:W-:Y:S02]  /*f700*/  F2FP.F16.F32.PACK_AB R8, R52, R59 ;  /* 0x0000003b3408723e */ /* 0x000fe400000000ff */
[----:B------:R-:W-:Y:S01]  /*f710*/  F2FP.F16.F32.PACK_AB R9, R55, R46 ;  /* 0x0000002e3709723e */ /* 0x000fe200000000ff */
[----:B------:R3:W-:Y:S01]  /*f720*/  STS.128 [R58], R4 ;  /* 0x000000043a007388 */ /* 0x0007e20000000c00 */
[----:B------:R-:W-:Y:S02]  /*f730*/  F2FP.F16.F32.PACK_AB R10, R43, R48 ;  /* 0x000000302b0a723e */ /* 0x000fe400000000ff */
[----:B------:R-:W-:-:S05]  /*f740*/  F2FP.F16.F32.PACK_AB R11, R42, R49 ;  /* 0x000000312a0b723e */ /* 0x000fca00000000ff */
[----:B------:R3:W-:Y:S02]  /*f750*/  STS.128 [R25+0x15400], R8 ;  /* 0x0154000819007388 */ /* 0x0007e40000000c00 */
.L_x_779:
[----:B------:R-:W-:Y:S05]  /*f760*/  BSYNC B1 ;  /* 0x0000000000017941 */ /* 0x000fea0003800000 */
.L_x_778:
[----:B------:R-:W-:-:S13]  /*f770*/  ISETP.GE.AND P0, PT, R229, R0, PT ;  /* 0x00000000e500720c */ /* 0x000fda0003f06270 */
[----:B------:R-:W-:Y:S05]  /*f780*/  @P0 BRA `(.L_x_762) ;  /* 0x00000010004c0947 */ /* 0x000fea0003800000 */
[----:B------:R-:W4:Y:S01]  /*f790*/  LDC R0, c[0x0][0x3f4] ;  /* 0x0000fd00ff007b82 */ /* 0x000f220000000800 */
[C---:B-123--:R-:W-:Y:S01]  /*f7a0*/  VIADD R7, R18.reuse, 0x40 ;  /* 0x0000004012077836 */ /* 0x04efe20000000000 */
[C---:B0-----:R-:W-:Y:S01]  /*f7b0*/  IADD3 R5, R18.reuse, 0x20, RZ ;  /* 0x0000002012057810 */ /* 0x041fe20007ffe0ff */
[----:B------:R-:W-:Y:S01]  /*f7c0*/  BSSY B1, `(.L_x_784) ;  /* 0x000005d000017945 */ /* 0x000fe20003800000 */
[----:B------:R-:W-:Y:S02]  /*f7d0*/  SHF.R.U32.HI R56, RZ, 0x3, R206 ;  /* 0x00000003ff387819 */ /* 0x000fe400000116ce */
[-C--:B----4-:R-:W-:Y:S02]  /*f7e0*/  ISETP.GE.AND P0, PT, R18, R0.reuse, PT ;  /* 0x000000001200720c */ /* 0x090fe40003f06270 */
[-C--:B------:R-:W-:Y:S02]  /*f7f0*/  ISETP.GE.AND P1, PT, R5, R0.reuse, PT ;  /* 0x000000000500720c */ /* 0x080fe40003f26270 */
[----:B------:R-:W-:-:S09]  /*f800*/  ISETP.GE.AND P2, PT, R7, R0, PT ;  /* 0x000000000700720c */ /* 0x000fd20003f46270 */
[----:B------:R-:W-:Y:S05]  /*f810*/  @P0 BRA `(.L_x_785) ;  /* 0x00000004005c0947 */ /* 0x000fea0003800000 */
[----:B------:R-:W2:Y:S01]  /*f820*/  LDL R58, [R1+0x80] ;  /* 0x00008000013a7983 */ /* 0x000ea20000100800 */
[----:B------:R-:W-:Y:S01]  /*f830*/  LEA.HI R4, R0, R233, RZ, 0x1d ;  /* 0x000000e900047211 */ /* 0x000fe200078fe8ff */
[----:B------:R-:W-:Y:S02]  /*f840*/  HADD2.F32 R50, -RZ, R34.H0_H0 ;  /* 0x20000022ff327230 */ /* 0x000fe40000004100 */
[----:B------:R-:W-:Y:S01]  /*f850*/  HADD2.F32 R52, -RZ, R38.H0_H0 ;  /* 0x20000026ff347230 */ /* 0x000fe20000004100 */
[----:B------:R-:W-:Y:S01]  /*f860*/  SHF.R.S32.HI R7, RZ, 0x1f, R4 ;  /* 0x0000001fff077819 */ /* 0x000fe20000011404 */
[----:B------:R-:W-:Y:S02]  /*f870*/  IMAD.SHL.U32 R5, R4, 0x8, RZ ;  /* 0x0000000804057824 */ /* 0x000fe400078e00ff */
[----:B------:R-:W-:Y:S01]  /*f880*/  HADD2.F32 R54, -RZ, R39.H0_H0 ;  /* 0x20000027ff367230 */ /* 0x000fe20000004100 */
[----:B------:R-:W-:Y:S01]  /*f890*/  LEA.HI R7, R7, R4, RZ, 0x3 ;  /* 0x0000000407077211 */ /* 0x000fe200078f18ff */
[----:B------:R-:W-:Y:S01]  /*f8a0*/  HADD2.F32 R59, -RZ, R34.H1_H1 ;  /* 0x30000022ff3b7230 */ /* 0x000fe20000004100 */
[----:B------:R-:W-:Y:S01]  /*f8b0*/  LOP3.LUT R4, R206, 0x38, R5, 0xf8, !PT ;  /* 0x00000038ce047812 */ /* 0x000fe200078ef805 */
[----:B------:R-:W-:-:S02]  /*f8c0*/  HADD2.F32 R61, -RZ, R38.H1_H1 ;  /* 0x30000026ff3d7230 */ /* 0x000fc40000004100 */
        /* <DEDUP_REMOVED lines=9> */
[-C--:B------:R-:W-:Y:S01]  /*f960*/  FMUL.FTZ R51, R52, R46.reuse ;  /* 0x0000002e34337220 */ /* 0x080fe20000410000 */
[----:B------:R-:W-:Y:S01]  /*f970*/  FMUL.FTZ R53, R50, R46 ;  /* 0x0000002e32357220 */ /* 0x000fe20000410000 */
[----:B------:R-:W-:-:S02]  /*f980*/  HADD2.F32 R46, -RZ, R35.H0_H0 ;  /* 0x20000023ff2e7230 */ /* 0x000fc40000004100 */
[-C--:B------:R-:W-:Y:S01]  /*f990*/  FMUL.FTZ R55, R54, R8.reuse ;  /* 0x0000000836377220 */ /* 0x080fe20000410000 */
[----:B------:R-:W-:Y:S02]  /*f9a0*/  HADD2.F32 R9, -RZ, R9.H1_H1 ;  /* 0x30000009ff097230 */ /* 0x000fe40000004100 */
[----:B------:R-:W-:Y:S01]  /*f9b0*/  FMUL.FTZ R38, R61, R47 ;  /* 0x0000002f3d267220 */ /* 0x000fe20000410000 */
[----:B------:R-:W-:Y:S02]  /*f9c0*/  HADD2.F32 R35, -RZ, R35.H1_H1 ;  /* 0x30000023ff237230 */ /* 0x000fe40000004100 */
[----:B------:R-:W-:Y:S01]  /*f9d0*/  FMUL.FTZ R57, R46, R8 ;  /* 0x000000082e397220 */ /* 0x000fe20000410000 */
[--C-:B------:R-:W-:Y:S02]  /*f9e0*/  HADD2.F32 R48, -RZ, R10.reuse.H0_H0 ;  /* 0x2000000aff307230 */ /* 0x100fe40000004100 */
[----:B------:R-:W-:Y:S02]  /*f9f0*/  HADD2.F32 R10, -RZ, R10.H1_H1 ;  /* 0x3000000aff0a7230 */ /* 0x000fe40000004100 */
[----:B------:R-:W-:-:S02]  /*fa00*/  HADD2.F32 R49, -RZ, R11.H0_H0 ;  /* 0x2000000bff317230 */ /* 0x000fc40000004100 */
[----:B------:R-:W-:Y:S01]  /*fa10*/  HADD2.F32 R11, -RZ, R11.H1_H1 ;  /* 0x3000000bff0b7230 */ /* 0x000fe20000004100 */
[----:B--2---:R-:W0:Y:S02]  /*fa20*/  LDS.128 R4, [R58] ;  /* 0x000000003a047984 */ /* 0x004e240000000c00 */
[--C-:B0-----:R-:W-:Y:S02]  /*fa30*/  HADD2.F32 R42, -RZ, R4.reuse.H0_H0 ;  /* 0x20000004ff2a7230 */ /* 0x101fe40000004100 */
[----:B------:R-:W-:Y:S02]  /*fa40*/  HADD2.F32 R4, -RZ, R4.H1_H1 ;  /* 0x30000004ff047230 */ /* 0x000fe40000004100 */
[--C-:B------:R-:W-:Y:S02]  /*fa50*/  HADD2.F32 R43, -RZ, R5.reuse.H0_H0 ;  /* 0x20000005ff2b7230 */ /* 0x100fe40000004100 */
[----:B------:R-:W-:Y:S01]  /*fa60*/  FFMA.FTZ R51, R50, R42, -R51 ;  /* 0x0000002a32337223 */ /* 0x000fe20000010833 */
[----:B------:R-:W-:-:S02]  /*fa70*/  HADD2.F32 R5, -RZ, R5.H1_H1 ;  /* 0x30000005ff057230 */ /* 0x000fc40000004100 */
[-C--:B------:R-:W-:Y:S01]  /*fa80*/  FFMA.FTZ R8, R46, R4.reuse, -R55 ;  /* 0x000000042e087223 */ /* 0x080fe20000010837 */
[----:B------:R-:W-:Y:S02]  /*fa90*/  HADD2.F32 R55, -RZ, R39.H1_H1 ;  /* 0x30000027ff377230 */ /* 0x000fe40000004100 */
[----:B------:R-:W-:Y:S01]  /*faa0*/  FFMA.FTZ R34, R54, R4, R57 ;  /* 0x0000000436227223 */ /* 0x000fe20000010039 */
[-C--:B------:R-:W-:Y:S01]  /*fab0*/  FMUL.FTZ R46, R35, R9.reuse ;  /* 0x00000009232e7220 */ /* 0x080fe20000410000 */
[----:B------:R-:W-:Y:S02]  /*fac0*/  HADD2.F32 R54, -RZ, R41.H0_H0 ;  /* 0x20000029ff367230 */ /* 0x000fe40000004100 */
[----:B------:R-:W-:Y:S01]  /*fad0*/  FFMA.FTZ R53, R52, R42, R53 ;  /* 0x0000002a34357223 */ /* 0x000fe20000010035 */
[----:B------:R-:W-:Y:S01]  /*fae0*/  FMUL.FTZ R4, R55, R9 ;  /* 0x0000000937047220 */ /* 0x000fe20000410000 */
[--C-:B------:R-:W-:Y:S02]  /*faf0*/  HADD2.F32 R44, -RZ, R6.reuse.H0_H0 ;  /* 0x20000006ff2c7230 */ /* 0x100fe40000004100 */
[----:B------:R-:W-:Y:S01]  /*fb00*/  FMUL.FTZ R42, R59, R47 ;  /* 0x0000002f3b2a7220 */ /* 0x000fe20000410000 */
[----:B------:R-:W-:-:S02]  /*fb10*/  HADD2.F32 R6, -RZ, R6.H1_H1 ;  /* 0x30000006ff067230 */ /* 0x000fc40000004100 */
[-C--:B------:R-:W-:Y:S01]  /*fb20*/  FFMA.FTZ R9, R35, R5.reuse, -R4 ;  /* 0x0000000523097223 */ /* 0x080fe20000010804 */
[----:B------:R-:W-:Y:S02]  /*fb30*/  HADD2.F32 R4, -RZ, R37.H0_H0 ;  /* 0x20000025ff047230 */ /* 0x000fe40000004100 */
[----:B------:R-:W-:Y:S01]  /*fb40*/  FFMA.FTZ R35, R55, R5, R46 ;  /* 0x0000000537237223 */ /* 0x000fe2000001002e */
[----:B------:R-:W-:Y:S02]  /*fb50*/  HADD2.F32 R50, -RZ, R36.H0_H0 ;  /* 0x20000024ff327230 */ /* 0x000fe40000004100 */
[-C--:B------:R-:W-:Y:S01]  /*fb60*/  FMUL.FTZ R5, R54, R10.reuse ;  /* 0x0000000a36057220 */ /* 0x080fe20000410000 */
[--C-:B------:R-:W-:Y:S02]  /*fb70*/  HADD2.F32 R52, -RZ, R40.reuse.H0_H0 ;  /* 0x20000028ff347230 */ /* 0x100fe40000004100 */
[C---:B------:R-:W-:Y:S01]  /*fb80*/  FMUL.FTZ R47, R4.reuse, R10 ;  /* 0x0000000a042f7220 */ /* 0x040fe20000410000 */
[-C--:B------:R-:W-:Y:S01]  /*fb90*/  FFMA.FTZ R38, R59, R43.reuse, -R38 ;  /* 0x0000002b3b267223 */ /* 0x080fe20000010826 */
[----:B------:R-:W-:Y:S01]  /*fba0*/  FFMA.FTZ R42, R61, R43, R42 ;  /* 0x0000002b3d2a7223 */ /* 0x000fe2000001002a */
[----:B------:R-:W-:Y:S01]  /*fbb0*/  FFMA.FTZ R10, R4, R6, -R5 ;  /* 0x00000006040a7223 */ /* 0x000fe20000010805 */
[----:B------:R-:W-:-:S02]  /*fbc0*/  HADD2.F32 R55, -RZ, R40.H1_H1 ;  /* 0x30000028ff377230 */ /* 0x000fc40000004100 */
[-C--:B------:R-:W-:Y:S01]  /*fbd0*/  FMUL.FTZ R39, R52, R48.reuse ;  /* 0x0000003034277220 */ /* 0x080fe20000410000 */
[----:B------:R-:W-:Y:S02]  /*fbe0*/  HADD2.F32 R41, -RZ, R41.H1_H1 ;  /* 0x30000029ff297230 */ /* 0x000fe40000004100 */
[C---:B------:R-:W-:Y:S01]  /*fbf0*/  FMUL.FTZ R43, R50.reuse, R48 ;  /* 0x00000030322b7220 */ /* 0x040fe20000410000 */
[----:B------:R-:W-:Y:S02]  /*fc00*/  HADD2.F32 R5, -RZ, R36.H1_H1 ;  /* 0x30000024ff057230 */ /* 0x000fe40000004100 */
[-C--:B------:R-:W-:Y:S01]  /*fc10*/  FFMA.FTZ R39, R50, R44.reuse, -R39 ;  /* 0x0000002c32277223 */ /* 0x080fe20000010827 */
[----:B------:R-:W-:Y:S02]  /*fc20*/  HADD2.F32 R37, -RZ, R37.H1_H1 ;  /* 0x30000025ff257230 */ /* 0x000fe40000004100 */
[----:B------:R-:W-:Y:S01]  /*fc30*/  FFMA.FTZ R43, R52, R44, R43 ;  /* 0x0000002c342b7223 */ /* 0x000fe2000001002b */
[----:B------:R-:W-:-:S02]  /*fc40*/  HADD2.F32 R45, -RZ, R7.H0_H0 ;  /* 0x20000007ff2d7230 */ /* 0x000fc40000004100 */
[----:B------:R-:W-:Y:S01]  /*fc50*/  FFMA.FTZ R36, R54, R6, R47 ;  /* 0x0000000636247223 */ /* 0x000fe2000001002f */
[----:B------:R-:W-:Y:S02]  /*fc60*/  HADD2.F32 R7, -RZ, R7.H1_H1 ;  /* 0x30000007ff077230 */ /* 0x000fe40000004100 */
[----:B------:R-:W-:Y:S01]  /*fc70*/  FMUL.FTZ R4, R55, R49 ;  /* 0x0000003137047220 */ /* 0x000fe20000410000 */
[----:B------:R-:W-:Y:S01]  /*fc80*/  FMUL.FTZ R40, R41, R11 ;  /* 0x0000000b29287220 */ /* 0x000fe20000410000 */
[----:B------:R-:W-:Y:S01]  /*fc90*/  FMUL.FTZ R6, R5, R49 ;  /* 0x0000003105067220 */ /* 0x000fe20000410000 */
[----:B------:R-:W-:Y:S01]  /*fca0*/  FMUL.FTZ R44, R37, R11 ;  /* 0x0000000b252c7220 */ /* 0x000fe20000410000 */
[----:B------:R-:W-:Y:S01]  /*fcb0*/  FFMA.FTZ R11, R5, R45, -R4 ;  /* 0x0000002d050b7223 */ /* 0x000fe20000010804 */
[----:B------:R-:W-:Y:S01]  /*fcc0*/  FFMA.FTZ R40, R37, R7, -R40 ;  /* 0x0000000725287223 */ /* 0x000fe20000010828 */
[----:B------:R-:W-:Y:S01]  /*fcd0*/  FFMA.FTZ R45, R55, R45, R6 ;  /* 0x0000002d372d7223 */ /* 0x000fe20000010006 */
        /* <DEDUP_REMOVED lines=11> */
.L_x_785:
[----:B------:R-:W-:Y:S05]  /*fd90*/  BSYNC B1 ;  /* 0x0000000000017941 */ /* 0x000fea0003800000 */
.L_x_784:
[----:B------:R-:W-:Y:S04]  /*fda0*/  BSSY B1, `(.L_x_786) ;  /* 0x0000059000017945 */ /* 0x000fe80003800000 */
[----:B------:R-:W-:Y:S05]  /*fdb0*/  @P1 BRA `(.L_x_787) ;  /* 0x00000004005c1947 */ /* 0x000fea0003800000 */
[----:B------:R-:W2:Y:S01]  /*fdc0*/  LDL R48, [R1+0x78] ;  /* 0x0000780001307983 */ /* 0x000ea20000100800 */
[----:B0-----:R-:W-:Y:S01]  /*fdd0*/  LEA.HI R4, R0, R234, RZ, 0x1d ;  /* 0x000000ea00047211 */ /* 0x001fe200078fe8ff */
        /* <DEDUP_REMOVED lines=85> */
.L_x_787:
[----:B------:R-:W-:Y:S05]  /*10330*/  BSYNC B1 ;  /* 0x0000000000017941 */ /* 0x000fea0003800000 */
.L_x_786:
[----:B------:R-:W-:Y:S05]  /*10340*/  @P2 BRA `(.L_x_762) ;  /* 0x00000004005c2947 */ /* 0x000fea0003800000 */
[----:B------:R-:W2:Y:S01]  /*10350*/  LDL R41, [R1+0x74] ;  /* 0x0000740001297983 */ /* 0x000ea20000100800 */
[----:B------:R-:W-:Y:S01]  /*10360*/  LEA.HI R0, R0, R235, RZ, 0x1d ;  /* 0x000000eb00007211 */ /* 0x000fe200078fe8ff */
[----:B------:R-:W-:Y:S02]  /*10370*/  HADD2.F32 R33, -RZ, R3.H0_H0 ;  /* 0x20000003ff217230 */ /* 0x000fe40000004100 */
[--C-:B------:R-:W-:Y:S01]  /*10380*/  HADD2.F32 R35, -RZ, R15.reuse.H0_H0 ;  /* 0x2000000fff237230 */ /* 0x100fe20000004100 */
[----:B01----:R-:W-:Y:S01]  /*10390*/  SHF.R.S32.HI R7, RZ, 0x1f, R0 ;  /* 0x0000001fff077819 */ /* 0x003fe20000011400 */
[----:B------:R-:W-:Y:S01]  /*103a0*/  HADD2.F32 R42, -RZ, R20.H0_H0 ;  /* 0x20000014ff2a7230 */ /* 0x000fe20000004100 */
[----:B------:R-:W-:Y:S01]  /*103b0*/  SHF.L.U32 R5, R0, 0x3, RZ ;  /* 0x0000000300057819 */ /* 0x000fe200000006ff */
[----:B------:R-:W-:Y:S01]  /*103c0*/  HADD2.F32 R38, -RZ, R12.H0_H0 ;  /* 0x2000000cff267230 */ /* 0x000fe20000004100 */
[----:B------:R-:W-:Y:S01]  /*103d0*/  LEA.HI R7, R7, R0, RZ, 0x3 ;  /* 0x0000000007077211 */ /* 0x000fe200078f18ff */
[----:B------:R-:W-:Y:S01]  /*103e0*/  HADD2.F32 R44, -RZ, R15.H1_H1 ;  /* 0x3000000fff2c7230 */ /* 0x000fe20000004100 */
[----:B------:R-:W-:Y:S01]  /*103f0*/  LOP3.LUT R0, R206, 0x38, R5, 0xf8, !PT ;  /* 0x00000038ce007812 */ /* 0x000fe200078ef805 */
[----:B------:R-:W-:-:S02]  /*10400*/  HADD2.F32 R40, -RZ, R3.H1_H1 ;  /* 0x30000003ff287230 */ /* 0x000fc40000004100 */
[----:B------:R-:W-:Y:S01]  /*10410*/  IMAD.SHL.U32 R7, R7, 0x400, RZ ;  /* 0x0000040007077824 */ /* 0x000fe200078e00ff */
[----:B------:R-:W-:Y:S01]  /*10420*/  LOP3.LUT R9, R0, R56, RZ, 0x3c, !PT ;  /* 0x0000003800097212 */ /* 0x000fe200078e3cff */
[----:B------:R-:W-:Y:S02]  /*10430*/  HADD2.F32 R37, -RZ, R20.H1_H1 ;  /* 0x30000014ff257230 */ /* 0x000fe40000004100 */
[----:B------:R-:W-:Y:S01]  /*10440*/  HADD2.F32 R39, -RZ, R21.H0_H0 ;  /* 0x20000015ff277230 */ /* 0x000fe20000004100 */
[----:B------:R-:W-:-:S04]  /*10450*/  LOP3.LUT R0, R7, 0x7fffe000, RZ, 0xc0, !PT ;  /* 0x7fffe00007007812 */ /* 0x000fc800078ec0ff */
[----:B------:R-:W-:-:S05]  /*10460*/  IADD3 R9, R9, R0, R216 ;  /* 0x0000000009097210 */ /* 0x000fca0007ffe0d8 */
[----:B------:R-:W-:-:S05]  /*10470*/  IMAD R0, R9, 0x2, R16 ;  /* 0x0000000209007824 */ /* 0x000fca00078e0210 */
[----:B------:R-:W0:Y:S02]  /*10480*/  LDS.128 R8, [R0+0x15400] ;  /* 0x0154000000087984 */ /* 0x000e240000000c00 */
[--C-:B0-----:R-:W-:Y:S02]  /*10490*/  HADD2.F32 R29, -RZ, R8.reuse.H0_H0 ;  /* 0x20000008ff1d7230 */ /* 0x101fe40000004100 */
[----:B------:R-:W-:Y:S02]  /*104a0*/  HADD2.F32 R8, -RZ, R8.H1_H1 ;  /* 0x30000008ff087230 */ /* 0x000fe40000004100 */
[--C-:B------:R-:W-:Y:S02]  /*104b0*/  HADD2.F32 R30, -RZ, R9.reuse.H0_H0 ;  /* 0x20000009ff1e7230 */ /* 0x100fe40000004100 */
[-C--:B------:R-:W-:Y:S01]  /*104c0*/  FMUL.FTZ R34, R35, R29.reuse ;  /* 0x0000001d23227220 */ /* 0x080fe20000410000 */
[----:B------:R-:W-:Y:S01]  /*104d0*/  FMUL.FTZ R36, R33, R29 ;  /* 0x0000001d21247220 */ /* 0x000fe20000410000 */
[----:B------:R-:W-:-:S02]  /*104e0*/  HADD2.F32 R9, -RZ, R9.H1_H1 ;  /* 0x30000009ff097230 */ /* 0x000fc40000004100 */
[-C--:B------:R-:W-:Y:S01]  /*104f0*/  FMUL.FTZ R15, R42, R8.reuse ;  /* 0x000000082a0f7220 */ /* 0x080fe20000410000 */
[----:B------:R-:W-:Y:S01]  /*10500*/  FMUL.FTZ R3, R38, R8 ;  /* 0x0000000826037220 */ /* 0x000fe20000410000 */
[--C-:B------:R-:W-:Y:S02]  /*10510*/  HADD2.F32 R31, -RZ, R10.reuse.H0_H0 ;  /* 0x2000000aff1f7230 */ /* 0x100fe40000004100 */
[----:B------:R-:W-:Y:S01]  /*10520*/  FMUL.FTZ R29, R40, R30 ;  /* 0x0000001e281d7220 */ /* 0x000fe20000410000 */
[----:B------:R-:W-:Y:S02]  /*10530*/  HADD2.F32 R10, -RZ, R10.H1_H1 ;  /* 0x3000000aff0a7230 */ /* 0x000fe40000004100 */
[--C-:B------:R-:W-:Y:S02]  /*10540*/  HADD2.F32 R32, -RZ, R11.reuse.H0_H0 ;  /* 0x2000000bff207230 */ /* 0x100fe40000004100 */
[----:B------:R-:W-:Y:S01]  /*10550*/  HADD2.F32 R11, -RZ, R11.H1_H1 ;  /* 0x3000000bff0b7230 */ /* 0x000fe20000004100 */
[----:B--2---:R-:W0:Y:S02]  /*10560*/  LDS.128 R4, [R41] ;  /* 0x0000000029047984 */ /* 0x004e240000000c00 */
[----:B0-----:R-:W-:-:S02]  /*10570*/  HADD2.F32 R25, -RZ, R4.H0_H0 ;  /* 0x20000004ff197230 */ /* 0x001fc40000004100 */
[----:B------:R-:W-:Y:S02]  /*10580*/  HADD2.F32 R4, -RZ, R4.H1_H1 ;  /* 0x30000004ff047230 */ /* 0x000fe40000004100 */
[--C-:B------:R-:W-:Y:S02]  /*10590*/  HADD2.F32 R26, -RZ, R5.reuse.H0_H0 ;  /* 0x20000005ff1a7230 */ /* 0x100fe40000004100 */
[-C--:B------:R-:W-:Y:S01]  /*105a0*/  FFMA.FTZ R34, R33, R25.reuse, -R34 ;  /* 0x0000001921227223 */ /* 0x080fe20000010822 */
[----:B------:R-:W-:Y:S01]  /*105b0*/  FFMA.FTZ R36, R35, R25, R36 ;  /* 0x0000001923247223 */ /* 0x000fe20000010024 */
[----:B------:R-:W-:Y:S01]  /*105c0*/  FMUL.FTZ R25, R44, R30 ;  /* 0x0000001e2c197220 */ /* 0x000fe20000410000 */
[----:B------:R-:W-:Y:S02]  /*105d0*/  HADD2.F32 R33, -RZ, R12.H1_H1 ;  /* 0x3000000cff217230 */ /* 0x000fe40000004100 */
[----:B------:R-:W-:Y:S01]  /*105e0*/  FFMA.FTZ R15, R38, R4, -R15 ;  /* 0x00000004260f7223 */ /* 0x000fe2000001080f */
[----:B------:R-:W-:-:S02]  /*105f0*/  HADD2.F32 R5, -RZ, R5.H1_H1 ;  /* 0x30000005ff057230 */ /* 0x000fc40000004100 */
[----:B------:R-:W-:Y:S01]  /*10600*/  FFMA.FTZ R3, R42, R4, R3 ;  /* 0x000000042a037223 */ /* 0x000fe20000010003 */
[----:B------:R-:W-:Y:S01]  /*10610*/  FFMA.FTZ R25, R40, R26, -R25 ;  /* 0x0000001a28197223 */ /* 0x000fe20000010819 */
[-C--:B------:R-:W-:Y:S01]  /*10620*/  FMUL.FTZ R4, R37, R9.reuse ;  /* 0x0000000925047220 */ /* 0x080fe20000410000 */
[----:B------:R-:W-:Y:S02]  /*10630*/  HADD2.F32 R35, -RZ, R13.H0_H0 ;  /* 0x2000000dff237230 */ /* 0x000fe40000004100 */
[C---:B------:R-:W-:Y:S01]  /*10640*/  FMUL.FTZ R8, R33.reuse, R9 ;  /* 0x0000000921087220 */ /* 0x040fe20000410000 */
[----:B------:R-:W-:Y:S02]  /*10650*/  HADD2.F32 R40, -RZ, R24.H0_H0 ;  /* 0x20000018ff287230 */ /* 0x000fe40000004100 */
[-C--:B------:R-:W-:Y:S01]  /*10660*/  FFMA.FTZ R12, R33, R5.reuse, -R4 ;  /* 0x00000005210c7223 */ /* 0x080fe20000010804 */
[----:B------:R-:W-:Y:S02]  /*10670*/  HADD2.F32 R38, -RZ, R14.H0_H0 ;  /* 0x2000000eff267230 */ /* 0x000fe40000004100 */
[----:B------:R-:W-:Y:S01]  /*10680*/  FFMA.FTZ R20, R37, R5, R8 ;  /* 0x0000000525147223 */ /* 0x000fe20000010008 */
[----:B------:R-:W-:-:S02]  /*10690*/  HADD2.F32 R27, -RZ, R6.H0_H0 ;  /* 0x20000006ff1b7230 */ /* 0x000fc40000004100 */
[-C--:B------:R-:W-:Y:S01]  /*106a0*/  FMUL.FTZ R4, R39, R31.reuse ;  /* 0x0000001f27047220 */ /* 0x080fe20000410000 */
[----:B------:R-:W-:Y:S02]  /*106b0*/  HADD2.F32 R6, -RZ, R6.H1_H1 ;  /* 0x30000006ff067230 */ /* 0x000fe40000004100 */
[C---:B------:R-:W-:Y:S01]  /*106c0*/  FMUL.FTZ R30, R35.reuse, R31 ;  /* 0x0000001f231e7220 */ /* 0x040fe20000410000 */
[-C--:B------:R-:W-:Y:S01]  /*106d0*/  FMUL.FTZ R5, R40, R10.reuse ;  /* 0x0000000a28057220 */ /* 0x080fe20000410000 */
[----:B------:R-:W-:Y:S01]  /*106e0*/  FMUL.FTZ R9, R38, R10 ;  /* 0x0000000a26097220 */ /* 0x000fe20000410000 */
[----:B------:R-:W-:Y:S02]  /*106f0*/  HADD2.F32 R10, -RZ, R21.H1_H1 ;  /* 0x30000015ff0a7230 */ /* 0x000fe40000004100 */
[----:B------:R-:W-:Y:S01]  /*10700*/  FFMA.FTZ R29, R44, R26, R29 ;  /* 0x0000001a2c1d7223 */ /* 0x000fe2000001001d */
[----:B------:R-:W-:Y:S02]  /*10710*/  HADD2.F32 R31, -RZ, R24.H1_H1 ;  /* 0x30000018ff1f7230 */ /* 0x000fe40000004100 */
[----:B------:R-:W-:Y:S01]  /*10720*/  FFMA.FTZ R26, R35, R27, -R4 ;  /* 0x0000001b231a7223 */ /* 0x000fe20000010804 */
[----:B------:R-:W-:-:S02]  /*10730*/  HADD2.F32 R8, -RZ, R13.H1_H1 ;  /* 0x3000000dff087230 */ /* 0x000fc40000004100 */
[----:B------:R-:W-:Y:S01]  /*10740*/  FFMA.FTZ R30, R39, R27, R30 ;  /* 0x0000001b271e7223 */ /* 0x000fe2000001001e */
[----:B------:R-:W-:Y:S02]  /*10750*/  HADD2.F32 R21, -RZ, R14.H1_H1 ;  /* 0x3000000eff157230 */ /* 0x000fe40000004100 */
[-C--:B------:R-:W-:Y:S01]  /*10760*/  FFMA.FTZ R27, R38, R6.reuse, -R5 ;  /* 0x00000006261b7223 */ /* 0x080fe20000010805 */
[--C-:B------:R-:W-:Y:S02]  /*10770*/  HADD2.F32 R28, -RZ, R7.reuse.H0_H0 ;  /* 0x20000007ff1c7230 */ /* 0x100fe40000004100 */
[----:B------:R-:W-:Y:S01]  /*10780*/  FFMA.FTZ R13, R40, R6, R9 ;  /* 0x00000006280d7223 */ /* 0x000fe20000010009 */
[----:B------:R-:W-:Y:S02]  /*10790*/  HADD2.F32 R7, -RZ, R7.H1_H1 ;  /* 0x30000007ff077230 */ /* 0x000fe40000004100 */
[-C--:B------:R-:W-:Y:S01]  /*107a0*/  FMUL.FTZ R5, R10, R32.reuse ;  /* 0x000000200a057220 */ /* 0x080fe20000410000 */
[-C--:B------:R-:W-:Y:S01]  /*107b0*/  FMUL.FTZ R4, R31, R11.reuse ;  /* 0x0000000b1f047220 */ /* 0x080fe20000410000 */
[C---:B------:R-:W-:Y:S01]  /*107c0*/  FMUL.FTZ R9, R8.reuse, R32 ;  /* 0x0000002008097220 */ /* 0x040fe20000410000 */
[C---:B------:R-:W-:Y:S01]  /*107d0*/  FMUL.FTZ R6, R21.reuse, R11 ;  /* 0x0000000b15067220 */ /* 0x040fe20000410000 */
[-C--:B------:R-:W-:Y:S01]  /*107e0*/  FFMA.FTZ R11, R8, R28.reuse, -R5 ;  /* 0x0000001c080b7223 */ /* 0x080fe20000010805 */
[-C--:B------:R-:W-:Y:S01]  /*107f0*/  FFMA.FTZ R14, R21, R7.reuse, -R4 ;  /* 0x00000007150e7223 */ /* 0x080fe20000010804 */
        /* <DEDUP_REMOVED lines=12> */
.L_x_762:
[----:B------:R-:W-:Y:S05]  /*108c0*/  BSYNC B0 ;  /* 0x0000000000007941 */ /* 0x000fea0003800000 */
.L_x_743:
[----:B------:R-:W-:Y:S01]  /*108d0*/  @!PT LDS RZ, [RZ] ;  /* 0x00000000fffff984 */ /* 0x000fe20000000800 */
[----:B------:R-:W-:Y:S01]  /*108e0*/  @!PT LDS RZ, [RZ] ;  /* 0x00000000fffff984 */ /* 0x000fe20000000800 */
[----:B------:R-:W-:Y:S01]  /*108f0*/  @!PT LDS RZ, [RZ] ;  /* 0x00000000fffff984 */ /* 0x000fe20000000800 */
[----:B------:R-:W-:Y:S01]  /*10900*/  @!PT LDS RZ, [RZ] ;  /* 0x00000000fffff984 */ /* 0x000fe20000000800 */
[----:B------:R5:W-:Y:S06]  /*10910*/  MEMBAR.ALL.CTA ;  /* 0x0000000000007992 */ /* 0x000bec0000008000 */
[----:B-----5:R-:W5:Y:S01]  /*10920*/  FENCE.VIEW.ASYNC.S ;  /* 0x00000000000073c6 */ /* 0x020f620000000000 */
[----:B------:R-:W-:Y:S05]  /*10930*/  WARPSYNC.ALL ;  /* 0x0000000000007948 */ /* 0x000fea0003800000 */
[----:B-----5:R-:W-:Y:S06]  /*10940*/  BAR.SYNC.DEFER_BLOCKING 0xd, 0x100 ;  /* 0x0344000000007b1d */ /* 0x020fec0000010000 */
.L_x_741:
[----:B0-----:R-:W5:Y:S02]  /*10950*/  LDL R0, [R1+0x1c] ;  /* 0x00001c0001007983 */ /* 0x001f640000100800 */
[----:B-----5:R-:W-:-:S13]  /*10960*/  R2UR UR4, R0 ;  /* 0x00000000000472ca */ /* 0x020fda00000e0000 */
[----:B------:R-:W-:-:S05]  /*10970*/  IMAD.U32 R0, RZ, RZ, UR4 ;  /* 0x00000004ff007e24 */ /* 0x000fca000f8e00ff */
[----:B------:R-:W-:-:S13]  /*10980*/  ISETP.NE.AND P0, PT, R0, 0x3, PT ;  /* 0x000000030000780c */ /* 0x000fda0003f05270 */
[----:B------:R-:W-:Y:S05]  /*10990*/  @!P0 BRA `(.L_x_788) ;  /* 0x0000000000048947 */ /* 0x000fea0003800000 */
[----:B------:R-:W-:Y:S01]  /*109a0*/  BPT.TRAP 0x1 ;  /* 0x000000040000795c */ /* 0x000fe20000300000 */
.L_x_788:
[----:B-1----:R-:W-:Y:S02]  /*109b0*/  LEA R3, R215, R16, 0x3 ;  /* 0x00000010d7037211 */ /* 0x002fe400078e18ff */
[----:B------:R-:W-:-:S04]  /*109c0*/  SHF.L.U32 R0, R217, 0x1f, RZ ;  /* 0x0000001fd9007819 */ /* 0x000fc800000006ff */
[----:B------:R0:W1:Y:S01]  /*109d0*/  SYNCS.PHASECHK.TRANS64.TRYWAIT P2, [R3+URZ+0x36830], R0 ;  /* 0x03683000030075a7 */ /* 0x000062000804017f */
[----:B------:R-:W-:Y:S05]  /*109e0*/  @!P0 BRA `(.L_x_789) ;  /* 0x0000000000048947 */ /* 0x000fea0003800000 */
[----:B------:R-:W-:Y:S01]  /*109f0*/  BPT.TRAP 0x1 ;  /* 0x000000040000795c */ /* 0x000fe20000300000 */
.L_x_789:
[----:B--234-:R-:W2:Y:S01]  /*10a00*/  S2R R4, SR_TID.X ;  /* 0x0000000000047919 */ /* 0x01cea20000002100 */
[----:B------:R-:W-:Y:S01]  /*10a10*/  IMAD.MOV.U32 R119, RZ, RZ, RZ ;  /* 0x000000ffff777224 */ /* 0x000fe200078e00ff */
[----:B--2---:R-:W-:-:S04]  /*10a20*/  LOP3.LUT R4, R4, 0x7f, RZ, 0xc0, !PT ;  /* 0x0000007f04047812 */ /* 0x004fc800078ec0ff */
[----:B------:R-:W-:Y:S01]  /*10a30*/  ISETP.NE.AND P1, PT, R4, RZ, PT ;  /* 0x000000ff0400720c */ /* 0x000fe20003f25270 */
[----:B-1----:R-:W-:-:S12]  /*10a40*/  @P2 BRA `(.L_x_790) ;  /* 0x0000000000082947 */ /* 0x002fd80003800000 */
[----:B------:R-:W1:Y:S02]  /*10a50*/  SYNCS.PHASECHK.TRANS64.TRYWAIT P2, [R3+URZ+0x36830], R0 ;  /* 0x03683000030075a7 */ /* 0x000e64000804017f */
[----:B-1----:R-:W-:Y:S05]  /*10a60*/  @!P2 BRA `(.L_x_791) ;  /* 0x0000015800b8a947 */ /* 0x002fea0003800000 */
.L_x_790:
[----:B------:R-:W-:Y:S05]  /*10a70*/  WARPSYNC.ALL ;  /* 0x0000000000007948 */ /* 0x000fea0003800000 */
[----:B01----:R-:W-:Y:S01]  /*10a80*/  VIADD R0, R16, 0x21400 ;  /* 0x0002140010007836 */ /* 0x003fe20000000000 */
[----:B------:R-:W-:Y:S01]  /*10a90*/  R2UR UR20, R2 ;  /* 0x00000000021472ca */ /* 0x000fe200000e0000 */
[----:B------:R-:W-:Y:S01]  /*10aa0*/  IMAD.MOV.U32 R5, RZ, RZ, 0x40000040 ;  /* 0x40000040ff057424 */ /* 0x000fe200078e00ff */
[----:B------:R-:W-:Y:S01]  /*10ab0*/  WARPGROUP.ARRIVE ;  /* 0x00000000000079c5 */ /* 0x000fe20000000000 */
[----:B------:R-:W-:Y:S01]  /*10ac0*/  UMOV UR5, 0x40000040 ;  /* 0x4000004000057882 */ /* 0x000fe20000000000 */
[----:B------:R-:W-:Y:S01]  /*10ad0*/  SHF.R.U32.HI R0, RZ, 0x4, R0 ;  /* 0x00000004ff007819 */ /* 0x000fe20000011600 */
[----:B------:R-:W-:Y:S01]  /*10ae0*/  IMAD.MOV.U32 R11, RZ, RZ, 0x40000040 ;  /* 0x40000040ff0b7424 */ /* 0x000fe200078e00ff */
[----:B------:R-:W-:Y:S01]  /*10af0*/  R2UR UR7, R5 ;  /* 0x00000000050772ca */ /* 0x000fe200000e0000 */
[----:B------:R-:W-:Y:S01]  /*10b00*/  UMOV UR23, UR5 ;  /* 0x0000000500177c82 */ /* 0x000fe20008000000 */
[----:B------:R-:W-:Y:S01]  /*10b10*/  LOP3.LUT R0, R0, 0x3fff, RZ, 0xc0, !PT ;  /* 0x00003fff00007812 */ /* 0x000fe200078ec0ff */
[----:B------:R-:W-:Y:S01]  /*10b20*/  IMAD.U32 R21, RZ, RZ, UR5 ;  /* 0x00000005ff157e24 */ /* 0x000fe2000f8e00ff */
[----:B------:R-:W-:Y:S01]  /*10b30*/  UMOV UR9, UR23 ;  /* 0x0000001700097c82 */ /* 0x000fe20008000000 */
[----:B------:R-:W-:Y:S01]  /*10b40*/  IMAD.MOV.U32 R13, RZ, RZ, 0x40000040 ;  /* 0x40000040ff0d7424 */ /* 0x000fe200078e00ff */
[----:B------:R-:W-:Y:S01]  /*10b50*/  LOP3.LUT R218, R0, 0x10000, RZ, 0xfc, !PT ;  /* 0x0001000000da7812 */ /* 0x000fe200078efcff */
[----:B------:R-:W-:Y:S01]  /*10b60*/  ULOP3.LUT UR20, UR20, 0x10000, URZ, 0xfc, !UPT ;  /* 0x0001000014147892 */ /* 0x000fe2000f8efc3f */
[----:B------:R-:W-:Y:S01]  /*10b70*/  MOV R15, 0x40000040 ;  /* 0x40000040000f7802 */ /* 0x000fe20000000f00 */
[----:B------:R-:W-:Y:S01]  /*10b80*/  UMOV UR13, UR23 ;  /* 0x00000017000d7c82 */ /* 0x000fe20008000000 */
[----:B------:R-:W-:Y:S01]  /*10b90*/  R2UR UR15, R13 ;  /* 0x000000000d0f72ca */ /* 0x000fe200000e0000 */
[----:B------:R-:W-:Y:S01]  /*10ba0*/  IMAD R4, R215, 0xa80, R218 ;  /* 0x00000a80d7047824 */ /* 0x000fe200078e02da */
[----:B------:R-:W-:Y:S01]  /*10bb0*/  UMOV UR17, UR23 ;  /* 0x0000001700117c82 */ /* 0x000fe20008000000 */
[----:B------:R-:W-:Y:S01]  /*10bc0*/  IMAD.MOV.U32 R13, RZ, RZ, 0x40000040 ;  /* 0x40000040ff0d7424 */ /* 0x000fe200078e00ff */
[----:B------:R-:W-:Y:S01]  /*10bd0*/  UMOV UR4, UR20 ;  /* 0x0000001400047c82 */ /* 0x000fe20008000000 */
[C---:B------:R-:W-:Y:S01]  /*10be0*/  VIADD R12, R4.reuse, 0x180 ;  /* 0x00000180040c7836 */ /* 0x040fe20000000000 */
[C---:B------:R-:W-:Y:S01]  /*10bf0*/  R2UR UR6, R4.reuse ;  /* 0x00000000040672ca */ /* 0x040fe200000e0000 */
[----:B------:R-:W-:Y:S01]  /*10c00*/  UMOV UR22, UR4 ;  /* 0x0000000400167c82 */ /* 0x000fe20008000000 */
[----:B------:R-:W-:Y:S01]  /*10c10*/  IADD3 R10, R4, 0x80, RZ ;  /* 0x00000080040a7810 */ /* 0x000fe20007ffe0ff */
[----:B------:R-:W-:Y:S01]  /*10c20*/  IMAD.U32 R20, RZ, RZ, UR4 ;  /* 0x00000004ff147e24 */ /* 0x000fe2000f8e00ff */
[----:B------:R-:W-:Y:S01]  /*10c30*/  UMOV UR8, UR22 ;  /* 0x0000001600087c82 */ /* 0x000fe20008000000 */
[----:B------:R-:W-:Y:S01]  /*10c40*/  R2UR UR14, R12 ;  /* 0x000000000c0e72ca */ /* 0x000fe200000e0000 */
[----:B------:R-:W-:Y:S01]  /*10c50*/  UMOV UR12, UR22 ;  /* 0x00000016000c7c82 */ /* 0x000fe20008000000 */
[----:B------:R-:W-:Y:S01]  /*10c60*/  UMOV UR16, UR22 ;  /* 0x0000001600107c82 */ /* 0x000fe20008000000 */
[C---:B------:R-:W-:Y:S01]  /*10c70*/  IADD3 R14, R4.reuse, 0x280, RZ ;  /* 0x00000280040e7810 */ /* 0x040fe20007ffe0ff */
[----:B------:R-:W-:Y:S01]  /*10c80*/  VIADD R12, R4, 0x2 ;  /* 0x00000002040c7836 */ /* 0x000fe20000000000 */
[----:B------:R-:W-:Y:S01]  /*10c90*/  R2UR UR27, R13 ;  /* 0x000000000d1b72ca */ /* 0x000fe200000e0000 */
[----:B------:R-:W-:Y:S01]  /*10ca0*/  UMOV UR25, 0x40000040 ;  /* 0x4000004000197882 */ /* 0x000fe20000000000 */
[----:B------:R-:W-:Y:S01]  /*10cb0*/  IMAD.MOV.U32 R13, RZ, RZ, 0x40000040 ;  /* 0x40000040ff0d7424 */ /* 0x000fe200078e00ff */
[----:B------:R-:W-:Y:S01]  /*10cc0*/  HGMMA.64x16x16.F32 R72, gdesc[UR4], RZ, !UPT, gsb0 ;  /* 0x00200000044879f0 */ /* 0x000fe2000c0008ff */
[----:B------:R-:W-:Y:S01]  /*10cd0*/  R2UR UR6, R10 ;  /* 0x000000000a0672ca */ /* 0x000fe200000e0000 */
[----:B------:R-:W-:Y:S01]  /*10ce0*/  UMOV UR4, UR22 ;  /* 0x0000001600047c82 */ /* 0x000fe20008000000 */
[----:B------:R-:W-:Y:S01]  /*10cf0*/  R2UR UR7, R11 ;  /* 0x000000000b0772ca */ /* 0x000fe200000e0000 */
[----:B------:R-:W-:Y:S01]  /*10d00*/  UMOV UR5, UR23 ;  /* 0x0000001700057c82 */ /* 0x000fe20008000000 */
[----:B------:R-:W-:Y:S01]  /*10d10*/  IMAD.MOV.U32 R11, RZ, RZ, 0x40000040 ;  /* 0x40000040ff0b7424 */ /* 0x000fe200078e00ff */
[----:B------:R-:W-:Y:S01]  /*10d20*/  IADD3 R10, R4, 0x100, RZ ;  /* 0x00000100040a7810 */ /* 0x000fe20007ffe0ff */
[----:B------:R0:W-:Y:S01]  /*10d30*/  STL.64 [R1], R20 ;  /* 0x0000001401007387 */ /* 0x0001e20000100a00 */
[----:B------:R-:W-:Y:S01]  /*10d40*/  R2UR UR26, R12 ;  /* 0x000000000c1a72ca */ /* 0x000fe200000e0000 */
[----:B------:R-:W-:Y:S01]  /*10d50*/  VIADD R12, R4, 0x182 ;  /* 0x00000182040c7836 */ /* 0x000fe20000000000 */
[----:B------:R-:W-:Y:S01]  /*10d60*/  R2UR UR10, R10 ;  /* 0x000000000a0a72ca */ /* 0x000fe200000e0000 */
[----:B------:R-:W-:Y:S01]  /*10d70*/  VIADD R10, R4, 0x200 ;  /* 0x00000200040a7836 */ /* 0x000fe20000000000 */
[----:B------:R-:W-:Y:S01]  /*10d80*/  R2UR UR11, R11 ;  /* 0x000000000b0b72ca */ /* 0x000fe200000e0000 */
[----:B------:R-:W-:Y:S01]  /*10d90*/  IMAD.MOV.U32 R11, RZ, RZ, 0x40000040 ;  /* 0x40000040ff0b7424 */ /* 0x000fe200078e00ff */
[----:B------:R-:W-:-:S02]  /*10da0*/  P2R R8, PR, RZ, 0x2 ;  /* 0x00000002ff087803 */ /* 0x000fc40000000000 */
[----:B------:R-:W-:Y:S01]  /*10db0*/  R2UR UR18, R10 ;  /* 0x000000000a1272ca */ /* 0x000fe200000e0000 */
[----:B------:R-:W-:Y:S01]  /*10dc0*/  VIADD R10, R4, 0x300 ;  /* 0x00000300040a7836 */ /* 0x000fe20000000000 */
[----:B------:R-:W-:Y:S01]  /*10dd0*/  R2UR UR19, R11 ;  /* 0x000000000b1372ca */ /* 0x000fe200000e0000 */
[----:B------:R-:W-:Y:S01]  /*10de0*/  IMAD.MOV.U32 R11, RZ, RZ, 0x40000040 ;  /* 0x40000040ff0b7424 */ /* 0x000fe200078e00ff */
[----:B------:R-:W-:Y:S01]  /*10df0*/  P2R R6, PR, RZ, 0x1 ;  /* 0x00000001ff067803 */ /* 0x000fe20000000000 */
[----:B0-----:R-:W-:Y:S01]  /*10e00*/  IMAD.U32 R21, RZ, RZ, UR25 ;  /* 0x00000019ff157e24 */ /* 0x001fe2000f8e00ff */
[----:B------:R-:W-:Y:S02]  /*10e10*/  WARPGROUP.DEPBAR.LE gsb0, 0x0 ;  /* 0x00008000000079c5 */ /* 0x000fe40000010000 */
[----:B------:R-:W-:-:S06]  /*10e20*/  WARPGROUP.ARRIVE ;  /* 0x00000000000079c5 */ /* 0x000fcc0000000000 */
[----:B------:R-:W-:Y:S01]  /*10e30*/  HGMMA.64x16x16.F32 R64, gdesc[UR4], RZ, !UPT, gsb0 ;  /* 0x00200000044079f0 */ /* 0x000fe2000c0008ff */
[----:B------:R-:W-:Y:S01]  /*10e40*/  R2UR UR6, R14 ;  /* 0x000000000e0672ca */ /* 0x000fe200000e0000 */
[----:B------:R-:W-:Y:S01]  /*10e50*/  UMOV UR4, UR22 ;  /* 0x0000001600047c82 */ /* 0x000fe20008000000 */
[----:B------:R-:W-:Y:S01]  /*10e60*/  R2UR UR7, R15 ;  /* 0x000000000f0772ca */ /* 0x000fe200000e0000 */
[----:B------:R-:W-:Y:S01]  /*10e70*/  UMOV UR5, UR23 ;  /* 0x0000001700057c82 */ /* 0x000fe20008000000 */
[----:B------:R-:W-:Y:S02]  /*10e80*/  IADD3 R14, R4, 0x282, RZ ;  /* 0x00000282040e7810 */ /* 0x000fe40007ffe0ff */
[----:B------:R-:W-:Y:S01]  /*10e90*/  MOV R15, 0x40000040 ;  /* 0x40000040000f7802 */ /* 0x000fe20000000f00 */
[----:B------:R-:W-:Y:S02]  /*10ea0*/  WARPGROUP.DEPBAR.LE gsb0, 0x0 ;  /* 0x00008000000079c5 */ /* 0x000fe40000010000 */
[----:B------:R-:W-:-:S06]  /*10eb0*/  WARPGROUP.ARRIVE ;  /* 0x00000000000079c5 */ /* 0x000fcc0000000000 */
[----:B------:R-:W-:Y:S01]  /*10ec0*/  HGMMA.64x16x16.F32 R56, gdesc[UR8], RZ, !UPT, gsb0 ;  /* 0x00200000083879f0 */ /* 0x000fe2000c0008ff */
[----:B------:R-:W-:Y:S01]  /*10ed0*/  R2UR UR10, R10 ;  /* 0x000000000a0a72ca */ /* 0x000fe200000e0000 */
[----:B------:R-:W-:Y:S01]  /*10ee0*/  UMOV UR8, UR22 ;  /* 0x0000001600087c82 */ /* 0x000fe20008000000 */
[----:B------:R-:W-:Y:S01]  /*10ef0*/  R2UR UR11, R11 ;  /* 0x000000000b0b72ca */ /* 0x000fe200000e0000 */
[----:B------:R-:W-:Y:S01]  /*10f00*/  UMOV UR9, UR23 ;  /* 0x0000001700097c82 */ /* 0x000fe20008000000 */
[----:B------:R-:W-:Y:S01]  /*10f10*/  IMAD.MOV.U32 R11, RZ, RZ, 0x40000040 ;  /* 0x40000040ff0b7424 */ /* 0x000fe200078e00ff */
[----:B------:R-:W-:Y:S01]  /*10f20*/  IADD3 R10, R4, 0x82, RZ ;  /* 0x00000082040a7810 */ /* 0x000fe20007ffe0ff */
[----:B------:R-:W-:Y:S01]  /*10f30*/  UMOV UR23, UR25 ;  /* 0x0000001900177c82 */ /* 0x000fe20008000000 */
[----:B------:R-:W-:Y:S02]  /*10f40*/  WARPGROUP.DEPBAR.LE gsb0, 0x0 ;  /* 0x00008000000079c5 */ /* 0x000fe40000010000 */
[----:B------:R-:W-:-:S06]  /*10f50*/  WARPGROUP.ARRIVE ;  /* 0x00000000000079c5 */ /* 0x000fcc0000000000 */
[----:B------:R-:W-:Y:S01]  /*10f60*/  HGMMA.64x16x16.F32 R48, gdesc[UR12], RZ, !UPT, gsb0 ;  /* 0x002000000c3079f0 */ /* 0x000fe2000c0008ff */
[----:B------:R-:W-:Y:S01]  /*10f70*/  UIADD3 UR12, UR20, 0x2, URZ ;  /* 0x00000002140c7890 */ /* 0x000fe2000fffe03f */
[----:B------:R-:W-:-:S06]  /*10f80*/  UMOV UR13, UR23 ;  /* 0x00000017000d7c82 */ /* 0x000fcc0008000000 */
[----:B------:R-:W-:Y:S02]  /*10f90*/  UMOV UR24, UR12 ;  /* 0x0000000c00187c82 */ /* 0x000fe40008000000 */
[----:B------:R-:W-:Y:S01]  /*10fa0*/  UMOV UR22, UR24 ;  /* 0x0000001800167c82 */ /* 0x000fe20008000000 */
[----:B------:R-:W-:Y:S01]  /*10fb0*/  IMAD.U32 R20, RZ, RZ, UR24 ;  /* 0x00000018ff147e24 */ /* 0x000fe2000f8e00ff */
[----:B------:R-:W-:-:S04]  /*10fc0*/  UMOV UR12, UR22 ;  /* 0x00000016000c7c82 */ /* 0x000fc80008000000 */
[----:B------:R0:W-:Y:S01]  /*10fd0*/  STL.64 [R1+0x48], R20 ;  /* 0x0000481401007387 */ /* 0x0001e20000100a00 */
[----:B------:R-:W-:Y:S02]  /*10fe0*/  WARPGROUP.DEPBAR.LE gsb0, 0x0 ;  /* 0x00008000000079c5 */ /* 0x000fe40000010000 */
[----:B------:R-:W-:-:S06]  /*10ff0*/  WARPGROUP.ARRIVE ;  /* 0x00000000000079c5 */ /* 0x000fcc0000000000 */
[----:B------:R-:W-:Y:S01]  /*11000*/  HGMMA.64x16x16.F32 R40, gdesc[UR16], RZ, !UPT, gsb0 ;  /* 0x00200000102879f0 */ /* 0x000fe2000c0008ff */
[----:B------:R-:W-:Y:S01]  /*11010*/  R2UR UR18, R12 ;  /* 0x000000000c1272ca */ /* 0x000fe200000e0000 */
[----:B------:R-:W-:Y:S01]  /*11020*/  UMOV UR16, UR22 ;  /* 0x0000001600107c82 */ /* 0x000fe20008000000 */
[----:B------:R-:W-:Y:S01]  /*11030*/  R2UR UR19, R13 ;  /* 0x000000000d1372ca */ /* 0x000fe200000e0000 */
[----:B------:R-:W-:Y:S01]  /*11040*/  UMOV UR17, UR23 ;  /* 0x0000001700117c82 */ /* 0x000fe20008000000 */
[----:B------:R-:W-:Y:S02]  /*11050*/  VIADD R12, R4, 0x4 ;  /* 0x00000004040c7836 */ /* 0x000fe40000000000 */
[----:B------:R-:W-:Y:S01]  /*11060*/  IMAD.MOV.U32 R13, RZ, RZ, 0x40000040 ;  /* 0x40000040ff0d7424 */ /* 0x000fe200078e00ff */
        /* <DEDUP_REMOVED lines=8> */
[----:B------:R-:W-:-:S04]  /*110f0*/  IADD3 R10, R4, 0x102, RZ ;  /* 0x00000102040a7810 */ /* 0x000fc80007ffe0ff */
[----:B------:R-:W-:Y:S01]  /*11100*/  R2UR UR14, R10 ;  /* 0x000000000a0e72ca */ /* 0x000fe200000e0000 */
[----:B------:R-:W-:Y:S01]  /*11110*/  VIADD R10, R4, 0x202 ;  /* 0x00000202040a7836 */ /* 0x000fe20000000000 */
[----:B------:R-:W-:Y:S01]  /*11120*/  R2UR UR15, R11 ;  /* 0x000000000b0f72ca */ /* 0x000fe200000e0000 */
        /* <DEDUP_REMOVED lines=12> */
[----:B------:R-:W-:Y:S01]  /*111f0*/  HGMMA.64x16x16.F32 R72, gdesc[UR24], R72, gsb0 ;  /* 0x00200000184879f0 */ /* 0x000fe20008000848 */
[----:B------:R-:W-:Y:S01]  /*11200*/  R2UR UR26, R12 ;  /* 0x000000000c1a72ca */ /* 0x000fe200000e0000 */
[----:B------:R-:W-:Y:S01]  /*11210*/  UMOV UR25, 0x40000040 ;  /* 0x4000004000197882 */ /* 0x000fe20000000000 */
[----:B------:R-:W-:Y:S01]  /*11220*/  R2UR UR27, R13 ;  /* 0x000000000d1b72ca */ /* 0x000fe200000e0000 */
[----:B------:R-:W-:Y:S02]  /*11230*/  VIADD R12, R4, 0x184 ;  /* 0x00000184040c7836 */ /* 0x000fe40000000000 */
[----:B------:R-:W-:Y:S02]  /*11240*/  IMAD.MOV.U32 R13, RZ, RZ, 0x40000040 ;  /* 0x40000040ff0d7424 */ /* 0x000fe400078e00ff */
[----:B0-----:R-:W-:Y:S01]  /*11250*/  IMAD.U32 R21, RZ, RZ, UR25 ;  /* 0x00000019ff157e24 */ /* 0x001fe2000f8e00ff */
[----:B------:R-:W-:Y:S02]  /*11260*/  WARPGROUP.DEPBAR.LE gsb0, 0x0 ;  /* 0x00008000000079c5 */ /* 0x000fe40000010000 */
[----:B------:R-:W-:-:S06]  /*11270*/  WARPGROUP.ARRIVE ;  /* 0x00000000000079c5 */ /* 0x000fcc0000000000 */
[----:B------:R-:W-:Y:S01]  /*11280*/  HGMMA.64x16x16.F32 R64, gdesc[UR4], R64, gsb0 ;  /* 0x00200000044079f0 */ /* 0x000fe20008000840 */
        /* <DEDUP_REMOVED lines=8> */
[----:B------:R-:W-:Y:S01]  /*11310*/  HGMMA.64x16x16.F32 R56, gdesc[UR12], R56, gsb0 ;  /* 0x002000000c3879f0 */ /* 0x000fe20008000838 */
        /* <DEDUP_REMOVED lines=9> */
[----:B------:R-:W-:Y:S01]  /*113b0*/  HGMMA.64x16x16.F32 R48, gdesc[UR16], R48, gsb0 ;  /* 0x00200000103079f0 */ /* 0x000fe20008000830 */
[----:B------:R-:W-:Y:S01]  /*113c0*/  R2UR UR18, R12 ;  /* 0x000000000c1272ca */ /* 0x000fe200000e0000 */
[----:B------:R-:W-:Y:S01]  /*113d0*/  UMOV UR17, UR23 ;  /* 0x0000001700117c82 */ /* 0x000fe20008000000 */
[----:B------:R-:W-:Y:S01]  /*113e0*/  R2UR UR19, R13 ;  /* 0x000000000d1372ca */ /* 0x000fe200000e0000 */
[----:B------:R-:W-:Y:S02]  /*113f0*/  VIADD R12, R4, 0x6 ;  /* 0x00000006040c7836 */ /* 0x000fe40000000000 */
[----:B------:R-:W-:Y:S01]  /*11400*/  IMAD.MOV.U32 R13, RZ, RZ, 0x40000040 ;  /* 0x40000040ff0d7424 */ /* 0x000fe200078e00ff */
[----:B------:R-:W-:Y:S02]  /*11410*/  WARPGROUP.DEPBAR.LE gsb0, 0x0 ;  /* 0x00008000000079c5 */ /* 0x000fe40000010000 */
[----:B------:R-:W-:-:S06]  /*11420*/  WARPGROUP.ARRIVE ;  /* 0x00000000000079c5 */ /* 0x000fcc0000000000 */
[----:B------:R-:W-:Y:S01]  /*11430*/  HGMMA.64x16x16.F32 R40, gdesc[UR4], R40, gsb0 ;  /* 0x00200000042879f0 */ /* 0x000fe20008000828 */
[----:B------:R-:W-:Y:S01]  /*11440*/  UIADD3 UR4, UR20, 0x4, URZ ;  /* 0x0000000414047890 */ /* 0x000fe2000fffe03f */
[----:B------:R-:W-:Y:S01]  /*11450*/  R2UR UR6, R10 ;  /* 0x000000000a0672ca */ /* 0x000fe200000e0000 */
[----:B------:R-:W-:Y:S01]  /*11460*/  UMOV UR5, UR23 ;  /* 0x0000001700057c82 */ /* 0x000fe20008000000 */
[----:B------:R-:W-:Y:S01]  /*11470*/  R2UR UR7, R11 ;  /* 0x000000000b0772ca */ /* 0x000fe200000e0000 */
[----:B------:R-:W-:Y:S01]  /*11480*/  IMAD.MOV.U32 R11, RZ, RZ, 0x40000040 ;  /* 0x40000040ff0b7424 */ /* 0x000fe200078e00ff */
[----:B------:R-:W-:Y:S02]  /*11490*/  IADD3 R10, R4, 0x104, RZ ;  /* 0x00000104040a7810 */ /* 0x000fe40007ffe0ff */
[----:B------:R-:W-:Y:S02]  /*114a0*/  UMOV UR24, UR4 ;  /* 0x0000000400187c82 */ /* 0x000fe40008000000 */
[----:B------:R-:W-:Y:S01]  /*114b0*/  UMOV UR22, UR24 ;  /* 0x0000001800167c82 */ /* 0x000fe20008000000 */
[----:B------:R-:W-:Y:S01]  /*114c0*/  IMAD.U32 R20, RZ, RZ, UR24 ;  /* 0x00000018ff147e24 */ /* 0x000fe2000f8e00ff */
[----:B------:R-:W-:Y:S01]  /*114d0*/  UMOV UR4, UR22 ;  /* 0x0000001600047c82 */ /* 0x000fe20008000000 */
[----:B------:R-:W-:-:S03]  /*114e0*/  UMOV UR16, UR22 ;  /* 0x0000001600107c82 */ /* 0x000fc60008000000 */
[----:B------:R0:W-:Y:S01]  /*114f0*/  STL.64 [R1+0x40], R20 ;  /* 0x0000401401007387 */ /* 0x0001e20000100a00 */
[----:B------:R-:W-:Y:S02]  /*11500*/  WARPGROUP.DEPBAR.LE gsb0, 0x0 ;  /* 0x00008000000079c5 */ /* 0x000fe40000010000 */
[----:B------:R-:W-:-:S06]  /*11510*/  WARPGROUP.ARRIVE ;  /* 0x00000000000079c5 */ /* 0x000fcc0000000000 */
[----:B------:R-:W-:Y:S01]  /*11520*/  HGMMA.64x16x16.F32 R32, gdesc[UR8], R32, gsb0 ;  /* 0x00200000082079f0 */ /* 0x000fe20008000820 */
        /* <DEDUP_REMOVED lines=202> */
[----:B------:R-:W-:Y:S01]  /*121d0*/  UMOV UR16, UR22 ;  /* 0x0000001600107c82 */ /* 0x000fe20008000000 */
[----:B------:R-:W-:Y:S01]  /*121e0*/  UIADD3 UR52, UR20, 0x406, URZ ;  /* 0x0000040614347890 */ /* 0x000fe2000fffe03f */
[----:B------:R-:W-:Y:S01]  /*121f0*/  UMOV UR53, 0x40000040 ;  /* 0x4000004000357882 */ /* 0x000fe20000000000 */
[----:B------:R-:W-:Y:S01]  /*12200*/  UIADD3 UR48, UR20, 0x800, URZ ;  /* 0x0000080014307890 */ /* 0x000fe2000fffe03f */
[----:B------:R0:W-:Y:S01]  /*12210*/  STL.64 [R1+0x28], R20 ;  /* 0x0000281401007387 */ /* 0x0001e20000100a00 */
[----:B------:R-:W-:Y:S01]  /*12220*/  UMOV UR49, 0x40000040 ;  /* 0x4000004000317882 */ /* 0x000fe20000000000 */
[----:B------:R-:W-:Y:S01]  /*12230*/  UIADD3 UR44, UR20, 0x802, URZ ;  /* 0x00000802142c7890 */ /* 0x000fe2000fffe03f */
[----:B------:R-:W-:Y:S01]  /*12240*/  UMOV UR45, 0x40000040 ;  /* 0x40000040002d7882 */ /* 0x000fe20000000000 */
[----:B------:R-:W-:Y:S01]  /*12250*/  UIADD3 UR40, UR20, 0x804, URZ ;  /* 0x0000080414287890 */ /* 0x000fe2000fffe03f */
[----:B------:R-:W2:Y:S01]  /*12260*/  LDL R0, [R1+0x90] ;  /* 0x0000900001007983 */ /* 0x000ea20000100800 */
[----:B------:R-:W-:-:S02]  /*12270*/  WARPGROUP.DEPBAR.LE gsb0, 0x0 ;  /* 0x00008000000079c5 */ /* 0x000fc40000010000 */
[----:B------:R-:W-:-:S06]  /*12280*/  WARPGROUP.ARRIVE ;  /* 0x00000000000079c5 */ /* 0x000fcc0000000000 */
[----:B------:R-:W-:Y:S01]  /*12290*/  HGMMA.64x16x16.F32 R32, gdesc[UR8], R32, gsb0 ;  /* 0x00200000082079f0 */ /* 0x000fe20008000820 */
[----:B------:R-:W-:Y:S01]  /*122a0*/  R2UR UR10, R14 ;  /* 0x000000000e0a72ca */ /* 0x000fe200000e0000 */
[----:B------:R-:W-:Y:S01]  /*122b0*/  UMOV UR8, UR22 ;  /* 0x0000001600087c82 */ /* 0x000fe20008000000 */
[----:B------:R-:W-:Y:S01]  /*122c0*/  R2UR UR11, R15 ;  /* 0x000000000f0b72ca */ /* 0x000fe200000e0000 */
[----:B------:R-:W-:Y:S01]  /*122d0*/  UMOV UR9, UR23 ;  /* 0x0000001700097c82 */ /* 0x000fe20008000000 */
        /* <DEDUP_REMOVED lines=15> */
[----:B------:R-:W-:Y:S02]  /*123d0*/  WARPGROUP.DEPBAR.LE gsb0, 0x0 ;  /* 0x00008000000079c5 */ /* 0x000fe40000010000 */
[----:B------:R-:W-:Y:S01]  /*123e0*/  WARPGROUP.ARRIVE ;  /* 0x00000000000079c5 */ /* 0x000fe20000000000 */
[C---:B------:R-:W-:Y:S01]  /*123f0*/  VIADD R12, R4.reuse, 0x504 ;  /* 0x00000504040c7836 */ /* 0x040fe20000000000 */
[----:B------:R-:W-:Y:S01]  /*12400*/  IADD3 R14, R4, 0x604, RZ ;  /* 0x00000604040e7810 */ /* 0x000fe20007ffe0ff */
[----:B------:R-:W-:Y:S01]  /*12410*/  UMOV UR41, 0x40000040 ;  /* 0x4000004000297882 */ /* 0x000fe20000000000 */
[----:B------:R-:W-:Y:S01]  /*12420*/  MOV R15, 0x40000040 ;  /* 0x40000040000f7802 */ /* 0x000fe20000000f00 */
[----:B------:R-:W-:Y:S01]  /*12430*/  UIADD3 UR36, UR20, 0x806, URZ ;  /* 0x0000080614247890 */ /* 0x000fe2000fffe03f */
[----:B------:R-:W-:Y:S01]  /*12440*/  HGMMA.64x16x16.F32 R64, gdesc[UR4], R64, gsb0 ;  /* 0x00200000044079f0 */ /* 0x000fe20008000840 */
[----:B------:R-:W-:Y:S01]  /*12450*/  R2UR UR6, R10 ;  /* 0x000000000a0672ca */ /* 0x000fe200000e0000 */
[----:B------:R-:W-:Y:S01]  /*12460*/  UMOV UR4, UR22 ;  /* 0x0000001600047c82 */ /* 0x000fe20008000000 */
[----:B------:R-:W-:Y:S01]  /*12470*/  R2UR UR7, R11 ;  /* 0x000000000b0772ca */ /* 0x000fe200000e0000 */
[----:B------:R-:W-:Y:S01]  /*12480*/  UMOV UR5, UR23 ;  /* 0x0000001700057c82 */ /* 0x000fe20008000000 */
[----:B------:R-:W-:-:S02]  /*12490*/  VIADD R10, R4, 0x682 ;  /* 0x00000682040a7836 */ /* 0x000fc40000000000 */
[----:B------:R-:W-:Y:S01]  /*124a0*/  IMAD.MOV.U32 R11, RZ, RZ, 0x40000040 ;  /* 0x40000040ff0b7424 */ /* 0x000fe200078e00ff */
[----:B------:R-:W-:Y:S01]  /*124b0*/  UMOV UR37, 0x40000040 ;  /* 0x4000004000257882 */ /* 0x000fe20000000000 */
        /* <DEDUP_REMOVED lines=8> */
[----:B------:R-:W-:Y:S02]  /*12540*/  WARPGROUP.DEPBAR.LE gsb0, 0x0 ;  /* 0x00008000000079c5 */ /* 0x000fe40000010000 */
[----:B------:R-:W-:Y:S01]  /*12550*/  WARPGROUP.ARRIVE ;  /* 0x00000000000079c5 */ /* 0x000fe20000000000 */
[----:B------:R-:W-:-:S05]  /*12560*/  IADD3 R10, R4, 0x404, RZ ;  /* 0x00000404040a7810 */ /* 0x000fca0007ffe0ff */
[----:B------:R-:W-:Y:S03]  /*12570*/  HGMMA.64x16x16.F32 R48, gdesc[UR16], R48, gsb0 ;  /* 0x00200000103079f0 */ /* 0x000fe60008000830 */
[----:B------:R-:W-:Y:S02]  /*12580*/  WARPGROUP.DEPBAR.LE gsb0, 0x0 ;  /* 0x00008000000079c5 */ /* 0x000fe40000010000 */
[----:B------:R-:W-:-:S06]  /*12590*/  WARPGROUP.ARRIVE ;  /* 0x00000000000079c5 */ /* 0x000fcc0000000000 */
[----:B------:R-:W-:Y:S01]  /*125a0*/  HGMMA.64x16x16.F32 R40, gdesc[UR4], R40, gsb0 ;  /* 0x00200000042879f0 */ /* 0x000fe20008000828 */
[----:B------:R-:W-:-:S07]  /*125b0*/  UIADD3 UR4, UR20, 0x404, URZ ;  /* 0x0000040414047890 */ /* 0x000fce000fffe03f */
[----:B------:R-:W-:Y:S01]  /*125c0*/  UMOV UR24, UR4 ;  /* 0x0000000400187c82 */ /* 0x000fe20008000000 */
[----:B------:R-:W-:Y:S02]  /*125d0*/  WARPGROUP.DEPBAR.LE gsb0, 0x0 ;  /* 0x00008000000079c5 */ /* 0x000fe40000010000 */
[----:B------:R-:W-:Y:S01]  /*125e0*/  WARPGROUP.ARRIVE ;  /* 0x00000000000079c5 */ /* 0x000fe20000000000 */
[----:B------:R-:W-:Y:S01]  /*125f0*/  IMAD.MOV.U32 R11, RZ, RZ, 0x40000040 ;  /* 0x40000040ff0b7424 */ /* 0x000fe200078e00ff */
[----:B------:R-:W-:Y:S01]  /*12600*/  R2UR UR6, R10 ;  /* 0x000000000a0672ca */ /* 0x000fe200000e0000 */
[----:B------:R-:W-:Y:S01]  /*12610*/  UMOV UR22, UR24 ;  /* 0x0000001800167c82 */ /* 0x000fe20008000000 */
[----:B------:R-:W-:Y:S01]  /*12620*/  UMOV UR23, UR25 ;  /* 0x0000001900177c82 */ /* 0x000fe20008000000 */
[----:B------:R-:W-:Y:S01]  /*12630*/  IMAD.MOV.U32 R13, RZ, RZ, 0x40000040 ;  /* 0x40000040ff0d7424 */ /* 0x000fe200078e00ff */
[----:B------:R-:W-:Y:S01]  /*12640*/  HGMMA.64x16x16.F32 R32, gdesc[UR8], R32, gsb0 ;  /* 0x00200000082079f0 */ /* 0x000fe20008000820 */
[----:B------:R-:W-:Y:S01]  /*12650*/  R2UR UR18, R12 ;  /* 0x000000000c1272ca */ /* 0x000fe200000e0000 */
[----:B--2---:R-:W-:-:S02]  /*12660*/  IMAD.IADD R5, R0, 0x1, R153 ;  /* 0x0000000100057824 */ /* 0x004fc400078e0299 */
[----:B------:R-:W-:Y:S01]  /*12670*/  IMAD.U32 R20, RZ, RZ, UR24 ;  /* 0x00000018ff147e24 */ /* 0x000fe2000f8e00ff */
[----:B------:R-:W-:Y:S02]  /*12680*/  WARPGROUP.DEPBAR.LE gsb0, 0x0 ;  /* 0x00008000000079c5 */ /* 0x000fe40000010000 */
[----:B------:R-:W-:-:S06]  /*12690*/  WARPGROUP.ARRIVE ;  /* 0x00000000000079c5 */ /* 0x000fcc0000000000 */
[----:B------:R-:W-:Y:S03]  /*126a0*/  HGMMA.64x16x16.F32 R24, gdesc[UR12], R24, gsb0 ;  /* 0x002000000c1879f0 */ /* 0x000fe60008000818 */
[----:B------:R-:W-:Y:S02]  /*126b0*/  WARPGROUP.DEPBAR.LE gsb0, 0x0 ;  /* 0x00008000000079c5 */ /* 0x000fe40000010000 */
[----:B------:R-:W-:-:S06]  /*126c0*/  WARPGROUP.ARRIVE ;  /* 0x00000000000079c5 */ /* 0x000fcc0000000000 */
[----:B------:R-:W-:Y:S01]  /*126d0*/  HGMMA.64x16x16.F32 R72, gdesc[UR24], R72, gsb0 ;  /* 0x00200000184879f0 */ /* 0x000fe20008000848 */
[----:B------:R-:W-:Y:S01]  /*126e0*/  R2UR UR7, R11 ;  /* 0x000000000b0772ca */ /* 0x000fe200000e0000 */
[----:B------:R-:W-:Y:S01]  /*126f0*/  UMOV UR4, UR22 ;  /* 0x0000001600047c82 */ /* 0x000fe20008000000 */
[----:B------:R-:W-:Y:S01]  /*12700*/  UMOV UR5, UR23 ;  /* 0x0000001700057c82 */ /* 0x000fe20008000000 */
[----:B------:R-:W-:Y:S01]  /*12710*/  IMAD.MOV.U32 R11, RZ, RZ, 0x40000040 ;  /* 0x40000040ff0b7424 */ /* 0x000fe200078e00ff */
[----:B------:R-:W-:Y:S02]  /*12720*/  WARPGROUP.DEPBAR.LE gsb0, 0x0 ;  /* 0x00008000000079c5 */ /* 0x000fe40000010000 */
[----:B------:R-:W-:-:S07]  /*12730*/  WARPGROUP.ARRIVE ;  /* 0x00000000000079c5 */ /* 0x000fce0000000000 */
[----:B------:R-:W-:Y:S01]  /*12740*/  HGMMA.64x16x16.F32 R64, gdesc[UR4], R64, gsb0 ;  /* 0x00200000044079f0 */ /* 0x000fe20008000840 */
[----:B------:R-:W-:Y:S02]  /*12750*/  IADD3 R10, R4, 0x484, RZ ;  /* 0x00000484040a7810 */ /* 0x000fe40007ffe0ff */
[----:B------:R-:W-:Y:S02]  /*12760*/  R2UR UR15, R11 ;  /* 0x000000000b0f72ca */ /* 0x000fe400000e0000 */
[----:B------:R-:W-:Y:S01]  /*12770*/  R2UR UR14, R10 ;  /* 0x000000000a0e72ca */ /* 0x000fe200000e0000 */
[----:B------:R-:W-:Y:S01]  /*12780*/  UMOV UR12, UR22 ;  /* 0x00000016000c7c82 */ /* 0x000fe20008000000 */
[----:B------:R-:W-:Y:S01]  /*12790*/  UMOV UR13, UR23 ;  /* 0x00000017000d7c82 */ /* 0x000fe20008000000 */
[----:B------:R-:W-:Y:S02]  /*127a0*/  WARPGROUP.DEPBAR.LE gsb0, 0x0 ;  /* 0x00008000000079c5 */ /* 0x000fe40000010000 */
[----:B------:R-:W-:-:S08]  /*127b0*/  WARPGROUP.ARRIVE ;  /* 0x00000000000079c5 */ /* 0x000fd00000000000 */
[----:B------:R-:W-:Y:S01]  /*127c0*/  HGMMA.64x16x16.F32 R56, gdesc[UR12], R56, gsb0 ;  /* 0x002000000c3879f0 */ /* 0x000fe20008000838 */
[----:B------:R-:W-:Y:S01]  /*127d0*/  R2UR UR19, R13 ;  /* 0x000000000d1372ca */ /* 0x000fe200000e0000 */
[----:B------:R-:W-:Y:S01]  /*127e0*/  UMOV UR16, UR22 ;  /* 0x0000001600107c82 */ /* 0x000fe20008000000 */
[----:B------:R-:W-:Y:S01]  /*127f0*/  UMOV UR17, UR23 ;  /* 0x0000001700117c82 */ /* 0x000fe20008000000 */
[----:B------:R-:W-:Y:S01]  /*12800*/  VIADD R10, R4, 0x584 ;  /* 0x00000584040a7836 */ /* 0x000fe20000000000 */
[----:B------:R-:W-:Y:S02]  /*12810*/  WARPGROUP.DEPBAR.LE gsb0, 0x0 ;  /* 0x00008000000079c5 */ /* 0x000fe40000010000 */
[----:B------:R-:W-:-:S07]  /*12820*/  WARPGROUP.ARRIVE ;  /* 0x00000000000079c5 */ /* 0x000fce0000000000 */
[----:B------:R-:W-:Y:S01]  /*12830*/  HGMMA.64x16x16.F32 R48, gdesc[UR16], R48, gsb0 ;  /* 0x00200000103079f0 */ /* 0x000fe20008000830 */
[----:B------:R-:W-:Y:S01]  /*12840*/  IMAD.MOV.U32 R11, RZ, RZ, 0x40000040 ;  /* 0x40000040ff0b7424 */ /* 0x000fe200078e00ff */
[----:B------:R-:W-:-:S04]  /*12850*/  R2UR UR6, R10 ;  /* 0x000000000a0672ca */ /* 0x000fc800000e0000 */
[----:B------:R-:W-:Y:S01]  /*12860*/  R2UR UR7, R11 ;  /* 0x000000000b0772ca */ /* 0x000fe200000e0000 */
[----:B------:R-:W-:Y:S01]  /*12870*/  UMOV UR4, UR22 ;  /* 0x0000001600047c82 */ /* 0x000fe20008000000 */
[----:B------:R-:W-:Y:S01]  /*12880*/  UMOV UR5, UR23 ;  /* 0x0000001700057c82 */ /* 0x000fe20008000000 */
[----:B------:R-:W-:Y:S02]  /*12890*/  WARPGROUP.DEPBAR.LE gsb0, 0x0 ;  /* 0x00008000000079c5 */ /* 0x000fe40000010000 */
[----:B------:R-:W-:-:S08]  /*128a0*/  WARPGROUP.ARRIVE ;  /* 0x00000000000079c5 */ /* 0x000fd00000000000 */
[----:B------:R-:W-:Y:S01]  /*128b0*/  HGMMA.64x16x16.F32 R40, gdesc[UR4], R40, gsb0 ;  /* 0x00200000042879f0 */ /* 0x000fe20008000828 */
[----:B------:R-:W-:Y:S02]  /*128c0*/  R2UR UR10, R14 ;  /* 0x000000000e0a72ca */ /* 0x000fe400000e0000 */
[----:B------:R-:W-:Y:S01]  /*128d0*/  R2UR UR11, R15 ;  /* 0x000000000f0b72ca */ /* 0x000fe200000e0000 */
[----:B------:R-:W-:Y:S01]  /*128e0*/  UMOV UR8, UR22 ;  /* 0x0000001600087c82 */ /* 0x000fe20008000000 */
[----:B------:R-:W-:Y:S01]  /*128f0*/  UMOV UR9, UR23 ;  /* 0x0000001700097c82 */ /* 0x000fe20008000000 */
[----:B------:R-:W-:Y:S02]  /*12900*/  WARPGROUP.DEPBAR.LE gsb0, 0x0 ;  /* 0x00008000000079c5 */ /* 0x000fe40000010000 */
[----:B------:R-:W-:-:S08]  /*12910*/  WARPGROUP.ARRIVE ;  /* 0x00000000000079c5 */ /* 0x000fd00000000000 */
[----:B------:R-:W-:Y:S01]  /*12920*/  HGMMA.64x16x16.F32 R32, gdesc[UR8], R32, gsb0 ;  /* 0x00200000082079f0 */ /* 0x000fe20008000820 */
[----:B------:R-:W-:Y:S02]  /*12930*/  VIADD R10, R4, 0x684 ;  /* 0x00000684040a7836 */ /* 0x000fe40000000000 */
[----:B------:R-:W-:-:S03]  /*12940*/  IMAD.MOV.U32 R11, RZ, RZ, 0x40000040 ;  /* 0x40000040ff0b7424 */ /* 0x000fc600078e00ff */
        /* <DEDUP_REMOVED lines=11> */
[----:B------:R-:W-:Y:S02]  /*12a00*/  WARPGROUP.DEPBAR.LE gsb0, 0x0 ;  /* 0x00008000000079c5 */ /* 0x000fe40000010000 */
[----:B------:R-:W-:-:S10]  /*12a10*/  WARPGROUP.ARRIVE ;  /* 0x00000000000079c5 */ /* 0x000fd40000000000 */
[----:B------:R-:W-:Y:S01]  /*12a20*/  HGMMA.64x16x16.F32 R72, gdesc[UR52], R72, gsb0 ;  /* 0x00200000344879f0 */ /* 0x000fe20008000848 */
[----:B------:R-:W-:Y:S01]  /*12a30*/  IMAD.MOV.U32 R11, RZ, RZ, 0x40000040 ;  /* 0x40000040ff0b7424 */ /* 0x000fe200078e00ff */
[----:B------:R-:W-:-:S04]  /*12a40*/  IADD3 R10, R4, 0x406, RZ ;  /* 0x00000406040a7810 */ /* 0x000fc80007ffe0ff */
[----:B------:R-:W-:Y:S02]  /*12a50*/  R2UR UR6, R10 ;  /* 0x000000000a0672ca */ /* 0x000fe400000e0000 */
[----:B------:R-:W-:Y:S01]  /*12a60*/  R2UR UR7, R11 ;  /* 0x000000000b0772ca */ /* 0x000fe200000e0000 */
[----:B------:R-:W-:Y:S01]  /*12a70*/  UMOV UR4, UR52 ;  /* 0x0000003400047c82 */ /* 0x000fe20008000000 */
[----:B------:R-:W-:Y:S01]  /*12a80*/  UMOV UR5, UR53 ;  /* 0x0000003500057c82 */ /* 0x000fe20008000000 */
[----:B------:R-:W-:Y:S02]  /*12a90*/  WARPGROUP.DEPBAR.LE gsb0, 0x0 ;  /* 0x00008000000079c5 */ /* 0x000fe40000010000 */
[----:B------:R-:W-:-:S08]  /*12aa0*/  WARPGROUP.ARRIVE ;  /* 0x00000000000079c5 */ /* 0x000fd00000000000 */
[----:B------:R-:W-:Y:S01]  /*12ab0*/  HGMMA.64x16x16.F32 R64, gdesc[UR4], R64, gsb0 ;  /* 0x00200000044079f0 */ /* 0x000fe20008000840 */
[----:B------:R-:W-:Y:S01]  /*12ac0*/  VIADD R10, R4, 0x486 ;  /* 0x00000486040a7836 */ /* 0x000fe20000000000 */
[----:B------:R-:W-:-:S04]  /*12ad0*/  MOV R11, 0x40000040 ;  /* 0x40000040000b7802 */ /* 0x000fc80000000f00 */
        /* <DEDUP_REMOVED lines=86> */
[----:B------:R-:W-:Y:S02]  /*13040*/  IADD3 R14, R4, 0x980, RZ ;  /* 0x00000980040e7810 */ /* 0x000fe40007ffe0ff */
[----:B------:R-:W-:Y:S02]  /*13050*/  MOV R15, 0x40000040 ;  /* 0x40000040000f7802 */ /* 0x000fe40000000f00 */
[----:B------:R-:W-:Y:S02]  /*13060*/  R2UR UR6, R14 ;  /* 0x000000000e0672ca */ /* 0x000fe400000e0000 */
[----:B------:R-:W-:Y:S01]  /*13070*/  R2UR UR7, R15 ;  /* 0x000000000f0772ca */ /* 0x000fe200000e0000 */
[----:B------:R-:W-:Y:S01]  /*13080*/  UMOV UR4, UR48 ;  /* 0x0000003000047c82 */ /* 0x000fe20008000000 */
[----:B------:R-:W-:Y:S01]  /*13090*/  UMOV UR5, UR49 ;  /* 0x0000003100057c82 */ /* 0x000fe20008000000 */
[----:B------:R-:W-:-:S02]  /*130a0*/  WARPGROUP.DEPBAR.LE gsb0, 0x0 ;  /* 0x00008000000079c5 */ /* 0x000fc40000010000 */
        /* <DEDUP_REMOVED lines=182> */
[----:B------:R-:W-:-:S05]  /*13c10*/  IMAD R2, R154, -0x70, R5 ;  /* 0xffffff909a027824 */ /* 0x000fca00078e0205 */
[C---:B------:R-:W-:Y:S02]  /*13c20*/  ISETP.GT.AND P2, PT, R2.reuse, RZ, PT ;  /* 0x000000ff0200720c */ /* 0x040fe40003f44270 */
[C---:B------:R-:W-:Y:S02]  /*13c30*/  ISETP.GT.AND P3, PT, R2.reuse, 0x1, PT ;  /* 0x000000010200780c */ /* 0x040fe40003f64270 */
[----:B------:R-:W-:Y:S02]  /*13c40*/  ISETP.GT.AND P4, PT, R2, 0x8, PT ;  /* 0x000000080200780c */ /* 0x000fe40003f84270 */
[----:B------:R-:W-:Y:S02]  /*13c50*/  FSEL R123, R72, -INF , P2 ;  /* 0xff800000487b7808 */ /* 0x000fe40001000000 */
[----:B------:R-:W-:Y:S01]  /*13c60*/  FSEL R121, R73, -INF , P3 ;  /* 0xff80000049797808 */ /* 0x000fe20001800000 */
[----:B------:R-:W-:Y:S02]  /*13c70*/  WARPGROUP.DEPBAR.LE gsb0, 0x0 ;  /* 0x00008000000079c5 */ /* 0x000fe40000010000 */
[----:B------:R-:W-:-:S06]  /*13c80*/  WARPGROUP.ARRIVE ;  /* 0x00000000000079c5 */ /* 0x000fcc0000000000 */
[----:B------:R-:W-:Y:S01]  /*13c90*/  HGMMA.64x16x16.F32 R32, gdesc[UR8], R32, gsb0 ;  /* 0x00200000082079f0 */ /* 0x000fe20008000820 */
[----:B------:R-:W-:Y:S02]  /*13ca0*/  ISETP.GT.AND P5, PT, R2, 0x9, PT ;  /* 0x000000090200780c */ /* 0x000fe40003fa4270 */
[----:B------:R-:W-:Y:S02]  /*13cb0*/  FSEL R89, R76, -INF , P4 ;  /* 0xff8000004c597808 */ /* 0x000fe40002000000 */
[----:B------:R-:W-:Y:S02]  /*13cc0*/  FMNMX.FTZ R0, R123, R121, !PT ;  /* 0x000000797b007209 */ /* 0x000fe40007810000 */
[----:B------:R-:W-:Y:S02]  /*13cd0*/  FSEL R77, R77, -INF , P5 ;  /* 0xff8000004d4d7808 */ /* 0x000fe40002800000 */
[----:B------:R-:W-:Y:S02]  /*13ce0*/  ISETP.GT.AND P6, PT, R2, 0x10, PT ;  /* 0x000000100200780c */ /* 0x000fe40003fc4270 */
        /* <DEDUP_REMOVED lines=12> */
[----:B------:R-:W-:Y:S01]  /*13db0*/  FMNMX.FTZ R0, R93, R0, !PT ;  /* 0x000000005d007209 */ /* 0x000fe20007810000 */
[----:B------:R-:W-:Y:S01]  /*13dc0*/  VIADD R4, R4, 0xa06 ;  /* 0x00000a0604047836 */ /* 0x000fe20000000000 */
[----:B------:R-:W-:-:S02]  /*13dd0*/  FSEL R7, R74, -INF , P2 ;  /* 0xff8000004a077808 */ /* 0x000fc40001000000 */
[----:B------:R-:W-:Y:S02]  /*13de0*/  MOV R5, 0x40000040 ;  /* 0x4000004000057802 */ /* 0x000fe40000000f00 */
[----:B------:R-:W-:Y:S02]  /*13df0*/  ISETP.GT.AND P2, PT, R2, 0x20, PT ;  /* 0x000000200200780c */ /* 0x000fe40003f44270 */
[----:B------:R-:W-:Y:S02]  /*13e00*/  FSEL R81, R69, -INF , P5 ;  /* 0xff80000045517808 */ /* 0x000fe40002800000 */
[----:B------:R-:W-:Y:S02]  /*13e10*/  FMNMX.FTZ R0, R97, R0, !PT ;  /* 0x0000000061007209 */ /* 0x000fe40007810000 */
[----:B------:R-:W-:Y:S02]  /*13e20*/  R2UR UR6, R4 ;  /* 0x00000000040672ca */ /* 0x000fe400000e0000 */
[----:B------:R-:W-:-:S02]  /*13e30*/  R2UR UR7, R5 ;  /* 0x00000000050772ca */ /* 0x000fc400000e0000 */
[----:B------:R-:W-:Y:S02]  /*13e40*/  FSEL R11, R66, -INF , P6 ;  /* 0xff800000420b7808 */ /* 0x000fe40003000000 */
[----:B------:R-:W-:Y:S02]  /*13e50*/  ISETP.GT.AND P6, PT, R2, 0x21, PT ;  /* 0x000000210200780c */ /* 0x000fe40003fc4270 */
[----:B------:R-:W-:Y:S02]  /*13e60*/  FSEL R95, R56, -INF , P2 ;  /* 0xff800000385f7808 */ /* 0x000fe40001000000 */
[----:B------:R-:W-:Y:S02]  /*13e70*/  FMNMX.FTZ R0, R81, R0, !PT ;  /* 0x0000000051007209 */ /* 0x000fe40007810000 */
[----:B------:R-:W-:Y:S01]  /*13e80*/  FSEL R71, R71, -INF , P5 ;  /* 0xff80000047477808 */ /* 0x000fe20002800000 */
[----:B------:R-:W-:Y:S02]  /*13e90*/  WARPGROUP.DEPBAR.LE gsb0, 0x0 ;  /* 0x00008000000079c5 */ /* 0x000fe40000010000 */
[----:B------:R-:W-:-:S02]  /*13ea0*/  ISETP.GT.AND P5, PT, R2, 0x28, PT ;  /* 0x000000280200780c */ /* 0x000fc40003fa4270 */
[----:B------:R-:W-:Y:S02]  /*13eb0*/  FSEL R91, R57, -INF , P6 ;  /* 0xff800000395b7808 */ /* 0x000fe40003000000 */
[----:B------:R-:W-:Y:S01]  /*13ec0*/  FMNMX.FTZ R0, R95, R0, !PT ;  /* 0x000000005f007209 */ /* 0x000fe20007810000 */
[----:B------:R-:W-:Y:S01]  /*13ed0*/  WARPGROUP.ARRIVE ;  /* 0x00000000000079c5 */ /* 0x000fe20000000000 */
[----:B------:R-:W-:Y:S02]  /*13ee0*/  FSEL R13, R70, -INF , P4 ;  /* 0xff800000460d7808 */ /* 0x000fe40002000000 */
[----:B------:R-:W-:Y:S02]  /*13ef0*/  ISETP.GT.AND P4, PT, R2, 0x29, PT ;  /* 0x000000290200780c */ /* 0x000fe40003f84270 */
[----:B------:R-:W-:Y:S02]  /*13f00*/  FSEL R87, R60, -INF , P5 ;  /* 0xff8000003c577808 */ /* 0x000fe40002800000 */
[----:B------:R-:W-:Y:S01]  /*13f10*/  FMNMX.FTZ R0, R91, R0, !PT ;  /* 0x000000005b007209 */ /* 0x000fe20007810000 */
[----:B------:R-:W-:Y:S01]  /*13f20*/  UMOV UR4, UR36 ;  /* 0x0000002400047c82 */ /* 0x000fe20008000000 */
[----:B------:R-:W-:Y:S01]  /*13f30*/  UMOV UR5, UR37 ;  /* 0x0000002500057c82 */ /* 0x000fe20008000000 */
[----:B------:R-:W-:Y:S01]  /*13f40*/  FSEL R67, R67, -INF , P3 ;  /* 0xff80000043437808 */ /* 0x000fe20001800000 */
[----:B------:R-:W-:Y:S01]  /*13f50*/  HGMMA.64x16x16.F32 R24, gdesc[UR4], R24, gsb0 ;  /* 0x00200000041879f0 */ /* 0x000fe20008000818 */
[----:B------:R-:W-:Y:S01]  /*13f60*/  ISETP.GT.AND P3, PT, R2, 0x30, PT ;  /* 0x000000300200780c */ /* 0x000fe20003f64270 */
[----:B------:R0:W-:Y:S01]  /*13f70*/  STL.64 [R1+0x20], R20 ;  /* 0x0000201401007387 */ /* 0x0001e20000100a00 */
[----:B------:R-:W-:Y:S01]  /*13f80*/  FSEL R83, R61, -INF , P4 ;  /* 0xff8000003d537808 */ /* 0x000fe20002000000 */
[----:B------:R-:W-:Y:S01]  /*13f90*/  ULDC UR4, c[0x0][0x988] ;  /* 0x0002620000047ab9 */ /* 0x000fe20000000800 */
        /* <DEDUP_REMOVED lines=9> */
[----:B0-----:R-:W-:Y:S02]  /*14030*/  FSEL R21, R62, -INF , P5 ;  /* 0xff8000003e157808 */ /* 0x001fe40002800000 */
        /* <DEDUP_REMOVED lines=32> */
[----:B------:R-:W-:-:S02]  /*14240*/  FSEL R109, R37, -INF , P2 ;  /* 0xff800000256d7808 */ /* 0x000fc40001000000 */
[----:B------:R-:W-:Y:S02]  /*14250*/  FMNMX.FTZ R0, R107, R0, !PT ;  /* 0x000000006b007209 */ /* 0x000fe40007810000 */
[----:B------:R-:W-:Y:S01]  /*14260*/  ISETP.GT.AND P3, PT, R2, 0x60, PT ;  /* 0x000000600200780c */ /* 0x000fe20003f64270 */
[----:B------:R-:W-:Y:S02]  /*14270*/  WARPGROUP.DEPBAR.LE gsb0, 0x0 ;  /* 0x00008000000079c5 */ /* 0x000fe40000010000 */
[----:B------:R-:W-:Y:S02]  /*14280*/  FSEL R45, R42, -INF , P4 ;  /* 0xff8000002a2d7808 */ /* 0x000fe40002000000 */
[----:B------:R-:W-:Y:S02]  /*14290*/  FSEL R111, R24, -INF , P3 ;  /* 0xff800000186f7808 */ /* 0x000fe40001800000 */
[----:B------:R-:W-:Y:S02]  /*142a0*/  FMNMX.FTZ R0, R109, R0, !PT ;  /* 0x000000006d007209 */ /* 0x000fe40007810000 */
[----:B------:R-:W-:-:S02]  /*142b0*/  ISETP.GT.AND P4, PT, R2, 0x61, PT ;  /* 0x000000610200780c */ /* 0x000fc40003f84270 */
        /* <DEDUP_REMOVED lines=9> */
[----:B------:R-:W-:-:S04]  /*14350*/  FSEL R117, R29, -INF , P6 ;  /* 0xff8000001d757808 */ /* 0x000fc80003000000 */
[----:B------:R-:W-:-:S05]  /*14360*/  FMNMX.FTZ R4, R117, R0, !PT ;  /* 0x0000000075047209 */ /* 0x000fca0007810000 */
[----:B------:R-:W0:Y:S02]  /*14370*/  SHFL.BFLY PT, R5, R4, 0x2, 0x1f ;  /* 0x0c401f0004057f89 */ /* 0x000e2400000e0000 */
[----:B0-----:R-:W-:Y:S02]  /*14380*/  FMNMX.FTZ R10, R4, R5, !PT ;  /* 0x00000005040a7209 */ /* 0x001fe40007810000 */
        /* <DEDUP_REMOVED lines=11> */
[----:B------:R-:W0:Y:S03]  /*14440*/  SHFL.BFLY PT, R5, R10, 0x1, 0x1f ;  /* 0x0c201f000a057f89 */ /* 0x000e2600000e0000 */
[----:B------:R-:W-:-:S04]  /*14450*/  FMNMX.FTZ R4, R49, R4, !PT ;  /* 0x0000000431047209 */ /* 0x000fc80007810000 */
[----:B------:R-:W-:-:S04]  /*14460*/  FMNMX.FTZ R4, R51, R4, !PT ;  /* 0x0000000433047209 */ /* 0x000fc80007810000 */
[----:B------:R-:W-:-:S04]  /*14470*/  FMNMX.FTZ R4, R41, R4, !PT ;  /* 0x0000000429047209 */ /* 0x000fc80007810000 */
[----:B------:R-:W-:-:S04]  /*14480*/  FMNMX.FTZ R4, R55, R4, !PT ;  /* 0x0000000437047209 */ /* 0x000fc80007810000 */
[----:B------:R-:W-:Y:S02]  /*14490*/  FMNMX.FTZ R4, R45, R4, !PT ;  /* 0x000000042d047209 */ /* 0x000fe40007810000 */
[----:B------:R-:W-:Y:S02]  /*144a0*/  P2R R20, PR, RZ, 0x1 ;  /* 0x00000001ff147803 */ /* 0x000fe40000000000 */
[C---:B------:R-:W-:Y:S02]  /*144b0*/  ISETP.GT.AND P0, PT, R2.reuse, 0x49, PT ;  /* 0x000000490200780c */ /* 0x040fe40003f04270 */
[----:B------:R-:W-:Y:S02]  /*144c0*/  FMNMX.FTZ R4, R43, R4, !PT ;  /* 0x000000042b047209 */ /* 0x000fe40007810000 */
[----:B------:R-:W-:Y:S02]  /*144d0*/  P2R R32, PR, RZ, 0x2 ;  /* 0x00000002ff207803 */ /* 0x000fe40000000000 */
[----:B------:R-:W-:Y:S01]  /*144e0*/  ISETP.GT.AND P1, PT, R2, 0x50, PT ;  /* 0x000000500200780c */ /* 0x000fe20003f24270 */
[----:B------:R-:W-:Y:S01]  /*144f0*/  IMAD.U32 R0, RZ, RZ, UR4 ;  /* 0x00000004ff007e24 */ /* 0x000fe2000f8e00ff */
[----:B0-----:R-:W-:-:S02]  /*14500*/  FMNMX.FTZ R5, R10, R5, !PT ;  /* 0x000000050a057209 */ /* 0x001fc40007810000 */
[----:B------:R-:W-:Y:S02]  /*14510*/  FSEL R47, R47, -INF , P0 ;  /* 0xff8000002f2f7808 */ /* 0x000fe40000000000 */
[----:B------:R-:W-:Y:S02]  /*14520*/  FMNMX.FTZ R4, R33, R4, !PT ;  /* 0x0000000421047209 */ /* 0x000fe40007810000 */
[----:B------:R-:W-:Y:S01]  /*14530*/  FSEL R25, R34, -INF , P1 ;  /* 0xff80000022197808 */ /* 0x000fe20000800000 */
[----:B------:R-:W-:Y:S01]  /*14540*/  FMUL.FTZ R12, R5, R0 ;  /* 0x00000000050c7220 */ /* 0x000fe20000410000 */
[----:B------:R-:W-:Y:S02]  /*14550*/  ISETP.NE.AND P1, PT, R32, RZ, PT ;  /* 0x000000ff2000720c */ /* 0x000fe40003f25270 */
[----:B------:R-:W-:Y:S02]  /*14560*/  FMNMX.FTZ R4, R47, R4, !PT ;  /* 0x000000042f047209 */ /* 0x000fe40007810000 */
[----:B------:R-:W-:-:S02]  /*14570*/  P2R R14, PR, RZ, 0x4 ;  /* 0x00000004ff0e7803 */ /* 0x000fc40000000000 */
[----:B------:R-:W-:Y:S02]  /*14580*/  FSETP.NEU.FTZ.AND P2, PT, R5, -INF , PT ;  /* 0xff8000000500780b */ /* 0x000fe40003f5d000 */
[----:B------:R-:W-:Y:S02]  /*14590*/  ISETP.NE.AND P0, PT, R20, RZ, PT ;  /* 0x000000ff1400720c */ /* 0x000fe40003f05270 */
[----:B------:R-:W-:Y:S02]  /*145a0*/  FSEL R35, R35, -INF , P1 ;  /* 0xff80000023237808 */ /* 0x000fe40000800000 */
[----:B------:R-:W-:Y:S02]  /*145b0*/  FMNMX.FTZ R4, R25, R4, !PT ;  /* 0x0000000419047209 */ /* 0x000fe40007810000 */
[----:B------:R-:W-:Y:S02]  /*145c0*/  FSEL R2, R12, RZ, P2 ;  /* 0x000000ff0c027208 */ /* 0x000fe40001000000 */
[----:B------:R-:W-:-:S02]  /*145d0*/  ISETP.NE.AND P2, PT, R14, RZ, PT ;  /* 0x000000ff0e00720c */ /* 0x000fc40003f45270 */
[----:B------:R-:W-:Y:S02]  /*145e0*/  FSEL R29, R38, -INF , P0 ;  /* 0xff800000261d7808 */ /* 0x000fe40000000000 */
[----:B------:R-:W-:Y:S02]  /*145f0*/  FMNMX.FTZ R4, R35, R4, !PT ;  /* 0x0000000423047209 */ /* 0x000fe40007810000 */
[----:B------:R-:W-:Y:S01]  /*14600*/  ISETP.NE.AND P0, PT, R6, RZ, PT ;  /* 0x000000ff0600720c */ /* 0x000fe20003f05270 */
[--C-:B------:R-:W-:Y:S01]  /*14610*/  FFMA.FTZ R6, R83, R0, -R2.reuse ;  /* 0x0000000053067223 */ /* 0x100fe20000010802 */
[----:B------:R-:W-:Y:S02]  /*14620*/  FSEL R83, R39, -INF , P2 ;  /* 0xff80000027537808 */ /* 0x000fe40001000000 */
[----:B------:R-:W-:Y:S01]  /*14630*/  FMNMX.FTZ R4, R29, R4, !PT ;  /* 0x000000041d047209 */ /* 0x000fe20007810000 */
[----:B------:R-:W-:Y:S01]  /*14640*/  FFMA.FTZ R194, R87, R0, -R2 ;  /* 0x0000000057c27223 */ /* 0x000fe20000010802 */
[----:B------:R-:W-:-:S02]  /*14650*/  FSEL R87, R26, -INF , P3 ;  /* 0xff8000001a577808 */ /* 0x000fc40001800000 */
[----:B------:R-:W-:Y:S02]  /*14660*/  FMNMX.FTZ R4, R83, R4, !PT ;  /* 0x0000000453047209 */ /* 0x000fe40007810000 */
[----:B------:R-:W-:Y:S02]  /*14670*/  FSEL R27, R27, -INF , P4 ;  /* 0xff8000001b1b7808 */ /* 0x000fe40002000000 */
[----:B------:R-:W-:Y:S01]  /*14680*/  FMNMX.FTZ R4, R87, R4, !PT ;  /* 0x0000000457047209 */ /* 0x000fe20007810000 */
[--C-:B------:R-:W-:Y:S01]  /*14690*/  FFMA.FTZ R188, R69, R0, -R2.reuse ;  /* 0x0000000045bc7223 */ /* 0x100fe20000010802 */
[----:B------:R-:W-:Y:S02]  /*146a0*/  FSEL R69, R30, -INF , P5 ;  /* 0xff8000001e457808 */ /* 0x000fe40002800000 */
[----:B------:R-:W-:Y:S02]  /*146b0*/  FMNMX.FTZ R4, R27, R4, !PT ;  /* 0x000000041b047209 */ /* 0x000fe40007810000 */
[----:B------:R-:W-:Y:S01]  /*146c0*/  ISETP.NE.AND P1, PT, R8, RZ, PT ;  /* 0x000000ff0800720c */ /* 0x000fe20003f25270 */
[----:B------:R-:W-:Y:S01]  /*146d0*/  FFMA.FTZ R8, R61, R0, -R2 ;  /* 0x000000003d087223 */ /* 0x000fe20000010802 */
[----:B------:R-:W-:-:S02]  /*146e0*/  FSEL R61, R31, -INF , P6 ;  /* 0xff8000001f3d7808 */ /* 0x000fc40003000000 */
[----:B------:R-:W-:Y:S01]  /*146f0*/  FMNMX.FTZ R4, R69, R4, !PT ;  /* 0x0000000445047209 */ /* 0x000fe20007810000 */
[----:B------:R-:W-:-:S03]  /*14700*/  FFMA.FTZ R202, R89, R0, -R2 ;  /* 0x0000000059ca7223 */ /* 0x000fc60000010802 */
[----:B------:R-:W-:Y:S01]  /*14710*/  FMNMX.FTZ R4, R61, R4, !PT ;  /* 0x000000043d047209 */ /* 0x000fe20007810000 */
[----:B------:R-:W-:-:S04]  /*14720*/  FFMA.FTZ R89, R93, R0, -R2 ;  /* 0x000000005d597223 */ /* 0x000fc80000010802 */
[----:B------:R-:W0:Y:S02]  /*14730*/  SHFL.BFLY PT, R93, R4, 0x2, 0x1f ;  /* 0x0c401f00045d7f89 */ /* 0x000e2400000e0000 */
[----:B0-----:R-:W-:-:S05]  /*14740*/  FMNMX.FTZ R93, R4, R93, !PT ;  /* 0x0000005d045d7209 */ /* 0x001fca0007810000 */
[----:B------:R-:W0:Y:S01]  /*14750*/  SHFL.BFLY PT, R4, R93, 0x1, 0x1f ;  /* 0x0c201f005d047f89 */ /* 0x000e2200000e0000 */
[-CC-:B------:R-:W-:Y:S01]  /*14760*/  FFMA.FTZ R200, R123, R0.reuse, -R2.reuse ;  /* 0x000000007bc87223 */ /* 0x180fe20000010802 */
[-CC-:B------:R-:W-:Y:S01]  /*14770*/  FFMA.FTZ R37, R121, R0.reuse, -R2.reuse ;  /* 0x0000000079257223 */ /* 0x180fe20000010802 */
[----:B------:R1:W-:Y:S01]  /*14780*/  MUFU.EX2 R39, R6 ;  /* 0x0000000600277308 */ /* 0x0003e20000000800 */
[-CC-:B------:R-:W-:Y:S01]  /*14790*/  FFMA.FTZ R77, R77, R0.reuse, -R2.reuse ;  /* 0x000000004d4d7223 */ /* 0x180fe20000010802 */
[----:B------:R-:W-:-:S06]  /*147a0*/  FFMA.FTZ R196, R101, R0, -R2 ;  /* 0x0000000065c47223 */ /* 0x000fcc0000010802 */
[----:B------:R-:W-:Y:S08]  /*147b0*/  MUFU.EX2 R200, R200 ;  /* 0x000000c800c87308 */ /* 0x000ff00000000800 */
[----:B------:R-:W2:Y:S01]  /*147c0*/  MUFU.EX2 R37, R37 ;  /* 0x0000002500257308 */ /* 0x000ea20000000800 */
[----:B0-----:R-:W-:-:S04]  /*147d0*/  FMNMX.FTZ R4, R93, R4, !PT ;  /* 0x000000045d047209 */ /* 0x001fc80007810000 */
[C---:B------:R-:W-:Y:S01]  /*147e0*/  FSETP.NEU.FTZ.AND P2, PT, R4.reuse, -INF , PT ;  /* 0xff8000000400780b */ /* 0x040fe20003f5d000 */
[-C--:B-1----:R-:W-:Y:S02]  /*147f0*/  FMUL.FTZ R6, R4, R0.reuse ;  /* 0x0000000004067220 */ /* 0x082fe40000410000 */
[----:B------:R-:W0:Y:S01]  /*14800*/  MUFU.EX2 R202, R202 ;  /* 0x000000ca00ca7308 */ /* 0x000e220000000800 */
[-CC-:B------:R-:W-:Y:S02]  /*14810*/  FFMA.FTZ R190, R57, R0.reuse, -R2.reuse ;  /* 0x0000000039be7223 */ /* 0x180fe40000010802 */
[----:B------:R-:W-:Y:S01]  /*14820*/  FSEL R28, R6, RZ, P2 ;  /* 0x000000ff061c7208 */ /* 0x000fe20001000000 */
[-CC-:B------:R-:W-:Y:S01]  /*14830*/  FFMA.FTZ R192, R95, R0.reuse, -R2.reuse ;  /* 0x000000005fc07223 */ /* 0x180fe20000010802 */
[-CC-:B------:R-:W-:Y:S01]  /*14840*/  FFMA.FTZ R184, R65, R0.reuse, -R2.reuse ;  /* 0x0000000041b87223 */ /* 0x180fe20000010802 */
[-CC-:B------:R-:W-:Y:S02]  /*14850*/  FFMA.FTZ R57, R73, R0.reuse, -R2.reuse ;  /* 0x0000000049397223 */ /* 0x180fe40000010802 */
[----:B------:R-:W1:Y:S01]  /*14860*/  MUFU.EX2 R77, R77 ;  /* 0x0000004d004d7308 */ /* 0x000e620000000800 */
        /* <DEDUP_REMOVED lines=13> */
[-C--:B------:R-:W-:Y:S01]  /*14940*/  FFMA.FTZ R95, R117, R0.reuse, -R2 ;  /* 0x00000000755f7223 */ /* 0x080fe20000010802 */
[-CC-:B------:R-:W-:Y:S01]  /*14950*/  FFMA.FTZ R201, R7, R0.reuse, -R28.reuse ;  /* 0x0000000007c97223 */ /* 0x180fe2000001081c */
[-CC-:B------:R-:W-:Y:S01]  /*14960*/  FFMA.FTZ R2, R75, R0.reuse, -R28.reuse ;  /* 0x000000004b027223 */ /* 0x180fe2000001081c */
[----:B------:R-:W3:Y:S01]  /*14970*/  MUFU.EX2 R196, R196 ;  /* 0x000000c400c47308 */ /* 0x000ee20000000800 */
[-CC-:B------:R-:W-:Y:S01]  /*14980*/  FFMA.FTZ R203, R9, R0.reuse, -R28.reuse ;  /* 0x0000000009cb7223 */ /* 0x180fe2000001081c */
[----:B--2---:R-:W-:Y:S01]  /*14990*/  FADD.FTZ R7, R200, R37 ;  /* 0x00000025c8077221 */ /* 0x004fe20000010000 */
[----:B------:R-:W-:-:S05]  /*149a0*/  FFMA.FTZ R6, R79, R0, -R28 ;  /* 0x000000004f067223 */ /* 0x000fca000001081c */
[----:B------:R-:W2:Y:S01]  /*149b0*/  MUFU.EX2 R89, R89 ;  /* 0x0000005900597308 */ /* 0x000ea20000000800 */
[----:B0-----:R-:W-:Y:S01]  /*149c0*/  FADD.FTZ R26, R202, R7 ;  /* 0x00000007ca1a7221 */ /* 0x001fe20000010000 */
[----:B------:R-:W-:-:S06]  /*149d0*/  FFMA.FTZ R197, R11, R0, -R28 ;  /* 0x000000000bc57223 */ /* 0x000fcc000001081c */
[----:B------:R-:W-:Y:S08]  /*149e0*/  MUFU.EX2 R201, R201 ;  /* 0x000000c900c97308 */ /* 0x000ff00000000800 */
[----:B------:R-:W0:Y:S01]  /*149f0*/  MUFU.EX2 R2, R2 ;  /* 0x0000000200027308 */ /* 0x000e220000000800 */
[----:B-1----:R-:W-:-:S07]  /*14a00*/  FADD.FTZ R7, R77, R26 ;  /* 0x0000001a4d077221 */ /* 0x002fce0000010000 */
[----:B------:R-:W1:Y:S08]  /*14a10*/  MUFU.EX2 R198, R198 ;  /* 0x000000c600c67308 */ /* 0x000e700000000800 */
[----:B------:R-:W4:Y:S01]  /*14a20*/  MUFU.EX2 R203, R203 ;  /* 0x000000cb00cb7308 */ /* 0x000f220000000800 */
[----:B---3--:R-:W-:-:S07]  /*14a30*/  FADD.FTZ R26, R196, R7 ;  /* 0x00000007c41a7221 */ /* 0x008fce0000010000 */
[----:B------:R-:W3:Y:S01]  /*14a40*/  MUFU.EX2 R81, R81 ;  /* 0x0000005100517308 */ /* 0x000ee20000000800 */
[----:B------:R-:W-:-:S07]  /*14a50*/  FFMA.FTZ R199, R13, R0, -R28 ;  /* 0x000000000dc77223 */ /* 0x000fce000001081c */
[----:B------:R-:W5:Y:S01]  /*14a60*/  MUFU.EX2 R6, R6 ;  /* 0x0000000600067308 */ /* 0x000f620000000800 */
[----:B--2---:R-:W-:-:S07]  /*14a70*/  FADD.FTZ R7, R89, R26 ;  /* 0x0000001a59077221 */ /* 0x004fce0000010000 */
[----:B------:R2:W-:Y:S01]  /*14a80*/  MUFU.EX2 R31, R8 ;  /* 0x00000008001f7308 */ /* 0x0005e20000000800 */
[----:B0-----:R-:W-:-:S07]  /*14a90*/  FADD.FTZ R30, R201, R2 ;  /* 0x00000002c91e7221 */ /* 0x001fce0000010000 */
[----:B------:R-:W0:Y:S01]  /*14aa0*/  MUFU.EX2 R192, R192 ;  /* 0x000000c000c07308 */ /* 0x000e220000000800 */
[-CC-:B--2---:R-:W-:Y:S01]  /*14ab0*/  FFMA.FTZ R8, R67, R0.reuse, -R28.reuse ;  /* 0x0000000043087223 */ /* 0x184fe2000001081c */
[----:B------:R-:W-:-:S06]  /*14ac0*/  FFMA.FTZ R10, R71, R0, -R28 ;  /* 0x00000000470a7223 */ /* 0x000fcc000001081c */
[----:B------:R-:W2:Y:S01]  /*14ad0*/  MUFU.EX2 R197, R197 ;  /* 0x000000c500c57308 */ /* 0x000ea20000000800 */
[----:B-1----:R-:W-:Y:S01]  /*14ae0*/  FADD.FTZ R32, R198, R7 ;  /* 0x00000007c6207221 */ /* 0x002fe20000010000 */
[----:B----4-:R-:W-:-:S06]  /*14af0*/  FADD.FTZ R7, R203, R30 ;  /* 0x0000001ecb077221 */ /* 0x010fcc0000010000 */
[----:B------:R-:W1:Y:S01]  /*14b00*/  MUFU.EX2 R91, R91 ;  /* 0x0000005b005b7308 */ /* 0x000e620000000800 */
[----:B------:R-:W-:-:S07]  /*14b10*/  FFMA.FTZ R193, R15, R0, -R28 ;  /* 0x000000000fc17223 */ /* 0x000fce000001081c */
[----:B------:R-:W4:Y:S01]  /*14b20*/  MUFU.EX2 R8, R8 ;  /* 0x0000000800087308 */ /* 0x000f220000000800 */
[----:B---3--:R-:W-:Y:S01]  /*14b30*/  FADD.FTZ R9, R81, R32 ;  /* 0x0000002051097221 */ /* 0x008fe20000010000 */
[----:B-----5:R-:W-:-:S06]  /*14b40*/  FADD.FTZ R30, R6, R7 ;  /* 0x00000007061e7221 */ /* 0x020fcc0000010000 */
[----:B------:R-:W3:Y:S01]  /*14b50*/  MUFU.EX2 R194, R194 ;  /* 0x000000c200c27308 */ /* 0x000ee20000000800 */
[----:B------:R-:W-:-:S07]  /*14b60*/  FFMA.FTZ R12, R59, R0, -R28 ;  /* 0x000000003b0c7223 */ /* 0x000fce000001081c */
[----:B------:R-:W5:Y:S01]  /*14b70*/  MUFU.EX2 R199, R199 ;  /* 0x000000c700c77308 */ /* 0x000f620000000800 */
[----:B0-----:R-:W-:Y:S01]  /*14b80*/  FADD.FTZ R32, R192, R9 ;  /* 0x00000009c0207221 */ /* 0x001fe20000010000 */
[----:B--2---:R-:W-:-:S06]  /*14b90*/  FADD.FTZ R7, R197, R30 ;  /* 0x0000001ec5077221 */ /* 0x004fcc0000010000 */
[----:B------:R-:W0:Y:S01]  /*14ba0*/  MUFU.EX2 R10, R10 ;  /* 0x0000000a000a7308 */ /* 0x000e220000000800 */
[----:B------:R-:W-:Y:S01]  /*14bb0*/  FFMA.FTZ R195, R21, R0, -R28 ;  /* 0x0000000015c37223 */ /* 0x000fe2000001081c */
[----:B-1----:R-:W-:-:S06]  /*14bc0*/  FADD.FTZ R9, R91, R32 ;  /* 0x000000205b097221 */ /* 0x002fcc0000010000 */
[----:B------:R-:W1:Y:S01]  /*14bd0*/  MUFU.EX2 R188, R188 ;  /* 0x000000bc00bc7308 */ /* 0x000e620000000800 */
[----:B----4-:R-:W-:Y:S01]  /*14be0*/  FADD.FTZ R30, R8, R7 ;  /* 0x00000007081e7221 */ /* 0x010fe20000010000 */
[----:B------:R-:W-:-:S06]  /*14bf0*/  FFMA.FTZ R14, R63, R0, -R28 ;  /* 0x000000003f0e7223 */ /* 0x000fcc000001081c */
[----:B------:R-:W2:Y:S01]  /*14c00*/  MUFU.EX2 R193, R193 ;  /* 0x000000c100c17308 */ /* 0x000ea20000000800 */
[----:B---3--:R-:W-:Y:S01]  /*14c10*/  FADD.FTZ R32, R194, R9 ;  /* 0x00000009c2207221 */ /* 0x008fe20000010000 */
[----:B-----5:R-:W-:-:S06]  /*14c20*/  FADD.FTZ R7, R199, R30 ;  /* 0x0000001ec7077221 */ /* 0x020fcc0000010000 */
[----:B------:R-:W3:Y:S01]  /*14c30*/  MUFU.EX2 R12, R12 ;  /* 0x0000000c000c7308 */ /* 0x000ee20000000800 */
[----:B------:R-:W-:Y:S01]  /*14c40*/  FFMA.FTZ R189, R49, R0, -R28 ;  /* 0x0000000031bd7223 */ /* 0x000fe2000001081c */
[----:B------:R-:W-:-:S06]  /*14c50*/  FADD.FTZ R9, R39, R32 ;  /* 0x0000002027097221 */ /* 0x000fcc0000010000 */
[----:B------:R-:W4:Y:S01]  /*14c60*/  MUFU.EX2 R190, R190 ;  /* 0x000000be00be7308 */ /* 0x000f220000000800 */
[----:B0-----:R-:W-:Y:S01]  /*14c70*/  FADD.FTZ R32, R10, R7 ;  /* 0x000000070a207221 */ /* 0x001fe20000010000 */
[----:B------:R-:W-:-:S06]  /*14c80*/  FFMA.FTZ R20, R51, R0, -R28 ;  /* 0x0000000033147223 */ /* 0x000fcc000001081c */
[----:B------:R-:W0:Y:S01]  /*14c90*/  MUFU.EX2 R195, R195 ;  /* 0x000000c300c37308 */ /* 0x000e220000000800 */
[----:B------:R-:W-:Y:S02]  /*14ca0*/  @!P1 VIADD R3, R3, 0x36840 ;  /* 0x0003684003039836 */ /* 0x000fe40000000000 */
[----:B-1----:R-:W-:-:S05]  /*14cb0*/  FADD.FTZ R34, R188, R9 ;  /* 0x00000009bc227221 */ /* 0x002fca0000010000 */
[----:B------:R-:W1:Y:S01]  /*14cc0*/  MUFU.EX2 R53, R53 ;  /* 0x0000003500357308 */ /* 0x000e620000000800 */
[----:B--2---:R-:W-:Y:S01]  /*14cd0*/  FADD.FTZ R7, R193, R32 ;  /* 0x00000020c1077221 */ /* 0x004fe20000010000 */
[----:B------:R-:W-:-:S06]  /*14ce0*/  FFMA.FTZ R191, R41, R0, -R28 ;  /* 0x0000000029bf7223 */ /* 0x000fcc000001081c */
[----:B------:R-:W2:Y:S01]  /*14cf0*/  MUFU.EX2 R14, R14 ;  /* 0x0000000e000e7308 */ /* 0x000ea20000000800 */
[----:B------:R-:W-:Y:S01]  /*14d00*/  @!P1 PRMT R3, RZ, 0x654, R3 ;  /* 0x00000654ff039816 */ /* 0x000fe20000000003 */
[----:B------:R-:W-:-:S06]  /*14d10*/  FADD.FTZ R9, R31, R34 ;  /* 0x000000221f097221 */ /* 0x000fcc0000010000 */
[----:B------:R-:W5:Y:S01]  /*14d20*/  MUFU.EX2 R184, R184 ;  /* 0x000000b800b87308 */ /* 0x000f620000000800 */
[----:B---3--:R-:W-:Y:S01]  /*14d30*/  FADD.FTZ R32, R12, R7 ;  /* 0x000000070c207221 */ /* 0x008fe20000010000 */
[----:B------:R-:W-:Y:S01]  /*14d40*/  FFMA.FTZ R24, R55, R0, -R28 ;  /* 0x0000000037187223 */ /* 0x000fe2000001081c */
[----:B------:R0:W-:Y:S05]  /*14d50*/  @!P1 SYNCS.ARRIVE.TRANS64.RED.A1T0 RZ, [R3+URZ], RZ ;  /* 0x000000ff03ff99a7 */ /* 0x0001ea000810043f */
[----:B------:R-:W3:Y:S01]  /*14d60*/  MUFU.EX2 R189, R189 ;  /* 0x000000bd00bd7308 */ /* 0x000ee20000000800 */
[----:B----4-:R-:W-:-:S07]  /*14d70*/  FADD.FTZ R34, R190, R9 ;  /* 0x00000009be227221 */ /* 0x010fce0000010000 */
[----:B------:R-:W4:Y:S01]  /*14d80*/  MUFU.EX2 R57, R57 ;  /* 0x0000003900397308 */ /* 0x000f220000000800 */
[----:B0-----:R-:W-:Y:S01]  /*14d90*/  FADD.FTZ R3, R195, R32 ;  /* 0x00000020c3037221 */ /* 0x001fe20000010000 */
[----:B------:R-:W-:-:S06]  /*14da0*/  FFMA.FTZ R185, R45, R0, -R28 ;  /* 0x000000002db97223 */ /* 0x000fcc000001081c */
[----:B------:R-:W0:Y:S01]  /*14db0*/  MUFU.EX2 R20, R20 ;  /* 0x0000001400147308 */ /* 0x000e220000000800 */
[----:B-1----:R-:W-:Y:S01]  /*14dc0*/  FADD.FTZ R7, R53, R34 ;  /* 0x0000002235077221 */ /* 0x002fe20000010000 */
[----:B--2---:R-:W-:-:S06]  /*14dd0*/  FADD.FTZ R34, R14, R3 ;  /* 0x000000030e227221 */ /* 0x004fcc0000010000 */
[----:B------:R-:W1:Y:S01]  /*14de0*/  MUFU.EX2 R186, R186 ;  /* 0x000000ba00ba7308 */ /* 0x000e620000000800 */
[----:B------:R-:W-:-:S07]  /*14df0*/  FFMA.FTZ R26, R43, R0, -R28 ;  /* 0x000000002b1a7223 */ /* 0x000fce000001081c */
[----:B------:R-:W2:Y:S01]  /*14e00*/  MUFU.EX2 R191, R191 ;  /* 0x000000bf00bf7308 */ /* 0x000ea20000000800 */
[----:B-----5:R-:W-:Y:S01]  /*14e10*/  FADD.FTZ R36, R184, R7 ;  /* 0x00000007b8247221 */ /* 0x020fe20000010000 */
[----:B---3--:R-:W-:-:S06]  /*14e20*/  FADD.FTZ R3, R189, R34 ;  /* 0x00000022bd037221 */ /* 0x008fcc0000010000 */
[----:B------:R-:W3:Y:S01]  /*14e30*/  MUFU.EX2 R65, R65 ;  /* 0x0000004100417308 */ /* 0x000ee20000000800 */
[----:B------:R-:W-:-:S07]  /*14e40*/  FFMA.FTZ R33, R33, R0, -R28 ;  /* 0x0000000021217223 */ /* 0x000fce000001081c */
[----:B------:R-:W5:Y:S01]  /*14e50*/  MUFU.EX2 R24, R24 ;  /* 0x0000001800187308 */ /* 0x000f620000000800 */
[----:B----4-:R-:W-:Y:S01]  /*14e60*/  FADD.FTZ R7, R57, R36 ;  /* 0x0000002439077221 */ /* 0x010fe20000010000 */
[----:B0-----:R-:W-:-:S06]  /*14e70*/  FADD.FTZ R34, R20, R3 ;  /* 0x0000000314227221 */ /* 0x001fcc0000010000 */
[----:B------:R-:W0:Y:S08]  /*14e80*/  MUFU.EX2 R180, R180 ;  /* 0x000000b400b47308 */ /* 0x000e300000000800 */
[----:B------:R-:W4:Y:S01]  /*14e90*/  MUFU.EX2 R185, R185 ;  /* 0x000000b900b97308 */ /* 0x000f220000000800 */
[----:B------:R-:W-:Y:S01]  /*14ea0*/  FFMA.FTZ R47, R47, R0, -R28 ;  /* 0x000000002f2f7223 */ /* 0x000fe2000001081c */
[----:B-1----:R-:W-:-:S06]  /*14eb0*/  FADD.FTZ R36, R186, R7 ;  /* 0x00000007ba247221 */ /* 0x002fcc0000010000 */
[----:B------:R-:W1:Y:S01]  /*14ec0*/  MUFU.EX2 R73, R73 ;  /* 0x0000004900497308 */ /* 0x000e620000000800 */
[----:B--2---:R-:W-:Y:S01]  /*14ed0*/  FADD.FTZ R3, R191, R34 ;  /* 0x00000022bf037221 */ /* 0x004fe20000010000 */
[----:B------:R-:W-:-:S06]  /*14ee0*/  FFMA.FTZ R25, R25, R0, -R28 ;  /* 0x0000000019197223 */ /* 0x000fcc000001081c */
[----:B------:R-:W2:Y:S01]  /*14ef0*/  MUFU.EX2 R26, R26 ;  /* 0x0000001a001a7308 */ /* 0x000ea20000000800 */
[----:B---3--:R-:W-:Y:S01]  /*14f00*/  FADD.FTZ R7, R65, R36 ;  /* 0x0000002441077221 */ /* 0x008fe20000010000 */
[----:B-----5:R-:W-:-:S06]  /*14f10*/  FADD.FTZ R34, R24, R3 ;  /* 0x0000000318227221 */ /* 0x020fcc0000010000 */
[----:B------:R-:W3:Y:S08]  /*14f20*/  MUFU.EX2 R182, R182 ;  /* 0x000000b600b67308 */ /* 0x000ef00000000800 */
[----:B------:R-:W5:Y:S01]  /*14f30*/  MUFU.EX2 R33, R33 ;  /* 0x0000002100217308 */ /* 0x000f620000000800 */
[----:B------:R-:W-:Y:S01]  /*14f40*/  FFMA.FTZ R35, R35, R0, -R28 ;  /* 0x0000000023237223 */ /* 0x000fe2000001081c */
[----:B0-----:R-:W-:-:S06]  /*14f50*/  FADD.FTZ R36, R180, R7 ;  /* 0x00000007b4247221 */ /* 0x001fcc0000010000 */
[----:B------:R-:W0:Y:S01]  /*14f60*/  MUFU.EX2 R85, R85 ;  /* 0x0000005500557308 */ /* 0x000e220000000800 */
[----:B----4-:R-:W-:Y:S01]  /*14f70*/  FADD.FTZ R3, R185, R34 ;  /* 0x00000022b9037221 */ /* 0x010fe20000010000 */
[----:B------:R-:W-:-:S06]  /*14f80*/  FFMA.FTZ R29, R29, R0, -R28 ;  /* 0x000000001d1d7223 */ /* 0x000fcc000001081c */
[----:B------:R-:W4:Y:S01]  /*14f90*/  MUFU.EX2 R30, R47 ;  /* 0x0000002f001e7308 */ /* 0x000f220000000800 */
[----:B-1----:R-:W-:Y:S01]  /*14fa0*/  FADD.FTZ R7, R73, R36 ;  /* 0x0000002449077221 */ /* 0x002fe20000010000 */
[----:B--2---:R-:W-:-:S06]  /*14fb0*/  FADD.FTZ R34, R26, R3 ;  /* 0x000000031a227221 */ /* 0x004fcc0000010000 */
[----:B------:R-:W1:Y:S01]  /*14fc0*/  MUFU.EX2 R25, R25 ;  /* 0x0000001900197308 */ /* 0x000e620000000800 */
[----:B------:R-:W-:Y:S01]  /*14fd0*/  FFMA.FTZ R83, R83, R0, -R28 ;  /* 0x0000000053537223 */ /* 0x000fe2000001081c */
[----:B---3--:R-:W-:Y:S01]  /*14fe0*/  FADD.FTZ R36, R182, R7 ;  /* 0x00000007b6247221 */ /* 0x008fe20000010000 */
[----:B-----5:R-:W-:-:S05]  /*14ff0*/  FADD.FTZ R3, R33, R34 ;  /* 0x0000002221037221 */ /* 0x020fca0000010000 */
[----:B------:R-:W2:Y:S01]  /*15000*/  MUFU.EX2 R32, R35 ;  /* 0x0000002300207308 */ /* 0x000ea20000000800 */
[-CC-:B------:R-:W-:Y:S01]  /*15010*/  FFMA.FTZ R87, R87, R0.reuse, -R28.reuse ;  /* 0x0000000057577223 */ /* 0x180fe2000001081c */
[-CC-:B------:R-:W-:Y:S01]  /*15020*/  FFMA.FTZ R27, R27, R0.reuse, -R28.reuse ;  /* 0x000000001b1b7223 */ /* 0x180fe2000001081c */
[-CC-:B------:R-:W-:Y:S01]  /*15030*/  FFMA.FTZ R69, R69, R0.reuse, -R28.reuse ;  /* 0x0000000045457223 */ /* 0x180fe2000001081c */
[----:B------:R-:W-:-:S04]  /*15040*/  FFMA.FTZ R61, R61, R0, -R28 ;  /* 0x000000003d3d7223 */ /* 0x000fc8000001081c */
[----:B------:R-:W3:Y:S01]  /*15050*/  MUFU.EX2 R29, R29 ;  /* 0x0000001d001d7308 */ /* 0x000ee20000000800 */
[----:B0-----:R-:W-:Y:S01]  /*15060*/  FADD.FTZ R7, R85, R36 ;  /* 0x0000002455077221 */ /* 0x001fe20000010000 */
[----:B----4-:R-:W-:-:S06]  /*15070*/  FADD.FTZ R36, R30, R3 ;  /* 0x000000031e247221 */ /* 0x010fcc0000010000 */
[----:B------:R-:W0:Y:S01]  /*15080*/  MUFU.EX2 R28, R83 ;  /* 0x00000053001c7308 */ /* 0x000e220000000800 */
[----:B-1----:R-:W-:-:S07]  /*15090*/  FADD.FTZ R3, R25, R36 ;  /* 0x0000002419037221 */ /* 0x002fce0000010000 */
[----:B------:R-:W1:Y:S01]  /*150a0*/  MUFU.EX2 R176, R176 ;  /* 0x000000b000b07308 */ /* 0x000e620000000800 */
[----:B--2---:R-:W-:-:S07]  /*150b0*/  FADD.FTZ R36, R32, R3 ;  /* 0x0000000320247221 */ /* 0x004fce0000010000 */
[----:B------:R-:W2:Y:S01]  /*150c0*/  MUFU.EX2 R87, R87 ;  /* 0x0000005700577308 */ /* 0x000ea20000000800 */
[----:B---3--:R-:W-:-:S07]  /*150d0*/  FADD.FTZ R3, R29, R36 ;  /* 0x000000241d037221 */ /* 0x008fce0000010000 */
[----:B------:R-:W3:Y:S01]  /*150e0*/  MUFU.EX2 R93, R115 ;  /* 0x00000073005d7308 */ /* 0x000ee20000000800 */
[----:B------:R-:W-:-:S07]  /*150f0*/  F2FP.F16.F32.PACK_AB R201, R2, R201 ;  /* 0x000000c902c9723e */ /* 0x000fce00000000ff */
[----:B------:R-:W4:Y:S01]  /*15100*/  MUFU.EX2 R34, R27 ;  /* 0x0000001b00227308 */ /* 0x000f220000000800 */
[----:B0-----:R-:W-:-:S07]  /*15110*/  FADD.FTZ R36, R28, R3 ;  /* 0x000000031c247221 */ /* 0x001fce0000010000 */
[----:B------:R-:W0:Y:S01]  /*15120*/  MUFU.EX2 R178, R178 ;  /* 0x000000b200b27308 */ /* 0x000e220000000800 */
[----:B------:R-:W-:-:S07]  /*15130*/  ISETP.GE.AND P2, PT, R153, 0x71, PT ;  /* 0x000000719900780c */ /* 0x000fce0003f46270 */
[----:B------:R-:W5:Y:S01]  /*15140*/  MUFU.EX2 R69, R69 ;  /* 0x0000004500457308 */ /* 0x000f620000000800 */
[----:B-1----:R-:W-:Y:S01]  /*15150*/  FADD.FTZ R38, R176, R7 ;  /* 0x00000007b0267221 */ /* 0x002fe20000010000 */
[----:B--2---:R-:W-:-:S06]  /*15160*/  FADD.FTZ R3, R87, R36 ;  /* 0x0000002457037221 */ /* 0x004fcc0000010000 */
[----:B------:R-:W1:Y:S08]  /*15170*/  MUFU.EX2 R95, R95 ;  /* 0x0000005f005f7308 */ /* 0x000e700000000800 */
[----:B------:R-:W2:Y:S01]  /*15180*/  MUFU.EX2 R2, R61 ;  /* 0x0000003d00027308 */ /* 0x000ea20000000800 */
[----:B------:R-:W-:Y:S01]  /*15190*/  F2FP.F16.F32.PACK_AB R203, R6, R203 ;  /* 0x000000cb06cb723e */ /* 0x000fe200000000ff */
[----:B---3--:R-:W-:Y:S01]  /*151a0*/  FADD.FTZ R7, R93, R38 ;  /* 0x000000265d077221 */ /* 0x008fe20000010000 */
[----:B----4-:R-:W-:Y:S01]  /*151b0*/  FADD.FTZ R6, R34, R3 ;  /* 0x0000000322067221 */ /* 0x010fe20000010000 */
[----:B------:R-:W-:Y:S02]  /*151c0*/  BSSY B0, `(.L_x_792) ;  /* 0x0000587000007945 */ /* 0x000fe40003800000 */
[----:B0-----:R-:W-:Y:S01]  /*151d0*/  FADD.FTZ R38, R178, R7 ;  /* 0x00000007b2267221 */ /* 0x001fe20000010000 */
[----:B-----5:R-:W-:Y:S01]  /*151e0*/  FADD.FTZ R3, R69, R6 ;  /* 0x0000000645037221 */ /* 0x020fe20000010000 */
[----:B------:R-:W-:Y:S01]  /*151f0*/  F2FP.F16.F32.PACK_AB R195, R14, R195 ;  /* 0x000000c30ec3723e */ /* 0x000fe200000000ff */
[--C-:B------:R-:W-:Y:S01]  /*15200*/  IMAD.MOV.U32 R118, RZ, RZ, R119.reuse ;  /* 0x000000ffff767224 */ /* 0x100fe200078e0077 */
[----:B------:R-:W-:Y:S01]  /*15210*/  F2FP.F16.F32.PACK_AB R200, R37, R200 ;  /* 0x000000c825c8723e */ /* 0x000fe200000000ff */
[----:B-1----:R-:W-:Y:S01]  /*15220*/  FADD.FTZ R15, R95, R38 ;  /* 0x000000265f0f7221 */ /* 0x002fe20000010000 */
[----:B------:R-:W-:Y:S01]  /*15230*/  F2FP.F16.F32.PACK_AB R202, R77, R202 ;  /* 0x000000ca4dca723e */ /* 0x000fe200000000ff */
[--C-:B------:R-:W-:Y:S01]  /*15240*/  IMAD.MOV.U32 R117, RZ, RZ, R119.reuse ;  /* 0x000000ffff757224 */ /* 0x100fe200078e0077 */
[----:B------:R-:W-:Y:S01]  /*15250*/  F2FP.F16.F32.PACK_AB R196, R89, R196 ;  /* 0x000000c459c4723e */ /* 0x000fe200000000ff */
[----:B------:R-:W-:Y:S01]  /*15260*/  IMAD.MOV.U32 R116, RZ, RZ, R119 ;  /* 0x000000ffff747224 */ /* 0x000fe200078e0077 */
[----:B------:R-:W-:Y:S01]  /*15270*/  F2FP.F16.F32.PACK_AB R198, R81, R198 ;  /* 0x000000c651c6723e */ /* 0x000fe200000000ff */
[----:B--2---:R-:W-:Y:S01]  /*15280*/  FADD.FTZ R14, R2, R3 ;  /* 0x00000003020e7221 */ /* 0x004fe20000010000 */
[----:B------:R-:W-:Y:S01]  /*15290*/  F2FP.F16.F32.PACK_AB R192, R91, R192 ;  /* 0x000000c05bc0723e */ /* 0x000fe200000000ff */
[--C-:B------:R-:W-:Y:S01]  /*152a0*/  IMAD.MOV.U32 R114, RZ, RZ, R119.reuse ;  /* 0x000000ffff727224 */ /* 0x100fe200078e0077 */
        /* <DEDUP_REMOVED lines=31> */
[----:B------:R-:W-:Y:S01]  /*154a0*/  IMAD.MOV.U32 R2, RZ, RZ, 0x3f800000 ;  /* 0x3f800000ff027424 */ /* 0x000fe200078e00ff */
        /* <DEDUP_REMOVED lines=8> */
[----:B------:R-:W-:Y:S01]  /*15530*/  MOV R3, 0x3f800000 ;  /* 0x3f80000000037802 */ /* 0x000fe20000000f00 */
[--C-:B------:R-:W-:Y:S01]  /*15540*/  IMAD.MOV.U32 R88, RZ, RZ, R119.reuse ;  /* 0x000000ffff587224 */ /* 0x100fe200078e0077 */
[-C--:B------:R-:W-:Y:S01]  /*15550*/  MOV R115, R119.reuse ;  /* 0x0000007700737202 */ /* 0x080fe20000000f00 */
        /* <DEDUP_REMOVED lines=43> */
[----:B------:R-:W-:Y:S01]  /*15810*/  MOV R27, R119 ;  /* 0x00000077001b7202 */ /* 0x000fe20000000f00 */
        /* <DEDUP_REMOVED lines=25> */
[----:B------:R-:W-:Y:S01]  /*159b0*/  IMAD.MOV.U32 R24, RZ, RZ, R119 ;  /* 0x000000ffff187224 */ /* 0x000fe200078e0077 */
[----:B------:R-:W-:Y:S06]  /*159c0*/  @!P2 BRA `(.L_x_793) ;  /* 0x000000500018a947 */ /* 0x000fec0003800000 */
[----:B------:R-:W-:Y:S01]  /*159d0*/  IADD3 R6, R154, -0x2, RZ ;  /* 0xfffffffe9a067810 */ /* 0x000fe20007ffe0ff */
[----:B------:R-:W-:Y:S01]  /*159e0*/  IMAD.MOV.U32 R7, RZ, RZ, R4 ;  /* 0x000000ffff077224 */ /* 0x000fe200078e0004 */
[----:B------:R-:W-:Y:S01]  /*159f0*/  MOV R10, R215 ;  /* 0x000000d7000a7202 */ /* 0x000fe20000000f00 */
[----:B------:R-:W-:Y:S01]  /*15a00*/  IMAD.MOV.U32 R8, RZ, RZ, R5 ;  /* 0x000000ffff087224 */ /* 0x000fe200078e0005 */
[----:B------:R-:W-:Y:S01]  /*15a10*/  CS2R R118, SRZ ;  /* 0x0000000000767805 */ /* 0x000fe2000001ff00 */
[----:B------:R-:W-:Y:S01]  /*15a20*/  IMAD.MOV.U32 R9, RZ, RZ, R217 ;  /* 0x000000ffff097224 */ /* 0x000fe200078e00d9 */
[----:B------:R-:W-:Y:S01]  /*15a30*/  CS2R R114, SRZ ;  /* 0x0000000000727805 */ /* 0x000fe2000001ff00 */
[----:B------:R-:W-:Y:S01]  /*15a40*/  IMAD.MOV.U32 R2, RZ, RZ, 0x3f800000 ;  /* 0x3f800000ff027424 */ /* 0x000fe200078e00ff */
        /* <DEDUP_REMOVED lines=45> */
[----:B------:R-:W-:-:S07]  /*15d20*/  CS2R R24, SRZ ;  /* 0x0000000000187805 */ /* 0x000fce000001ff00 */
.L_x_804:
[----:B------:R-:W-:-:S05]  /*15d30*/  VIADD R0, R10, 0x1 ;  /* 0x000000010a007836 */ /* 0x000fca0000000000 */
[----:B------:R-:W-:-:S04]  /*15d40*/  ISETP.NE.AND P2, PT, R0, 0x2, PT ;  /* 0x000000020000780c */ /* 0x000fc80003f45270 */
[----:B------:R-:W-:Y:S02]  /*15d50*/  SEL R4, RZ, 0x1, P2 ;  /* 0x00000001ff047807 */ /* 0x000fe40001000000 */
[----:B------:R-:W-:Y:S02]  /*15d60*/  SEL R215, R0, RZ, P2 ;  /* 0x000000ff00d77207 */ /* 0x000fe40001000000 */
[----:B------:R-:W-:Y:S01]  /*15d70*/  LOP3.LUT R217, R9, R4, RZ, 0x3c, !PT ;  /* 0x0000000409d97212 */ /* 0x000fe200078e3cff */
[----:B------:R-:W-:Y:S06]  /*15d80*/  @!P0 BRA `(.L_x_794) ;  /* 0x0000000000048947 */ /* 0x000fec0003800000 */
[----:B------:R-:W-:Y:S01]  /*15d90*/  BPT.TRAP 0x1 ;  /* 0x000000040000795c */ /* 0x000fe20000300000 */
.L_x_794:
[----:B------:R-:W-:Y:S01]  /*15da0*/  IMAD R11, R215, 0x8, R16 ;  /* 0x00000008d70b7824 */ /* 0x000fe200078e0210 */
[----:B------:R-:W-:-:S04]  /*15db0*/  SHF.L.U32 R4, R217, 0x1f, RZ ;  /* 0x0000001fd9047819 */ /* 0x000fc800000006ff */
[----:B------:R0:W1:Y:S01]  /*15dc0*/  SYNCS.PHASECHK.TRANS64.TRYWAIT P2, [R11+URZ+0x36830], R4 ;  /* 0x036830040b0075a7 */ /* 0x000062000804017f */
[----:B------:R-:W-:Y:S05]  /*15dd0*/  @!P0 BRA `(.L_x_795) ;  /* 0x0000000000048947 */ /* 0x000fea0003800000 */
[----:B------:R-:W-:Y:S01]  /*15de0*/  BPT.TRAP 0x1 ;  /* 0x000000040000795c */ /* 0x000fe20000300000 */
.L_x_795:
[----:B------:R-:W-:Y:S01]  /*15df0*/  IMAD R0, R215, 0xa80, R218 ;  /* 0x00000a80d7007824 */ /* 0x000fe200078e02da */
[----:B------:R-:W-:Y:S03]  /*15e00*/  BSSY B1, `(.L_x_796) ;  /* 0x0000006000017945 */ /* 0x000fe60003800000 */
[C---:B------:R-:W-:Y:S01]  /*15e10*/  VIADD R120, R0.reuse, 0x100 ;  /* 0x0000010000787836 */ /* 0x040fe20000000000 */
[----:B------:R-:W-:Y:S01]  /*15e20*/  IADD3 R20, R0, 0x80, RZ ;  /* 0x0000008000147810 */ /* 0x000fe20007ffe0ff */
[----:B-1----:R-:W-:Y:S06]  /*15e30*/  @P2 BRA `(.L_x_797) ;  /* 0x0000000000082947 */ /* 0x002fec0003800000 */
[----:B------:R-:W1:Y:S02]  /*15e40*/  SYNCS.PHASECHK.TRANS64.TRYWAIT P2, [R11+URZ+0x36830], R4 ;  /* 0x036830040b0075a7 */ /* 0x000e64000804017f */
[----:B-1----:R-:W-:Y:S05]  /*15e50*/  @!P2 BRA `(.L_x_798) ;  /* 0x0000010400d0a947 */ /* 0x002fea0003800000 */
.L_x_797:
[----:B------:R-:W-:Y:S05]  /*15e60*/  BSYNC B1 ;  /* 0x0000000000017941 */ /* 0x000fea0003800000 */
.L_x_796:
[----:B------:R-:W2:Y:S04]  /*15e70*/  LDL.64 R12, [R1+0x48] ;  /* 0x00004800010c7983 */ /* 0x000ea80000100a00 */
[----:B------:R-:W3:Y:S01]  /*15e80*/  LDL.64 R122, [R1] ;  /* 0x00000000017a7983 */ /* 0x000ee20000100a00 */
[----:B------:R-:W-:Y:S01]  /*15e90*/  WARPGROUP.ARRIVE ;  /* 0x00000000000079c5 */ /* 0x000fe20000000000 */
[----:B------:R-:W-:Y:S02]  /*15ea0*/  MOV R21, 0x40000040 ;  /* 0x4000004000157802 */ /* 0x000fe40000000f00 */
[----:B------:R-:W-:Y:S02]  /*15eb0*/  R2UR UR6, R20 ;  /* 0x00000000140672ca */ /* 0x000fe400000e0000 */
[C---:B------:R-:W-:Y:S01]  /*15ec0*/  R2UR UR7, R21.reuse ;  /* 0x00000000150772ca */ /* 0x040fe200000e0000 */
[----:B------:R-:W-:Y:S01]  /*15ed0*/  IMAD.MOV.U32 R20, RZ, RZ, R120 ;  /* 0x000000ffff147224 */ /* 0x000fe200078e0078 */
[----:B------:R-:W-:-:S04]  /*15ee0*/  R2UR UR19, R21 ;  /* 0x00000000151372ca */ /* 0x000fc800000e0000 */
[----:B------:R-:W-:Y:S01]  /*15ef0*/  R2UR UR18, R20 ;  /* 0x00000000141272ca */ /* 0x000fe200000e0000 */
[----:B------:R-:W-:Y:S01]  /*15f00*/  VIADD R20, R0, 0x200 ;  /* 0x0000020000147836 */ /* 0x000fe20000000000 */
[----:B------:R-:W-:-:S04]  /*15f10*/  R2UR UR15, R21 ;  /* 0x00000000150f72ca */ /* 0x000fc800000e0000 */
[----:B------:R-:W-:Y:S02]  /*15f20*/  R2UR UR14, R20 ;  /* 0x00000000140e72ca */ /* 0x000fe400000e0000 */
[----:B--2---:R-:W-:Y:S01]  /*15f30*/  R2UR UR42, R12 ;  /* 0x000000000c2a72ca */ /* 0x004fe200000e0000 */
[----:B------:R-:W-:Y:S01]  /*15f40*/  IMAD.MOV.U32 R12, RZ, RZ, R0 ;  /* 0x000000ffff0c7224 */ /* 0x000fe200078e0000 */
[----:B------:R-:W-:Y:S01]  /*15f50*/  R2UR UR43, R13 ;  /* 0x000000000d2b72ca */ /* 0x000fe200000e0000 */
[----:B------:R-:W-:Y:S01]  /*15f60*/  IMAD.MOV.U32 R13, RZ, RZ, 0x40000040 ;  /* 0x40000040ff0d7424 */ /* 0x000fe200078e00ff */
[----:B---3--:R-:W-:Y:S02]  /*15f70*/  R2UR UR28, R122 ;  /* 0x000000007a1c72ca */ /* 0x008fe400000e0000 */
[----:B------:R-:W-:Y:S02]  /*15f80*/  R2UR UR29, R123 ;  /* 0x000000007b1d72ca */ /* 0x000fe400000e0000 */
[----:B------:R-:W-:Y:S01]  /*15f90*/  R2UR UR26, R12 ;  /* 0x000000000c1a72ca */ /* 0x000fe200000e0000 */
[----:B------:R-:W2:Y:S01]  /*15fa0*/  LDL.64 R122, [R1+0x40] ;  /* 0x00004000017a7983 */ /* 0x000ea20000100a00 */
[----:B------:R-:W-:-:S07]  /*15fb0*/  R2UR UR27, R13 ;  /* 0x000000000d1b72ca */ /* 0x000fce00000e0000 */
[----:B------:R-:W-:Y:S02]  /*15fc0*/  UMOV UR24, UR28 ;  /* 0x0000001c00187c82 */ /* 0x000fe40008000000 */
[----:B------:R-:W-:-:S04]  /*15fd0*/  UMOV UR25, UR29 ;  /* 0x0000001d00197c82 */ /* 0x000fc80008000000 */
[----:B------:R-:W-:Y:S01]  /*15fe0*/  HGMMA.64x16x16.F32 R168, gdesc[UR24], RZ, !UPT, gsb0 ;  /* 0x0020000018a879f0 */ /* 0x000fe2000c0008ff */
[----:B------:R-:W-:Y:S01]  /*15ff0*/  UMOV UR4, UR28 ;  /* 0x0000001c00047c82 */ /* 0x000fe20008000000 */
[----:B------:R-:W-:Y:S01]  /*16000*/  UMOV UR5, UR29 ;  /* 0x0000001d00057c82 */ /* 0x000fe20008000000 */
[----:B------:R-:W-:Y:S02]  /*16010*/  WARPGROUP.DEPBAR.LE gsb0, 0x0 ;  /* 0x00008000000079c5 */ /* 0x000fe40000010000 */
[----:B------:R-:W-:-:S06]  /*16020*/  WARPGROUP.ARRIVE ;  /* 0x00000000000079c5 */ /* 0x000fcc0000000000 */
[----:B------:R-:W-:Y:S01]  /*16030*/  HGMMA.64x16x16.F32 R160, gdesc[UR4], RZ, !UPT, gsb0 ;  /* 0x0020000004a079f0 */ /* 0x000fe2000c0008ff */
[----:B------:R-:W-:Y:S01]  /*16040*/  UMOV UR16, UR28 ;  /* 0x0000001c00107c82 */ /* 0x000fe20008000000 */
[----:B------:R-:W-:Y:S01]  /*16050*/  UMOV UR17, UR29 ;  /* 0x0000001d00117c82 */ /* 0x000fe20008000000 */
[----:B------:R-:W-:Y:S01]  /*16060*/  VIADD R12, R0, 0x180 ;  /* 0x00000180000c7836 */ /* 0x000fe20000000000 */
[----:B------:R-:W-:Y:S02]  /*16070*/  WARPGROUP.DEPBAR.LE gsb0, 0x0 ;  /* 0x00008000000079c5 */ /* 0x000fe40000010000 */
[----:B------:R-:W-:-:S06]  /*16080*/  WARPGROUP.ARRIVE ;  /* 0x00000000000079c5 */ /* 0x000fcc0000000000 */
[----:B------:R-:W-:Y:S01]  /*16090*/  HGMMA.64x16x16.F32 R152, gdesc[UR16], RZ, !UPT, gsb0 ;  /* 0x00200000109879f0 */ /* 0x000fe2000c0008ff */
[----:B------:R-:W-:Y:S02]  /*160a0*/  R2UR UR22, R12 ;  /* 0x000000000c1672ca */ /* 0x000fe400000e0000 */
[----:B------:R-:W-:Y:S01]  /*160b0*/  R2UR UR23, R13 ;  /* 0x000000000d1772ca */ /* 0x000fe200000e0000 */
[----:B------:R-:W-:Y:S01]  /*160c0*/  UMOV UR20, UR28 ;  /* 0x0000001c00147c82 */ /* 0x000fe20008000000 */
[----:B------:R-:W-:Y:S01]  /*160d0*/  UMOV UR21, UR29 ;  /* 0x0000001d00157c82 */ /* 0x000fe20008000000 */
[----:B------:R-:W-:Y:S02]  /*160e0*/  WARPGROUP.DEPBAR.LE gsb0, 0x0 ;  /* 0x00008000000079c5 */ /* 0x000fe40000010000 */
[----:B------:R-:W-:-:S08]  /*160f0*/  WARPGROUP.ARRIVE ;  /* 0x00000000000079c5 */ /* 0x000fd00000000000 */
[----:B------:R-:W-:Y:S01]  /*16100*/  HGMMA.64x16x16.F32 R144, gdesc[UR20], RZ, !UPT, gsb0 ;  /* 0x00200000149079f0 */ /* 0x000fe2000c0008ff */
[----:B------:R-:W-:Y:S01]  /*16110*/  UMOV UR12, UR28 ;  /* 0x0000001c000c7c82 */ /* 0x000fe20008000000 */
[----:B------:R-:W-:Y:S01]  /*16120*/  UMOV UR13, UR29 ;  /* 0x0000001d000d7c82 */ /* 0x000fe20008000000 */
[----:B------:R-:W-:Y:S01]  /*16130*/  IMAD.MOV.U32 R121, RZ, RZ, 0x40000040 ;  /* 0x40000040ff797424 */ /* 0x000fe200078e00ff */
[----:B------:R-:W-:Y:S02]  /*16140*/  WARPGROUP.DEPBAR.LE gsb0, 0x0 ;  /* 0x00008000000079c5 */ /* 0x000fe40000010000 */
[----:B------:R-:W-:-:S06]  /*16150*/  WARPGROUP.ARRIVE ;  /* 0x00000000000079c5 */ /* 0x000fcc0000000000 */
[----:B------:R-:W-:Y:S01]  /*16160*/  HGMMA.64x16x16.F32 R136, gdesc[UR12], RZ, !UPT, gsb0 ;  /* 0x002000000c8879f0 */ /* 0x000fe2000c0008ff */
[----:B------:R-:W-:Y:S02]  /*16170*/  IADD3 R120, R0, 0x280, RZ ;  /* 0x0000028000787810 */ /* 0x000fe40007ffe0ff */
[----:B------:R-:W-:Y:S02]  /*16180*/  R2UR UR11, R121 ;  /* 0x00000000790b72ca */ /* 0x000fe400000e0000 */
[----:B------:R-:W-:Y:S01]  /*16190*/  R2UR UR10, R120 ;  /* 0x00000000780a72ca */ /* 0x000fe200000e0000 */
[----:B------:R-:W-:Y:S01]  /*161a0*/  UMOV UR8, UR28 ;  /* 0x0000001c00087c82 */ /* 0x000fe20008000000 */
[----:B------:R-:W-:Y:S01]  /*161b0*/  UMOV UR9, UR29 ;  /* 0x0000001d00097c82 */ /* 0x000fe20008000000 */
[----:B------:R-:W-:Y:S02]  /*161c0*/  WARPGROUP.DEPBAR.LE gsb0, 0x0 ;  /* 0x00008000000079c5 */ /* 0x000fe40000010000 */
[----:B------:R-:W-:-:S08]  /*161d0*/  WARPGROUP.ARRIVE ;  /* 0x00000000000079c5 */ /* 0x000fd00000000000 */
[----:B------:R-:W-:Y:S01]  /*161e0*/  HGMMA.64x16x16.F32 R128, gdesc[UR8], RZ, !UPT, gsb0 ;  /* 0x00200000088079f0 */ /* 0x000fe2000c0008ff */
[C---:B------:R-:W-:Y:S02]  /*161f0*/  VIADD R12, R0.reuse, 0x300 ;  /* 0x00000300000c7836 */ /* 0x040fe40000000000 */
[----:B------:R-:W-:Y:S02]  /*16200*/  VIADD R120, R0, 0x182 ;  /* 0x0000018200787836 */ /* 0x000fe40000000000 */
[----:B------:R-:W-:Y:S01]  /*16210*/  IMAD.MOV.U32 R121, RZ, RZ, 0x40000040 ;  /* 0x40000040ff797424 */ /* 0x000fe200078e00ff */
[----:B------:R-:W-:Y:S02]  /*16220*/  R2UR UR58, R12 ;  /* 0x000000000c3a72ca */ /* 0x000fe400000e0000 */
[----:B------:R-:W-:Y:S02]  /*16230*/  R2UR UR59, R13 ;  /* 0x000000000d3b72ca */ /* 0x000fe400000e0000 */
[----:B------:R-:W-:Y:S01]  /*16240*/  R2UR UR26, R120 ;  /* 0x00000000781a72ca */ /* 0x000fe200000e0000 */
[----:B------:R-:W-:Y:S01]  /*16250*/  VIADD R120, R0, 0x302 ;  /* 0x0000030200787836 */ /* 0x000fe20000000000 */
[----:B------:R-:W-:Y:S01]  /*16260*/  R2UR UR27, R121 ;  /* 0x00000000791b72ca */ /* 0x000fe200000e0000 */
[----:B------:R-:W-:Y:S01]  /*16270*/  IMAD.MOV.U32 R121, RZ, RZ, 0x40000040 ;  /* 0x40000040ff797424 */ /* 0x000fe200078e00ff */
[----:B--2---:R-:W-:-:S02]  /*16280*/  R2UR UR38, R122 ;  /* 0x000000007a2672ca */ /* 0x004fc400000e0000 */
[----:B------:R-:W-:Y:S02]  /*16290*/  R2UR UR46, R120 ;  /* 0x00000000782e72ca */ /* 0x000fe400000e0000 */
[----:B------:R-:W-:Y:S02]  /*162a0*/  R2UR UR47, R121 ;  /* 0x00000000792f72ca */ /* 0x000fe400000e0000 */
[----:B------:R-:W-:Y:S01]  /*162b0*/  R2UR UR39, R123 ;  /* 0x000000007b2772ca */ /* 0x000fe200000e0000 */
[----:B------:R-:W-:Y:S01]  /*162c0*/  UMOV UR56, UR28 ;  /* 0x0000001c00387c82 */ /* 0x000fe20008000000 */
[----:B------:R-:W-:Y:S01]  /*162d0*/  UMOV UR57, UR29 ;  /* 0x0000001d00397c82 */ /* 0x000fe20008000000 */
[----:B------:R-:W-:Y:S02]  /*162e0*/  WARPGROUP.DEPBAR.LE gsb0, 0x0 ;  /* 0x00008000000079c5 */ /* 0x000fe40000010000 */
[----:B------:R-:W-:-:S06]  /*162f0*/  WARPGROUP.ARRIVE ;  /* 0x00000000000079c5 */ /* 0x000fcc0000000000 */
[----:B------:R-:W-:Y:S01]  /*16300*/  HGMMA.64x16x16.F32 R120, gdesc[UR56], RZ, !UPT, gsb0 ;  /* 0x00200000387879f0 */ /* 0x000fe2000c0008ff */
        /* <DEDUP_REMOVED lines=27> */
[----:B------:R-:W-:Y:S01]  /*164c0*/  UMOV UR24, UR42 ;  /* 0x0000002a00187c82 */ /* 0x000fe20008000000 */
[----:B------:R-:W-:Y:S01]  /*164d0*/  UMOV UR25, UR43 ;  /* 0x0000002b00197c82 */ /* 0x000fe20008000000 */
[----:B------:R-:W-:Y:S01]  /*164e0*/  VIADD R12, R0, 0x202 ;  /* 0x00000202000c7836 */ /* 0x000fe20000000000 */
[----:B------:R-:W-:Y:S02]  /*164f0*/  WARPGROUP.DEPBAR.LE gsb0, 0x0 ;  /* 0x00008000000079c5 */ /* 0x000fe40000010000 */
[----:B------:R-:W-:-:S06]  /*16500*/  WARPGROUP.ARRIVE ;  /* 0x00000000000079c5 */ /* 0x000fcc0000000000 */
        /* <DEDUP_REMOVED lines=15> */
[----:B------:R-:W-:Y:S01]  /*16600*/  MOV R5, UR45 ;  /* 0x0000002d00057c02 */ /* 0x000fe20008000f00 */
[----:B------:R-:W-:-:S02]  /*16610*/  WARPGROUP.DEPBAR.LE gsb0, 0x0 ;  /* 0x00008000000079c5 */ /* 0x000fc40000010000 */
[----:B------:R-:W-:Y:S01]  /*16620*/  WARPGROUP.ARRIVE ;  /* 0x00000000000079c5 */ /* 0x000fe20000000000 */
[----:B01----:R-:W-:Y:S01]  /*16630*/  MOV R4, UR44 ;  /* 0x0000002c00047c02 */ /* 0x003fe20008000f00 */
[----:B------:R-:W-:Y:S01]  /*16640*/  VIADD R12, R0, 0x4 ;  /* 0x00000004000c7836 */ /* 0x000fe20000000000 */
[----:B------:R-:W-:Y:S01]  /*16650*/  UMOV UR12, UR38 ;  /* 0x00000026000c7c82 */ /* 0x000fe20008000000 */
[----:B------:R-:W-:Y:S01]  /*16660*/  IMAD.MOV.U32 R13, RZ, RZ, 0x40000040 ;  /* 0x40000040ff0d7424 */ /* 0x000fe200078e00ff */
[----:B------:R-:W-:Y:S02]  /*16670*/  UMOV UR13, UR39 ;  /* 0x00000027000d7c82 */ /* 0x000fe40008000000 */
[----:B------:R-:W-:Y:S01]  /*16680*/  HGMMA.64x16x16.F32 R128, gdesc[UR16], R128, gsb0 ;  /* 0x00200000108079f0 */ /* 0x000fe20008000880 */
[----:B------:R-:W-:Y:S01]  /*16690*/  UMOV UR44, UR42 ;  /* 0x0000002a002c7c82 */ /* 0x000fe20008000000 */
[----:B------:R-:W-:Y:S01]  /*166a0*/  UMOV UR45, UR43 ;  /* 0x0000002b002d7c82 */ /* 0x000fe20008000000 */
[----:B------:R-:W-:Y:S01]  /*166b0*/  UMOV UR8, UR38 ;  /* 0x0000002600087c82 */ /* 0x000fe20008000000 */
[----:B------:R-:W-:Y:S01]  /*166c0*/  UMOV UR9, UR39 ;  /* 0x0000002700097c82 */ /* 0x000fe20008000000 */
[----:B------:R-:W2:Y:S01]  /*166d0*/  LDL.64 R20, [R1+0x38] ;  /* 0x0000380001147983 */ /* 0x000ea20000100a00 */
[----:B------:R-:W-:-:S02]  /*166e0*/  WARPGROUP.DEPBAR.LE gsb0, 0x0 ;  /* 0x00008000000079c5 */ /* 0x000fc40000010000 */
[----:B------:R-:W-:-:S06]  /*166f0*/  WARPGROUP.ARRIVE ;  /* 0x00000000000079c5 */ /* 0x000fcc0000000000 */
[----:B------:R-:W-:Y:S01]  /*16700*/  HGMMA.64x16x16.F32 R120, gdesc[UR44], R120, gsb0 ;  /* 0x002000002c7879f0 */ /* 0x000fe20008000878 */
[----:B------:R-:W-:Y:S02]  /*16710*/  R2UR UR14, R12 ;  /* 0x000000000c0e72ca */ /* 0x000fe400000e0000 */
[----:B------:R-:W-:Y:S01]  /*16720*/  R2UR UR15, R13 ;  /* 0x000000000d0f72ca */ /* 0x000fe200000e0000 */
[----:B------:R-:W-:Y:S01]  /*16730*/  VIADD R12, R0, 0x84 ;  /* 0x00000084000c7836 */ /* 0x000fe20000000000 */
[----:B------:R-:W-:Y:S02]  /*16740*/  WARPGROUP.DEPBAR.LE gsb0, 0x0 ;  /* 0x00008000000079c5 */ /* 0x000fe40000010000 */
[----:B------:R-:W-:-:S09]  /*16750*/  WARPGROUP.ARRIVE ;  /* 0x00000000000079c5 */ /* 0x000fd20000000000 */
[----:B------:R-:W-:Y:S01]  /*16760*/  HGMMA.64x16x16.F32 R168, gdesc[UR12], R168, gsb0 ;  /* 0x002000000ca879f0 */ /* 0x000fe200080008a8 */
[----:B------:R-:W-:Y:S02]  /*16770*/  MOV R13, 0x40000040 ;  /* 0x40000040000d7802 */ /* 0x000fe40000000f00 */
        /* <DEDUP_REMOVED lines=51> */
[----:B------:R-:W-:Y:S02]  /*16ab0*/  MOV R13, 0x40000040 ;  /* 0x40000040000d7802 */ /* 0x000fe40000000f00 */
[----:B--2---:R-:W-:Y:S02]  /*16ac0*/  R2UR UR42, R20 ;  /* 0x00000000142a72ca */ /* 0x004fe400000e0000 */
[----:B------:R-:W-:Y:S02]  /*16ad0*/  R2UR UR43, R21 ;  /* 0x00000000152b72ca */ /* 0x000fe400000e0000 */
[----:B------:R-:W-:Y:S01]  /*16ae0*/  R2UR UR22, R12 ;  /* 0x000000000c1672ca */ /* 0x000fe200000e0000 */
[----:B------:R-:W2:Y:S01]  /*16af0*/  LDL.64 R20, [R1+0x30] ;  /* 0x0000300001147983 */ /* 0x000ea20000100a00 */
[----:B------:R-:W-:-:S07]  /*16b00*/  R2UR UR23, R13 ;  /* 0x000000000d1772ca */ /* 0x000fce00000e0000 */
[----:B------:R-:W-:Y:S02]  /*16b10*/  UMOV UR20, UR42 ;  /* 0x0000002a00147c82 */ /* 0x000fe40008000000 */
[----:B------:R-:W-:Y:S01]  /*16b20*/  UMOV UR21, UR43 ;  /* 0x0000002b00157c82 */ /* 0x000fe20008000000 */
[----:B------:R-:W-:Y:S02]  /*16b30*/  WARPGROUP.DEPBAR.LE gsb0, 0x0 ;  /* 0x00008000000079c5 */ /* 0x000fe40000010000 */
[----:B------:R-:W-:-:S06]  /*16b40*/  WARPGROUP.ARRIVE ;  /* 0x00000000000079c5 */ /* 0x000fcc0000000000 */
        /* <DEDUP_REMOVED lines=56> */
[----:B------:R-:W-:Y:S01]  /*16ed0*/  IMAD.MOV.U32 R13, RZ, RZ, 0x40000040 ;  /* 0x40000040ff0d7424 */ /* 0x000fe200078e00ff */
        /* <DEDUP_REMOVED lines=51> */
[----:B------:R-:W-:-:S09]  /*17210*/  UMOV UR17, UR39 ;  /* 0x0000002700117c82 */ /* 0x000fd20008000000 */
        /* <DEDUP_REMOVED lines=84> */
[----:B------:R-:W-:Y:S02]  /*17760*/  R2UR UR22, R12 ;  /* 0x000000000c1672ca */ /* 0x000fe400000e0000 */
        /* <DEDUP_REMOVED lines=64> */
[----:B------:R-:W-:Y:S02]  /*17b70*/  WARPGROUP.DEPBAR.LE gsb0, 0x0 ;  /* 0x00008000000079c5 */ /* 0x000fe40000010000 */
[----:B------:R-:W-:-:S10]  /*17b80*/  WARPGROUP.ARRIVE ;  /* 0x00000000000079c5 */ /* 0x000fd40000000000 */
[----:B------:R-:W-:Y:S01]  /*17b90*/  HGMMA.64x16x16.F32 R168, gdesc[UR52], R168, gsb0 ;  /* 0x0020000034a879f0 */ /* 0x000fe200080008a8 */
[----:B------:R-:W-:Y:S01]  /*17ba0*/  R2UR UR45, R5 ;  /* 0x00000000052d72ca */ /* 0x000fe200000e0000 */
[----:B------:R-:W-:Y:S01]  /*17bb0*/  IMAD.MOV.U32 R5, RZ, RZ, 0x40000040 ;  /* 0x40000040ff057424 */ /* 0x000fe200078e00ff */
[----:B------:R-:W-:Y:S01]  /*17bc0*/  R2UR UR44, R4 ;  /* 0x00000000042c72ca */ /* 0x000fe200000e0000 */
[----:B------:R-:W-:-:S03]  /*17bd0*/  VIADD R4, R0, 0x406 ;  /* 0x0000040600047836 */ /* 0x000fc60000000000 */
        /* <DEDUP_REMOVED lines=344> */
[----:B------:R-:W-:Y:S01]  /*19160*/  FMUL.FTZ R26, R26, R2 ;  /* 0x000000021a1a7220 */ /* 0x000fe20000410000 */
[----:B------:R-:W-:-:S02]  /*19170*/  WARPGROUP.DEPBAR.LE gsb0, 0x0 ;  /* 0x00008000000079c5 */ /* 0x000fc40000010000 */
        /* <DEDUP_REMOVED lines=49> */
.L_x_799:
[----:B------:R-:W-:Y:S01]  /*19490*/  SHF.L.U32 R0, R9, 0x1f, RZ ;  /* 0x0000001f09007819 */ /* 0x000fe200000006ff */
[----:B------:R-:W-:-:S04]  /*194a0*/  IMAD R9, R10, 0x8, R16 ;  /* 0x000000080a097824 */ /* 0x000fc800078e0210 */
[----:B------:R0:W1:Y:S01]  /*194b0*/  SYNCS.PHASECHK.TRANS64.TRYWAIT P2, [R9+URZ+0x36850], R0 ;  /* 0x03685000090075a7 */ /* 0x000062000804017f */
[----:B------:R-:W-:Y:S05]  /*194c0*/  @!P0 BRA `(.L_x_800) ;  /* 0x0000000000048947 */ /* 0x000fea0003800000 */
[----:B------:R-:W-:Y:S01]  /*194d0*/  BPT.TRAP 0x1 ;  /* 0x000000040000795c */ /* 0x000fe20000300000 */
.L_x_800:
[----:B------:R-:W-:Y:S04]  /*194e0*/  BSSY B1, `(.L_x_801) ;  /* 0x0000004000017945 */ /* 0x000fe80003800000 */
[----:B-1----:R-:W-:Y:S05]  /*194f0*/  @P2 BRA `(.L_x_802) ;  /* 0x0000000000082947 */ /* 0x002fea0003800000 */
[----:B------:R-:W1:Y:S02]  /*19500*/  SYNCS.PHASECHK.TRANS64.TRYWAIT P2, [R9+URZ+0x36850], R0 ;  /* 0x03685000090075a7 */ /* 0x000e64000804017f */
[----:B-1----:R-:W-:Y:S05]  /*19510*/  @!P2 BRA `(.L_x_803) ;  /* 0x000000d00034a947 */ /* 0x002fea0003800000 */
.L_x_802:
[----:B------:R-:W-:Y:S05]  /*19520*/  BSYNC B1 ;  /* 0x0000000000017941 */ /* 0x000fea0003800000 */
.L_x_801:
[----:B01----:R-:W-:Y:S01]  /*19530*/  VIADD R0, R16, 0x400 ;  /* 0x0000040010007836 */ /* 0x003fe20000000000 */
[----:B------:R-:W-:Y:S01]  /*19540*/  WARPGROUP.ARRIVE ;  /* 0x00000000000079c5 */ /* 0x000fe20000000000 */
[----:B------:R-:W-:Y:S01]  /*19550*/  IMAD.MOV.U32 R13, RZ, RZ, 0x40000040 ;  /* 0x40000040ff0d7424 */ /* 0x000fe200078e00ff */
[----:B------:R-:W-:Y:S01]  /*19560*/  ULDC UR4, c[0x0][0x988] ;  /* 0x0002620000047ab9 */ /* 0x000fe20000000800 */
[----:B------:R-:W-:Y:S01]  /*19570*/  IMAD.MOV.U32 R3, RZ, RZ, 0x40000040 ;  /* 0x40000040ff037424 */ /* 0x000fe200078e00ff */
[----:B------:R-:W-:Y:S01]  /*19580*/  SHF.R.U32.HI R0, RZ, 0x4, R0 ;  /* 0x00000004ff007819 */ /* 0x000fe20000011600 */
[----:B------:R-:W-:Y:S01]  /*19590*/  @!P1 VIADD R11, R11, 0x36840 ;  /* 0x000368400b0b9836 */ /* 0x000fe20000000000 */
[----:B------:R-:W-:Y:S01]  /*195a0*/  R2UR UR7, R13 ;  /* 0x000000000d0772ca */ /* 0x000fe200000e0000 */
[----:B------:R-:W-:Y:S01]  /*195b0*/  @!P1 VIADD R9, R9, 0x36860 ;  /* 0x0003686009099836 */ /* 0x000fe20000000000 */
[----:B------:R-:W-:Y:S02]  /*195c0*/  LOP3.LUT R0, R0, 0x3fff, RZ, 0xc0, !PT ;  /* 0x00003fff00007812 */ /* 0x000fe400078ec0ff */
[C---:B------:R-:W-:Y:S01]  /*195d0*/  ISETP.GT.AND P2, PT, R6.reuse, RZ, PT ;  /* 0x000000ff0600720c */ /* 0x040fe20003f44270 */
[----:B------:R-:W-:Y:S01]  /*195e0*/  VIADD R6, R6, 0xffffffff ;  /* 0xffffffff06067836 */ /* 0x000fe20000000000 */
[----:B------:R-:W-:-:S02]  /*195f0*/  LOP3.LUT R0, R0, 0x3800000, RZ, 0xfc, !PT ;  /* 0x0380000000007812 */ /* 0x000fc400078efcff */
[----:B------:R-:W-:-:S03]  /*19600*/  @!P1 PRMT R9, RZ, 0x654, R9 ;  /* 0x00000654ff099816 */ /* 0x000fc60000000009 */
[----:B------:R-:W-:Y:S01]  /*19610*/  IMAD R12, R10, 0xa80, R0 ;  /* 0x00000a800a0c7824 */ /* 0x000fe200078e0200 */
[----:B------:R-:W-:-:S04]  /*19620*/  FMNMX.FTZ R0, R168, R8, !PT ;  /* 0x00000008a8007209 */ /* 0x000fc80007810000 */
[C---:B------:R-:W-:Y:S02]  /*19630*/  R2UR UR6, R12.reuse ;  /* 0x000000000c0672ca */ /* 0x040fe400000e0000 */
[----:B------:R-:W-:Y:S02]  /*19640*/  IADD3 R2, R12, 0x80, RZ ;  /* 0x000000800c027810 */ /* 0x000fe40007ffe0ff */
[----:B------:R-:W-:-:S04]  /*19650*/  FMNMX.FTZ R0, R169, R0, !PT ;  /* 0x00000000a9007209 */ /* 0x000fc80007810000 */
[----:B------:R-:W-:-:S04]  /*19660*/  FMNMX.FTZ R0, R172, R0, !PT ;  /* 0x00000000ac007209 */ /* 0x000fc80007810000 */
[----:B------:R-:W-:Y:S01]  /*19670*/  FMNMX.FTZ R0, R173, R0, !PT ;  /* 0x00000000ad007209 */ /* 0x000fe20007810000 */
[----:B------:R-:W-:Y:S01]  /*19680*/  HGMMA.64x192x16.F32 R24, R200, gdesc[UR4].tnspB, R24, gsb0 ;  /* 0x42e00004c8187df0 */ /* 0x000fe20008000818 */
[----:B------:R-:W-:Y:S01]  /*19690*/  R2UR UR6, R2 ;  /* 0x00000000020672ca */ /* 0x000fe200000e0000 */
[----:B------:R-:W-:Y:S01]  /*196a0*/  VIADD R2, R12, 0x100 ;  /* 0x000001000c027836 */ /* 0x000fe20000000000 */
[----:B------:R-:W-:Y:S01]  /*196b0*/  R2UR UR7, R3 ;  /* 0x00000000030772ca */ /* 0x000fe200000e0000 */
[----:B------:R-:W-:Y:S01]  /*196c0*/  IMAD.MOV.U32 R3, RZ, RZ, 0x40000040 ;  /* 0x40000040ff037424 */ /* 0x000fe200078e00ff */
        /* <DEDUP_REMOVED lines=28> */
[----:B------:R-:W-:-:S04]  /*19890*/  IMAD.U32 R0, RZ, RZ, UR4 ;  /* 0x00000004ff007e24 */ /* 0x000fc8000f8e00ff */
[C---:B------:R-:W-:Y:S01]  /*198a0*/  FADD.FTZ R4, -R5.reuse, R8 ;  /* 0x0000000805047221 */ /* 0x040fe20000010100 */
[----:B------:R-:W-:-:S03]  /*198b0*/  FMUL.FTZ R13, R5, R0 ;  /* 0x00000000050d7220 */ /* 0x000fc60000410000 */
[-C--:B------:R-:W-:Y:S01]  /*198c0*/  FMUL.FTZ R4, R4, R0.reuse ;  /* 0x0000000004047220 */ /* 0x080fe20000410000 */
[-CC-:B------:R-:W-:Y:S01]  /*198d0*/  FFMA.FTZ R10, R161, R0.reuse, -R13.reuse ;  /* 0x00000000a10a7223 */ /* 0x180fe2000001080d */
[-CC-:B------:R-:W-:Y:S01]  /*198e0*/  FFMA.FTZ R21, R165, R0.reuse, -R13.reuse ;  /* 0x00000000a5157223 */ /* 0x180fe2000001080d */
[-CC-:B------:R-:W-:Y:S01]  /*198f0*/  FFMA.FTZ R20, R157, R0.reuse, -R13.reuse ;  /* 0x000000009d147223 */ /* 0x180fe2000001080d */
[-CC-:B------:R-:W-:Y:S01]  /*19900*/  FFMA.FTZ R8, R149, R0.reuse, -R13.reuse ;  /* 0x0000000095087223 */ /* 0x180fe2000001080d */
[-CC-:B------:R-:W-:Y:S01]  /*19910*/  FFMA.FTZ R120, R120, R0.reuse, -R13.reuse ;  /* 0x0000000078787223 */ /* 0x180fe2000001080d */
[-CC-:B------:R-:W-:Y:S01]  /*19920*/  FFMA.FTZ R121, R121, R0.reuse, -R13.reuse ;  /* 0x0000000079797223 */ /* 0x180fe2000001080d */
[----:B------:R-:W-:Y:S01]  /*19930*/  FFMA.FTZ R124, R124, R0, -R13 ;  /* 0x000000007c7c7223 */ /* 0x000fe2000001080d */
        /* <DEDUP_REMOVED lines=8> */
[-CC-:B------:R-:W-:Y:S01]  /*199c0*/  FFMA.FTZ R168, R169, R0.reuse, -R13.reuse ;  /* 0x00000000a9a87223 */ /* 0x180fe2000001080d */
[-CC-:B------:R-:W-:Y:S01]  /*199d0*/  FFMA.FTZ R202, R172, R0.reuse, -R13.reuse ;  /* 0x00000000acca7223 */ /* 0x180fe2000001080d */
[----:B------:R-:W-:Y:S01]  /*199e0*/  FFMA.FTZ R169, R173, R0, -R13 ;  /* 0x00000000ada97223 */ /* 0x000fe2000001080d */
[----:B------:R-:W-:Y:S01]  /*199f0*/  MUFU.EX2 R121, R121 ;  /* 0x0000007900797308 */ /* 0x000fe20000000800 */
[----:B------:R-:W-:Y:S01]  /*19a00*/  HGMMA.64x192x16.F32 R24, R196, gdesc[UR4].tnspB, R24, gsb0 ;  /* 0x42e00004c4187df0 */ /* 0x000fe20008000818 */
[----:B------:R-:W-:Y:S02]  /*19a10*/  R2UR UR6, R2 ;  /* 0x00000000020672ca */ /* 0x000fe400000e0000 */
[----:B------:R-:W-:Y:S01]  /*19a20*/  R2UR UR7, R3 ;  /* 0x00000000030772ca */ /* 0x000fe200000e0000 */
[----:B------:R-:W-:Y:S01]  /*19a30*/  IMAD.MOV.U32 R3, RZ, RZ, 0x40000040 ;  /* 0x40000040ff037424 */ /* 0x000fe200078e00ff */
[----:B------:R-:W-:-:S02]  /*19a40*/  IADD3 R2, R12, 0x180, RZ ;  /* 0x000001800c027810 */ /* 0x000fc40007ffe0ff */
        /* <DEDUP_REMOVED lines=10> */
[----:B------:R-:W-:Y:S01]  /*19af0*/  R2UR UR6, R2 ;  /* 0x00000000020672ca */ /* 0x000fe200000e0000 */
[----:B------:R-:W-:Y:S01]  /*19b00*/  VIADD R2, R12, 0x200 ;  /* 0x000002000c027836 */ /* 0x000fe20000000000 */
[----:B------:R-:W-:Y:S01]  /*19b10*/  R2UR UR7, R3 ;  /* 0x00000000030772ca */ /* 0x000fe200000e0000 */
[----:B------:R-:W-:Y:S01]  /*19b20*/  IMAD.MOV.U32 R3, RZ, RZ, 0x40000040 ;  /* 0x40000040ff037424 */ /* 0x000fe200078e00ff */
[----:B------:R-:W-:Y:S08]  /*19b30*/  MUFU.EX2 R196, R196 ;  /* 0x000000c400c47308 */ /* 0x000ff00000000800 */
[----:B------:R-:W-:Y:S01]  /*19b40*/  MUFU.EX2 R198, R198 ;  /* 0x000000c600c67308 */ /* 0x000fe20000000800 */
[----:B------:R-:W-:-:S02]  /*19b50*/  WARPGROUP.DEPBAR.LE gsb0, 0x0 ;  /* 0x00008000000079c5 */ /* 0x000fc40000010000 */
[----:B------:R-:W-:Y:S01]  /*19b60*/  WARPGROUP.ARRIVE ;  /* 0x00000000000079c5 */ /* 0x000fe20000000000 */
[-CC-:B------:R-:W-:Y:S01]  /*19b70*/  FFMA.FTZ R192, R152, R0.reuse, -R13.reuse ;  /* 0x0000000098c07223 */ /* 0x180fe2000001080d */
[-CC-:B------:R-:W-:Y:S01]  /*19b80*/  FFMA.FTZ R152, R153, R0.reuse, -R13.reuse ;  /* 0x0000000099987223 */ /* 0x180fe2000001080d */
[----:B------:R-:W-:-:S03]  /*19b90*/  FFMA.FTZ R194, R156, R0, -R13 ;  /* 0x000000009cc27223 */ /* 0x000fc6000001080d */
[----:B------:R-:W-:Y:S01]  /*19ba0*/  HGMMA.64x192x16.F32 R24, R188, gdesc[UR4].tnspB, R24, gsb0 ;  /* 0x42e00004bc187df0 */ /* 0x000fe20008000818 */
[----:B------:R-:W-:Y:S01]  /*19bb0*/  R2UR UR6, R2 ;  /* 0x00000000020672ca */ /* 0x000fe200000e0000 */
[----:B------:R-:W-:Y:S01]  /*19bc0*/  MUFU.EX2 R192, R192 ;  /* 0x000000c000c07308 */ /* 0x000fe20000000800 */
[----:B------:R-:W-:Y:S01]  /*19bd0*/  R2UR UR7, R3 ;  /* 0x00000000030772ca */ /* 0x000fe200000e0000 */
[----:B------:R-:W-:Y:S01]  /*19be0*/  IMAD.MOV.U32 R3, RZ, RZ, 0x40000040 ;  /* 0x40000040ff037424 */ /* 0x000fe200078e00ff */
[C---:B------:R-:W-:Y:S01]  /*19bf0*/  IADD3 R2, R12.reuse, 0x280, RZ ;  /* 0x000002800c027810 */ /* 0x040fe20007ffe0ff */
[----:B------:R-:W-:-:S04]  /*19c00*/  VIADD R12, R12, 0x300 ;  /* 0x000003000c0c7836 */ /* 0x000fc80000000000 */
[----:B------:R-:W-:Y:S08]  /*19c10*/  MUFU.EX2 R152, R152 ;  /* 0x0000009800987308 */ /* 0x000ff00000000800 */
[----:B------:R-:W-:Y:S01]  /*19c20*/  MUFU.EX2 R194, R194 ;  /* 0x000000c200c27308 */ /* 0x000fe20000000800 */
[----:B------:R-:W-:Y:S02]  /*19c30*/  WARPGROUP.DEPBAR.LE gsb0, 0x0 ;  /* 0x00008000000079c5 */ /* 0x000fe40000010000 */
[----:B------:R-:W-:Y:S01]  /*19c40*/  WARPGROUP.ARRIVE ;  /* 0x00000000000079c5 */ /* 0x000fe20000000000 */
[-CC-:B------:R-:W-:Y:S01]  /*19c50*/  FFMA.FTZ R188, R144, R0.reuse, -R13.reuse ;  /* 0x0000000090bc7223 */ /* 0x180fe2000001080d */
[-CC-:B------:R-:W-:Y:S01]  /*19c60*/  FFMA.FTZ R144, R145, R0.reuse, -R13.reuse ;  /* 0x0000000091907223 */ /* 0x180fe2000001080d */
[----:B------:R-:W-:-:S03]  /*19c70*/  FFMA.FTZ R190, R148, R0, -R13 ;  /* 0x0000000094be7223 */ /* 0x000fc6000001080d */
[----:B------:R-:W-:Y:S01]  /*19c80*/  HGMMA.64x192x16.F32 R24, R184, gdesc[UR4].tnspB, R24, gsb0 ;  /* 0x42e00004b8187df0 */ /* 0x000fe20008000818 */
[----:B------:R-:W-:Y:S01]  /*19c90*/  R2UR UR6, R2 ;  /* 0x00000000020672ca */ /* 0x000fe200000e0000 */
[----:B------:R-:W-:Y:S01]  /*19ca0*/  MUFU.EX2 R188, R188 ;  /* 0x000000bc00bc7308 */ /* 0x000fe20000000800 */
[----:B------:R-:W-:Y:S02]  /*19cb0*/  FMNMX.FTZ R2, R170, R7, !PT ;  /* 0x00000007aa027209 */ /* 0x000fe40007810000 */
[----:B------:R-:W-:Y:S02]  /*19cc0*/  R2UR UR7, R3 ;  /* 0x00000000030772ca */ /* 0x000fe400000e0000 */
[----:B------:R-:W-:-:S03]  /*19cd0*/  FMNMX.FTZ R2, R171, R2, !PT ;  /* 0x00000002ab027209 */ /* 0x000fc60007810000 */
[----:B------:R-:W0:Y:S01]  /*19ce0*/  MUFU.EX2 R3, R4 ;  /* 0x0000000400037308 */ /* 0x000e220000000800 */
[----:B------:R-:W-:-:S04]  /*19cf0*/  FMNMX.FTZ R2, R174, R2, !PT ;  /* 0x00000002ae027209 */ /* 0x000fc80007810000 */
[----:B------:R-:W-:-:S03]  /*19d00*/  FMNMX.FTZ R2, R175, R2, !PT ;  /* 0x00000002af027209 */ /* 0x000fc60007810000 */
[----:B------:R-:W1:Y:S01]  /*19d10*/  MUFU.EX2 R144, R144 ;  /* 0x0000009000907308 */ /* 0x000e620000000800 */
[----:B------:R-:W-:-:S04]  /*19d20*/  FMNMX.FTZ R2, R162, R2, !PT ;  /* 0x00000002a2027209 */ /* 0x000fc80007810000 */
[----:B------:R-:W-:-:S03]  /*19d30*/  FMNMX.FTZ R2, R163, R2, !PT ;  /* 0x00000002a3027209 */ /* 0x000fc60007810000 */
[----:B------:R-:W2:Y:S01]  /*19d40*/  MUFU.EX2 R190, R190 ;  /* 0x000000be00be7308 */ /* 0x000ea20000000800 */
[----:B------:R-:W-:Y:S01]  /*19d50*/  FMNMX.FTZ R2, R166, R2, !PT ;  /* 0x00000002a6027209 */ /* 0x000fe20007810000 */
[----:B0-----:R-:W-:Y:S01]  /*19d60*/  FFMA.FTZ R15, R3, R15, R200 ;  /* 0x0000000f030f7223 */ /* 0x001fe200000100c8 */
[C---:B------:R-:W-:Y:S02]  /*19d70*/  F2FP.F16.F32.PACK_AB R200, R168.reuse, R200 ;  /* 0x000000c8a8c8723e */ /* 0x040fe400000000ff */
[----:B------:R-:W-:Y:S01]  /*19d80*/  FMNMX.FTZ R2, R167, R2, !PT ;  /* 0x00000002a7027209 */ /* 0x000fe20007810000 */
[----:B------:R-:W-:-:S03]  /*19d90*/  FADD.FTZ R15, R168, R15 ;  /* 0x0000000fa80f7221 */ /* 0x000fc60000010000 */
[----:B------:R-:W-:Y:S01]  /*19da0*/  FMNMX.FTZ R2, R154, R2, !PT ;  /* 0x000000029a027209 */ /* 0x000fe20007810000 */
[----:B------:R-:W-:Y:S01]  /*19db0*/  FADD.FTZ R15, R202, R15 ;  /* 0x0000000fca0f7221 */ /* 0x000fe20000010000 */
[----:B------:R-:W-:Y:S02]  /*19dc0*/  F2FP.F16.F32.PACK_AB R202, R169, R202 ;  /* 0x000000caa9ca723e */ /* 0x000fe400000000ff */
[----:B------:R-:W-:Y:S01]  /*19dd0*/  FMNMX.FTZ R2, R155, R2, !PT ;  /* 0x000000029b027209 */ /* 0x000fe20007810000 */
[----:B------:R-:W-:-:S03]  /*19de0*/  FADD.FTZ R15, R169, R15 ;  /* 0x0000000fa90f7221 */ /* 0x000fc60000010000 */
[----:B------:R-:W-:Y:S01]  /*19df0*/  FMNMX.FTZ R2, R158, R2, !PT ;  /* 0x000000029e027209 */ /* 0x000fe20007810000 */
[----:B------:R-:W-:Y:S01]  /*19e00*/  FADD.FTZ R15, R196, R15 ;  /* 0x0000000fc40f7221 */ /* 0x000fe20000010000 */
        /* <DEDUP_REMOVED lines=20> */
[C---:B-1----:R-:W-:Y:S02]  /*19f50*/  F2FP.F16.F32.PACK_AB R188, R144.reuse, R188 ;  /* 0x000000bc90bc723e */ /* 0x042fe400000000ff */
[----:B------:R-:W-:Y:S01]  /*19f60*/  FMNMX.FTZ R2, R143, R2, !PT ;  /* 0x000000028f027209 */ /* 0x000fe20007810000 */
[----:B------:R-:W-:-:S03]  /*19f70*/  FADD.FTZ R15, R144, R15 ;  /* 0x0000000f900f7221 */ /* 0x000fc60000010000 */
[----:B------:R-:W-:Y:S01]  /*19f80*/  FMNMX.FTZ R2, R130, R2, !PT ;  /* 0x0000000282027209 */ /* 0x000fe20007810000 */
[----:B--2---:R-:W-:Y:S01]  /*19f90*/  FADD.FTZ R15, R190, R15 ;  /* 0x0000000fbe0f7221 */ /* 0x004fe20000010000 */
[C---:B------:R-:W-:Y:S02]  /*19fa0*/  F2FP.F16.F32.PACK_AB R190, R8.reuse, R190 ;  /* 0x000000be08be723e */ /* 0x040fe400000000ff */
[----:B------:R-:W-:Y:S01]  /*19fb0*/  FMNMX.FTZ R2, R131, R2, !PT ;  /* 0x0000000283027209 */ /* 0x000fe20007810000 */
[----:B------:R-:W-:-:S03]  /*19fc0*/  FADD.FTZ R15, R8, R15 ;  /* 0x0000000f080f7221 */ /* 0x000fc60000010000 */
        /* <DEDUP_REMOVED lines=9> */
[----:B0-----:R-:W-:-:S05]  /*1a060*/  FMNMX.FTZ R4, R2, R4, !PT ;  /* 0x0000000402047209 */ /* 0x001fca0007810000 */
[----:B------:R-:W-:-:S04]  /*1a070*/  FADD.FTZ R2, -R4, R7 ;  /* 0x0000000704027221 */ /* 0x000fc80000010100 */
[----:B------:R-:W-:-:S06]  /*1a080*/  FMUL.FTZ R2, R2, R0 ;  /* 0x0000000002027220 */ /* 0x000fcc0000410000 */
[----:B------:R-:W-:Y:S01]  /*1a090*/  MUFU.EX2 R2, R2 ;  /* 0x0000000200027308 */ /* 0x000fe20000000800 */
[----:B------:R-:W-:Y:S02]  /*1a0a0*/  WARPGROUP.DEPBAR.LE gsb0, 0x0 ;  /* 0x00008000000079c5 */ /* 0x000fe40000010000 */
[----:B------:R-:W-:Y:S01]  /*1a0b0*/  WARPGROUP.ARRIVE ;  /* 0x00000000000079c5 */ /* 0x000fe20000000000 */
[-CC-:B------:R-:W-:Y:S01]  /*1a0c0*/  FFMA.FTZ R184, R136, R0.reuse, -R13.reuse ;  /* 0x0000000088b87223 */ /* 0x180fe2000001080d */
[-CC-:B------:R-:W-:Y:S01]  /*1a0d0*/  FFMA.FTZ R136, R137, R0.reuse, -R13.reuse ;  /* 0x0000000089887223 */ /* 0x180fe2000001080d */
[-CC-:B------:R-:W-:Y:S01]  /*1a0e0*/  FFMA.FTZ R186, R140, R0.reuse, -R13.reuse ;  /* 0x000000008cba7223 */ /* 0x180fe2000001080d */
[----:B------:R-:W-:Y:S02]  /*1a0f0*/  FFMA.FTZ R137, R141, R0, -R13 ;  /* 0x000000008d897223 */ /* 0x000fe4000001080d */
[----:B------:R-:W-:Y:S01]  /*1a100*/  HGMMA.64x192x16.F32 R24, R180, gdesc[UR4].tnspB, R24, gsb0 ;  /* 0x42e00004b4187df0 */ /* 0x000fe20008000818 */
[----:B------:R-:W-:Y:S01]  /*1a110*/  R2UR UR6, R12 ;  /* 0x000000000c0672ca */ /* 0x000fe200000e0000 */
[----:B------:R-:W0:Y:S08]  /*1a120*/  MUFU.EX2 R184, R184 ;  /* 0x000000b800b87308 */ /* 0x000e300000000800 */
[----:B------:R-:W1:Y:S08]  /*1a130*/  MUFU.EX2 R136, R136 ;  /* 0x0000008800887308 */ /* 0x000e700000000800 */
[----:B------:R-:W2:Y:S01]  /*1a140*/  MUFU.EX2 R186, R186 ;  /* 0x000000ba00ba7308 */ /* 0x000ea20000000800 */
[----:B0-----:R-:W-:-:S07]  /*1a150*/  FADD.FTZ R15, R184, R15 ;  /* 0x0000000fb80f7221 */ /* 0x001fce0000010000 */
[----:B------:R-:W0:Y:S01]  /*1a160*/  MUFU.EX2 R137, R137 ;  /* 0x0000008900897308 */ /* 0x000e220000000800 */
[C---:B-1----:R-:W-:Y:S01]  /*1a170*/  FADD.FTZ R15, R136.reuse, R15 ;  /* 0x0000000f880f7221 */ /* 0x042fe20000010000 */
[----:B------:R-:W-:-:S03]  /*1a180*/  F2FP.F16.F32.PACK_AB R184, R136, R184 ;  /* 0x000000b888b8723e */ /* 0x000fc600000000ff */
[----:B--2---:R-:W-:-:S04]  /*1a190*/  FADD.FTZ R15, R186, R15 ;  /* 0x0000000fba0f7221 */ /* 0x004fc80000010000 */
[C---:B0-----:R-:W-:Y:S01]  /*1a1a0*/  FADD.FTZ R15, R137.reuse, R15 ;  /* 0x0000000f890f7221 */ /* 0x041fe20000010000 */
[----:B------:R-:W-:Y:S01]  /*1a1b0*/  F2FP.F16.F32.PACK_AB R186, R137, R186 ;  /* 0x000000ba89ba723e */ /* 0x000fe200000000ff */
[----:B------:R-:W-:Y:S02]  /*1a1c0*/  WARPGROUP.DEPBAR.LE gsb0, 0x0 ;  /* 0x00008000000079c5 */ /* 0x000fe40000010000 */
[-CC-:B------:R-:W-:Y:S01]  /*1a1d0*/  FFMA.FTZ R180, R128, R0.reuse, -R13.reuse ;  /* 0x0000000080b47223 */ /* 0x180fe2000001080d */
[-CC-:B------:R-:W-:Y:S01]  /*1a1e0*/  FFMA.FTZ R128, R129, R0.reuse, -R13.reuse ;  /* 0x0000000081807223 */ /* 0x180fe2000001080d */
[-CC-:B------:R-:W-:Y:S01]  /*1a1f0*/  FFMA.FTZ R182, R132, R0.reuse, -R13.reuse ;  /* 0x0000000084b67223 */ /* 0x180fe2000001080d */
[-CC-:B------:R-:W-:Y:S01]  /*1a200*/  FFMA.FTZ R129, R133, R0.reuse, -R13.reuse ;  /* 0x0000000085817223 */ /* 0x180fe2000001080d */
[-C--:B------:R-:W-:Y:S01]  /*1a210*/  FFMA.FTZ R13, R125, R0.reuse, -R13 ;  /* 0x000000007d0d7223 */ /* 0x080fe2000001080d */
[----:B------:R-:W-:Y:S01]  /*1a220*/  WARPGROUP.ARRIVE ;  /* 0x00000000000079c5 */ /* 0x000fe20000000000 */
[-C--:B------:R-:W-:Y:S01]  /*1a230*/  FMUL.FTZ R125, R4, R0.reuse ;  /* 0x00000000047d7220 */ /* 0x080fe20000410000 */
[----:B------:R-:W-:Y:S03]  /*1a240*/  MUFU.EX2 R180, R180 ;  /* 0x000000b400b47308 */ /* 0x000fe60000000800 */
        /* <DEDUP_REMOVED lines=14> */
[----:B0-----:R-:W-:Y:S01]  /*1a330*/  MOV R13, 0x40000040 ;  /* 0x40000040000d7802 */ /* 0x001fe20000000f00 */
[-CC-:B------:R-:W-:Y:S01]  /*1a340*/  FFMA.FTZ R141, R159, R0.reuse, -R125.reuse ;  /* 0x000000009f8d7223 */ /* 0x180fe2000001087d */
[-CC-:B------:R-:W-:Y:S01]  /*1a350*/  FFMA.FTZ R189, R146, R0.reuse, -R125.reuse ;  /* 0x0000000092bd7223 */ /* 0x180fe2000001087d */
[-CC-:B------:R-:W-:Y:S01]  /*1a360*/  FFMA.FTZ R12, R147, R0.reuse, -R125.reuse ;  /* 0x00000000930c7223 */ /* 0x180fe2000001087d */
[----:B------:R-:W-:Y:S01]  /*1a370*/  R2UR UR7, R13 ;  /* 0x000000000d0772ca */ /* 0x000fe200000e0000 */
[-CC-:B------:R-:W-:Y:S01]  /*1a380*/  FFMA.FTZ R191, R150, R0.reuse, -R125.reuse ;  /* 0x0000000096bf7223 */ /* 0x180fe2000001087d */
[-CC-:B------:R-:W-:Y:S01]  /*1a390*/  FFMA.FTZ R151, R151, R0.reuse, -R125.reuse ;  /* 0x0000000097977223 */ /* 0x180fe2000001087d */
[----:B------:R-:W0:Y:S01]  /*1a3a0*/  MUFU.EX2 R132, R132 ;  /* 0x0000008400847308 */ /* 0x000e220000000800 */
[-C--:B------:R-:W-:Y:S01]  /*1a3b0*/  FFMA.FTZ R185, R138, R0.reuse, -R125 ;  /* 0x000000008ab97223 */ /* 0x080fe2000001087d */
[----:B------:R-:W-:Y:S01]  /*1a3c0*/  @!P1 PRMT R13, RZ, 0x654, R11 ;  /* 0x00000654ff0d9816 */ /* 0x000fe2000000000b */
[-CC-:B------:R-:W-:Y:S01]  /*1a3d0*/  FFMA.FTZ R139, R139, R0.reuse, -R125.reuse ;  /* 0x000000008b8b7223 */ /* 0x180fe2000001087d */
[-CC-:B------:R-:W-:Y:S01]  /*1a3e0*/  FFMA.FTZ R187, R142, R0.reuse, -R125.reuse ;  /* 0x000000008ebb7223 */ /* 0x180fe2000001087d */
[-CC-:B------:R-:W-:Y:S01]  /*1a3f0*/  FFMA.FTZ R183, R134, R0.reuse, -R125.reuse ;  /* 0x0000000086b77223 */ /* 0x180fe2000001087d */
[-CC-:B------:R-:W-:Y:S01]  /*1a400*/  FFMA.FTZ R135, R135, R0.reuse, -R125.reuse ;  /* 0x0000000087877223 */ /* 0x180fe2000001087d */
[----:B------:R-:W-:Y:S01]  /*1a410*/  FFMA.FTZ R122, R122, R0, -R125 ;  /* 0x000000007a7a7223 */ /* 0x000fe2000001087d */
[----:B------:R-:W2:Y:S01]  /*1a420*/  MUFU.EX2 R203, R203 ;  /* 0x000000cb00cb7308 */ /* 0x000ea20000000800 */
[----:B-1----:R-:W-:Y:S01]  /*1a430*/  FFMA.FTZ R14, R2, R14, R201 ;  /* 0x0000000e020e7223 */ /* 0x002fe200000100c9 */
[----:B------:R-:W-:Y:S01]  /*1a440*/  HGMMA.64x192x16.F32 R24, R176, gdesc[UR4].tnspB, R24, gsb0 ;  /* 0x42e00004b0187df0 */ /* 0x000fe20008000818 */
[-C--:B------:R-:W-:Y:S01]  /*1a450*/  FFMA.FTZ R123, R123, R0.reuse, -R125 ;  /* 0x000000007b7b7223 */ /* 0x080fe2000001087d */
[----:B------:R-:W-:Y:S01]  /*1a460*/  FADD.FTZ R15, R180, R15 ;  /* 0x0000000fb40f7221 */ /* 0x000fe20000010000 */
[----:B------:R-:W-:-:S03]  /*1a470*/  FFMA.FTZ R126, R126, R0, -R125 ;  /* 0x000000007e7e7223 */ /* 0x000fc6000001087d */
[----:B------:R-:W1:Y:S01]  /*1a480*/  MUFU.EX2 R145, R145 ;  /* 0x0000009100917308 */ /* 0x000e620000000800 */
[C---:B0-----:R-:W-:Y:S01]  /*1a490*/  FADD.FTZ R14, R132.reuse, R14 ;  /* 0x0000000e840e7221 */ /* 0x041fe20000010000 */
[----:B------:R-:W-:-:S06]  /*1a4a0*/  F2FP.F16.F32.PACK_AB R201, R132, R201 ;  /* 0x000000c984c9723e */ /* 0x000fcc00000000ff */
[----:B------:R-:W0:Y:S01]  /*1a4b0*/  MUFU.EX2 R197, R197 ;  /* 0x000000c500c57308 */ /* 0x000e220000000800 */
[----:B--2---:R-:W-:-:S07]  /*1a4c0*/  FADD.FTZ R14, R203, R14 ;  /* 0x0000000ecb0e7221 */ /* 0x004fce0000010000 */
[----:B------:R-:W2:Y:S01]  /*1a4d0*/  MUFU.EX2 R140, R140 ;  /* 0x0000008c008c7308 */ /* 0x000ea20000000800 */
[C---:B-1----:R-:W-:Y:S01]  /*1a4e0*/  FADD.FTZ R14, R145.reuse, R14 ;  /* 0x0000000e910e7221 */ /* 0x042fe20000010000 */
[----:B------:R-:W-:-:S06]  /*1a4f0*/  F2FP.F16.F32.PACK_AB R203, R145, R203 ;  /* 0x000000cb91cb723e */ /* 0x000fcc00000000ff */
[----:B------:R-:W1:Y:S01]  /*1a500*/  MUFU.EX2 R199, R199 ;  /* 0x000000c700c77308 */ /* 0x000e620000000800 */
[----:B0-----:R-:W-:-:S07]  /*1a510*/  FADD.FTZ R14, R197, R14 ;  /* 0x0000000ec50e7221 */ /* 0x001fce0000010000 */
[----:B------:R-:W0:Y:S01]  /*1a520*/  MUFU.EX2 R148, R148 ;  /* 0x0000009400947308 */ /* 0x000e220000000800 */
[C---:B--2---:R-:W-:Y:S01]  /*1a530*/  FADD.FTZ R130, R140.reuse, R14 ;  /* 0x0000000e8c827221 */ /* 0x044fe20000010000 */
[----:B------:R-:W-:Y:S01]  /*1a540*/  FFMA.FTZ R14, R131, R0, -R125 ;  /* 0x00000000830e7223 */ /* 0x000fe2000001087d */
[----:B------:R-:W-:-:S05]  /*1a550*/  F2FP.F16.F32.PACK_AB R197, R140, R197 ;  /* 0x000000c58cc5723e */ /* 0x000fca00000000ff */
[----:B------:R-:W2:Y:S01]  /*1a560*/  MUFU.EX2 R193, R193 ;  /* 0x000000c100c17308 */ /* 0x000ea20000000800 */
[----:B-1----:R-:W-:-:S07]  /*1a570*/  FADD.FTZ R130, R199, R130 ;  /* 0x00000082c7827221 */ /* 0x002fce0000010000 */
        /* <DEDUP_REMOVED lines=12> */
[----:B------:R-:W-:-:S06]  /*1a640*/  F2FP.F16.F32.PACK_AB R195, R141, R195 ;  /* 0x000000c38dc3723e */ /* 0x000fcc00000000ff */
[----:B------:R-:W2:Y:S01]  /*1a650*/  MUFU.EX2 R191, R191 ;  /* 0x000000bf00bf7308 */ /* 0x000ea20000000800 */
[----:B-1----:R-:W-:-:S07]  /*1a660*/  FADD.FTZ R130, R189, R130 ;  /* 0x00000082bd827221 */ /* 0x002fce0000010000 */
[----:B------:R-:W1:Y:S01]  /*1a670*/  MUFU.EX2 R11, R151 ;  /* 0x00000097000b7308 */ /* 0x000e620000000800 */
[C---:B0-----:R-:W-:Y:S01]  /*1a680*/  FADD.FTZ R130, R12.reuse, R130 ;  /* 0x000000820c827221 */ /* 0x041fe20000010000 */
[----:B------:R-:W-:-:S06]  /*1a690*/  F2FP.F16.F32.PACK_AB R189, R12, R189 ;  /* 0x000000bd0cbd723e */ /* 0x000fcc00000000ff */
[----:B------:R-:W0:Y:S01]  /*1a6a0*/  MUFU.EX2 R185, R185 ;  /* 0x000000b900b97308 */ /* 0x000e220000000800 */
[----:B--2---:R-:W-:-:S07]  /*1a6b0*/  FADD.FTZ R130, R191, R130 ;  /* 0x00000082bf827221 */ /* 0x004fce0000010000 */
[----:B------:R-:W-:Y:S01]  /*1a6c0*/  MUFU.EX2 R187, R187 ;  /* 0x000000bb00bb7308 */ /* 0x000fe20000000800 */
[C---:B-1----:R-:W-:Y:S01]  /*1a6d0*/  FADD.FTZ R130, R11.reuse, R130 ;  /* 0x000000820b827221 */ /* 0x042fe20000010000 */
[----:B------:R-:W-:-:S06]  /*1a6e0*/  F2FP.F16.F32.PACK_AB R191, R11, R191 ;  /* 0x000000bf0bbf723e */ /* 0x000fcc00000000ff */
[----:B------:R-:W-:Y:S01]  /*1a6f0*/  MUFU.EX2 R181, R181 ;  /* 0x000000b500b57308 */ /* 0x000fe20000000800 */
[----:B0-----:R-:W-:-:S07]  /*1a700*/  FADD.FTZ R130, R185, R130 ;  /* 0x00000082b9827221 */ /* 0x001fce0000010000 */
[----:B------:R-:W0:Y:S08]  /*1a710*/  MUFU.EX2 R128, R128 ;  /* 0x0000008000807308 */ /* 0x000e300000000800 */
[----:B------:R-:W-:Y:S08]  /*1a720*/  MUFU.EX2 R14, R14 ;  /* 0x0000000e000e7308 */ /* 0x000ff00000000800 */
[----:B------:R-:W1:Y:S01]  /*1a730*/  MUFU.EX2 R182, R182 ;  /* 0x000000b600b67308 */ /* 0x000e620000000800 */
[C---:B0-----:R-:W-:Y:S01]  /*1a740*/  FADD.FTZ R15, R128.reuse, R15 ;  /* 0x0000000f800f7221 */ /* 0x041fe20000010000 */
[----:B------:R-:W-:-:S06]  /*1a750*/  F2FP.F16.F32.PACK_AB R180, R128, R180 ;  /* 0x000000b480b4723e */ /* 0x000fcc00000000ff */
[----:B------:R-:W-:Y:S08]  /*1a760*/  MUFU.EX2 R183, R183 ;  /* 0x000000b700b77308 */ /* 0x000ff00000000800 */
[----:B------:R-:W0:Y:S01]  /*1a770*/  MUFU.EX2 R129, R129 ;  /* 0x0000008100817308 */ /* 0x000e220000000800 */
[----:B-1----:R-:W-:-:S07]  /*1a780*/  FADD.FTZ R10, R182, R15 ;  /* 0x0000000fb60a7221 */ /* 0x002fce0000010000 */
[----:B------:R-:W-:Y:S08]  /*1a790*/  MUFU.EX2 R135, R135 ;  /* 0x0000008700877308 */ /* 0x000ff00000000800 */
[----:B------:R-:W-:Y:S01]  /*1a7a0*/  MUFU.EX2 R122, R122 ;  /* 0x0000007a007a7308 */ /* 0x000fe20000000800 */
[----:B0-----:R-:W-:-:S07]  /*1a7b0*/  F2FP.F16.F32.PACK_AB R182, R129, R182 ;  /* 0x000000b681b6723e */ /* 0x001fce00000000ff */
[----:B------:R-:W0:Y:S08]  /*1a7c0*/  MUFU.EX2 R123, R123 ;  /* 0x0000007b007b7308 */ /* 0x000e300000000800 */
[----:B------:R-:W-:Y:S01]  /*1a7d0*/  MUFU.EX2 R126, R126 ;  /* 0x0000007e007e7308 */ /* 0x000fe20000000800 */
[----:B------:R-:W-:Y:S02]  /*1a7e0*/  WARPGROUP.DEPBAR.LE gsb0, 0x0 ;  /* 0x00008000000079c5 */ /* 0x000fe40000010000 */
[----:B------:R1:W-:Y:S01]  /*1a7f0*/  @!P1 SYNCS.ARRIVE.TRANS64.RED.A1T0 RZ, [R13+URZ], RZ ;  /* 0x000000ff0dff99a7 */ /* 0x0003e2000810043f */
[----:B------:R-:W-:-:S02]  /*1a800*/  F2FP.F16.F32.PACK_AB R178, R7, R124 ;  /* 0x0000007c07b2723e */ /* 0x000fc400000000ff */
[----:B------:R-:W-:Y:S02]  /*1a810*/  F2FP.F16.F32.PACK_AB R176, R121, R120 ;  /* 0x0000007879b0723e */ /* 0x000fe400000000ff */
[----:B0-----:R-:W-:Y:S01]  /*1a820*/  F2FP.F16.F32.PACK_AB R177, R123, R122 ;  /* 0x0000007a7bb1723e */ /* 0x001fe200000000ff */
[----:B------:R0:W-:Y:S01]  /*1a830*/  @!P1 SYNCS.ARRIVE.TRANS64.RED.A1T0 RZ, [R9+URZ], RZ ;  /* 0x000000ff09ff99a7 */ /* 0x0001e2000810043f */
[-CC-:B-1----:R-:W-:Y:S01]  /*1a840*/  FFMA.FTZ R13, R143, R0.reuse, -R125.reuse ;  /* 0x000000008f0d7223 */ /* 0x182fe2000001087d */
[----:B------:R-:W-:-:S05]  /*1a850*/  FFMA.FTZ R125, R127, R0, -R125 ;  /* 0x000000007f7d7223 */ /* 0x000fca000001087d */
[----:B------:R-:W-:Y:S08]  /*1a860*/  MUFU.EX2 R13, R13 ;  /* 0x0000000d000d7308 */ /* 0x000ff00000000800 */
[----:B0-----:R-:W0:Y:S08]  /*1a870*/  MUFU.EX2 R9, R139 ;  /* 0x0000008b00097308 */ /* 0x001e300000000800 */
[----:B------:R-:W1:Y:S01]  /*1a880*/  MUFU.EX2 R125, R125 ;  /* 0x0000007d007d7308 */ /* 0x000e620000000800 */
[C---:B0-----:R-:W-:Y:S01]  /*1a890*/  FADD.FTZ R130, R9.reuse, R130 ;  /* 0x0000008209827221 */ /* 0x041fe20000010000 */
[----:B------:R-:W-:Y:S01]  /*1a8a0*/  F2FP.F16.F32.PACK_AB R185, R9, R185 ;  /* 0x000000b909b9723e */ /* 0x000fe200000000ff */
[----:B------:R-:W-:-:S02]  /*1a8b0*/  FADD.FTZ R9, R129, R10 ;  /* 0x0000000a81097221 */ /* 0x000fc40000010000 */
[----:B------:R-:W-:Y:S01]  /*1a8c0*/  FADD.FTZ R130, R187, R130 ;  /* 0x00000082bb827221 */ /* 0x000fe20000010000 */
[----:B------:R-:W-:-:S03]  /*1a8d0*/  F2FP.F16.F32.PACK_AB R187, R13, R187 ;  /* 0x000000bb0dbb723e */ /* 0x000fc600000000ff */
[----:B------:R-:W-:Y:S01]  /*1a8e0*/  FADD.FTZ R130, R13, R130 ;  /* 0x000000820d827221 */ /* 0x000fe20000010000 */
[----:B-1----:R-:W-:-:S03]  /*1a8f0*/  F2FP.F16.F32.PACK_AB R179, R125, R126 ;  /* 0x0000007e7db3723e */ /* 0x002fc600000000ff */
[----:B------:R-:W-:Y:S01]  /*1a900*/  FADD.FTZ R11, R181, R130 ;  /* 0x00000082b50b7221 */ /* 0x000fe20000010000 */
[----:B------:R-:W-:-:S03]  /*1a910*/  F2FP.F16.F32.PACK_AB R181, R14, R181 ;  /* 0x000000b50eb5723e */ /* 0x000fc600000000ff */
[----:B------:R-:W-:-:S04]  /*1a920*/  FADD.FTZ R8, R14, R11 ;  /* 0x0000000b0e087221 */ /* 0x000fc80000010000 */
[----:B------:R-:W-:Y:S01]  /*1a930*/  FADD.FTZ R8, R183, R8 ;  /* 0x00000008b7087221 */ /* 0x000fe20000010000 */
[----:B------:R-:W-:-:S03]  /*1a940*/  F2FP.F16.F32.PACK_AB R183, R135, R183 ;  /* 0x000000b787b7723e */ /* 0x000fc600000000ff */
[----:B------:R-:W-:Y:S01]  /*1a950*/  FADD.FTZ R11, R135, R8 ;  /* 0x00000008870b7221 */ /* 0x000fe20000010000 */
[----:B------:R-:W-:-:S03]  /*1a960*/  FADD.FTZ R8, R120, R9 ;  /* 0x0000000978087221 */ /* 0x000fc60000010000 */
[----:B------:R-:W-:Y:S01]  /*1a970*/  FADD.FTZ R10, R122, R11 ;  /* 0x0000000b7a0a7221 */ /* 0x000fe20000010000 */
[----:B------:R-:W-:-:S03]  /*1a980*/  FADD.FTZ R9, R121, R8 ;  /* 0x0000000879097221 */ /* 0x000fc60000010000 */
[----:B------:R-:W-:Y:S01]  /*1a990*/  FADD.FTZ R11, R123, R10 ;  /* 0x0000000a7b0b7221 */ /* 0x000fe20000010000 */
[----:B------:R-:W-:Y:S01]  /*1a9a0*/  FADD.FTZ R8, R124, R9 ;  /* 0x000000097c087221 */ /* 0x000fe20000010000 */
[----:B------:R-:W-:Y:S01]  /*1a9b0*/  MOV R9, R217 ;  /* 0x000000d900097202 */ /* 0x000fe20000000f00 */
[----:B------:R-:W-:Y:S02]  /*1a9c0*/  IMAD.MOV.U32 R10, RZ, RZ, R215 ;  /* 0x000000ffff0a7224 */ /* 0x000fe400078e00d7 */
[----:B------:R-:W-:Y:S01]  /*1a9d0*/  FADD.FTZ R14, R126, R11 ;  /* 0x0000000b7e0e7221 */ /* 0x000fe20000010000 */
[----:B------:R-:W-:Y:S01]  /*1a9e0*/  FADD.FTZ R15, R7, R8 ;  /* 0x00000008070f7221 */ /* 0x000fe20000010000 */
[----:B------:R-:W-:Y:S02]  /*1a9f0*/  IMAD.MOV.U32 R7, RZ, RZ, R4 ;  /* 0x000000ffff077224 */ /* 0x000fe400078e0004 */
[----:B------:R-:W-:Y:S01]  /*1aa00*/  FADD.FTZ R14, R125, R14 ;  /* 0x0000000e7d0e7221 */ /* 0x000fe20000010000 */
[----:B------:R-:W-:Y:S01]  /*1aa10*/  IMAD.MOV.U32 R8, RZ, RZ, R5 ;  /* 0x000000ffff087224 */ /* 0x000fe200078e0005 */
[----:B------:R-:W-:Y:S06]  /*1aa20*/  @P2 BRA `(.L_x_804) ;  /* 0xffffffb000c02947 */ /* 0x000fec000383ffff */
.L_x_793:
[----:B------:R-:W-:Y:S05]  /*1aa30*/  BSYNC B0 ;  /* 0x0000000000007941 */ /* 0x000fea0003800000 */
.L_x_792:
        /* <DEDUP_REMOVED lines=99> */
.L_x_805:
[----:B------:R-:W-:Y:S02]  /*1b070*/  LEA R6, R215, R16, 0x3 ;  /* 0x00000010d7067211 */ /* 0x000fe400078e18ff */
[----:B------:R-:W-:-:S04]  /*1b080*/  SHF.L.U32 R3, R217, 0x1f, RZ ;  /* 0x0000001fd9037819 */ /* 0x000fc800000006ff */
[----:B------:R0:W1:Y:S01]  /*1b090*/  SYNCS.PHASECHK.TRANS64.TRYWAIT P2, [R6+URZ+0x36850], R3 ;  /* 0x03685003060075a7 */ /* 0x000062000804017f */
[----:B------:R-:W-:Y:S05]  /*1b0a0*/  @!P0 BRA `(.L_x_806) ;  /* 0x0000000000048947 */ /* 0x000fea0003800000 */
[----:B------:R-:W-:Y:S01]  /*1b0b0*/  BPT.TRAP 0x1 ;  /* 0x000000040000795c */ /* 0x000fe20000300000 */
.L_x_806:
[----:B------:R-:W-:Y:S01]  /*1b0c0*/  VIADD R16, R16, 0x400 ;  /* 0x0000040010107836 */ /* 0x000fe20000000000 */
[----:B------:R-:W-:Y:S04]  /*1b0d0*/  BSSY B0, `(.L_x_807) ;  /* 0x0000008000007945 */ /* 0x000fe80003800000 */
[----:B------:R-:W-:-:S04]  /*1b0e0*/  SHF.R.U32.HI R16, RZ, 0x4, R16 ;  /* 0x00000004ff107819 */ /* 0x000fc80000011610 */
[----:B------:R-:W-:-:S04]  /*1b0f0*/  LOP3.LUT R16, R16, 0x3fff, RZ, 0xc0, !PT ;  /* 0x00003fff10107812 */ /* 0x000fc800078ec0ff */
[----:B------:R-:W-:-:S05]  /*1b100*/  LOP3.LUT R16, R16, 0x3800000, RZ, 0xfc, !PT ;  /* 0x0380000010107812 */ /* 0x000fca00078efcff */
[----:B------:R-:W-:Y:S01]  /*1b110*/  IMAD R7, R215, 0xa80, R16 ;  /* 0x00000a80d7077824 */ /* 0x000fe200078e0210 */
[----:B-1----:R-:W-:Y:S06]  /*1b120*/  @P2 BRA `(.L_x_808) ;  /* 0x0000000000082947 */ /* 0x002fec0003800000 */
[----:B------:R-:W1:Y:S02]  /*1b130*/  SYNCS.PHASECHK.TRANS64.TRYWAIT P0, [R6+URZ+0x36850], R3 ;  /* 0x03685003060075a7 */ /* 0x000e64000800017f */
[----:B-1----:R-:W-:Y:S05]  /*1b140*/  @!P0 BRA `(.L_x_809) ;  /* 0x000000b4003c8947 */ /* 0x002fea0003800000 */
.L_x_808:
[----:B------:R-:W-:Y:S05]  /*1b150*/  BSYNC B0 ;  /* 0x0000000000007941 */ /* 0x000fea0003800000 */
.L_x_807:
[----:B------:R-:W-:Y:S01]  /*1b160*/  IMAD.MOV.U32 R2, RZ, RZ, R7 ;  /* 0x000000ffff027224 */ /* 0x000fe200078e0007 */
[----:B------:R-:W-:Y:S01]  /*1b170*/  WARPGROUP.ARRIVE ;  /* 0x00000000000079c5 */ /* 0x000fe20000000000 */
[----:B01----:R-:W-:Y:S01]  /*1b180*/  IMAD.MOV.U32 R3, RZ, RZ, 0x40000040 ;  /* 0x40000040ff037424 */ /* 0x003fe200078e00ff */
[----:B------:R-:W-:Y:S01]  /*1b190*/  IADD3 R215, R215, 0x1, RZ ;  /* 0x00000001d7d77810 */ /* 0x000fe20007ffe0ff */
[----:B------:R-:W-:Y:S01]  /*1b1a0*/  @!P1 VIADD R12, R6, 0x36860 ;  /* 0x00036860060c9836 */ /* 0x000fe20000000000 */
[----:B------:R-:W-:Y:S01]  /*1b1b0*/  R2UR UR6, R2 ;  /* 0x00000000020672ca */ /* 0x000fe200000e0000 */
[----:B------:R-:W-:Y:S01]  /*1b1c0*/  VIADD R228, R228, 0x1 ;  /* 0x00000001e4e47836 */ /* 0x000fe20000000000 */
[----:B------:R-:W-:Y:S01]  /*1b1d0*/  R2UR UR7, R3 ;  /* 0x00000000030772ca */ /* 0x000fe200000e0000 */
[----:B------:R-:W-:Y:S01]  /*1b1e0*/  IMAD.MOV.U32 R3, RZ, RZ, 0x40000040 ;  /* 0x40000040ff037424 */ /* 0x000fe200078e00ff */
[----:B------:R-:W-:Y:S02]  /*1b1f0*/  IADD3 R2, R7, 0x80, RZ ;  /* 0x0000008007027810 */ /* 0x000fe40007ffe0ff */
[----:B------:R-:W-:-:S02]  /*1b200*/  MOV R6, RZ ;  /* 0x000000ff00067202 */ /* 0x000fc40000000f00 */
[----:B------:R-:W-:Y:S02]  /*1b210*/  @!P1 PRMT R12, RZ, 0x654, R12 ;  /* 0x00000654ff0c9816 */ /* 0x000fe4000000000c */
[----:B------:R-:W-:-:S04]  /*1b220*/  ISETP.NE.AND P2, PT, R215, 0x2, PT ;  /* 0x00000002d700780c */ /* 0x000fc80003f45270 */
[----:B------:R-:W-:Y:S01]  /*1b230*/  SEL R215, R215, RZ, P2 ;  /* 0x000000ffd7d77207 */ /* 0x000fe20001000000 */
        /* <DEDUP_REMOVED lines=8> */
[----:B------:R-:W-:Y:S02]  /*1b2c0*/  R2UR UR6, R2 ;  /* 0x00000000020672ca */ /* 0x000fe400000e0000 */
[----:B------:R-:W-:Y:S01]  /*1b2d0*/  R2UR UR7, R3 ;  /* 0x00000000030772ca */ /* 0x000fe200000e0000 */
[----:B------:R-:W-:Y:S01]  /*1b2e0*/  IMAD.MOV.U32 R3, RZ, RZ, 0x40000040 ;  /* 0x40000040ff037424 */ /* 0x000fe200078e00ff */
[----:B------:R-:W-:Y:S01]  /*1b2f0*/  IADD3 R2, R7, 0x180, RZ ;  /* 0x0000018007027810 */ /* 0x000fe20007ffe0ff */
[----:B------:R-:W-:Y:S02]  /*1b300*/  WARPGROUP.DEPBAR.LE gsb0, 0x0 ;  /* 0x00008000000079c5 */ /* 0x000fe40000010000 */
[----:B------:R-:W-:-:S12]  /*1b310*/  WARPGROUP.ARRIVE ;  /* 0x00000000000079c5 */ /* 0x000fd80000000000 */
        /* <DEDUP_REMOVED lines=24> */
[----:B------:R-:W0:Y:S04]  /*1b4a0*/  SHFL.BFLY PT, R2, R15, 0x2, 0x1f ;  /* 0x0c401f000f027f89 */ /* 0x000e2800000e0000 */
[----:B------:R-:W1:Y:S01]  /*1b4b0*/  SHFL.BFLY PT, R3, R14, 0x2, 0x1f ;  /* 0x0c401f000e037f89 */ /* 0x000e6200000e0000 */
[----:B0-----:R-:W-:Y:S01]  /*1b4c0*/  FADD.FTZ R2, R2, R15 ;  /* 0x0000000f02027221 */ /* 0x001fe20000010000 */
[----:B-1----:R-:W-:-:S04]  /*1b4d0*/  FADD.FTZ R8, R3, R14 ;  /* 0x0000000e03087221 */ /* 0x002fc80000010000 */
[----:B------:R-:W0:Y:S04]  /*1b4e0*/  SHFL.BFLY PT, R3, R2, 0x1, 0x1f ;  /* 0x0c201f0002037f89 */ /* 0x000e2800000e0000 */
[----:B------:R-:W1:Y:S01]  /*1b4f0*/  SHFL.BFLY PT, R7, R8, 0x1, 0x1f ;  /* 0x0c201f0008077f89 */ /* 0x000e6200000e0000 */
[----:B0-----:R-:W-:Y:S01]  /*1b500*/  FADD.FTZ R13, R2, R3 ;  /* 0x00000003020d7221 */ /* 0x001fe20000010000 */
[----:B------:R-:W-:Y:S01]  /*1b510*/  SEL R2, RZ, 0x1, P2 ;  /* 0x00000001ff027807 */ /* 0x000fe20001000000 */
[----:B------:R-:W-:Y:S02]  /*1b520*/  IMAD.MOV.U32 R3, RZ, RZ, -0x800000 ;  /* 0xff800000ff037424 */ /* 0x000fe400078e00ff */
[----:B-1----:R-:W-:Y:S01]  /*1b530*/  FADD.FTZ R16, R8, R7 ;  /* 0x0000000708107221 */ /* 0x002fe20000010000 */
        /* <DEDUP_REMOVED lines=11> */
[----:B------:R-:W-:-:S03]  /*1b5f0*/  @P0 FFMA.FTZ R3, R8, R5, R9 ;  /* 0x0000000508030223 */ /* 0x000fc60000010009 */
[----:B------:R-:W0:Y:S01]  /*1b600*/  @P0 MUFU.RCP R7, R13 ;  /* 0x0000000d00070308 */ /* 0x000e220000001000 */
[----:B-1----:R-:W-:Y:S01]  /*1b610*/  @P3 FMUL.FTZ R11, R10, 0.69314718246459960938 ;  /* 0x3f3172180a0b3820 */ /* 0x002fe20000410000 */
[----:B------:R-:W-:-:S03]  /*1b620*/  PLOP3.LUT P0, PT, PT, PT, PT, 0x8, 0x0 ;  /* 0x000000000000781c */ /* 0x000fc60003f0e170 */
[----:B------:R-:W-:Y:S01]  /*1b630*/  @P3 FFMA.FTZ R2, R0, R4, R11 ;  /* 0x0000000400023223 */ /* 0x000fe2000001000b */
[----:B------:R-:W-:Y:S02]  /*1b640*/  WARPGROUP.DEPBAR.LE gsb0, 0x0 ;  /* 0x00008000000079c5 */ /* 0x000fe40000010000 */
[----:B------:R-:W-:-:S06]  /*1b650*/  WARPGROUP.ARRIVE ;  /* 0x00000000000079c5 */ /* 0x000fcc0000000000 */
[----:B------:R-:W-:Y:S03]  /*1b660*/  HGMMA.64x192x16.F32 R24, R176, gdesc[UR4].tnspB, R24, gsb0 ;  /* 0x42e00004b0187df0 */ /* 0x000fe60008000818 */
[----:B------:R-:W-:Y:S02]  /*1b670*/  WARPGROUP.DEPBAR.LE gsb0, 0x0 ;  /* 0x00008000000079c5 */ /* 0x000fe40000010000 */
[----:B------:R1:W-:Y:S01]  /*1b680*/  @!P1 SYNCS.ARRIVE.TRANS64.RED.A1T0 RZ, [R12+URZ], RZ ;  /* 0x000000ff0cff99a7 */ /* 0x0003e2000810043f */
[-C--:B--2---:R-:W-:Y:S01]  /*1b690*/  FMUL.FTZ R129, R51, R6.reuse ;  /* 0x0000000633817220 */ /* 0x084fe20000410000 */
        /* <DEDUP_REMOVED lines=95> */
.L_x_735:
[----:B------:R-:W0:Y:S08]  /*1bc90*/  S2UR UR5, SR_CgaCtaId ;  /* 0x00000000000579c3 */ /* 0x000e300000008800 */
[----:B------:R-:W-:Y:S06]  /*1bca0*/  BAR.SYNC.DEFER_BLOCKING 0x5, 0x180 ;  /* 0x0146000000007b1d */ /* 0x000fec0000010000 */
[----:B------:R-:W-:Y:S01]  /*1bcb0*/  UMOV UR4, 0x400 ;  /* 0x0000040000047882 */ /* 0x000fe20000000000 */
[----:B------:R-:W-:Y:S01]  /*1bcc0*/  BSSY B0, `(.L_x_810) ;  /* 0x0000260000007945 */ /* 0x000fe20003800000 */
[----:B0-----:R-:W-:-:S06]  /*1bcd0*/  ULEA UR4, UR5, UR4, 0x18 ;  /* 0x0000000405047291 */ /* 0x001fcc000f8ec03f */
[----:B------:R-:W-:-:S05]  /*1bce0*/  IMAD.U32 R16, RZ, RZ, UR4 ;  /* 0x00000004ff107e24 */ /* 0x000fca000f8e00ff */
[----:B------:R0:W1:Y:S01]  /*1bcf0*/  LDS.128 R132, [R16+0x368d0] ;  /* 0x0368d00010847984 */ /* 0x0000620000000c00 */
[----:B------:R-:W-:Y:S06]  /*1bd00*/  BAR.ARV 0x4, 0x180 ;  /* 0x0106000000007b1d */ /* 0x000fec0000002000 */
[----:B------:R-:W-:Y:S05]  /*1bd10*/  @P0 BRA `(.L_x_811) ;  /* 0x0000001800640947 */ /* 0x000fea0003800000 */
[----:B------:R-:W2:Y:S01]  /*1bd20*/  LDL R6, [R1+0x98] ;  /* 0x0000980001067983 */ /* 0x000ea20000100800 */
[----:B------:R-:W-:Y:S01]  /*1bd30*/  F2FP.F16.F32.PACK_AB R24, R25, R24 ;  /* 0x000000181918723e */ /* 0x000fe200000000ff */
[----:B------:R-:W-:Y:S01]  /*1bd40*/  ULDC.64 UR4, c[0x0][0xc00] ;  /* 0x0003000000047ab9 */ /* 0x000fe20000000a00 */
[----:B------:R-:W-:Y:S01]  /*1bd50*/  F2FP.F16.F32.PACK_AB R25, R139, R124 ;  /* 0x0000007c8b19723e */ /* 0x000fe200000000ff */
[----:B------:R-:W3:Y:S01]  /*1bd60*/  S2R R7, SR_SWINHI ;  /* 0x0000000000077919 */ /* 0x000ee20000002f00 */
        /* <DEDUP_REMOVED lines=16> */
[----:B------:R-:W-:Y:S02]  /*1be70*/  MOV R4, R16 ;  /* 0x0000001000047202 */ /* 0x000fe40000000f00 */
[----:B---3--:R-:W-:Y:S02]  /*1be80*/  MOV R5, R7 ;  /* 0x0000000700057202 */ /* 0x008fe40000000f00 */
        /* <DEDUP_REMOVED lines=23> */
[----:B------:R-:W-:Y:S01]  /*1c000*/  F2FP.F16.F32.PACK_AB R115, R119, R118 ;  /* 0x000000767773723e */ /* 0x000fe200000000ff */
[----:B------:R-:W-:Y:S01]  /*1c010*/  BAR.SYNC.DEFER_BLOCKING 0x1, 0x100 ;  /* 0x0044000000007b1d */ /* 0x000fe20000010000 */
[----:B--2---:R-:W-:-:S03]  /*1c020*/  IMAD.WIDE R26, R6, 0x2, R4 ;  /* 0x00000002061a7825 */ /* 0x004fc600078e0204 */
[C---:B------:R-:W-:Y:S02]  /*1c030*/  IADD3 R145, P6, R26.reuse, 0x60, RZ ;  /* 0x000000601a917810 */ /* 0x040fe40007fde0ff */
[C---:B------:R-:W-:Y:S02]  /*1c040*/  LOP3.LUT R7, R26.reuse, 0x380, RZ, 0xc0, !PT ;  /* 0x000003801a077812 */ /* 0x040fe400078ec0ff */
[C---:B------:R-:W-:Y:S01]  /*1c050*/  IADD3 R143, P1, R26.reuse, 0x40, RZ ;  /* 0x000000401a8f7810 */ /* 0x040fe20007f3e0ff */
[--C-:B------:R-:W-:Y:S01]  /*1c060*/  IMAD.X R13, RZ, RZ, R27.reuse, P6 ;  /* 0x000000ffff0d7224 */ /* 0x100fe200030e061b */
[C---:B------:R-:W-:Y:S02]  /*1c070*/  IADD3 R147, P5, R26.reuse, 0x4000, RZ ;  /* 0x000040001a937810 */ /* 0x040fe40007fbe0ff */
[----:B------:R-:W-:Y:S01]  /*1c080*/  IADD3 R141, P2, R26, 0x20, RZ ;  /* 0x000000201a8d7810 */ /* 0x000fe20007f5e0ff */
[--C-:B------:R-:W-:Y:S01]  /*1c090*/  IMAD.X R11, RZ, RZ, R27.reuse, P1 ;  /* 0x000000ffff0b7224 */ /* 0x100fe200008e061b */
[----:B------:R-:W-:Y:S01]  /*1c0a0*/  LOP3.LUT R12, R145, 0x380, RZ, 0xc0, !PT ;  /* 0x00000380910c7812 */ /* 0x000fe200078ec0ff */
[----:B------:R-:W-:Y:S01]  /*1c0b0*/  IMAD.X R15, RZ, RZ, R27, P5 ;  /* 0x000000ffff0f7224 */ /* 0x000fe200028e061b */
[----:B------:R-:W-:-:S02]  /*1c0c0*/  SHF.R.U64 R7, R7, 0x3, RZ ;  /* 0x0000000307077819 */ /* 0x000fc400000012ff */
[----:B------:R-:W-:Y:S02]  /*1c0d0*/  IADD3.X R9, RZ, R27, RZ, P2, !PT ;  /* 0x0000001bff097210 */ /* 0x000fe400017fe4ff */
[C---:B------:R-:W-:Y:S02]  /*1c0e0*/  IADD3 R20, P0, R26.reuse, 0x4020, RZ ;  /* 0x000040201a147810 */ /* 0x040fe40007f1e0ff */
[C---:B------:R-:W-:Y:S02]  /*1c0f0*/  IADD3 R30, P4, R26.reuse, 0x4040, RZ ;  /* 0x000040401a1e7810 */ /* 0x040fe40007f9e0ff */
[C---:B------:R-:W-:Y:S02]  /*1c100*/  IADD3 R34, P3, R26.reuse, 0x4060, RZ ;  /* 0x000040601a227810 */ /* 0x040fe40007f7e0ff */
[C---:B------:R-:W-:Y:S01]  /*1c110*/  IADD3 R38, P2, R26.reuse, 0x8000, RZ ;  /* 0x000080001a267810 */ /* 0x040fe20007f5e0ff */
[--C-:B------:R-:W-:Y:S01]  /*1c120*/  IMAD.X R31, RZ, RZ, R27.reuse, P4 ;  /* 0x000000ffff1f7224 */ /* 0x100fe200020e061b */
[C---:B------:R-:W-:Y:S01]  /*1c130*/  IADD3 R6, P1, R26.reuse, 0x8020, RZ ;  /* 0x000080201a067810 */ /* 0x040fe20007f3e0ff */
[--C-:B------:R-:W-:Y:S01]  /*1c140*/  IMAD.X R35, RZ, RZ, R27.reuse, P3 ;  /* 0x000000ffff237224 */ /* 0x100fe200018e061b */
[C---:B------:R-:W-:Y:S01]  /*1c150*/  IADD3 R46, P6, R26.reuse, 0x8040, RZ ;  /* 0x000080401a2e7810 */ /* 0x040fe20007fde0ff */
[----:B------:R-:W-:Y:S01]  /*1c160*/  IMAD.X R39, RZ, RZ, R27, P2 ;  /* 0x000000ffff277224 */ /* 0x000fe200010e061b */
[----:B------:R-:W-:-:S02]  /*1c170*/  IADD3 R78, P5, R26, 0x8060, RZ ;  /* 0x000080601a4e7810 */ /* 0x000fc40007fbe0ff */
[----:B------:R-:W-:Y:S01]  /*1c180*/  SHF.R.U64 R12, R12, 0x3, RZ ;  /* 0x000000030c0c7819 */ /* 0x000fe200000012ff */
[--C-:B------:R-:W-:Y:S01]  /*1c190*/  IMAD.X R47, RZ, RZ, R27.reuse, P6 ;  /* 0x000000ffff2f7224 */ /* 0x100fe200030e061b */
[----:B------:R-:W-:Y:S01]  /*1c1a0*/  LOP3.LUT R26, R7, R26, RZ, 0x3c, !PT ;  /* 0x0000001a071a7212 */ /* 0x000fe200078e3cff */
[----:B------:R-:W-:Y:S01]  /*1c1b0*/  IMAD.X R7, RZ, RZ, R27, P5 ;  /* 0x000000ffff077224 */ /* 0x000fe200028e061b */
[----:B------:R-:W-:Y:S02]  /*1c1c0*/  LOP3.LUT R8, R141, 0x380, RZ, 0xc0, !PT ;  /* 0x000003808d087812 */ /* 0x000fe400078ec0ff */
[----:B------:R-:W-:Y:S02]  /*1c1d0*/  LOP3.LUT R10, R143, 0x380, RZ, 0xc0, !PT ;  /* 0x000003808f0a7812 */ /* 0x000fe400078ec0ff */
[----:B------:R-:W-:Y:S02]  /*1c1e0*/  LOP3.LUT R12, R12, R145, RZ, 0x3c, !PT ;  /* 0x000000910c0c7212 */ /* 0x000fe400078e3cff */
[----:B------:R-:W-:-:S02]  /*1c1f0*/  IADD3.X R21, RZ, R27, RZ, P0, !PT ;  /* 0x0000001bff157210 */ /* 0x000fc400007fe4ff */
[-C--:B------:R-:W-:Y:S02]  /*1c200*/  IADD3.X R43, RZ, R27.reuse, RZ, P1, !PT ;  /* 0x0000001bff2b7210 */ /* 0x080fe40000ffe4ff */
[----:B------:R-:W-:Y:S02]  /*1c210*/  SHF.R.U64 R8, R8, 0x3, RZ ;  /* 0x0000000308087819 */ /* 0x000fe400000012ff */
[----:B------:R-:W-:Y:S02]  /*1c220*/  LOP3.LUT R145, R34, 0x380, RZ, 0xc0, !PT ;  /* 0x0000038022917812 */ /* 0x000fe400078ec0ff */
[----:B------:R-:W-:Y:S02]  /*1c230*/  MOV R86, R26 ;  /* 0x0000001a00567202 */ /* 0x000fe40000000f00 */
[----:B------:R-:W-:Y:S02]  /*1c240*/  SHF.R.U64 R10, R10, 0x3, RZ ;  /* 0x000000030a0a7819 */ /* 0x000fe400000012ff */
[----:B------:R-:W-:-:S02]  /*1c250*/  LOP3.LUT R27, R6, 0x380, RZ, 0xc0, !PT ;  /* 0x00000380061b7812 */ /* 0x000fc400078ec0ff */
[----:B------:R-:W-:Y:S02]  /*1c260*/  LOP3.LUT R14, R147, 0x380, RZ, 0xc0, !PT ;  /* 0x00000380930e7812 */ /* 0x000fe400078ec0ff */
[----:B------:R-:W-:Y:S02]  /*1c270*/  LOP3.LUT R8, R8, R141, RZ, 0x3c, !PT ;  /* 0x0000008d08087212 */ /* 0x000fe400078e3cff */
[----:B------:R-:W-:Y:S02]  /*1c280*/  SHF.R.U64 R145, R145, 0x3, RZ ;  /* 0x0000000391917819 */ /* 0x000fe400000012ff */
[----:B------:R-:W-:Y:S02]  /*1c290*/  F2FP.F16.F32.PACK_AB R26, R29, R28 ;  /* 0x0000001c1d1a723e */ /* 0x000fe400000000ff */
[----:B------:R-:W-:Y:S02]  /*1c2a0*/  LOP3.LUT R10, R10, R143, RZ, 0x3c, !PT ;  /* 0x0000008f0a0a7212 */ /* 0x000fe400078e3cff */
[----:B------:R-:W-:-:S02]  /*1c2b0*/  LOP3.LUT R141, R20, 0x380, RZ, 0xc0, !PT ;  /* 0x00000380148d7812 */ /* 0x000fc400078ec0ff */
[----:B------:R-:W-:Y:S02]  /*1c2c0*/  SHF.R.U64 R29, R27, 0x3, RZ ;  /* 0x000000031b1d7819 */ /* 0x000fe400000012ff */
[----:B------:R-:W-:Y:S02]  /*1c2d0*/  LOP3.LUT R143, R30, 0x380, RZ, 0xc0, !PT ;  /* 0x000003801e8f7812 */ /* 0x000fe400078ec0ff */
[----:B------:R-:W-:Y:S02]  /*1c2e0*/  SHF.R.U64 R14, R14, 0x3, RZ ;  /* 0x000000030e0e7819 */ /* 0x000fe400000012ff */
[----:B------:R-:W-:Y:S02]  /*1c2f0*/  LOP3.LUT R34, R145, R34, RZ, 0x3c, !PT ;  /* 0x0000002291227212 */ /* 0x000fe400078e3cff */
[----:B------:R-:W-:Y:S02]  /*1c300*/  SHF.R.U64 R141, R141, 0x3, RZ ;  /* 0x000000038d8d7819 */ /* 0x000fe400000012ff */
[----:B------:R-:W-:-:S02]  /*1c310*/  LOP3.LUT R42, R29, R6, RZ, 0x3c, !PT ;  /* 0x000000061d2a7212 */ /* 0x000fc400078e3cff */
[----:B------:R-:W-:Y:S02]  /*1c320*/  SHF.R.U64 R143, R143, 0x3, RZ ;  /* 0x000000038f8f7819 */ /* 0x000fe400000012ff */
[----:B------:R-:W-:Y:S02]  /*1c330*/  MOV R11, R10 ;  /* 0x0000000a000b7202 */ /* 0x000fe40000000f00 */
[----:B------:R-:W-:Y:S02]  /*1c340*/  LOP3.LUT R14, R14, R147, RZ, 0x3c, !PT ;  /* 0x000000930e0e7212 */ /* 0x000fe400078e3cff */
[----:B------:R-:W-:Y:S02]  /*1c350*/  F2FP.F16.F32.PACK_AB R27, R138, R123 ;  /* 0x0000007b8a1b723e */ /* 0x000fe400000000ff */
[----:B------:R-:W-:Y:S02]  /*1c360*/  MOV R28, R8 ;  /* 0x00000008001c7202 */ /* 0x000fe40000000f00 */
[----:B------:R-:W-:Y:S01]  /*1c370*/  MOV R10, R34 ;  /* 0x00000022000a7202 */ /* 0x000fe20000000f00 */
[----:B------:R-:W-:Y:S01]  /*1c380*/  STSM.16.M88.4 [R86], R24 ;  /* 0x0000001856007844 */ /* 0x000fe20000000200 */
[----:B------:R-:W-:-:S02]  /*1c390*/  LOP3.LUT R147, R38, 0x380, RZ, 0xc0, !PT ;  /* 0x0000038026937812 */ /* 0x000fc400078ec0ff */
[----:B------:R-:W-:Y:S02]  /*1c3a0*/  LOP3.LUT R20, R141, R20, RZ, 0x3c, !PT ;  /* 0x000000148d147212 */ /* 0x000fe400078e3cff */
[----:B------:R-:W-:Y:S02]  /*1c3b0*/  MOV R8, R42 ;  /* 0x0000002a00087202 */ /* 0x000fe40000000f00 */
[----:B------:R-:W-:Y:S02]  /*1c3c0*/  F2FP.F16.F32.PACK_AB R34, R37, R36 ;  /* 0x000000242522723e */ /* 0x000fe400000000ff */
[----:B------:R-:W-:Y:S02]  /*1c3d0*/  F2FP.F16.F32.PACK_AB R35, R136, R121 ;  /* 0x000000798823723e */ /* 0x000fe400000000ff */
[----:B------:R-:W-:Y:S02]  /*1c3e0*/  LOP3.LUT R30, R143, R30, RZ, 0x3c, !PT ;  /* 0x0000001e8f1e7212 */ /* 0x000fe400078e3cff */
[----:B------:R-:W-:Y:S01]  /*1c3f0*/  F2FP.F16.F32.PACK_AB R42, R45, R44 ;  /* 0x0000002c2d2a723e */ /* 0x000fe200000000ff */
[----:B------:R-:W-:Y:S01]  /*1c400*/  STSM.16.M88.4 [R28], R32 ;  /* 0x000000201c007844 */ /* 0x000fe20000000200 */
[----:B------:R-:W-:-:S02]  /*1c410*/  F2FP.F16.F32.PACK_AB R43, R130, R0 ;  /* 0x00000000822b723e */ /* 0x000fc400000000ff */
[----:B------:R-:W-:Y:S01]  /*1c420*/  LOP3.LUT R139, R46, 0x380, RZ, 0xc0, !PT ;  /* 0x000003802e8b7812 */ /* 0x000fe200078ec0ff */
[----:B------:R-:W2:Y:S01]  /*1c430*/  LDC R0, c[0x0][0xbe8] ;  /* 0x0002fa00ff007b82 */ /* 0x000ea20000000800 */
[----:B------:R-:W-:Y:S01]  /*1c440*/  MOV R12, R12 ;  /* 0x0000000c000c7202 */ /* 0x000fe20000000f00 */
[----:B------:R-:W-:Y:S01]  /*1c450*/  STSM.16.M88.4 [R11], R40 ;  /* 0x000000280b007844 */ /* 0x000fe20000000200 */
[----:B------:R-:W-:Y:S02]  /*1c460*/  LOP3.LUT R141, R78, 0x380, RZ, 0xc0, !PT ;  /* 0x000003804e8d7812 */ /* 0x000fe400078ec0ff */
[----:B------:R-:W-:Y:S01]  /*1c470*/  MOV R14, R14 ;  /* 0x0000000e000e7202 */ /* 0x000fe20000000f00 */
[----:B------:R-:W-:Y:S01]  /*1c480*/  STSM.16.M88.4 [R12], R48 ;  /* 0x000000300c007844 */ /* 0x000fe20000000200 */
[----:B------:R-:W-:Y:S02]  /*1c490*/  SHF.R.U64 R147, R147, 0x3, RZ ;  /* 0x0000000393937819 */ /* 0x000fe400000012ff */
[----:B------:R-:W-:Y:S01]  /*1c4a0*/  MOV R20, R20 ;  /* 0x0000001400147202 */ /* 0x000fe20000000f00 */
[----:B------:R-:W-:Y:S01]  /*1c4b0*/  STSM.16.M88.4 [R14], R56 ;  /* 0x000000380e007844 */ /* 0x000fe20000000200 */
[----:B------:R-:W-:-:S02]  /*1c4c0*/  MOV R30, R30 ;  /* 0x0000001e001e7202 */ /* 0x000fc40000000f00 */
[----:B------:R-:W-:Y:S01]  /*1c4d0*/  SHF.R.U64 R139, R139, 0x3, RZ ;  /* 0x000000038b8b7819 */ /* 0x000fe200000012ff */
[----:B------:R3:W-:Y:S01]  /*1c4e0*/  STSM.16.M88.4 [R20], R64 ;  /* 0x0000004014007844 */ /* 0x0007e20000000200 */
[----:B------:R-:W-:Y:S02]  /*1c4f0*/  SHF.R.U64 R141, R141, 0x3, RZ ;  /* 0x000000038d8d7819 */ /* 0x000fe400000012ff */
[----:B------:R-:W-:Y:S01]  /*1c500*/  LOP3.LUT R38, R147, R38, RZ, 0x3c, !PT ;  /* 0x0000002693267212 */ /* 0x000fe200078e3cff */
[----:B------:R-:W-:Y:S01]  /*1c510*/  STSM.16.M88.4 [R30], R72 ;  /* 0x000000481e007844 */ /* 0x000fe20000000200 */
[----:B------:R-:W-:Y:S02]  /*1c520*/  LOP3.LUT R46, R139, R46, RZ, 0x3c, !PT ;  /* 0x0000002e8b2e7212 */ /* 0x000fe400078e3cff */
[----:B------:R-:W-:Y:S01]  /*1c530*/  LOP3.LUT R6, R141, R78, RZ, 0x3c, !PT ;  /* 0x0000004e8d067212 */ /* 0x000fe200078e3cff */
[----:B------:R4:W-:Y:S01]  /*1c540*/  STSM.16.M88.4 [R10], R80 ;  /* 0x000000500a007844 */ /* 0x0009e20000000200 */
[----:B------:R-:W-:-:S02]  /*1c550*/  MOV R38, R38 ;  /* 0x0000002600267202 */ /* 0x000fc40000000f00 */
[----:B------:R-:W-:Y:S02]  /*1c560*/  ISETP.NE.U32.AND P0, PT, RZ, UR4, PT ;  /* 0x00000004ff007c0c */ /* 0x000fe4000bf05070 */
[----:B------:R-:W-:Y:S01]  /*1c570*/  MOV R46, R46 ;  /* 0x0000002e002e7202 */ /* 0x000fe20000000f00 */
[----:B------:R-:W-:Y:S01]  /*1c580*/  STSM.16.M88.4 [R38], R88 ;  /* 0x0000005826007844 */ /* 0x000fe20000000200 */
[----:B------:R-:W-:Y:S01]  /*1c590*/  MOV R9, R6 ;  /* 0x0000000600097202 */ /* 0x000fe20000000f00 */
[----:B---3--:R-:W-:Y:S01]  /*1c5a0*/  IMAD.MOV.U32 R20, RZ, RZ, RZ ;  /* 0x000000ffff147224 */ /* 0x008fe200078e00ff */
[----:B------:R-:W-:Y:S01]  /*1c5b0*/  ISETP.NE.AND.EX P0, PT, RZ, UR5, PT, P0 ;  /* 0x00000005ff007c0c */ /* 0x000fe2000bf05300 */
[----:B------:R3:W-:Y:S04]  /*1c5c0*/  STSM.16.M88.4 [R8], R96 ;  /* 0x0000006008007844 */ /* 0x0007e80000000200 */
[----:B------:R0:W-:Y:S01]  /*1c5d0*/  STSM.16.M88.4 [R46], R104 ;  /* 0x000000682e007844 */ /* 0x0001e20000000200 */
[----:B----4-:R-:W-:-:S03]  /*1c5e0*/  IADD3 R10, P1, R225, UR4, RZ ;  /* 0x00000004e10a7c10 */ /* 0x010fc6000ff3e0ff */
[----:B------:R0:W-:Y:S01]  /*1c5f0*/  STSM.16.M88.4 [R9], R112 ;  /* 0x0000007009007844 */ /* 0x0001e20000000200 */
[----:B------:R-:W-:Y:S01]  /*1c600*/  IADD3.X R11, R226, UR5, RZ, P1, !PT ;  /* 0x00000005e20b7c10 */ /* 0x000fe20008ffe4ff */
[----:B------:R-:W-:Y:S01]  /*1c610*/  ULDC.64 UR4, c[0x0][0xc08] ;  /* 0x0003020000047ab9 */ /* 0x000fe20000000a00 */
[----:B------:R-:W-:Y:S01]  /*1c620*/  BAR.SYNC.DEFER_BLOCKING 0x1, 0x100 ;  /* 0x0044000000007b1d */ /* 0x000fe20000010000 */
[----:B------:R-:W-:-:S04]  /*1c630*/  ISETP.NE.U32.AND P2, PT, RZ, UR4, PT ;  /* 0x00000004ff007c0c */ /* 0x000fc8000bf45070 */
[----:B------:R-:W-:-:S13]  /*1c640*/  ISETP.NE.AND.EX P2, PT, RZ, UR5, PT, P2 ;  /* 0x00000005ff007c0c */ /* 0x000fda000bf45320 */
[----:B------:R-:W-:Y:S01]  /*1c650*/  @P2 IADD3 R6, P3, R225, UR4, RZ ;  /* 0x00000004e1062c10 */ /* 0x000fe2000ff7e0ff */
[----:B------:R-:W-:Y:S02]  /*1c660*/  ULDC UR4, c[0x0][0xa88] ;  /* 0x0002a20000047ab9 */ /* 0x000fe40000000800 */
[----:B------:R-:W-:Y:S02]  /*1c670*/  MOV R61, UR4 ;  /* 0x00000004003d7c02 */ /* 0x000fe40008000f00 */
[----:B------:R-:W-:Y:S01]  /*1c680*/  @P2 IADD3.X R7, R226, UR5, RZ, P3, !PT ;  /* 0x00000005e2072c10 */ /* 0x000fe20009ffe4ff */
[----:B------:R0:W5:Y:S01]  /*1c690*/  @P0 LDG.E R20, desc[UR60][R10.64] ;  /* 0x0000003c0a140981 */ /* 0x000162000c1e1900 */
[----:B--2---:R-:W-:-:S03]  /*1c6a0*/  ISETP.NE.AND P1, PT, R0, 0x1, PT ;  /* 0x000000010000780c */ /* 0x004fc60003f25270 */
[----:B------:R0:W5:Y:S10]  /*1c6b0*/  @P2 LDG.E R61, desc[UR60][R6.64] ;  /* 0x0000003c063d2981 */ /* 0x000174000c1e1900 */
[----:B---3--:R-:W2:Y:S08]  /*1c6c0*/  @P1 LDC R8, c[0x0][0xbec] ;  /* 0x0002fb00ff081b82 */ /* 0x008eb00000000800 */
[----:B------:R-:W3:Y:S01]  /*1c6d0*/  @P1 LDC R15, c[0x0][0xbf0] ;  /* 0x0002fc00ff0f1b82 */ /* 0x000ee20000000800 */
[----:B0-----:R-:W-:Y:S05]  /*1c6e0*/  @P2 BRA `(.L_x_812) ;  /* 0x0000000000102947 */ /* 0x001fea0003800000 */
[----:B------:R-:W-:Y:S05]  /*1c6f0*/  @!P0 BRA `(.L_x_812) ;  /* 0x00000000000c8947 */ /* 0x000fea0003800000 */
[----:B------:R-:W4:Y:S04]  /*1c700*/  LDG.E R6, desc[UR60][R10.64] ;  /* 0x0000003c0a067981 */ /* 0x000f28000c1e1900 */
[----:B-----5:R-:W4:Y:S02]  /*1c710*/  LDG.E R61, desc[UR60][R10.64+0x4] ;  /* 0x0000043c0a3d7981 */ /* 0x020f24000c1e1900 */
[----:B----4-:R-:W-:-:S07]  /*1c720*/  IMAD.IADD R61, R61, 0x1, -R6 ;  /* 0x000000013d3d7824 */ /* 0x010fce00078e0a06 */
.L_x_812:
[----:B------:R-:W4:Y:S01]  /*1c730*/  LDL R6, [R1+0x94] ;  /* 0x0000940001067983 */ /* 0x000f220000100800 */
[----:B------:R-:W-:Y:S01]  /*1c740*/  SHF.R.S32.HI R60, RZ, 0x1f, R224 ;  /* 0x0000001fff3c7819 */ /* 0x000fe200000114e0 */
[----:B------:R-:W-:Y:S02]  /*1c750*/  ULDC.64 UR4, c[0x0][0xb90] ;  /* 0x0002e40000047ab9 */ /* 0x000fe40000000a00 */
[----:B------:R-:W3:Y:S01]  /*1c760*/  LDL R26, [R1+0x8c] ;  /* 0x00008c00011a7983 */ /* 0x000ee20000100800 */
[----:B-----5:R-:W-:Y:S01]  /*1c770*/  SHF.R.S32.HI R21, RZ, 0x1f, R20 ;  /* 0x0000001fff157819 */ /* 0x020fe20000011414 */
[----:B------:R-:W-:Y:S01]  /*1c780*/  IMAD R7, R60, UR4, RZ ;  /* 0x000000043c077c24 */ /* 0x000fe2000f8e02ff */
[----:B------:R-:W-:Y:S02]  /*1c790*/  LEA R11, R231, R219, 0x6 ;  /* 0x000000dbe70b7211 */ /* 0x000fe400078e30ff */
[----:B------:R-:W-:Y:S01]  /*1c7a0*/  SEL R232, R232, RZ, !P0 ;  /* 0x000000ffe8e87207 */ /* 0x000fe20004000000 */
[----:B------:R-:W-:Y:S01]  /*1c7b0*/  IMAD R13, R224, UR5, R7 ;  /* 0x00000005e00d7c24 */ /* 0x000fe2000f8e0207 */
[----:B------:R-:W-:Y:S01]  /*1c7c0*/  SEL R227, R227, RZ, !P0 ;  /* 0x000000ffe3e37207 */ /* 0x000fe20004000000 */
[----:B------:R-:W-:Y:S01]  /*1c7d0*/  IMAD.WIDE R4, R11, 0x2, R4 ;  /* 0x000000020b047825 */ /* 0x000fe200078e0204 */
[----:B------:R-:W0:Y:S03]  /*1c7e0*/  @P1 LDC R65, c[0x0][0xbec] ;  /* 0x0002fb00ff411b82 */ /* 0x000e260000000800 */
[----:B------:R-:W-:Y:S01]  /*1c7f0*/  IMAD R61, R61, R0, RZ ;  /* 0x000000003d3d7224 */ /* 0x000fe200078e02ff */
[----:B------:R-:W-:-:S04]  /*1c800*/  IADD3 R29, P4, R4, 0x4000, RZ ;  /* 0x00004000041d7810 */ /* 0x000fc80007f9e0ff */
[----:B------:R-:W1:Y:S01]  /*1c810*/  @P1 LDC R67, c[0x0][0xbf0] ;  /* 0x0002fc00ff431b82 */ /* 0x000e620000000800 */
[----:B------:R-:W-:Y:S02]  /*1c820*/  IADD3 R37, P3, R4, 0x6000, RZ ;  /* 0x0000600004257810 */ /* 0x000fe40007f7e0ff */
[----:B------:R-:W-:Y:S02]  /*1c830*/  LOP3.LUT R28, R29, 0x380, RZ, 0xc0, !PT ;  /* 0x000003801d1c7812 */ /* 0x000fe400078ec0ff */
[----:B------:R-:W-:Y:S02]  /*1c840*/  LOP3.LUT R36, R37, 0x380, RZ, 0xc0, !PT ;  /* 0x0000038025247812 */ /* 0x000fe400078ec0ff */
[----:B------:R-:W-:Y:S02]  /*1c850*/  SHF.R.U64 R28, R28, 0x3, RZ ;  /* 0x000000031c1c7819 */ /* 0x000fe400000012ff */
[----:B------:R-:W-:Y:S02]  /*1c860*/  SHF.R.U64 R36, R36, 0x3, RZ ;  /* 0x0000000324247819 */ /* 0x000fe400000012ff */
[----:B------:R-:W-:Y:S01]  /*1c870*/  LOP3.LUT R28, R28, R29, RZ, 0x3c, !PT ;  /* 0x0000001d1c1c7212 */ /* 0x000fe200078e3cff */
[--C-:B------:R-:W-:Y:S01]  /*1c880*/  IMAD.X R29, RZ, RZ, R5.reuse, P4 ;  /* 0x000000ffff1d7224 */ /* 0x100fe200020e0605 */
[----:B------:R-:W-:Y:S01]  /*1c890*/  LOP3.LUT R36, R36, R37, RZ, 0x3c, !PT ;  /* 0x0000002524247212 */ /* 0x000fe200078e3cff */
[----:B------:R-:W-:Y:S01]  /*1c8a0*/  IMAD.X R37, RZ, RZ, R5, P3 ;  /* 0x000000ffff257224 */ /* 0x000fe200018e0605 */
[----:B------:R-:W-:-:S04]  /*1c8b0*/  IADD3 R53, P4, R4, 0xa000, RZ ;  /* 0x0000a00004357810 */ /* 0x000fc80007f9e0ff */
[----:B------:R-:W-:-:S04]  /*1c8c0*/  LOP3.LUT R52, R53, 0x380, RZ, 0xc0, !PT ;  /* 0x0000038035347812 */ /* 0x000fc800078ec0ff */
[----:B------:R-:W-:-:S04]  /*1c8d0*/  SHF.R.U64 R52, R52, 0x3, RZ ;  /* 0x0000000334347819 */ /* 0x000fc800000012ff */
[----:B------:R-:W-:Y:S01]  /*1c8e0*/  LOP3.LUT R52, R52, R53, RZ, 0x3c, !PT ;  /* 0x0000003534347212 */ /* 0x000fe200078e3cff */
[----:B------:R-:W-:Y:S01]  /*1c8f0*/  IMAD.X R53, RZ, RZ, R5, P4 ;  /* 0x000000ffff357224 */ /* 0x000fe200020e0605 */
[C---:B------:R-:W-:Y:S01]  /*1c900*/  LEA R66, R230.reuse, R231, 0x7 ;  /* 0x000000e7e6427211 */ /* 0x040fe200078e38ff */
[----:B------:R-:W-:Y:S01]  /*1c910*/  BSSY B1, `(.L_x_813) ;  /* 0x00000a1000017945 */ /* 0x000fe20003800000 */
[----:B------:R-:W-:Y:S02]  /*1c920*/  SHF.R.S32.HI R68, RZ, 0x1f, R222 ;  /* 0x0000001fff447819 */ /* 0x000fe400000114de */
[----:B------:R-:W-:Y:S02]  /*1c930*/  SHF.R.S32.HI R69, RZ, 0x1f, R221 ;  /* 0x0000001fff457819 */ /* 0x000fe400000114dd */
[----:B------:R-:W-:Y:S01]  /*1c940*/  SHF.R.S32.HI R70, RZ, 0x1f, R219 ;  /* 0x0000001fff467819 */ /* 0x000fe200000114db */
[----:B----4-:R-:W-:-:S04]  /*1c950*/  IMAD R25, R230, 0x80, R6 ;  /* 0x00000080e6197824 */ /* 0x010fc800078e0206 */
[----:B--2---:R-:W-:-:S04]  /*1c960*/  @P1 IMAD.HI.U32 R8, R25, R8, RZ ;  /* 0x0000000819081227 */ /* 0x004fc800078e00ff */
[----:B------:R-:W-:Y:S01]  /*1c970*/  IMAD.MOV.U32 R9, RZ, RZ, R25 ;  /* 0x000000ffff097224 */ /* 0x000fe200078e0019 */
[----:B---3--:R-:W-:Y:S01]  /*1c980*/  @P1 SHF.R.U32.HI R9, RZ, R15, R8 ;  /* 0x0000000fff091219 */ /* 0x008fe20000011608 */
[----:B------:R-:W-:Y:S01]  /*1c990*/  IMAD.WIDE.U32 R6, R224, UR4, R20 ;  /* 0x00000004e0067c25 */ /* 0x000fe2000f8e0014 */
[----:B------:R-:W-:-:S03]  /*1c9a0*/  ULDC.64 UR4, c[0x0][0xb98] ;  /* 0x0002e60000047ab9 */ /* 0x000fc60000000a00 */
[----:B------:R-:W-:Y:S02]  /*1c9b0*/  IMAD.IADD R7, R7, 0x1, R13 ;  /* 0x0000000107077824 */ /* 0x000fe400078e020d */
[----:B------:R-:W-:Y:S02]  /*1c9c0*/  IMAD.MOV R13, RZ, RZ, -R9 ;  /* 0x000000ffff0d7224 */ /* 0x000fe400078e0a09 */
[----:B------:R-:W-:Y:S02]  /*1c9d0*/  IMAD R8, R232, UR4, RZ ;  /* 0x00000004e8087c24 */ /* 0x000fe4000f8e02ff */
[----:B------:R-:W-:-:S04]  /*1c9e0*/  IMAD.WIDE.U32 R6, R227, UR4, R6 ;  /* 0x00000004e3067c25 */ /* 0x000fc8000f8e0006 */
[----:B------:R-:W-:Y:S01]  /*1c9f0*/  IMAD R11, R0, R13, R25 ;  /* 0x0000000d000b7224 */ /* 0x000fe200078e0219 */
[----:B------:R-:W-:Y:S01]  /*1ca00*/  SHF.R.S32.HI R13, RZ, 0x1f, R9 ;  /* 0x0000001fff0d7819 */ /* 0x000fe20000011409 */
[----:B------:R-:W-:Y:S01]  /*1ca10*/  IMAD R10, R227, UR5, R8 ;  /* 0x00000005e30a7c24 */ /* 0x000fe2000f8e0208 */
[----:B------:R-:W-:Y:S01]  /*1ca20*/  IADD3 R6, P0, R9, R6, RZ ;  /* 0x0000000609067210 */ /* 0x000fe20007f1e0ff */
[----:B------:R-:W-:Y:S01]  /*1ca30*/  ULDC.64 UR4, c[0x0][0xb88] ;  /* 0x0002e20000047ab9 */ /* 0x000fe20000000a00 */
[----:B------:R-:W-:Y:S02]  /*1ca40*/  SHF.R.S32.HI R8, RZ, 0x1f, R11 ;  /* 0x0000001fff087819 */ /* 0x000fe4000001140b */
[----:B------:R-:W-:-:S03]  /*1ca50*/  IADD3.X R7, R13, R7, R10, P0, !PT ;  /* 0x000000070d077210 */ /* 0x000fc600007fe40a */
[----:B------:R-:W-:Y:S01]  /*1ca60*/  IMAD R10, R8, UR4, RZ ;  /* 0x00000004080a7c24 */ /* 0x000fe2000f8e02ff */
[----:B------:R-:W-:Y:S01]  /*1ca70*/  IADD3 R9, P2, R4, 0x1000, RZ ;  /* 0x0000100004097810 */ /* 0x000fe20007f5e0ff */
[----:B------:R-:W-:-:S04]  /*1ca80*/  IMAD.WIDE.U32 R6, R11, UR4, R6 ;  /* 0x000000040b067c25 */ /* 0x000fc8000f8e0006 */
[----:B------:R-:W-:Y:S01]  /*1ca90*/  IMAD R15, R11, UR5, R10 ;  /* 0x000000050b0f7c24 */ /* 0x000fe2000f8e020a */
[----:B------:R-:W-:Y:S01]  /*1caa0*/  ULDC.64 UR4, c[0x0][0xb50] ;  /* 0x0002d40000047ab9 */ /* 0x000fe20000000a00 */
[----:B------:R-:W-:Y:S02]  /*1cab0*/  LOP3.LUT R8, R9, 0x380, RZ, 0xc0, !PT ;  /* 0x0000038009087812 */ /* 0x000fe400078ec0ff */
[----:B------:R-:W-:Y:S01]  /*1cac0*/  IMAD.IADD R7, R7, 0x1, R15 ;  /* 0x0000000107077824 */ /* 0x000fe200078e020f */
[----:B------:R-:W-:Y:S02]  /*1cad0*/  LEA R10, P0, R6, UR4, 0x2 ;  /* 0x00000004060a7c11 */ /* 0x000fe4000f8010ff */
[----:B------:R-:W-:Y:S02]  /*1cae0*/  SHF.R.U64 R8, R8, 0x3, RZ ;  /* 0x0000000308087819 */ /* 0x000fe400000012ff */
[----:B------:R-:W-:Y:S01]  /*1caf0*/  LEA.HI.X R14, R6, UR5, R7, 0x2, P0 ;  /* 0x00000005060e7c11 */ /* 0x000fe200080f1407 */
[----:B------:R-:W-:Y:S01]  /*1cb00*/  SHFL.IDX PT, R50, R10, RZ, 0x1c1f ;  /* 0x001c1fff0a327589 */ /* 0x000fe200000e0000 */
[----:B------:R-:W-:Y:S01]  /*1cb10*/  IADD3 R33, P0, R4, 0x5000, RZ ;  /* 0x0000500004217810 */ /* 0x000fe20007f1e0ff */
[----:B------:R-:W-:Y:S01]  /*1cb20*/  ULDC.64 UR4, c[0x0][0xaa0] ;  /* 0x0002a80000047ab9 */ /* 0x000fe20000000a00 */
[----:B------:R-:W-:-:S02]  /*1cb30*/  LOP3.LUT R8, R8, R9, RZ, 0x3c, !PT ;  /* 0x0000000908087212 */ /* 0x000fc400078e3cff */
[----:B------:R-:W-:Y:S02]  /*1cb40*/  IADD3.X R9, RZ, R5, RZ, P2, !PT ;  /* 0x00000005ff097210 */ /* 0x000fe400017fe4ff */
[----:B------:R-:W-:Y:S02]  /*1cb50*/  LOP3.LUT R32, R33, 0x380, RZ, 0xc0, !PT ;  /* 0x0000038021207812 */ /* 0x000fe400078ec0ff */
[----:B------:R-:W-:Y:S01]  /*1cb60*/  IADD3 R41, P2, R4, 0x7000, RZ ;  /* 0x0000700004297810 */ /* 0x000fe20007f5e0ff */
[----:B------:R-:W2:Y:S01]  /*1cb70*/  SHFL.IDX PT, R51, R14, RZ, 0x1c1f ;  /* 0x001c1fff0e337589 */ /* 0x000ea200000e0000 */
[----:B------:R-:W-:Y:S02]  /*1cb80*/  SHF.R.U64 R32, R32, 0x3, RZ ;  /* 0x0000000320207819 */ /* 0x000fe400000012ff */
[----:B------:R-:W-:Y:S01]  /*1cb90*/  LOP3.LUT R40, R41, 0x380, RZ, 0xc0, !PT ;  /* 0x0000038029287812 */ /* 0x000fe200078ec0ff */
[----:B------:R-:W-:Y:S01]  /*1cba0*/  SHFL.IDX PT, R54, R10, 0x1, 0x1c1f ;  /* 0x003c1f000a367f89 */ /* 0x000fe200000e0000 */
[----:B------:R-:W-:Y:S01]  /*1cbb0*/  LOP3.LUT R32, R32, R33, RZ, 0x3c, !PT ;  /* 0x0000002120207212 */ /* 0x000fe200078e3cff */
[----:B------:R-:W-:Y:S01]  /*1cbc0*/  IMAD.X R33, RZ, RZ, R5, P0 ;  /* 0x000000ffff217224 */ /* 0x000fe200000e0605 */
[----:B------:R-:W-:Y:S01]  /*1cbd0*/  SHF.R.U64 R40, R40, 0x3, RZ ;  /* 0x0000000328287819 */ /* 0x000fe200000012ff */
[----:B------:R-:W3:Y:S01]  /*1cbe0*/  SHFL.IDX PT, R55, R14, 0x1, 0x1c1f ;  /* 0x003c1f000e377f89 */ /* 0x000ee200000e0000 */
[----:B------:R-:W-:-:S02]  /*1cbf0*/  LEA R26, R230, R26, 0x7 ;  /* 0x0000001ae61a7211 */ /* 0x000fc400078e38ff */
[----:B------:R-:W-:Y:S02]  /*1cc00*/  LOP3.LUT P0, RZ, R236, 0x3, RZ, 0xc0, !PT ;  /* 0x00000003ecff7812 */ /* 0x000fe4000780c0ff */
[----:B------:R-:W-:Y:S01]  /*1cc10*/  LOP3.LUT R40, R40, R41, RZ, 0x3c, !PT ;  /* 0x0000002928287212 */ /* 0x000fe200078e3cff */
[C---:B------:R-:W-:Y:S01]  /*1cc20*/  VIADD R6, R26.reuse, 0x8 ;  /* 0x000000081a067836 */ /* 0x040fe20000000000 */
[----:B------:R-:W-:Y:S02]  /*1cc30*/  IADD3.X R41, RZ, R5, RZ, P2, !PT ;  /* 0x00000005ff297210 */ /* 0x000fe400017fe4ff */
[-C--:B------:R-:W-:Y:S02]  /*1cc40*/  ISETP.GE.OR P2, PT, R26, R61.reuse, P0 ;  /* 0x0000003d1a00720c */ /* 0x080fe40000746670 */
[----:B------:R-:W-:Y:S02]  /*1cc50*/  ISETP.GE.OR P0, PT, R6, R61, P0 ;  /* 0x0000003d0600720c */ /* 0x000fe40000706670 */
[----:B------:R-:W-:-:S02]  /*1cc60*/  IADD3 R13, P6, R4, 0x2000, RZ ;  /* 0x00002000040d7810 */ /* 0x000fc40007fde0ff */
[----:B------:R-:W-:-:S07]  /*1cc70*/  IADD3 R25, P5, R4, 0x3000, RZ ;  /* 0x0000300004197810 */ /* 0x000fce0007fbe0ff */
[----:B--2---:R2:W-:Y:S01]  /*1cc80*/  @!P2 ST.E desc[UR60][R50.64], R3 ;  /* 0x000000033200a985 */ /* 0x0045e2000c10193c */
[----:B------:R-:W-:Y:S02]  /*1cc90*/  LOP3.LUT R12, R13, 0x380, RZ, 0xc0, !PT ;  /* 0x000003800d0c7812 */ /* 0x000fe400078ec0ff */
[----:B------:R-:W-:Y:S01]  /*1cca0*/  LOP3.LUT R24, R25, 0x380, RZ, 0xc0, !PT ;  /* 0x0000038019187812 */ /* 0x000fe200078ec0ff */
[----:B---3--:R3:W-:Y:S01]  /*1ccb0*/  @!P0 ST.E desc[UR60][R54.64], R2 ;  /* 0x0000000236008985 */ /* 0x0087e2000c10193c */
[----:B--2---:R-:W-:Y:S01]  /*1ccc0*/  IMAD R3, R21, UR4, RZ ;  /* 0x0000000415037c24 */ /* 0x004fe2000f8e02ff */
[----:B------:R-:W-:Y:S02]  /*1ccd0*/  SHF.R.U64 R12, R12, 0x3, RZ ;  /* 0x000000030c0c7819 */ /* 0x000fe400000012ff */
[----:B------:R-:W5:Y:S01]  /*1cce0*/  LD.E.128 R28, desc[UR60][R28.64] ;  /* 0x0000003c1c1c7980 */ /* 0x000f62000c101d00 */
[C---:B------:R-:W-:Y:S02]  /*1ccf0*/  IMAD R21, R20.reuse, UR5, R3 ;  /* 0x0000000514157c24 */ /* 0x040fe4000f8e0203 */
[----:B---3--:R-:W-:Y:S01]  /*1cd00*/  IMAD.WIDE.U32 R2, R20, UR4, RZ ;  /* 0x0000000414027c25 */ /* 0x008fe2000f8e00ff */
[----:B------:R-:W-:Y:S01]  /*1cd10*/  SHF.R.U64 R24, R24, 0x3, RZ ;  /* 0x0000000318187819 */ /* 0x000fe200000012ff */
[----:B------:R-:W-:Y:S01]  /*1cd20*/  ULDC.64 UR4, c[0x0][0xae8] ;  /* 0x0002ba0000047ab9 */ /* 0x000fe20000000a00 */
[C---:B------:R-:W-:Y:S01]  /*1cd30*/  IADD3 R7, P3, R4.reuse, 0xb000, RZ ;  /* 0x0000b00004077810 */ /* 0x040fe20007f7e0ff */
[----:B------:R-:W-:Y:S01]  /*1cd40*/  IMAD.IADD R3, R3, 0x1, R21 ;  /* 0x0000000103037824 */ /* 0x000fe200078e0215 */
[----:B------:R-:W-:Y:S01]  /*1cd50*/  LOP3.LUT R11, R4, 0x380, RZ, 0xc0, !PT ;  /* 0x00000380040b7812 */ /* 0x000fe200078ec0ff */
[----:B------:R-:W-:Y:S01]  /*1cd60*/  IMAD R21, R223, 0x20, R231 ;  /* 0x00000020df157824 */ /* 0x000fe200078e02e7 */
[----:B------:R-:W-:Y:S01]  /*1cd70*/  LOP3.LUT R12, R12, R13, RZ, 0x3c, !PT ;  /* 0x0000000d0c0c7212 */ /* 0x000fe200078e3cff */
[----:B------:R-:W-:Y:S01]  /*1cd80*/  IMAD R63, R60, UR4, RZ ;  /* 0x000000043c3f7c24 */ /* 0x000fe2000f8e02ff */
[----:B------:R-:W-:Y:S01]  /*1cd90*/  LOP3.LUT R24, R24, R25, RZ, 0x3c, !PT ;  /* 0x0000001918187212 */ /* 0x000fe200078e3cff */
[--C-:B------:R-:W-:Y:S01]  /*1cda0*/  IMAD.X R13, RZ, RZ, R5.reuse, P6 ;  /* 0x000000ffff0d7224 */ /* 0x100fe200030e0605 */
[C---:B------:R-:W-:Y:S01]  /*1cdb0*/  IADD3 R45, P6, R4.reuse, 0x8000, RZ ;  /* 0x00008000042d7810 */ /* 0x040fe20007fde0ff */
[----:B------:R-:W-:Y:S01]  /*1cdc0*/  IMAD.X R25, RZ, RZ, R5, P5 ;  /* 0x000000ffff197224 */ /* 0x000fe200028e0605 */
[----:B------:R-:W-:Y:S01]  /*1cdd0*/  IADD3 R49, P5, R4, 0x9000, RZ ;  /* 0x0000900004317810 */ /* 0x000fe20007fbe0ff */
[----:B------:R-:W-:Y:S01]  /*1cde0*/  IMAD R60, R230, 0x80, R21 ;  /* 0x00000080e63c7824 */ /* 0x000fe200078e0215 */
[----:B------:R-:W5:Y:S01]  /*1cdf0*/  LD.E.128 R32, desc[UR60][R32.64] ;  /* 0x0000003c20207980 */ /* 0x000f62000c101d00 */
[----:B------:R-:W-:-:S02]  /*1ce00*/  IMAD R63, R224, UR5, R63 ;  /* 0x00000005e03f7c24 */ /* 0x000fc4000f8e023f */
[----:B------:R-:W-:Y:S01]  /*1ce10*/  IMAD.WIDE.U32 R2, R224, UR4, R2 ;  /* 0x00000004e0027c25 */ /* 0x000fe2000f8e0002 */
[----:B------:R-:W-:Y:S01]  /*1ce20*/  LOP3.LUT R44, R45, 0x380, RZ, 0xc0, !PT ;  /* 0x000003802d2c7812 */ /* 0x000fe200078ec0ff */
[----:B------:R-:W-:Y:S01]  /*1ce30*/  ULDC.64 UR4, c[0x0][0xaf0] ;  /* 0x0002bc0000047ab9 */ /* 0x000fe20000000a00 */
[----:B------:R-:W-:Y:S01]  /*1ce40*/  LOP3.LUT R48, R49, 0x380, RZ, 0xc0, !PT ;  /* 0x0000038031307812 */ /* 0x000fe200078ec0ff */
[----:B0-----:R-:W-:Y:S01]  /*1ce50*/  @P1 IMAD.HI.U32 R20, R60, R65, RZ ;  /* 0x000000413c141227 */ /* 0x001fe200078e00ff */
[----:B------:R-:W-:Y:S01]  /*1ce60*/  LOP3.LUT R6, R7, 0x380, RZ, 0xc0, !PT ;  /* 0x0000038007067812 */ /* 0x000fe200078ec0ff */
[----:B------:R-:W5:Y:S01]  /*1ce70*/  LD.E.128 R12, desc[UR60][R12.64] ;  /* 0x0000003c0c0c7980 */ /* 0x000f62000c101d00 */
[----:B------:R-:W-:Y:S01]  /*1ce80*/  IADD3 R3, R3, R63, RZ ;  /* 0x0000003f03037210 */ /* 0x000fe20007ffe0ff */
[----:B------:R-:W-:Y:S01]  /*1ce90*/  IMAD.MOV.U32 R21, RZ, RZ, R60 ;  /* 0x000000ffff157224 */ /* 0x000fe200078e003c */
[----:B------:R-:W-:Y:S01]  /*1cea0*/  SHF.R.U64 R44, R44, 0x3, RZ ;  /* 0x000000032c2c7819 */ /* 0x000fe200000012ff */
[----:B------:R-:W-:Y:S01]  /*1ceb0*/  IMAD R232, R232, UR4, RZ ;  /* 0x00000004e8e87c24 */ /* 0x000fe2000f8e02ff */
[----:B------:R-:W-:Y:S01]  /*1cec0*/  SHF.R.U64 R48, R48, 0x3, RZ ;  /* 0x0000000330307819 */ /* 0x000fe200000012ff */
[----:B------:R-:W5:Y:S01]  /*1ced0*/  LD.E.128 R24, desc[UR60][R24.64] ;  /* 0x0000003c18187980 */ /* 0x000f62000c101d00 */
[----:B-1----:R-:W-:-:S02]  /*1cee0*/  @P1 SHF.R.U32.HI R21, RZ, R67, R20 ;  /* 0x00000043ff151219 */ /* 0x002fc40000011614 */
[----:B------:R-:W-:Y:S01]  /*1cef0*/  SHF.R.U64 R11, R11, 0x3, RZ ;  /* 0x000000030b0b7819 */ /* 0x000fe200000012ff */
[----:B------:R-:W5:Y:S01]  /*1cf00*/  LD.E.128 R36, desc[UR60][R36.64] ;  /* 0x0000003c24247980 */ /* 0x000f62000c101d00 */
[----:B------:R-:W-:Y:S01]  /*1cf10*/  SHF.R.U64 R6, R6, 0x3, RZ ;  /* 0x0000000306067819 */ /* 0x000fe200000012ff */
[C---:B------:R-:W-:Y:S01]  /*1cf20*/  IMAD R63, R227.reuse, UR5, R232 ;  /* 0x00000005e33f7c24 */ /* 0x040fe2000f8e02e8 */
[----:B------:R-:W-:Y:S01]  /*1cf30*/  LOP3.LUT R44, R44, R45, RZ, 0x3c, !PT ;  /* 0x0000002d2c2c7212 */ /* 0x000fe200078e3cff */
[----:B------:R-:W-:Y:S01]  /*1cf40*/  IMAD.WIDE.U32 R2, R227, UR4, R2 ;  /* 0x00000004e3027c25 */ /* 0x000fe2000f8e0002 */
[----:B------:R-:W-:Y:S01]  /*1cf50*/  LOP3.LUT R48, R48, R49, RZ, 0x3c, !PT ;  /* 0x0000003130307212 */ /* 0x000fe200078e3cff */
[----:B------:R-:W-:Y:S01]  /*1cf60*/  ULDC.64 UR4, c[0x0][0xae0] ;  /* 0x0002b80000047ab9 */ /* 0x000fe20000000a00 */
[----:B------:R-:W-:Y:S01]  /*1cf70*/  LOP3.LUT R4, R11, R4, RZ, 0x3c, !PT ;  /* 0x000000040b047212 */ /* 0x000fe200078e3cff */
[--C-:B------:R-:W-:Y:S01]  /*1cf80*/  IMAD.X R45, RZ, RZ, R5.reuse, P6 ;  /* 0x000000ffff2d7224 */ /* 0x100fe200030e0605 */
[----:B------:R-:W-:Y:S01]  /*1cf90*/  IADD3.X R57, RZ, R5, RZ, P3, !PT ;  /* 0x00000005ff397210 */ /* 0x000fe20001ffe4ff */
[----:B------:R-:W-:Y:S01]  /*1cfa0*/  IMAD.X R49, RZ, RZ, R5, P5 ;  /* 0x000000ffff317224 */ /* 0x000fe200028e0605 */
[----:B------:R-:W-:Y:S01]  /*1cfb0*/  LOP3.LUT R56, R6, R7, RZ, 0x3c, !PT ;  /* 0x0000000706387212 */ /* 0x000fe200078e3cff */
[--C-:B------:R-:W-:Y:S01]  /*1cfc0*/  IMAD.MOV R65, RZ, RZ, -R21.reuse ;  /* 0x000000ffff417224 */ /* 0x100fe200078e0a15 */
[----:B------:R-:W-:Y:S01]  /*1cfd0*/  SHF.R.S32.HI R20, RZ, 0x1f, R21 ;  /* 0x0000001fff147819 */ /* 0x000fe20000011415 */
[----:B------:R-:W-:Y:S01]  /*1cfe0*/  IMAD.IADD R3, R3, 0x1, R63 ;  /* 0x0000000103037824 */ /* 0x000fe200078e023f */
[----:B------:R-:W5:Y:S01]  /*1cff0*/  LD.E.128 R4, desc[UR60][R4.64] ;  /* 0x0000003c04047980 */ /* 0x000f62000c101d00 */
[----:B------:R-:W-:-:S02]  /*1d000*/  IMAD R63, R0, R65, R60 ;  /* 0x00000041003f7224 */ /* 0x000fc400078e023c */
[----:B------:R-:W-:Y:S01]  /*1d010*/  IMAD R20, R20, UR4, RZ ;  /* 0x0000000414147c24 */ /* 0x000fe2000f8e02ff */
[----:B------:R-:W5:Y:S04]  /*1d020*/  LD.E.128 R8, desc[UR60][R8.64] ;  /* 0x0000003c08087980 */ /* 0x000f68000c101d00 */
[----:B------:R-:W5:Y:S01]  /*1d030*/  LD.E.128 R40, desc[UR60][R40.64] ;  /* 0x0000003c28287980 */ /* 0x000f62000c101d00 */
[----:B------:R-:W-:-:S03]  /*1d040*/  SHF.R.S32.HI R0, RZ, 0x1f, R63 ;  /* 0x0000001fff007819 */ /* 0x000fc6000001143f */
[----:B------:R-:W5:Y:S04]  /*1d050*/  LD.E.128 R44, desc[UR60][R44.64] ;  /* 0x0000003c2c2c7980 */ /* 0x000f68000c101d00 */
[----:B------:R-:W5:Y:S04]  /*1d060*/  LD.E.128 R48, desc[UR60][R48.64] ;  /* 0x0000003c30307980 */ /* 0x000f68000c101d00 */
[----:B------:R-:W5:Y:S04]  /*1d070*/  LD.E.128 R52, desc[UR60][R52.64] ;  /* 0x0000003c34347980 */ /* 0x000f68000c101d00 */
[----:B------:R-:W5:Y:S01]  /*1d080*/  LD.E.128 R56, desc[UR60][R56.64] ;  /* 0x0000003c38387980 */ /* 0x000f62000c101d00 */
[C---:B------:R-:W-:Y:S01]  /*1d090*/  IMAD R65, R21.reuse, UR5, R20 ;  /* 0x0000000515417c24 */ /* 0x040fe2000f8e0214 */
[----:B------:R-:W-:Y:S01]  /*1d0a0*/  @!PT LDS RZ, [RZ] ;  /* 0x00000000fffff984 */ /* 0x000fe20000000800 */
[----:B------:R-:W-:Y:S01]  /*1d0b0*/  @!PT LDS RZ, [RZ] ;  /* 0x00000000fffff984 */ /* 0x000fe20000000800 */
[----:B------:R-:W-:Y:S01]  /*1d0c0*/  @!PT LDS RZ, [RZ] ;  /* 0x00000000fffff984 */ /* 0x000fe20000000800 */
[----:B------:R-:W-:Y:S01]  /*1d0d0*/  @!PT LDS RZ, [RZ] ;  /* 0x00000000fffff984 */ /* 0x000fe20000000800 */
[----:B------:R0:W-:Y:S06]  /*1d0e0*/  MEMBAR.ALL.CTA ;  /* 0x0000000000007992 */ /* 0x0001ec0000008000 */
[----:B0-----:R-:W0:Y:S01]  /*1d0f0*/  FENCE.VIEW.ASYNC.S ;  /* 0x00000000000073c6 */ /* 0x001e220000000000 */
[----:B------:R-:W-:Y:S01]  /*1d100*/  IMAD.WIDE.U32 R2, R21, UR4, R2 ;  /* 0x0000000415027c25 */ /* 0x000fe2000f8e0002 */
[----:B------:R-:W-:-:S03]  /*1d110*/  ULDC.64 UR4, c[0x0][0xad8] ;  /* 0x0002b60000047ab9 */ /* 0x000fc60000000a00 */
[----:B------:R-:W-:Y:S02]  /*1d120*/  IMAD.IADD R3, R3, 0x1, R65 ;  /* 0x0000000103037824 */ /* 0x000fe400078e0241 */
[----:B------:R-:W-:Y:S02]  /*1d130*/  IMAD R20, R0, UR4, RZ ;  /* 0x0000000400147c24 */ /* 0x000fe4000f8e02ff */
[----:B------:R-:W-:Y:S02]  /*1d140*/  VIADD R0, R66, 0x20 ;  /* 0x0000002042007836 */ /* 0x000fe40000000000 */
[C---:B------:R-:W-:Y:S02]  /*1d150*/  IMAD R21, R63.reuse, UR5, R20 ;  /* 0x000000053f157c24 */ /* 0x040fe4000f8e0214 */
[----:B------:R-:W-:Y:S01]  /*1d160*/  IMAD.WIDE.U32 R2, R63, UR4, R2 ;  /* 0x000000043f027c25 */ /* 0x000fe2000f8e0002 */
[-C--:B------:R-:W-:Y:S01]  /*1d170*/  ISETP.GE.AND P1, PT, R0, R61.reuse, PT ;  /* 0x0000003d0000720c */ /* 0x080fe20003f26270 */
[----:B------:R-:W-:Y:S01]  /*1d180*/  ULDC.64 UR4, c[0x0][0xa80] ;  /* 0x0002a00000047ab9 */ /* 0x000fe20000000a00 */
[----:B------:R-:W-:Y:S01]  /*1d190*/  ISETP.GE.AND P2, PT, R66, R61, PT ;  /* 0x0000003d4200720c */ /* 0x000fe20003f46270 */
[----:B------:R-:W-:Y:S01]  /*1d1a0*/  VIADD R0, R16, 0x36820 ;  /* 0x0003682010007836 */ /* 0x000fe20000000000 */
[----:B------:R-:W-:Y:S01]  /*1d1b0*/  LEA R60, P3, R2, UR4, 0x1 ;  /* 0x00000004023c7c11 */ /* 0x000fe2000f8608ff */
[----:B------:R-:W-:-:S03]  /*1d1c0*/  IMAD.IADD R3, R3, 0x1, R21 ;  /* 0x0000000103037824 */ /* 0x000fc600078e0215 */
[----:B------:R-:W-:Y:S02]  /*1d1d0*/  PRMT R0, RZ, 0x654, R0 ;  /* 0x00000654ff007816 */ /* 0x000fe40000000000 */
[----:B------:R-:W-:Y:S01]  /*1d1e0*/  LEA.HI.X R64, R2, UR5, R3, 0x1, P3 ;  /* 0x0000000502407c11 */ /* 0x000fe200098f0c03 */
[----:B0-----:R0:W1:Y:S01]  /*1d1f0*/  SHFL.IDX PT, R62, R60, RZ, 0x181f ;  /* 0x00181fff3c3e7589 */ /* 0x00106200000e0000 */
[----:B------:R-:W-:Y:S01]  /*1d200*/  IADD3 R20, R66, 0x40, RZ ;  /* 0x0000004042147810 */ /* 0x000fe20007ffe0ff */
[----:B------:R2:W-:Y:S03]  /*1d210*/  SYNCS.ARRIVE.TRANS64.RED.A1T0 RZ, [R0+URZ], RZ ;  /* 0x000000ff00ff79a7 */ /* 0x0005e6000810043f */
[----:B------:R-:W-:Y:S01]  /*1d220*/  ISETP.GE.AND P0, PT, R20, R61, PT ;  /* 0x0000003d1400720c */ /* 0x000fe20003f06270 */
[----:B--2---:R0:W2:Y:S01]  /*1d230*/  SHFL.IDX PT, R0, R64, RZ, 0x181f ;  /* 0x00181fff40007589 */ /* 0x0040a200000e0000 */
[----:B------:R-:W-:Y:S11]  /*1d240*/  @P2 BRA `(.L_x_814) ;  /* 0x0000000000342947 */ /* 0x000ff60003800000 */
[----:B------:R-:W-:Y:S02]  /*1d250*/  ULDC UR4, c[0x0][0xac8] ;  /* 0x0002b20000047ab9 */ /* 0x000fe40000000800 */
[----:B------:R-:W-:Y:S02]  /*1d260*/  ISETP.GE.AND P4, PT, R219, UR4, PT ;  /* 0x00000004db007c0c */ /* 0x000fe4000bf86270 */
[----:B------:R-:W-:Y:S02]  /*1d270*/  ISETP.GE.AND P3, PT, R221, UR4, PT ;  /* 0x00000004dd007c0c */ /* 0x000fe4000bf66270 */
[----:B------:R-:W-:-:S09]  /*1d280*/  ISETP.GE.AND P2, PT, R222, UR4, PT ;  /* 0x00000004de007c0c */ /* 0x000fd2000bf46270 */
[-C--:B-1----:R-:W-:Y:S02]  /*1d290*/  @!P4 LEA R2, P6, R219, R62.reuse, 0x1 ;  /* 0x0000003edb02c211 */ /* 0x082fe400078c08ff */
[----:B------:R-:W-:Y:S02]  /*1d2a0*/  @!P3 LEA R20, P5, R221, R62, 0x1 ;  /* 0x0000003edd14b211 */ /* 0x000fe400078a08ff */
[----:B--2---:R-:W-:Y:S02]  /*1d2b0*/  @!P4 LEA.HI.X R3, R219, R0, R70, 0x1, P6 ;  /* 0x00000000db03c211 */ /* 0x004fe400030f0c46 */
[C---:B------:R-:W-:Y:S02]  /*1d2c0*/  @!P2 LEA R62, P6, R222.reuse, R62, 0x1 ;  /* 0x0000003ede3ea211 */ /* 0x040fe400078c08ff */
[-C--:B------:R-:W-:Y:S01]  /*1d2d0*/  @!P3 LEA.HI.X R21, R221, R0.reuse, R69, 0x1, P5 ;  /* 0x00000000dd15b211 */ /* 0x080fe200028f0c45 */
[----:B-----5:R3:W-:Y:S01]  /*1d2e0*/  @!P4 ST.E.128 desc[UR60][R2.64], R4 ;  /* 0x000000040200c985 */ /* 0x0207e2000c101d3c */
[----:B------:R-:W-:-:S03]  /*1d2f0*/  @!P2 LEA.HI.X R63, R222, R0, R68, 0x1, P6 ;  /* 0x00000000de3fa211 */ /* 0x000fc600030f0c44 */
[----:B------:R3:W-:Y:S04]  /*1d300*/  @!P3 ST.E.128 desc[UR60][R20.64], R28 ;  /* 0x0000001c1400b985 */ /* 0x0007e8000c101d3c */
[----:B------:R3:W-:Y:S02]  /*1d310*/  @!P2 ST.E.128 desc[UR60][R62.64], R44 ;  /* 0x0000002c3e00a985 */ /* 0x0007e4000c101d3c */
.L_x_814:
[----:B------:R-:W-:Y:S05]  /*1d320*/  BSYNC B1 ;  /* 0x0000000000017941 */ /* 0x000fea0003800000 */
.L_x_813:
        /* <DEDUP_REMOVED lines=8> */
[-C--:B---3--:R-:W-:Y:S02]  /*1d3b0*/  @!P4 LEA R2, P1, R219, R6.reuse, 0x1 ;  /* 0x00000006db02c211 */ /* 0x088fe400078208ff */
[-C--:B------:R-:W-:Y:S02]  /*1d3c0*/  @!P5 LEA R4, P2, R221, R6.reuse, 0x1 ;  /* 0x00000006dd04d211 */ /* 0x080fe400078408ff */
[C---:B------:R-:W-:Y:S02]  /*1d3d0*/  @!P6 LEA R6, P3, R222.reuse, R6, 0x1 ;  /* 0x00000006de06e211 */ /* 0x040fe400078608ff */
[-C--:B----4-:R-:W-:Y:S02]  /*1d3e0*/  @!P4 LEA.HI.X R3, R219, R0.reuse, R70, 0x1, P1 ;  /* 0x00000000db03c211 */ /* 0x090fe400008f0c46 */
[-C--:B------:R-:W-:Y:S02]  /*1d3f0*/  @!P5 LEA.HI.X R5, R221, R0.reuse, R69, 0x1, P2 ;  /* 0x00000000dd05d211 */ /* 0x080fe400010f0c45 */
[----:B------:R-:W-:Y:S01]  /*1d400*/  @!P6 LEA.HI.X R7, R222, R0, R68, 0x1, P3 ;  /* 0x00000000de07e211 */ /* 0x000fe200018f0c44 */
[----:B------:R3:W-:Y:S04]  /*1d410*/  @!P4 ST.E.128 desc[UR60][R2.64], R8 ;  /* 0x000000080200c985 */ /* 0x0007e8000c101d3c */
[----:B------:R3:W-:Y:S04]  /*1d420*/  @!P5 ST.E.128 desc[UR60][R4.64], R32 ;  /* 0x000000200400d985 */ /* 0x0007e8000c101d3c */
[----:B------:R3:W-:Y:S02]  /*1d430*/  @!P6 ST.E.128 desc[UR60][R6.64], R48 ;  /* 0x000000300600e985 */ /* 0x0007e4000c101d3c */
.L_x_816:
[----:B------:R-:W-:Y:S05]  /*1d440*/  BSYNC B1 ;  /* 0x0000000000017941 */ /* 0x000fea0003800000 */
.L_x_815:
        /* <DEDUP_REMOVED lines=11> */
[-C--:B0-----:R-:W-:Y:S02]  /*1d500*/  @!P3 LEA.HI.X R3, R219, R0.reuse, R70, 0x1, P0 ;  /* 0x00000000db03b211 */ /* 0x081fe400000f0c46 */
[-C--:B------:R-:W-:Y:S02]  /*1d510*/  @!P4 LEA.HI.X R5, R221, R0.reuse, R69, 0x1, P1 ;  /* 0x00000000dd05c211 */ /* 0x080fe400008f0c45 */
[----:B------:R-:W-:Y:S01]  /*1d520*/  @!P5 LEA.HI.X R7, R222, R0, R68, 0x1, P2 ;  /* 0x00000000de07d211 */ /* 0x000fe200010f0c44 */
[----:B------:R0:W-:Y:S04]  /*1d530*/  @!P3 ST.E.128 desc[UR60][R2.64], R12 ;  /* 0x0000000c0200b985 */ /* 0x0001e8000c101d3c */
[----:B------:R0:W-:Y:S04]  /*1d540*/  @!P4 ST.E.128 desc[UR60][R4.64], R36 ;  /* 0x000000240400c985 */ /* 0x0001e8000c101d3c */
[----:B------:R0:W-:Y:S02]  /*1d550*/  @!P5 ST.E.128 desc[UR60][R6.64], R52 ;  /* 0x000000340600d985 */ /* 0x0001e4000c101d3c */
.L_x_818:
[----:B------:R-:W-:Y:S05]  /*1d560*/  BSYNC B1 ;  /* 0x0000000000017941 */ /* 0x000fea0003800000 */
.L_x_817:
[----:B0-----:R-:W-:Y:S01]  /*1d570*/  VIADD R0, R66, 0x60 ;  /* 0x0000006042007836 */ /* 0x001fe20000000000 */
[----:B--2-4-:R-:W0:Y:S04]  /*1d580*/  SHFL.IDX PT, R64, R64, 0x3, 0x181f ;  /* 0x00781f0040407f89 */ /* 0x014e2800000e0000 */
[----:B------:R-:W-:Y:S01]  /*1d590*/  ISETP.GE.AND P0, PT, R0, R61, PT ;  /* 0x0000003d0000720c */ /* 0x000fe20003f06270 */
[----:B------:R-:W2:-:S12]  /*1d5a0*/  SHFL.IDX PT, R60, R60, 0x3, 0x181f ;  /* 0x00781f003c3c7f89 */ /* 0x000e9800000e0000 */
[----:B------:R-:W-:Y:S05]  /*1d5b0*/  @P0 BRA `(.L_x_819) ;  /* 0x0000000c00400947 */ /* 0x000fea0003800000 */
[----:B------:R-:W-:Y:S02]  /*1d5c0*/  ULDC UR4, c[0x0][0xac8] ;  /* 0x0002b20000047ab9 */ /* 0x000fe40000000800 */
[----:B------:R-:W-:Y:S02]  /*1d5d0*/  ISETP.GE.AND P2, PT, R219, UR4, PT ;  /* 0x00000004db007c0c */ /* 0x000fe4000bf46270 */
[----:B------:R-:W-:-:S11]  /*1d5e0*/  ISETP.GE.AND P3, PT, R221, UR4, PT ;  /* 0x00000004dd007c0c */ /* 0x000fd6000bf66270 */
[-C--:B--2---:R-:W-:Y:S02]  /*1d5f0*/  @!P2 LEA R2, P0, R219, R60.reuse, 0x1 ;  /* 0x0000003cdb02a211 */ /* 0x084fe400078008ff */
[----:B------:R-:W-:Y:S02]  /*1d600*/  @!P3 LEA R4, P1, R221, R60, 0x1 ;  /* 0x0000003cdd04b211 */ /* 0x000fe400078208ff */
[-C--:B0-----:R-:W-:Y:S02]  /*1d610*/  @!P2 LEA.HI.X R3, R219, R64.reuse, R70, 0x1, P0 ;  /* 0x00000040db03a211 */ /* 0x081fe400000f0c46 */
[----:B------:R-:W-:Y:S02]  /*1d620*/  @!P3 LEA.HI.X R5, R221, R64, R69, 0x1, P1 ;  /* 0x00000040dd05b211 */ /* 0x000fe400008f0c45 */
[----:B------:R-:W-:Y:S01]  /*1d630*/  ISETP.GE.AND P0, PT, R222, UR4, PT ;  /* 0x00000004de007c0c */ /* 0x000fe2000bf06270 */
[----:B------:R4:W-:Y:S04]  /*1d640*/  @!P2 ST.E.128 desc[UR60][R2.64], R24 ;  /* 0x000000180200a985 */ /* 0x0009e8000c101d3c */
[----:B------:R4:W-:Y:S08]  /*1d650*/  @!P3 ST.E.128 desc[UR60][R4.64], R40 ;  /* 0x000000280400b985 */ /* 0x0009f0000c101d3c */
[----:B------:R-:W-:Y:S05]  /*1d660*/  @P0 BRA `(.L_x_819) ;  /* 0x0000000c00140947 */ /* 0x000fea0003800000 */
[----:B----4-:R-:W-:-:S04]  /*1d670*/  LEA R2, P0, R222, R60, 0x1 ;  /* 0x0000003cde027211 */ /* 0x010fc800078008ff */
[----:B------:R-:W-:-:S05]  /*1d680*/  LEA.HI.X R3, R222, R64, R68, 0x1, P0 ;  /* 0x00000040de037211 */ /* 0x000fca00000f0c44 */
[----:B------:R0:W-:Y:S01]  /*1d690*/  ST.E.128 desc[UR60][R2.64], R56 ;  /* 0x0000003802007985 */ /* 0x0001e2000c101d3c */
[----:B------:R-:W-:Y:S05]  /*1d6a0*/  BRA `(.L_x_819) ;  /* 0x0000000c00047947 */ /* 0x000fea0003800000 */
.L_x_811:
[----:B------:R-:W-:Y:S01]  /*1d6b0*/  ULDC.64 UR4, c[0x0][0xc00] ;  /* 0x0003000000047ab9 */ /* 0x000fe20000000a00 */
[----:B------:R-:W-:Y:S01]  /*1d6c0*/  IMAD.MOV.U32 R6, RZ, RZ, RZ ;  /* 0x000000ffff067224 */ /* 0x000fe200078e00ff */
[----:B------:R-:W-:Y:S01]  /*1d6d0*/  ISETP.NE.U32.AND P0, PT, RZ, UR4, PT ;  /* 0x00000004ff007c0c */ /* 0x000fe2000bf05070 */
[----:B------:R-:W2:Y:S01]  /*1d6e0*/  LDC R21, c[0x0][0xbe8] ;  /* 0x0002fa00ff157b82 */ /* 0x000ea20000000800 */
[----:B------:R-:W-:Y:S02]  /*1d6f0*/  IADD3 R2, P1, R225, UR4, RZ ;  /* 0x00000004e1027c10 */ /* 0x000fe4000ff3e0ff */
[----:B------:R-:W-:Y:S02]  /*1d700*/  ISETP.NE.AND.EX P0, PT, RZ, UR5, PT, P0 ;  /* 0x00000005ff007c0c */ /* 0x000fe4000bf05300 */
[----:B------:R-:W-:Y:S01]  /*1d710*/  IADD3.X R3, R226, UR5, RZ, P1, !PT ;  /* 0x00000005e2037c10 */ /* 0x000fe20008ffe4ff */
[----:B------:R-:W-:Y:S02]  /*1d720*/  ULDC.64 UR4, c[0x0][0xc08] ;  /* 0x0003020000047ab9 */ /* 0x000fe40000000a00 */
[----:B------:R-:W-:-:S04]  /*1d730*/  ISETP.NE.U32.AND P1, PT, RZ, UR4, PT ;  /* 0x00000004ff007c0c */ /* 0x000fc8000bf25070 */
[----:B------:R-:W-:-:S04]  /*1d740*/  ISETP.NE.AND.EX P1, PT, RZ, UR5, PT, P1 ;  /* 0x00000005ff007c0c */ /* 0x000fc8000bf25310 */
[----:B------:R3:W5:Y:S09]  /*1d750*/  @P0 LDG.E R6, desc[UR60][R2.64] ;  /* 0x0000003c02060981 */ /* 0x000772000c1e1900 */
[----:B------:R-:W-:Y:S01]  /*1d760*/  @P1 IADD3 R4, P2, R225, UR4, RZ ;  /* 0x00000004e1041c10 */ /* 0x000fe2000ff5e0ff */
[----:B------:R-:W-:-:S02]  /*1d770*/  ULDC UR4, c[0x0][0xa88] ;  /* 0x0002a20000047ab9 */ /* 0x000fc40000000800 */
[----:B------:R-:W-:Y:S02]  /*1d780*/  MOV R0, UR4 ;  /* 0x0000000400007c02 */ /* 0x000fe40008000f00 */
[----:B------:R-:W-:-:S05]  /*1d790*/  @P1 IADD3.X R5, R226, UR5, RZ, P2, !PT ;  /* 0x00000005e2051c10 */ /* 0x000fca00097fe4ff */
[----:B------:R3:W5:Y:S01]  /*1d7a0*/  @P1 LDG.E R0, desc[UR60][R4.64] ;  /* 0x0000003c04001981 */ /* 0x000762000c1e1900 */
[----:B--2---:R-:W-:Y:S01]  /*1d7b0*/  ISETP.NE.AND P2, PT, R21, 0x1, PT ;  /* 0x000000011500780c */ /* 0x004fe20003f45270 */
[----:B------:R-:W2:-:S12]  /*1d7c0*/  S2R R7, SR_TID.X ;  /* 0x0000000000077919 */ /* 0x000e980000002100 */
[----:B------:R-:W4:Y:S08]  /*1d7d0*/  @P2 LDC R12, c[0x0][0xbec] ;  /* 0x0002fb00ff0c2b82 */ /* 0x000f300000000800 */
[----:B------:R-:W0:Y:S01]  /*1d7e0*/  @P2 LDC R25, c[0x0][0xbf0] ;  /* 0x0002fc00ff192b82 */ /* 0x000e220000000800 */
[----:B--2---:R-:W-:-:S05]  /*1d7f0*/  VIADD R7, R7, 0xffffff80 ;  /* 0xffffff8007077836 */ /* 0x004fca0000000000 */
[----:B------:R-:W-:Y:S01]  /*1d800*/  ISETP.GE.AND P3, PT, R7, 0x80, PT ;  /* 0x000000800700780c */ /* 0x000fe20003f66270 */
[----:B---3--:R-:W-:-:S12]  /*1d810*/  @P1 BRA `(.L_x_820) ;  /* 0x0000000000101947 */ /* 0x008fd80003800000 */
[----:B------:R-:W-:Y:S05]  /*1d820*/  @!P0 BRA `(.L_x_820) ;  /* 0x00000000000c8947 */ /* 0x000fea0003800000 */
[----:B------:R-:W2:Y:S04]  /*1d830*/  LDG.E R5, desc[UR60][R2.64] ;  /* 0x0000003c02057981 */ /* 0x000ea8000c1e1900 */
[----:B-----5:R-:W2:Y:S02]  /*1d840*/  LDG.E R0, desc[UR60][R2.64+0x4] ;  /* 0x0000043c02007981 */ /* 0x020ea4000c1e1900 */
[----:B--2---:R-:W-:-:S07]  /*1d850*/  IMAD.IADD R0, R0, 0x1, -R5 ;  /* 0x0000000100007824 */ /* 0x004fce00078e0a05 */
.L_x_820:
[----:B------:R-:W-:Y:S01]  /*1d860*/  BSSY B1, `(.L_x_821) ;  /* 0x000002e000017945 */ /* 0x000fe20003800000 */
[----:B------:R-:W-:Y:S02]  /*1d870*/  SHF.R.S32.HI R10, RZ, 0x1f, R224 ;  /* 0x0000001fff0a7819 */ /* 0x000fe400000114e0 */
[----:B------:R-:W-:Y:S02]  /*1d880*/  SEL R227, R227, RZ, !P0 ;  /* 0x000000ffe3e37207 */ /* 0x000fe40004000000 */
[----:B------:R-:W-:Y:S02]  /*1d890*/  SEL R232, R232, RZ, !P0 ;  /* 0x000000ffe8e87207 */ /* 0x000fe40004000000 */
[----:B-----5:R-:W-:Y:S01]  /*1d8a0*/  SHF.R.S32.HI R11, RZ, 0x1f, R6 ;  /* 0x0000001fff0b7819 */ /* 0x020fe20000011406 */
[----:B------:R-:W-:Y:S06]  /*1d8b0*/  @P3 BRA `(.L_x_822) ;  /* 0x0000000000a03947 */ /* 0x000fec0003800000 */
[----:B------:R-:W2:Y:S01]  /*1d8c0*/  S2R R3, SR_TID.X ;  /* 0x0000000000037919 */ /* 0x000ea20000002100 */
[----:B------:R-:W3:Y:S01]  /*1d8d0*/  LDC R9, c[0x0][0xbe8] ;  /* 0x0002fa00ff097b82 */ /* 0x000ee20000000800 */
[----:B--2---:R-:W-:Y:S02]  /*1d8e0*/  IMAD R2, R230, 0x80, R3 ;  /* 0x00000080e6027824 */ /* 0x004fe400078e0203 */
[----:B---3--:R-:W-:-:S03]  /*1d8f0*/  IMAD R3, R0, R9, RZ ;  /* 0x0000000900037224 */ /* 0x008fc600078e02ff */
[----:B------:R-:W-:-:S04]  /*1d900*/  IADD3 R8, R2, -0x80, RZ ;  /* 0xffffff8002087810 */ /* 0x000fc80007ffe0ff */
        /* <DEDUP_REMOVED lines=9> */
[----:B------:R-:W2:Y:S01]  /*1d9a0*/  @P0 LDC R13, c[0x0][0xbec] ;  /* 0x0002fb00ff0d0b82 */ /* 0x000ea20000000800 */
[----:B------:R-:W-:Y:S01]  /*1d9b0*/  IMAD R7, R224, UR5, R7 ;  /* 0x00000005e0077c24 */ /* 0x000fe2000f8e0207 */
[----:B------:R-:W-:-:S04]  /*1d9c0*/  ULDC.64 UR4, c[0x0][0xb98] ;  /* 0x0002e60000047ab9 */ /* 0x000fc80000000a00 */
[----:B------:R-:W-:Y:S02]  /*1d9d0*/  IADD3 R3, R3, R7, RZ ;  /* 0x0000000703037210 */ /* 0x000fe40007ffe0ff */
[----:B------:R-:W3:Y:S01]  /*1d9e0*/  @P0 LDC R15, c[0x0][0xbf0] ;  /* 0x0002fc00ff0f0b82 */ /* 0x000ee20000000800 */
[----:B------:R-:W-:-:S04]  /*1d9f0*/  IMAD.WIDE.U32 R2, R227, UR4, R2 ;  /* 0x00000004e3027c25 */ /* 0x000fc8000f8e0002 */
[----:B--2---:R-:W-:-:S05]  /*1da00*/  @P0 IMAD.HI.U32 R4, R8, R13, RZ ;  /* 0x0000000d08040227 */ /* 0x004fca00078e00ff */
[----:B---3--:R-:W-:Y:S01]  /*1da10*/  @P0 SHF.R.U32.HI R5, RZ, R15, R4 ;  /* 0x0000000fff050219 */ /* 0x008fe20000011604 */
        /* <DEDUP_REMOVED lines=18> */
.L_x_822:
[----:B------:R-:W-:Y:S05]  /*1db40*/  BSYNC B1 ;  /* 0x0000000000017941 */ /* 0x000fea0003800000 */
.L_x_821:
[----:B------:R-:W-:Y:S01]  /*1db50*/  ULDC.64 UR4, c[0x0][0xaa0] ;  /* 0x0002a80000047ab9 */ /* 0x000fe20000000a00 */
[-C--:B------:R-:W-:Y:S01]  /*1db60*/  LEA R7, R223, R231.reuse, 0x5 ;  /* 0x000000e7df077211 */ /* 0x080fe200078e28ff */
[----:B--2---:R-:W-:Y:S01]  /*1db70*/  IMAD R3, R11, UR4, RZ ;  /* 0x000000040b037c24 */ /* 0x004fe2000f8e02ff */
[----:B------:R-:W-:Y:S01]  /*1db80*/  LEA R8, R230, R231, 0x7 ;  /* 0x000000e7e6087211 */ /* 0x000fe200078e38ff */
[----:B------:R-:W-:Y:S01]  /*1db90*/  BSSY B1, `(.L_x_823) ;  /* 0x000003c000017945 */ /* 0x000fe20003800000 */
[----:B------:R-:W-:Y:S01]  /*1dba0*/  SHF.R.S32.HI R13, RZ, 0x1f, R222 ;  /* 0x0000001fff0d7819 */ /* 0x000fe200000114de */
[C---:B------:R-:W-:Y:S01]  /*1dbb0*/  IMAD R5, R6.reuse, UR5, R3 ;  /* 0x0000000506057c24 */ /* 0x040fe2000f8e0203 */
[----:B------:R-:W-:Y:S01]  /*1dbc0*/  SHF.R.S32.HI R14, RZ, 0x1f, R221 ;  /* 0x0000001fff0e7819 */ /* 0x000fe200000114dd */
[----:B------:R-:W-:Y:S01]  /*1dbd0*/  IMAD.WIDE.U32 R2, R6, UR4, RZ ;  /* 0x0000000406027c25 */ /* 0x000fe2000f8e00ff */
[----:B------:R-:W-:Y:S01]  /*1dbe0*/  ULDC.64 UR4, c[0x0][0xae8] ;  /* 0x0002ba0000047ab9 */ /* 0x000fe20000000a00 */
[----:B------:R-:W-:-:S02]  /*1dbf0*/  SHF.R.S32.HI R15, RZ, 0x1f, R219 ;  /* 0x0000001fff0f7819 */ /* 0x000fc400000114db */
[----:B------:R-:W-:Y:S02]  /*1dc00*/  IMAD R9, R230, 0x80, R7 ;  /* 0x00000080e6097824 */ /* 0x000fe400078e0207 */
[----:B------:R-:W-:Y:S02]  /*1dc10*/  IMAD.IADD R3, R3, 0x1, R5 ;  /* 0x0000000103037824 */ /* 0x000fe400078e0205 */
[----:B------:R-:W-:Y:S02]  /*1dc20*/  IMAD R7, R10, UR4, RZ ;  /* 0x000000040a077c24 */ /* 0x000fe4000f8e02ff */
[----:B------:R-:W-:-:S04]  /*1dc30*/  IMAD.WIDE.U32 R2, R224, UR4, R2 ;  /* 0x00000004e0027c25 */ /* 0x000fc8000f8e0002 */
[----:B------:R-:W-:Y:S01]  /*1dc40*/  IMAD R7, R224, UR5, R7 ;  /* 0x00000005e0077c24 */ /* 0x000fe2000f8e0207 */
[----:B------:R-:W-:Y:S01]  /*1dc50*/  ULDC.64 UR4, c[0x0][0xaf0] ;  /* 0x0002bc0000047ab9 */ /* 0x000fe20000000a00 */
[----:B----4-:R-:W-:-:S03]  /*1dc60*/  @P2 IMAD.HI.U32 R4, R9, R12, RZ ;  /* 0x0000000c09042227 */ /* 0x010fc600078e00ff */
[----:B------:R-:W-:Y:S01]  /*1dc70*/  IADD3 R3, R3, R7, RZ ;  /* 0x0000000703037210 */ /* 0x000fe20007ffe0ff */
[----:B------:R-:W-:Y:S01]  /*1dc80*/  IMAD.MOV.U32 R5, RZ, RZ, R9 ;  /* 0x000000ffff057224 */ /* 0x000fe200078e0009 */
[----:B0-----:R-:W-:Y:S01]  /*1dc90*/  @P2 SHF.R.U32.HI R5, RZ, R25, R4 ;  /* 0x00000019ff052219 */ /* 0x001fe20000011604 */
[----:B------:R-:W-:Y:S02]  /*1dca0*/  IMAD R6, R232, UR4, RZ ;  /* 0x00000004e8067c24 */ /* 0x000fe4000f8e02ff */
[----:B------:R-:W-:Y:S01]  /*1dcb0*/  IMAD.WIDE.U32 R2, R227, UR4, R2 ;  /* 0x00000004e3027c25 */ /* 0x000fe2000f8e0002 */
[----:B------:R-:W-:-:S03]  /*1dcc0*/  SHF.R.S32.HI R4, RZ, 0x1f, R5 ;  /* 0x0000001fff047819 */ /* 0x000fc60000011405 */
[----:B------:R-:W-:Y:S01]  /*1dcd0*/  IMAD R7, R227, UR5, R6 ;  /* 0x00000005e3077c24 */ /* 0x000fe2000f8e0206 */
[----:B------:R-:W-:Y:S01]  /*1dce0*/  ULDC.64 UR4, c[0x0][0xae0] ;  /* 0x0002b80000047ab9 */ /* 0x000fe20000000a00 */
[----:B------:R-:W-:Y:S02]  /*1dcf0*/  IMAD.MOV R6, RZ, RZ, -R5 ;  /* 0x000000ffff067224 */ /* 0x000fe400078e0a05 */
[----:B------:R-:W-:Y:S02]  /*1dd00*/  IMAD.IADD R3, R3, 0x1, R7 ;  /* 0x0000000103037824 */ /* 0x000fe400078e0207 */
[----:B------:R-:W-:Y:S02]  /*1dd10*/  IMAD R4, R4, UR4, RZ ;  /* 0x0000000404047c24 */ /* 0x000fe4000f8e02ff */
[----:B------:R-:W-:Y:S02]  /*1dd20*/  IMAD R7, R21, R6, R9 ;  /* 0x0000000615077224 */ /* 0x000fe400078e0209 */
[----:B------:R-:W-:-:S02]  /*1dd30*/  IMAD R9, R5, UR5, R4 ;  /* 0x0000000505097c24 */ /* 0x000fc4000f8e0204 */
[----:B------:R-:W-:Y:S01]  /*1dd40*/  IMAD.WIDE.U32 R2, R5, UR4, R2 ;  /* 0x0000000405027c25 */ /* 0x000fe2000f8e0002 */
[----:B------:R-:W-:Y:S01]  /*1dd50*/  SHF.R.S32.HI R4, RZ, 0x1f, R7 ;  /* 0x0000001fff047819 */ /* 0x000fe20000011407 */
[----:B------:R-:W-:Y:S02]  /*1dd60*/  ULDC.64 UR4, c[0x0][0xad8] ;  /* 0x0002b60000047ab9 */ /* 0x000fe40000000a00 */
[----:B------:R-:W-:Y:S02]  /*1dd70*/  IMAD.IADD R3, R3, 0x1, R9 ;  /* 0x0000000103037824 */ /* 0x000fe400078e0209 */
[----:B------:R-:W-:Y:S02]  /*1dd80*/  IMAD R4, R4, UR4, RZ ;  /* 0x0000000404047c24 */ /* 0x000fe4000f8e02ff */
[----:B------:R-:W-:Y:S02]  /*1dd90*/  IMAD R21, R0, R21, RZ ;  /* 0x0000001500157224 */ /* 0x000fe400078e02ff */
[----:B------:R-:W-:-:S02]  /*1dda0*/  IMAD R5, R7, UR5, R4 ;  /* 0x0000000507057c24 */ /* 0x000fc4000f8e0204 */
[----:B------:R-:W-:Y:S01]  /*1ddb0*/  IMAD.WIDE.U32 R2, R7, UR4, R2 ;  /* 0x0000000407027c25 */ /* 0x000fe2000f8e0002 */
[C---:B------:R-:W-:Y:S01]  /*1ddc0*/  ISETP.GE.AND P2, PT, R8.reuse, R21, PT ;  /* 0x000000150800720c */ /* 0x040fe20003f46270 */
[----:B------:R-:W-:Y:S02]  /*1ddd0*/  ULDC.64 UR4, c[0x0][0xa80] ;  /* 0x0002a00000047ab9 */ /* 0x000fe40000000a00 */
[----:B------:R-:W-:Y:S01]  /*1dde0*/  VIADD R0, R8, 0x20 ;  /* 0x0000002008007836 */ /* 0x000fe20000000000 */
[----:B------:R-:W-:Y:S01]  /*1ddf0*/  LEA R4, P3, R2, UR4, 0x1 ;  /* 0x0000000402047c11 */ /* 0x000fe2000f8608ff */
[----:B------:R-:W-:-:S03]  /*1de00*/  IMAD.IADD R3, R3, 0x1, R5 ;  /* 0x0000000103037824 */ /* 0x000fc600078e0205 */
[-C--:B------:R-:W-:Y:S01]  /*1de10*/  ISETP.GE.AND P1, PT, R0, R21.reuse, PT ;  /* 0x000000150000720c */ /* 0x080fe20003f26270 */
[----:B------:R-:W-:Y:S01]  /*1de20*/  VIADD R0, R8, 0x40 ;  /* 0x0000004008007836 */ /* 0x000fe20000000000 */
[----:B------:R-:W-:Y:S02]  /*1de30*/  LEA.HI.X R5, R2, UR5, R3, 0x1, P3 ;  /* 0x0000000502057c11 */ /* 0x000fe400098f0c03 */
[----:B------:R0:W2:Y:S02]  /*1de40*/  SHFL.IDX PT, R2, R4, RZ, 0x181f ;  /* 0x00181fff04027589 */ /* 0x0000a400000e0000 */
[----:B------:R-:W-:Y:S02]  /*1de50*/  ISETP.GE.AND P0, PT, R0, R21, PT ;  /* 0x000000150000720c */ /* 0x000fe40003f06270 */
[----:B------:R0:W3:Y:S01]  /*1de60*/  SHFL.IDX PT, R0, R5, RZ, 0x181f ;  /* 0x00181fff05007589 */ /* 0x0000e200000e0000 */
[----:B------:R-:W-:Y:S10]  /*1de70*/  @P2 BRA `(.L_x_824) ;  /* 0x0000000000342947 */ /* 0x000ff40003800000 */
[----:B------:R-:W-:Y:S02]  /*1de80*/  ULDC UR4, c[0x0][0xac8] ;  /* 0x0002b20000047ab9 */ /* 0x000fe40000000800 */
[----:B------:R-:W-:Y:S02]  /*1de90*/  ISETP.GE.AND P4, PT, R219, UR4, PT ;  /* 0x00000004db007c0c */ /* 0x000fe4000bf86270 */
[----:B------:R-:W-:Y:S02]  /*1dea0*/  ISETP.GE.AND P3, PT, R221, UR4, PT ;  /* 0x00000004dd007c0c */ /* 0x000fe4000bf66270 */
[----:B------:R-:W-:-:S09]  /*1deb0*/  ISETP.GE.AND P2, PT, R222, UR4, PT ;  /* 0x00000004de007c0c */ /* 0x000fd2000bf46270 */
[-C--:B--2---:R-:W-:Y:S02]  /*1dec0*/  @!P4 LEA R6, P6, R219, R2.reuse, 0x1 ;  /* 0x00000002db06c211 */ /* 0x084fe400078c08ff */
[----:B------:R-:W-:Y:S02]  /*1ded0*/  @!P3 LEA R10, P5, R221, R2, 0x1 ;  /* 0x00000002dd0ab211 */ /* 0x000fe400078a08ff */
[----:B---3--:R-:W-:Y:S02]  /*1dee0*/  @!P4 LEA.HI.X R7, R219, R0, R15, 0x1, P6 ;  /* 0x00000000db07c211 */ /* 0x008fe400030f0c0f */
[C---:B------:R-:W-:Y:S02]  /*1def0*/  @!P2 LEA R2, P6, R222.reuse, R2, 0x1 ;  /* 0x00000002de02a211 */ /* 0x040fe400078c08ff */
[-C--:B------:R-:W-:Y:S01]  /*1df00*/  @!P3 LEA.HI.X R11, R221, R0.reuse, R14, 0x1, P5 ;  /* 0x00000000dd0bb211 */ /* 0x080fe200028f0c0e */
[----:B------:R4:W-:Y:S01]  /*1df10*/  @!P4 ST.E.128 desc[UR60][R6.64], RZ ;  /* 0x000000ff0600c985 */ /* 0x0009e2000c101d3c */
[----:B------:R-:W-:-:S03]  /*1df20*/  @!P2 LEA.HI.X R3, R222, R0, R13, 0x1, P6 ;  /* 0x00000000de03a211 */ /* 0x000fc600030f0c0d */
[----:B------:R4:W-:Y:S04]  /*1df30*/  @!P3 ST.E.128 desc[UR60][R10.64], RZ ;  /* 0x000000ff0a00b985 */ /* 0x0009e8000c101d3c */
[----:B------:R4:W-:Y:S02]  /*1df40*/  @!P2 ST.E.128 desc[UR60][R2.64], RZ ;  /* 0x000000ff0200a985 */ /* 0x0009e4000c101d3c */
.L_x_824:
[----:B------:R-:W-:Y:S05]  /*1df50*/  BSYNC B1 ;  /* 0x0000000000017941 */ /* 0x000fea0003800000 */
.L_x_823:
[----:B---3--:R3:W0:Y:S01]  /*1df60*/  SHFL.IDX PT, R0, R5, 0x1, 0x181f ;  /* 0x00381f0005007f89 */ /* 0x00862200000e0000 */
[----:B------:R-:W-:Y:S03]  /*1df70*/  BSSY B1, `(.L_x_825) ;  /* 0x0000010000017945 */ /* 0x000fe60003800000 */
[----:B--2-4-:R3:W2:Y:S01]  /*1df80*/  SHFL.IDX PT, R2, R4, 0x1, 0x181f ;  /* 0x00381f0004027f89 */ /* 0x0146a200000e0000 */
[----:B------:R-:W-:Y:S05]  /*1df90*/  @P1 BRA `(.L_x_826) ;  /* 0x0000000000341947 */ /* 0x000fea0003800000 */
[----:B------:R-:W-:Y:S02]  /*1dfa0*/  ULDC UR4, c[0x0][0xac8] ;  /* 0x0002b20000047ab9 */ /* 0x000fe40000000800 */
[----:B------:R-:W-:Y:S02]  /*1dfb0*/  ISETP.GE.AND P4, PT, R219, UR4, PT ;  /* 0x00000004db007c0c */ /* 0x000fe4000bf86270 */
[----:B------:R-:W-:Y:S02]  /*1dfc0*/  ISETP.GE.AND P5, PT, R221, UR4, PT ;  /* 0x00000004dd007c0c */ /* 0x000fe4000bfa6270 */
[----:B------:R-:W-:-:S09]  /*1dfd0*/  ISETP.GE.AND P6, PT, R222, UR4, PT ;  /* 0x00000004de007c0c */ /* 0x000fd2000bfc6270 */
[-C--:B--2---:R-:W-:Y:S02]  /*1dfe0*/  @!P4 LEA R6, P1, R219, R2.reuse, 0x1 ;  /* 0x00000002db06c211 */ /* 0x084fe400078208ff */
[-C--:B------:R-:W-:Y:S02]  /*1dff0*/  @!P5 LEA R10, P2, R221, R2.reuse, 0x1 ;  /* 0x00000002dd0ad211 */ /* 0x080fe400078408ff */
[C---:B------:R-:W-:Y:S02]  /*1e000*/  @!P6 LEA R2, P3, R222.reuse, R2, 0x1 ;  /* 0x00000002de02e211 */ /* 0x040fe400078608ff */
[-C--:B0-----:R-:W-:Y:S02]  /*1e010*/  @!P4 LEA.HI.X R7, R219, R0.reuse, R15, 0x1, P1 ;  /* 0x00000000db07c211 */ /* 0x081fe400008f0c0f */
[-C--:B------:R-:W-:Y:S02]  /*1e020*/  @!P5 LEA.HI.X R11, R221, R0.reuse, R14, 0x1, P2 ;  /* 0x00000000dd0bd211 */ /* 0x080fe400010f0c0e */
[----:B------:R-:W-:Y:S01]  /*1e030*/  @!P6 LEA.HI.X R3, R222, R0, R13, 0x1, P3 ;  /* 0x00000000de03e211 */ /* 0x000fe200018f0c0d */
[----:B------:R4:W-:Y:S04]  /*1e040*/  @!P4 ST.E.128 desc[UR60][R6.64], RZ ;  /* 0x000000ff0600c985 */ /* 0x0009e8000c101d3c */
[----:B------:R4:W-:Y:S04]  /*1e050*/  @!P5 ST.E.128 desc[UR60][R10.64], RZ ;  /* 0x000000ff0a00d985 */ /* 0x0009e8000c101d3c */
[----:B------:R4:W-:Y:S02]  /*1e060*/  @!P6 ST.E.128 desc[UR60][R2.64], RZ ;  /* 0x000000ff0200e985 */ /* 0x0009e4000c101d3c */
.L_x_826:
[----:B------:R-:W-:Y:S05]  /*1e070*/  BSYNC B1 ;  /* 0x0000000000017941 */ /* 0x000fea0003800000 */
.L_x_825:
[----:B0-----:R0:W0:Y:S01]  /*1e080*/  SHFL.IDX PT, R0, R5, 0x2, 0x181f ;  /* 0x00581f0005007f89 */ /* 0x00102200000e0000 */
[----:B------:R-:W-:Y:S03]  /*1e090*/  BSSY B1, `(.L_x_827) ;  /* 0x0000010000017945 */ /* 0x000fe60003800000 */
[----:B--2-4-:R2:W4:Y:S01]  /*1e0a0*/  SHFL.IDX PT, R2, R4, 0x2, 0x181f ;  /* 0x00581f0004027f89 */ /* 0x01452200000e0000 */
[----:B------:R-:W-:Y:S05]  /*1e0b0*/  @P0 BRA `(.L_x_828) ;  /* 0x0000000000340947 */ /* 0x000fea0003800000 */
[----:B------:R-:W-:Y:S02]  /*1e0c0*/  ULDC UR4, c[0x0][0xac8] ;  /* 0x0002b20000047ab9 */ /* 0x000fe40000000800 */
[----:B------:R-:W-:Y:S02]  /*1e0d0*/  ISETP.GE.AND P3, PT, R219, UR4, PT ;  /* 0x00000004db007c0c */ /* 0x000fe4000bf66270 */
[----:B------:R-:W-:Y:S02]  /*1e0e0*/  ISETP.GE.AND P4, PT, R221, UR4, PT ;  /* 0x00000004dd007c0c */ /* 0x000fe4000bf86270 */
[----:B------:R-:W-:-:S09]  /*1e0f0*/  ISETP.GE.AND P5, PT, R222, UR4, PT ;  /* 0x00000004de007c0c */ /* 0x000fd2000bfa6270 */
[-C--:B----4-:R-:W-:Y:S02]  /*1e100*/  @!P3 LEA R6, P0, R219, R2.reuse, 0x1 ;  /* 0x00000002db06b211 */ /* 0x090fe400078008ff */
        /* <DEDUP_REMOVED lines=8> */
.L_x_828:
[----:B------:R-:W-:Y:S05]  /*1e190*/  BSYNC B1 ;  /* 0x0000000000017941 */ /* 0x000fea0003800000 */
.L_x_827:
[----:B0-----:R-:W-:Y:S01]  /*1e1a0*/  IADD3 R0, R8, 0x60, RZ ;  /* 0x0000006008007810 */ /* 0x001fe20007ffe0ff */
[----:B------:R0:W0:Y:S03]  /*1e1b0*/  SHFL.IDX PT, R6, R5, 0x3, 0x181f ;  /* 0x00781f0005067f89 */ /* 0x00002600000e0000 */
[----:B------:R-:W-:Y:S01]  /*1e1c0*/  ISETP.GE.AND P0, PT, R0, R21, PT ;  /* 0x000000150000720c */ /* 0x000fe20003f06270 */
[----:B----4-:R4:W0:-:S12]  /*1e1d0*/  SHFL.IDX PT, R2, R4, 0x3, 0x181f ;  /* 0x00781f0004027f89 */ /* 0x01081800000e0000 */
[----:B----4-:R-:W-:Y:S05]  /*1e1e0*/  @P0 BRA `(.L_x_819) ;  /* 0x0000000000340947 */ /* 0x010fea0003800000 */
[----:B------:R-:W-:Y:S02]  /*1e1f0*/  ULDC UR4, c[0x0][0xac8] ;  /* 0x0002b20000047ab9 */ /* 0x000fe40000000800 */
[----:B------:R-:W-:Y:S02]  /*1e200*/  ISETP.GE.AND P3, PT, R219, UR4, PT ;  /* 0x00000004db007c0c */ /* 0x000fe4000bf66270 */
[----:B------:R-:W-:Y:S02]  /*1e210*/  ISETP.GE.AND P4, PT, R221, UR4, PT ;  /* 0x00000004dd007c0c */ /* 0x000fe4000bf86270 */
[----:B------:R-:W-:-:S09]  /*1e220*/  ISETP.GE.AND P5, PT, R222, UR4, PT ;  /* 0x00000004de007c0c */ /* 0x000fd2000bfa6270 */
[-C--:B0-23--:R-:W-:Y:S02]  /*1e230*/  @!P3 LEA R4, P0, R219, R2.reuse, 0x1 ;  /* 0x00000002db04b211 */ /* 0x08dfe400078008ff */
[-C--:B------:R-:W-:Y:S02]  /*1e240*/  @!P4 LEA R8, P1, R221, R2.reuse, 0x1 ;  /* 0x00000002dd08c211 */ /* 0x080fe400078208ff */
[C---:B------:R-:W-:Y:S02]  /*1e250*/  @!P5 LEA R2, P2, R222.reuse, R2, 0x1 ;  /* 0x00000002de02d211 */ /* 0x040fe400078408ff */
[-C--:B------:R-:W-:Y:S02]  /*1e260*/  @!P3 LEA.HI.X R5, R219, R6.reuse, R15, 0x1, P0 ;  /* 0x00000006db05b211 */ /* 0x080fe400000f0c0f */
[-C--:B------:R-:W-:Y:S02]  /*1e270*/  @!P4 LEA.HI.X R9, R221, R6.reuse, R14, 0x1, P1 ;  /* 0x00000006dd09c211 */ /* 0x080fe400008f0c0e */
[----:B------:R-:W-:Y:S01]  /*1e280*/  @!P5 LEA.HI.X R3, R222, R6, R13, 0x1, P2 ;  /* 0x00000006de03d211 */ /* 0x000fe200010f0c0d */
[----:B------:R0:W-:Y:S04]  /*1e290*/  @!P3 ST.E.128 desc[UR60][R4.64], RZ ;  /* 0x000000ff0400b985 */ /* 0x0001e8000c101d3c */
[----:B------:R0:W-:Y:S04]  /*1e2a0*/  @!P4 ST.E.128 desc[UR60][R8.64], RZ ;  /* 0x000000ff0800c985 */ /* 0x0001e8000c101d3c */
[----:B------:R0:W-:Y:S02]  /*1e2b0*/  @!P5 ST.E.128 desc[UR60][R2.64], RZ ;  /* 0x000000ff0200d985 */ /* 0x0001e4000c101d3c */
.L_x_819:
[----:B------:R-:W-:Y:S05]  /*1e2c0*/  BSYNC B0 ;  /* 0x0000000000007941 */ /* 0x000fea0003800000 */
.L_x_810:
[----:B------:R-:W-:Y:S02]  /*1e2d0*/  ULDC UR4, c[0x0][0xc3c] ;  /* 0x00030f0000047ab9 */ /* 0x000fe40000000800 */
[----:B-1----:R-:W-:-:S13]  /*1e2e0*/  ISETP.GE.AND P0, PT, R135, UR4, PT ;  /* 0x0000000487007c0c */ /* 0x002fda000bf06270 */
[----:B------:R-:W-:Y:S05]  /*1e2f0*/  @!P0 BRA `(.L_x_829) ;  /* 0xfffffe3000708947 */ /* 0x000fea000383ffff */
[----:B------:R-:W-:Y:S05]  /*1e300*/  BRA `(.L_x_624) ;  /* 0x0000007c00287947 */ /* 0x000fea0003800000 */
.L_x_622:
[----:B------:R-:W-:-:S08]  /*1e310*/  NOP ;  /* 0x0000000000007918 */ /* 0x000fd00000000000 */
[----:B0-----:R-:W0:-:S00]  /*1e320*/  USETMAXREG.DEALLOC.CTAPOOL 0x18 ;  /* 0x00000018000079c8 */ /* 0x001e0000080e0500 */
[----:B0-----:R-:W2:Y:S01]  /*1e330*/  LDL.LU R3, [R1+0x10] ;  /* 0x0000100001037983 */ /* 0x001ea20000300800 */
[----:B------:R-:W-:Y:S01]  /*1e340*/  LOP3.LUT R2, R2, 0x3, RZ, 0xc0, !PT ;  /* 0x0000000302027812 */ /* 0x000fe200078ec0ff */
[----:B------:R-:W-:-:S05]  /*1e350*/  IMAD.MOV.U32 R4, RZ, RZ, RZ ;  /* 0x000000ffff047224 */ /* 0x000fca00078e00ff */
[----:B------:R-:W0:Y:S02]  /*1e360*/  SHFL.IDX PT, R2, R2, RZ, 0x1f ;  /* 0x00001fff02027589 */ /* 0x000e2400000e0000 */
[----:B0-----:R-:W-:Y:S02]  /*1e370*/  ISETP.NE.AND P0, PT, R2, RZ, PT ;  /* 0x000000ff0200720c */ /* 0x001fe40003f05270 */
        /* <DEDUP_REMOVED lines=11> */
.L_x_830:
[----:B------:R-:W-:Y:S01]  /*1e430*/  LOP3.LUT R5, R0, 0x1f, RZ, 0xc0, !PT ;  /* 0x0000001f00057812 */ /* 0x000fe200078ec0ff */
[----:B------:R-:W-:Y:S01]  /*1e440*/  ULDC UR4, c[0x0][0xc3c] ;  /* 0x00030f0000047ab9 */ /* 0x000fe20000000800 */
[----:B------:R-:W1:Y:S01]  /*1e450*/  S2UR UR6, SR_CTAID.X ;  /* 0x00000000000679c3 */ /* 0x000e620000002500 */
[----:B------:R-:W-:Y:S01]  /*1e460*/  ULDC UR5, c[0x0][0xc38] ;  /* 0x00030e0000057ab9 */ /* 0x000fe20000000800 */
[----:B------:R-:W-:-:S04]  /*1e470*/  ISETP.NE.AND P0, PT, R5, 0x1f, PT ;  /* 0x0000001f0500780c */ /* 0x000fc80003f05270 */
[----:B------:R-:W-:-:S13]  /*1e480*/  ISETP.GE.OR P1, PT, R5, UR4, !P0 ;  /* 0x0000000405007c0c */ /* 0x000fda000c726670 */
[----:B0-----:R-:W0:Y:S02]  /*1e490*/  @!P1 LDC.64 R2, c[0x0][0xc80] ;  /* 0x00032000ff029b82 */ /* 0x001e240000000a00 */
        /* <DEDUP_REMOVED lines=16> */
[----:B0-----:R-:W-:-:S04]  /*1e5a0*/  SEL R3, R8, RZ, P3 ;  /* 0x000000ff08037207 */ /* 0x001fc80001800000 */
[----:B------:R-:W-:-:S05]  /*1e5b0*/  IADD3 R3, R6, R3, RZ ;  /* 0x0000000306037210 */ /* 0x000fca0007ffe0ff */
[----:B------:R-:W0:Y:S02]  /*1e5c0*/  SHFL.UP PT, R2, R3, 0x8, RZ ;  /* 0x0500000003027989 */ /* 0x000e2400000e00ff */
[----:B0-----:R-:W-:-:S05]  /*1e5d0*/  SEL R2, R2, RZ, P4 ;  /* 0x000000ff02027207 */ /* 0x001fca0002000000 */
[----:B------:R-:W-:-:S05]  /*1e5e0*/  IMAD.IADD R7, R3, 0x1, R2 ;  /* 0x0000000103077824 */ /* 0x000fca00078e0202 */
[----:B------:R-:W0:Y:S02]  /*1e5f0*/  SHFL.UP PT, R2, R7, 0x10, RZ ;  /* 0x0600000007027989 */ /* 0x000e2400000e00ff */
[----:B0-----:R-:W-:-:S05]  /*1e600*/  SEL R2, R2, RZ, P5 ;  /* 0x000000ff02027207 */ /* 0x001fca0002800000 */
[----:B------:R-:W-:-:S05]  /*1e610*/  IMAD.IADD R2, R7, 0x1, R2 ;  /* 0x0000000107027824 */ /* 0x000fca00078e0202 */
[----:B------:R-:W0:Y:S02]  /*1e620*/  SHFL.IDX PT, R6, R2, 0x1f, 0x1f ;  /* 0x03e01f0002067f89 */ /* 0x000e2400000e0000 */
[----:B0-----:R-:W-:-:S05]  /*1e630*/  IMAD R6, R6, UR5, RZ ;  /* 0x0000000506067c24 */ /* 0x001fca000f8e02ff */
[----:B-1----:R-:W-:Y:S02]  /*1e640*/  ISETP.GT.AND P6, PT, R6, UR6, PT ;  /* 0x0000000606007c0c */ /* 0x002fe4000bfc4270 */
[----:B------:R-:W-:-:S11]  /*1e650*/  MOV R3, R6 ;  /* 0x0000000600037202 */ /* 0x000fd60000000f00 */
[----:B------:R-:W-:Y:S05]  /*1e660*/  @P6 BRA `(.L_x_832) ;  /* 0x00000000009c6947 */ /* 0x000fea0003800000 */
[----:B------:R-:W0:Y:S01]  /*1e670*/  LDC R7, c[0x0][0xc3c] ;  /* 0x00030f00ff077b82 */ /* 0x000e220000000800 */
[----:B------:R-:W-:Y:S01]  /*1e680*/  IMAD.MOV.U32 R6, RZ, RZ, R3 ;  /* 0x000000ffff067224 */ /* 0x000fe200078e0003 */
[----:B------:R-:W-:Y:S01]  /*1e690*/  UMOV UR4, URZ ;  /* 0x0000003f00047c82 */ /* 0x000fe20008000000 */
[----:B------:R-:W-:Y:S01]  /*1e6a0*/  ULDC UR7, c[0x0][0xc3c] ;  /* 0x00030f0000077ab9 */ /* 0x000fe20000000800 */
[----:B------:R-:W-:-:S05]  /*1e6b0*/  ULDC UR5, c[0x0][0xc38] ;  /* 0x00030e0000057ab9 */ /* 0x000fca0000000800 */
.L_x_836:
[----:B------:R-:W-:Y:S01]  /*1e6c0*/  UIADD3 UR4, UR4, 0x1f, URZ ;  /* 0x0000001f04047890 */ /* 0x000fe2000fffe03f */
[----:B------:R-:W-:-:S05]  /*1e6d0*/  IMAD.U32 R19, RZ, RZ, UR7 ;  /* 0x00000007ff137e24 */ /* 0x000fca000f8e00ff */
[----:B0-----:R-:W-:-:S13]  /*1e6e0*/  ISETP.LE.AND P6, PT, R7, UR4, PT ;  /* 0x0000000407007c0c */ /* 0x001fda000bfc3270 */
[----:B------:R-:W-:Y:S05]  /*1e6f0*/  @P6 BRA `(.L_x_833) ;  /* 0x00000004001c6947 */ /* 0x000fea0003800000 */
[----:B------:R-:W-:Y:S01]  /*1e700*/  VIADD R8, R5, UR4 ;  /* 0x0000000405087c36 */ /* 0x000fe20008000000 */
[----:B------:R-:W-:Y:S01]  /*1e710*/  BSSY B0, `(.L_x_834) ;  /* 0x0000007000007945 */ /* 0x000fe20003800000 */
[----:B------:R-:W-:-:S03]  /*1e720*/  MOV R4, RZ ;  /* 0x000000ff00047202 */ /* 0x000fc60000000f00 */
[----:B------:R-:W-:-:S13]  /*1e730*/  ISETP.GE.OR P6, PT, R8, R7, !P0 ;  /* 0x000000070800720c */ /* 0x000fda00047c6670 */
[----:B------:R-:W-:Y:S05]  /*1e740*/  @P6 BRA `(.L_x_835) ;  /* 0x00000000000c6947 */ /* 0x000fea0003800000 */
[----:B------:R-:W0:Y:S02]  /*1e750*/  LDC.64 R2, c[0x0][0xc80] ;  /* 0x00032000ff027b82 */ /* 0x000e240000000a00 */
[----:B0-----:R-:W-:-:S05]  /*1e760*/  IMAD.WIDE R2, R8, 0x4, R2 ;  /* 0x0000000408027825 */ /* 0x001fca00078e0202 */
[----:B------:R0:W5:Y:S02]  /*1e770*/  LDG.E R4, desc[UR60][R2.64] ;  /* 0x0000003c02047981 */ /* 0x000164000c1e1900 */
.L_x_835:
[----:B------:R-:W-:Y:S05]  /*1e780*/  BSYNC B0 ;  /* 0x0000000000007941 */ /* 0x000fea0003800000 */
.L_x_834:
        /* <DEDUP_REMOVED lines=20> */
[----:B------:R-:W-:-:S07]  /*1e8d0*/  IMAD.MOV.U32 R2, RZ, RZ, R11 ;  /* 0x000000ffff027224 */ /* 0x000fce00078e000b */
.L_x_832:
[----:B------:R-:W-:-:S05]  /*1e8e0*/  IADD3 R7, -R3, R6, RZ ;  /* 0x0000000603077210 */ /* 0x000fca0007ffe1ff */
        /* <DEDUP_REMOVED lines=15> */
.L_x_837:
[----:B-1----:R-:W-:Y:S01]  /*1e9e0*/  IMAD R16, R16, UR5, R7 ;  /* 0x0000000510107c24 */ /* 0x002fe2000f8e0207 */
[----:B0-----:R-:W-:Y:S01]  /*1e9f0*/  MOV R2, RZ ;  /* 0x000000ff00027202 */ /* 0x001fe20000000f00 */
[----:B------:R-:W-:Y:S02]  /*1ea00*/  IMAD R7, R11, R6, RZ ;  /* 0x000000060b077224 */ /* 0x000fe400078e02ff */
[----:B------:R-:W-:Y:S01]  /*1ea10*/  VIADD R19, R19, UR4 ;  /* 0x0000000413137c36 */ /* 0x000fe20008000000 */
[----:B------:R-:W-:Y:S01]  /*1ea20*/  IADD3 R17, -R16, UR6, RZ ;  /* 0x0000000610117c10 */ /* 0x000fe2000fffe1ff */
        /* <DEDUP_REMOVED lines=13> */
[----:B------:R-:W-:-:S06]  /*1eb00*/  @P0 IADD3 R2, R2, 0x1, RZ ;  /* 0x0000000102020810 */ /* 0x000fcc0007ffe0ff */
[----:B------:R-:W-:Y:S01]  /*1eb10*/  @!P2 IMAD.MOV R2, RZ, RZ, -R2 ;  /* 0x000000ffff02a224 */ /* 0x000fe200078e0a02 */
[----:B------:R-:W-:-:S04]  /*1eb20*/  @!P1 LOP3.LUT R2, RZ, R4, RZ, 0x33, !PT ;  /* 0x00000004ff029212 */ /* 0x000fc800078e33ff */
[----:B------:R-:W-:Y:S01]  /*1eb30*/  MOV R18, R2 ;  /* 0x0000000200127202 */ /* 0x000fe20000000f00 */
[----:B------:R-:W-:-:S04]  /*1eb40*/  IMAD.MOV R3, RZ, RZ, -R2 ;  /* 0x000000ffff037224 */ /* 0x000fc800078e0a02 */
[----:B------:R-:W-:Y:S01]  /*1eb50*/  IMAD R17, R4, R3, R17 ;  /* 0x0000000304117224 */ /* 0x000fe200078e0211 */
[----:B------:R-:W-:Y:S06]  /*1eb60*/  BRA `(.L_x_838) ;  /* 0x00000000000c7947 */ /* 0x000fec0003800000 */
.L_x_833:
[----:B------:R-:W-:Y:S02]  /*1eb70*/  IMAD.MOV.U32 R17, RZ, RZ, RZ ;  /* 0x000000ffff117224 */ /* 0x000fe400078e00ff */
[----:B------:R-:W-:Y:S02]  /*1eb80*/  IMAD.U32 R16, RZ, RZ, UR6 ;  /* 0x00000006ff107e24 */ /* 0x000fe4000f8e00ff */
[----:B------:R-:W-:-:S07]  /*1eb90*/  IMAD.MOV.U32 R18, RZ, RZ, RZ ;  /* 0x000000ffff127224 */ /* 0x000fce00078e00ff */
.L_x_838:
[----:B------:R-:W-:-:S13]  /*1eba0*/  ISETP.NE.AND P0, PT, R5, RZ, PT ;  /* 0x000000ff0500720c */ /* 0x000fda0003f05270 */
[----:B------:R-:W0:Y:S01]  /*1ebb0*/  @!P0 S2R R3, SR_CgaCtaId ;  /* 0x0000000000038919 */ /* 0x000e220000008800 */
[----:B------:R-:W-:-:S04]  /*1ebc0*/  @!P0 MOV R2, 0x400 ;  /* 0x0000040000028802 */ /* 0x000fc80000000f00 */
[----:B0-----:R-:W-:-:S05]  /*1ebd0*/  @!P0 LEA R2, R3, R2, 0x18 ;  /* 0x0000000203028211 */ /* 0x001fca00078ec0ff */
[----:B------:R2:W-:Y:S01]  /*1ebe0*/  @!P0 STS.128 [R2+0x368d0], R16 ;  /* 0x0368d01002008388 */ /* 0x0005e20000000c00 */
[----:B------:R-:W-:Y:S06]  /*1ebf0*/  BAR.ARV 0x5, 0x180 ;  /* 0x0146000000007b1d */ /* 0x000fec0000002000 */
.L_x_831:
[----:B--2---:R-:W-:Y:S01]  /*1ec00*/  MOV R2, 0x1 ;  /* 0x0000000100027802 */ /* 0x004fe20000000f00 */
[----:B------:R2:W-:Y:S01]  /*1ec10*/  STL [R1+0x54], RZ ;  /* 0x000054ff01007387 */ /* 0x0005e20000100800 */
[----:B------:R-:W-:Y:S02]  /*1ec20*/  ULDC UR4, c[0x0][0xc3c] ;  /* 0x00030f0000047ab9 */ /* 0x000fe40000000800 */
[----:B-1----:R-:W-:Y:S01]  /*1ec30*/  ISETP.GE.AND P0, PT, R19, UR4, PT ;  /* 0x0000000413007c0c */ /* 0x002fe2000bf06270 */
[----:B------:R2:W-:Y:S04]  /*1ec40*/  STL [R1+0x14], R2 ;  /* 0x0000140201007387 */ /* 0x0005e80000100800 */
[----:B------:R2:W-:Y:S08]  /*1ec50*/  STL [R1+0x8], RZ ;  /* 0x000008ff01007387 */ /* 0x0005f00000100800 */
[----:B--2---:R-:W-:Y:S05]  /*1ec60*/  @P0 BRA `(.L_x_839) ;  /* 0x0000006c00e00947 */ /* 0x004fea0003800000 */
[----:B------:R-:W1:Y:S01]  /*1ec70*/  S2UR UR5, SR_CgaCtaId ;  /* 0x00000000000579c3 */ /* 0x000e620000008800 */
[C---:B------:R-:W-:Y:S01]  /*1ec80*/  IMAD.SHL.U32 R2, R0.reuse, 0x8, RZ ;  /* 0x0000000800027824 */ /* 0x040fe200078e00ff */
[----:B------:R-:W-:Y:S01]  /*1ec90*/  LOP3.LUT R5, R0, 0x7f, RZ, 0xc0, !PT ;  /* 0x0000007f00057812 */ /* 0x000fe200078ec0ff */
[----:B------:R-:W-:Y:S01]  /*1eca0*/  UMOV UR4, 0x400 ;  /* 0x0000040000047882 */ /* 0x000fe20000000000 */
[----:B------:R-:W-:Y:S01]  /*1ecb0*/  BSSY B8, `(.L_x_839) ;  /* 0x00006f3000087945 */ /* 0x000fe20003800000 */
[----:B------:R-:W-:Y:S01]  /*1ecc0*/  ULDC.64 UR36, c[0x0][0x198] ;  /* 0x0000660000247ab9 */ /* 0x000fe20000000a00 */
[C---:B0-----:R-:W-:Y:S01]  /*1ecd0*/  LOP3.LUT R3, R2.reuse, 0x1f8, RZ, 0xc0, !PT ;  /* 0x000001f802037812 */ /* 0x041fe200078ec0ff */
[----:B------:R-:W-:Y:S01]  /*1ece0*/  ULDC UR38, c[0x0][0xc] ;  /* 0x0000030000267ab9 */ /* 0x000fe20000000800 */
[----:B------:R-:W-:Y:S02]  /*1ecf0*/  LOP3.LUT R2, R2, 0x38, RZ, 0xc0, !PT ;  /* 0x0000003802027812 */ /* 0x000fe400078ec0ff */
[----:B------:R-:W-:Y:S01]  /*1ed00*/  LOP3.LUT R4, R3, 0x38, R0, 0x78, !PT ;  /* 0x0000003803047812 */ /* 0x000fe200078e7800 */
[----:B------:R-:W-:Y:S01]  /*1ed10*/  IMAD.SHL.U32 R3, R5, 0x8, RZ ;  /* 0x0000000805037824 */ /* 0x000fe200078e00ff */
[----:B------:R-:W-:Y:S01]  /*1ed20*/  SHF.R.U32.HI R5, RZ, 0x3, R5 ;  /* 0x00000003ff057819 */ /* 0x000fe20000011605 */
[----:B------:R-:W-:-:S03]  /*1ed30*/  IMAD.SHL.U32 R0, R0, 0x10, RZ ;  /* 0x0000001000007824 */ /* 0x000fc600078e00ff */
[----:B------:R-:W-:Y:S02]  /*1ed40*/  LOP3.LUT R3, R4, 0x200, R3, 0xf8, !PT ;  /* 0x0000020004037812 */ /* 0x000fe400078ef803 */
[----:B------:R-:W-:Y:S01]  /*1ed50*/  LOP3.LUT R0, R5, 0x70, R0, 0xf8, !PT ;  /* 0x0000007005007812 */ /* 0x000fe200078ef800 */
[----:B------:R-:W-:Y:S01]  /*1ed60*/  IMAD.MOV.U32 R0, RZ, RZ, 0x1 ;  /* 0x00000001ff007424 */ /* 0x000fe200078e00ff */
[----:B-1----:R-:W-:-:S06]  /*1ed70*/  ULEA UR4, UR5, UR4, 0x18 ;  /* 0x0000000405047291 */ /* 0x002fcc000f8ec03f */
[----:B------:R-:W-:-:S05]  /*1ed80*/  MOV R4, UR4 ;  /* 0x0000000400047c02 */ /* 0x000fca0008000f00 */
[----:B------:R-:W-:Y:S01]  /*1ed90*/  IMAD R3, R3, 0x2, R4 ;  /* 0x0000000203037824 */ /* 0x000fe200078e0204 */
[----:B------:R-:W-:Y:S04]  /*1eda0*/  STL [R1+0x4], R4 ;  /* 0x0000040401007387 */ /* 0x000fe80000100800 */
[----:B------:R0:W-:Y:S04]  /*1edb0*/  STL [R1+0x2c], R3 ;  /* 0x00002c0301007387 */ /* 0x0001e80000100800 */
[----:B------:R-:W-:Y:S04]  /*1edc0*/  STL [R1+0x8], RZ ;  /* 0x000008ff01007387 */ /* 0x000fe80000100800 */
[----:B------:R-:W-:Y:S01]  /*1edd0*/  STL [R1+0x14], R0 ;  /* 0x0000140001007387 */ /* 0x000fe20000100800 */
[----:B0-----:R-:W-:-:S03]  /*1ede0*/  LOP3.LUT R3, R2, 0x40, RZ, 0xfc, !PT ;  /* 0x0000004002037812 */ /* 0x001fc600078efcff */
[----:B------:R-:W-:Y:S04]  /*1edf0*/  STL [R1+0x20], RZ ;  /* 0x000020ff01007387 */ /* 0x000fe80000100800 */
[----:B------:R0:W-:Y:S04]  /*1ee00*/  STL [R1+0x24], R0 ;  /* 0x0000240001007387 */ /* 0x0001e80000100800 */
[----:B------:R1:W-:Y:S01]  /*1ee10*/  STL [R1+0x54], RZ ;  /* 0x000054ff01007387 */ /* 0x0003e20000100800 */
[----:B0-----:R-:W-:-:S07]  /*1ee20*/  LOP3.LUT R0, R2, 0x80, RZ, 0xfc, !PT ;  /* 0x0000008002007812 */ /* 0x001fce00078efcff */
.L_x_985:
[----:B0--3--:R-:W0:Y:S02]  /*1ee30*/  LDC.64 R2, c[0x0][0xc88] ;  /* 0x00032200ff027b82 */ /* 0x009e240000000a00 */
[----:B0-----:R-:W-:-:S05]  /*1ee40*/  IMAD.WIDE R2, R19, 0x4, R2 ;  /* 0x0000000413027825 */ /* 0x001fca00078e0202 */
[----:B------:R-:W2:Y:S01]  /*1ee50*/  LDG.E R15, desc[UR60][R2.64] ;  /* 0x0000003c020f7981 */ /* 0x000ea2000c1e1900 */
[----:B------:R-:W-:Y:S05]  /*1ee60*/  YIELD ;  /* 0x0000000000007946 */ /* 0x000fea0003800000 */
[----:B------:R-:W-:Y:S01]  /*1ee70*/  ULDC.64 UR4, c[0x0][0xa28] ;  /* 0x00028a0000047ab9 */ /* 0x000fe20000000a00 */
[----:B------:R-:W-:Y:S01]  /*1ee80*/  IMAD.MOV.U32 R0, RZ, RZ, RZ ;  /* 0x000000ffff007224 */ /* 0x000fe200078e00ff */
[----:B------:R-:W-:Y:S01]  /*1ee90*/  ISETP.NE.U32.AND P0, PT, RZ, UR4, PT ;  /* 0x00000004ff007c0c */ /* 0x000fe2000bf05070 */
[----:B----45:R-:W-:Y:S01]  /*1eea0*/  IMAD.MOV.U32 R8, RZ, RZ, RZ ;  /* 0x000000ffff087224 */ /* 0x030fe200078e00ff */
[----:B------:R-:W-:Y:S01]  /*1eeb0*/  ULDC.64 UR10, c[0x0][0xa18] ;  /* 0x00028600000a7ab9 */ /* 0x000fe20000000a00 */
[----:B------:R-:W-:Y:S01]  /*1eec0*/  ULDC.64 UR8, c[0x0][0xa10] ;  /* 0x0002840000087ab9 */ /* 0x000fe20000000a00 */
[----:B------:R-:W-:Y:S01]  /*1eed0*/  ISETP.NE.AND.EX P0, PT, RZ, UR5, PT, P0 ;  /* 0x00000005ff007c0c */ /* 0x000fe2000bf05300 */
[----:B------:R-:W-:Y:S01]  /*1eee0*/  ULDC.64 UR6, c[0x0][0xa08] ;  /* 0x0002820000067ab9 */ /* 0x000fe20000000a00 */
[----:B--2---:R-:W-:Y:S01]  /*1eef0*/  SHF.R.S32.HI R4, RZ, 0x1f, R15 ;  /* 0x0000001fff047819 */ /* 0x004fe2000001140f */
[----:B------:R-:W-:Y:S10]  /*1ef00*/  STL [R1+0x30], R15 ;  /* 0x0000300f01007387 */ /* 0x000ff40000100800 */
[----:B------:R-:W-:-:S02]  /*1ef10*/  @P0 LEA R2, P1, R15, UR4, 0x2 ;  /* 0x000000040f020c11 */ /* 0x000fc4000f8210ff */
[C---:B------:R-:W-:Y:S01]  /*1ef20*/  SHF.L.U32 R14, R15.reuse, 0x2, RZ ;  /* 0x000000020f0e7819 */ /* 0x040fe200000006ff */
[----:B------:R0:W-:Y:S01]  /*1ef30*/  STL [R1+0x48], R4 ;  /* 0x0000480401007387 */ /* 0x0001e20000100800 */
[C-C-:B------:R-:W-:Y:S01]  /*1ef40*/  @P0 LEA.HI.X R3, R15.reuse, UR5, R4.reuse, 0x2, P1 ;  /* 0x000000050f030c11 */ /* 0x140fe200088f1404 */
[----:B------:R-:W-:Y:S02]  /*1ef50*/  ULDC.64 UR4, c[0x0][0xa00] ;  /* 0x0002800000047ab9 */ /* 0x000fe40000000a00 */
[----:B------:R-:W-:Y:S02]  /*1ef60*/  ISETP.NE.U32.AND P2, PT, RZ, UR4, PT ;  /* 0x00000004ff007c0c */ /* 0x000fe4000bf45070 */
[----:B------:R2:W5:Y:S01]  /*1ef70*/  @P0 LDG.E R0, desc[UR60][R2.64] ;  /* 0x0000003c02000981 */ /* 0x000562000c1e1900 */
[----:B------:R-:W-:Y:S02]  /*1ef80*/  SHF.L.U64.HI R13, R15, 0x2, R4 ;  /* 0x000000020f0d7819 */ /* 0x000fe40000010204 */
[----:B------:R-:W-:-:S02]  /*1ef90*/  CS2R R10, SRZ ;  /* 0x00000000000a7805 */ /* 0x000fc4000001ff00 */
[----:B------:R-:W-:Y:S01]  /*1efa0*/  ISETP.NE.AND.EX P2, PT, RZ, UR5, PT, P2 ;  /* 0x00000005ff007c0c */ /* 0x000fe2000bf45320 */
[----:B------:R-:W-:Y:S01]  /*1efb0*/  STL [R1], R14 ;  /* 0x0000000e01007387 */ /* 0x000fe20000100800 */
[----:B------:R-:W-:Y:S02]  /*1efc0*/  ISETP.NE.U32.AND P3, PT, RZ, UR10, PT ;  /* 0x0000000aff007c0c */ /* 0x000fe4000bf65070 */
[----:B------:R-:W-:Y:S01]  /*1efd0*/  ISETP.NE.U32.AND P0, PT, RZ, UR6, PT ;  /* 0x00000006ff007c0c */ /* 0x000fe2000bf05070 */
[----:B------:R-:W-:Y:S01]  /*1efe0*/  STL [R1+0x28], R13 ;  /* 0x0000280d01007387 */ /* 0x000fe20000100800 */
[----:B------:R-:W-:Y:S02]  /*1eff0*/  ISETP.NE.AND.EX P3, PT, RZ, UR11, PT, P3 ;  /* 0x0000000bff007c0c */ /* 0x000fe4000bf65330 */
[----:B--2---:R-:W-:Y:S02]  /*1f000*/  IADD3 R2, P4, R14, UR4, RZ ;  /* 0x000000040e027c10 */ /* 0x004fe4000ff9e0ff */
[----:B------:R-:W-:-:S02]  /*1f010*/  ISETP.NE.U32.AND P1, PT, RZ, UR8, PT ;  /* 0x00000008ff007c0c */ /* 0x000fc4000bf25070 */
[C---:B------:R-:W-:Y:S02]  /*1f020*/  IADD3.X R3, R13.reuse, UR5, RZ, P4, !PT ;  /* 0x000000050d037c10 */ /* 0x040fe4000a7fe4ff */
[C---:B0-----:R-:W-:Y:S01]  /*1f030*/  IADD3 R4, P4, R14.reuse, UR8, RZ ;  /* 0x000000080e047c10 */ /* 0x041fe2000ff9e0ff */
[----:B------:R-:W-:Y:S01]  /*1f040*/  ULDC UR4, c[0x0][0x288] ;  /* 0x0000a20000047ab9 */ /* 0x000fe20000000800 */
[----:B------:R-:W-:Y:S01]  /*1f050*/  ISETP.NE.AND.EX P0, PT, RZ, UR7, PT, P0 ;  /* 0x00000007ff007c0c */ /* 0x000fe2000bf05300 */
[----:B------:R-:W2:Y:S01]  /*1f060*/  @P2 LDG.E R8, desc[UR60][R2.64] ;  /* 0x0000003c02082981 */ /* 0x000ea2000c1e1900 */
[----:B------:R-:W-:Y:S01]  /*1f070*/  IADD3.X R5, R13, UR9, RZ, P4, !PT ;  /* 0x000000090d057c10 */ /* 0x000fe2000a7fe4ff */
[----:B------:R-:W-:Y:S01]  /*1f080*/  IMAD.U32 R12, RZ, RZ, UR4 ;  /* 0x00000004ff0c7e24 */ /* 0x000fe2000f8e00ff */
[----:B------:R-:W-:Y:S01]  /*1f090*/  ISETP.NE.AND.EX P1, PT, RZ, UR9, PT, P1 ;  /* 0x00000009ff007c0c */ /* 0x000fe2000bf25310 */
[----:B------:R-:W-:Y:S01]  /*1f0a0*/  ULDC.64 UR4, c[0x0][0x418] ;  /* 0x0001060000047ab9 */ /* 0x000fe20000000a00 */
[----:B------:R-:W-:-:S04]  /*1f0b0*/  IADD3 R6, P5, R14, UR6, RZ ;  /* 0x000000060e067c10 */ /* 0x000fc8000ffbe0ff */
[----:B------:R-:W-:-:S05]  /*1f0c0*/  IADD3.X R7, R13, UR7, RZ, P5, !PT ;  /* 0x000000070d077c10 */ /* 0x000fca000affe4ff */
[----:B------:R-:W5:Y:S04]  /*1f0d0*/  @P0 LDG.E R11, desc[UR60][R6.64] ;  /* 0x0000003c060b0981 */ /* 0x000f68000c1e1900 */
        /* <DEDUP_REMOVED lines=10> */
[----:B------:R-:W-:-:S03]  /*1f180*/  UIMAD UR4, UR4, UR5, URZ ;  /* 0x00000005040472a4 */ /* 0x000fc6000f8e023f */
[----:B------:R-:W-:Y:S02]  /*1f190*/  ULDC UR5, c[0x0][0x348] ;  /* 0x0000d20000057ab9 */ /* 0x000fe40000000800 */
[----:B0-----:R-:W-:Y:S01]  /*1f1a0*/  IMAD.U32 R9, RZ, RZ, UR5 ;  /* 0x00000005ff097e24 */ /* 0x001fe2000f8e00ff */
[----:B------:R-:W-:Y:S01]  /*1f1b0*/  MOV R8, UR4 ;  /* 0x0000000400087c02 */ /* 0x000fe20008000f00 */
[----:B--2---:R0:W-:Y:S01]  /*1f1c0*/  STL [R1+0x50], R12 ;  /* 0x0000500c01007387 */ /* 0x0041e20000100800 */
[----:B------:R-:W-:Y:S05]  /*1f1d0*/  @P3 BRA `(.L_x_840) ;  /* 0x0000000000143947 */ /* 0x000fea0003800000 */
[----:B------:R-:W-:Y:S05]  /*1f1e0*/  @!P2 BRA `(.L_x_840) ;  /* 0x000000000010a947 */ /* 0x000fea0003800000 */
[----:B0-----:R-:W2:Y:S04]  /*1f1f0*/  LDG.E R12, desc[UR60][R2.64] ;  /* 0x0000003c020c7981 */ /* 0x001ea8000c1e1900 */
[----:B------:R-:W2:Y:S02]  /*1f200*/  LDG.E R2, desc[UR60][R2.64+0x4] ;  /* 0x0000043c02027981 */ /* 0x000ea4000c1e1900 */
[----:B--2---:R-:W-:-:S05]  /*1f210*/  IMAD.IADD R2, R2, 0x1, -R12 ;  /* 0x0000000102027824 */ /* 0x004fca00078e0a0c */
[----:B------:R2:W-:Y:S02]  /*1f220*/  STL [R1+0x50], R2 ;  /* 0x0000500201007387 */ /* 0x0005e40000100800 */
.L_x_840:
[----:B0-----:R-:W-:Y:S01]  /*1f230*/  IMAD.MOV.U32 R12, RZ, RZ, R15 ;  /* 0x000000ffff0c7224 */ /* 0x001fe200078e000f */
[----:B------:R-:W-:Y:S01]  /*1f240*/  ULDC.64 UR4, c[0x0][0xa20] ;  /* 0x0002880000047ab9 */ /* 0x000fe20000000a00 */
[----:B--2--5:R-:W-:Y:S01]  /*1f250*/  IMAD.IADD R2, R11, 0x1, R0 ;  /* 0x000000010b027824 */ /* 0x024fe200078e0200 */
[----:B------:R-:W-:Y:S02]  /*1f260*/  ISETP.NE.U32.AND P2, PT, RZ, UR4, PT ;  /* 0x00000004ff007c0c */ /* 0x000fe4000bf45070 */
[----:B------:R0:W-:Y:S02]  /*1f270*/  STL [R1+0xc], R12 ;  /* 0x00000c0c01007387 */ /* 0x0001e40000100800 */
[----:B------:R-:W-:Y:S02]  /*1f280*/  ISETP.NE.AND.EX P2, PT, RZ, UR5, PT, P2 ;  /* 0x00000005ff007c0c */ /* 0x000fe4000bf45320 */
[----:B------:R0:W-:Y:S11]  /*1f290*/  STL [R1+0x1c], R2 ;  /* 0x00001c0201007387 */ /* 0x0001f60000100800 */
[----:B0-----:R-:W-:Y:S05]  /*1f2a0*/  @!P2 BRA `(.L_x_841) ;  /* 0x000000000010a947 */ /* 0x001fea0003800000 */
[----:B------:R-:W-:-:S04]  /*1f2b0*/  IADD3 R2, P0, R14, UR4, RZ ;  /* 0x000000040e027c10 */ /* 0x000fc8000ff1e0ff */
[----:B------:R-:W-:-:S05]  /*1f2c0*/  IADD3.X R3, R13, UR5, RZ, P0, !PT ;  /* 0x000000050d037c10 */ /* 0x000fca00087fe4ff */
[----:B------:R0:W5:Y:S01]  /*1f2d0*/  LDG.E R8, desc[UR60][R2.64] ;  /* 0x0000003c02087981 */ /* 0x000162000c1e1900 */
[----:B------:R-:W-:Y:S05]  /*1f2e0*/  BRA `(.L_x_842) ;  /* 0x0000000000107947 */ /* 0x000fea0003800000 */
.L_x_841:
[----:B------:R-:W-:Y:S05]  /*1f2f0*/  @!P0 BRA `(.L_x_842) ;  /* 0x00000000000c8947 */ /* 0x000fea0003800000 */
[----:B------:R-:W2:Y:S04]  /*1f300*/  LDG.E R8, desc[UR60][R6.64] ;  /* 0x0000003c06087981 */ /* 0x000ea8000c1e1900 */
[----:B------:R-:W2:Y:S02]  /*1f310*/  LDG.E R6, desc[UR60][R6.64+0x4] ;  /* 0x0000043c06067981 */ /* 0x000ea4000c1e1900 */
[----:B--2---:R-:W-:-:S07]  /*1f320*/  IADD3 R8, -R8, R6, RZ ;  /* 0x0000000608087210 */ /* 0x004fce0007ffe1ff */
.L_x_842:
[----:B0-----:R-:W2:Y:S01]  /*1f330*/  @P1 LDG.E R2, desc[UR60][R4.64] ;  /* 0x0000003c04021981 */ /* 0x001ea2000c1e1900 */
[----:B-----5:R-:W-:-:S03]  /*1f340*/  IMAD.IADD R0, R8, 0x1, -R0 ;  /* 0x0000000108007824 */ /* 0x020fc600078e0a00 */
[----:B------:R-:W2:Y:S01]  /*1f350*/  @P1 LDG.E R4, desc[UR60][R4.64+0x4] ;  /* 0x0000043c04041981 */ /* 0x000ea2000c1e1900 */
[----:B------:R-:W-:Y:S01]  /*1f360*/  BSSY B0, `(.L_x_843) ;  /* 0x000016e000007945 */ /* 0x000fe20003800000 */
[----:B--2---:R-:W-:-:S04]  /*1f370*/  @P1 IMAD.IADD R9, R4, 0x1, -R2 ;  /* 0x0000000104091824 */ /* 0x004fc800078e0a02 */
[----:B------:R-:W-:Y:S02]  /*1f380*/  IMAD.IADD R3, R0, 0x1, R9 ;  /* 0x0000000100037824 */ /* 0x000fe400078e0209 */
[----:B------:R-:W-:-:S03]  /*1f390*/  IMAD.MOV.U32 R2, RZ, RZ, RZ ;  /* 0x000000ffff027224 */ /* 0x000fc600078e00ff */
[----:B------:R0:W-:Y:S02]  /*1f3a0*/  STL [R1+0x4c], R3 ;  /* 0x00004c0301007387 */ /* 0x0001e40000100800 */
[----:B0-----:R-:W-:-:S05]  /*1f3b0*/  IADD3 R3, R3, 0x6f, RZ ;  /* 0x0000006f03037810 */ /* 0x001fca0007ffe0ff */
[----:B------:R-:W-:-:S05]  /*1f3c0*/  IMAD.HI R2, R3, -0x6db6db6d, R2 ;  /* 0x9249249303027827 */ /* 0x000fca00078e0202 */
[----:B------:R-:W-:-:S04]  /*1f3d0*/  SHF.R.U32.HI R3, RZ, 0x1f, R2 ;  /* 0x0000001fff037819 */ /* 0x000fc80000011602 */
[----:B------:R-:W-:-:S05]  /*1f3e0*/  LEA.HI.SX32 R4, R2, R3, 0x1a ;  /* 0x0000000302047211 */ /* 0x000fca00078fd2ff */
[--C-:B------:R-:W-:Y:S02]  /*1f3f0*/  IMAD R2, R4, 0x70, -R0.reuse ;  /* 0x0000007004027824 */ /* 0x100fe400078e0a00 */
[----:B------:R-:W-:-:S03]  /*1f400*/  IMAD.MOV R0, RZ, RZ, -R0 ;  /* 0x000000ffff007224 */ /* 0x000fc600078e0a00 */
[----:B------:R-:W-:Y:S02]  /*1f410*/  VIMNMX R2, R2, R9, PT ;  /* 0x0000000902027248 */ /* 0x000fe40003fe0100 */
[----:B------:R-:W-:-:S04]  /*1f420*/  VIMNMX R0, RZ, R0, !PT ;  /* 0x00000000ff007248 */ /* 0x000fc80007fe0100 */
[----:B------:R-:W-:Y:S01]  /*1f430*/  ISETP.GT.AND P0, PT, R2, R0, PT ;  /* 0x000000000200720c */ /* 0x000fe20003f04270 */
[----:B------:R0:W-:Y:S02]  /*1f440*/  STL [R1+0x38], R4 ;  /* 0x0000380401007387 */ /* 0x0001e40000100800 */
[----:B0-----:R-:W-:-:S10]  /*1f450*/  SHF.R.U32.HI R4, RZ, 0x4, R0 ;  /* 0x00000004ff047819 */ /* 0x001fd40000011600 */
[----:B------:R-:W-:Y:S02]  /*1f460*/  @P0 VIADD R3, R2, 0x6f ;  /* 0x0000006f02030836 */ /* 0x000fe40000000000 */
[----:B------:R-:W-:Y:S02]  /*1f470*/  @P0 IMAD.MOV.U32 R2, RZ, RZ, RZ ;  /* 0x000000ffff020224 */ /* 0x000fe400078e00ff */
[----:B------:R-:W-:-:S04]  /*1f480*/  IMAD.WIDE.U32 R4, R4, 0x24924925, RZ ;  /* 0x2492492504047825 */ /* 0x000fc800078e00ff */
[----:B------:R-:W-:Y:S01]  /*1f490*/  @P0 IMAD.HI R2, R3, -0x6db6db6d, R2 ;  /* 0x9249249303020827 */ /* 0x000fe200078e0202 */
[----:B------:R-:W-:-:S04]  /*1f4a0*/  MOV R9, R5 ;  /* 0x0000000500097202 */ /* 0x000fc80000000f00 */
[----:B------:R-:W-:Y:S01]  /*1f4b0*/  @P0 SHF.R.U32.HI R0, RZ, 0x1f, R2 ;  /* 0x0000001fff000819 */ /* 0x000fe20000011602 */
[----:B------:R-:W-:-:S03]  /*1f4c0*/  IMAD.MOV.U32 R7, RZ, RZ, R9 ;  /* 0x000000ffff077224 */ /* 0x000fc600078e0009 */
[----:B------:R-:W-:-:S04]  /*1f4d0*/  @P0 LEA.HI.SX32 R7, R2, R0, 0x1a ;  /* 0x0000000002070211 */ /* 0x000fc800078fd2ff */
[----:B------:R-:W-:Y:S02]  /*1f4e0*/  ISETP.GT.AND P2, PT, R7, R9, PT ;  /* 0x000000090700720c */ /* 0x000fe40003f44270 */
[----:B------:R-:W-:-:S11]  /*1f4f0*/  PLOP3.LUT P0, PT, PT, PT, PT, 0x80, 0x0 ;  /* 0x000000000000781c */ /* 0x000fd60003f0f070 */
[----:B------:R-:W-:Y:S05]  /*1f500*/  @!P2 BRA `(.L_x_844) ;  /* 0x00000014004ca947 */ /* 0x000fea0003800000 */
[----:B------:R-:W-:Y:S01]  /*1f510*/  UMOV UR4, 0xffffffff ;  /* 0xffffffff00047882 */ /* 0x000fe20000000000 */
[----:B------:R-:W-:Y:S02]  /*1f520*/  SEL R0, R12, RZ, !P1 ;  /* 0x000000ff0c007207 */ /* 0x000fe40004800000 */
[----:B------:R-:W-:Y:S05]  /*1f530*/  BRA.DIV UR4, `(.L_x_845) ;  /* 0x0000007204547947 */ /* 0x000fea000b800000 */
[----:B------:R-:W0:Y:S02]  /*1f540*/  S2R R2, SR_TID.X ;  /* 0x0000000000027919 */ /* 0x000e240000002100 */
[----:B0-----:R-:W-:-:S04]  /*1f550*/  SHF.R.U32.HI R2, RZ, 0x5, R2 ;  /* 0x00000005ff027819 */ /* 0x001fc80000011602 */
[----:B------:R-:W-:-:S05]  /*1f560*/  LOP3.LUT R2, R2, 0x3, RZ, 0xc0, !PT ;  /* 0x0000000302027812 */ /* 0x000fca00078ec0ff */
[----:B------:R0:W2:Y:S02]  /*1f570*/  SHFL.IDX PT, R14, R2, RZ, 0x1f ;  /* 0x00001fff020e7589 */ /* 0x0000a400000e0000 */
.L_x_1016:
[----:B--2---:R-:W-:Y:S02]  /*1f580*/  ISETP.NE.AND P0, PT, R14, RZ, PT ;  /* 0x000000ff0e00720c */ /* 0x004fe40003f05270 */
[----:B------:R-:W-:-:S11]  /*1f590*/  PLOP3.LUT P6, PT, PT, PT, PT, 0x8, 0x0 ;  /* 0x000000000000781c */ /* 0x000fd60003fce170 */
[----:B------:R-:W-:Y:S05]  /*1f5a0*/  @P0 BRA `(.L_x_846) ;  /* 0x00000000000c0947 */ /* 0x000fea0003800000 */
[----:B------:R-:W-:-:S03]  /*1f5b0*/  UMOV UR4, 0xffffffff ;  /* 0xffffffff00047882 */ /* 0x000fc60000000000 */
[----:B------:R-:W-:Y:S05]  /*1f5c0*/  BRA.DIV UR4, `(.L_x_847) ;  /* 0x0000007204647947 */ /* 0x000fea000b800000 */
[----:B------:R-:W-:-:S13]  /*1f5d0*/  ELECT P6, URZ, PT ;  /* 0x00000000003f782f */ /* 0x000fda00038c0000 */
.L_x_846:
[----:B0-----:R-:W2:Y:S04]  /*1f5e0*/  LDL R2, [R1+0x54] ;  /* 0x0000540001027983 */ /* 0x001ea80000100800 */
[----:B------:R-:W3:Y:S01]  /*1f5f0*/  LDL R4, [R1+0x4] ;  /* 0x0000040001047983 */ /* 0x000ee20000100800 */
[----:B------:R-:W-:Y:S01]  /*1f600*/  BSSY B1, `(.L_x_848) ;  /* 0x0000008000017945 */ /* 0x000fe20003800000 */
[----:B--2---:R-:W-:-:S05]  /*1f610*/  VIADD R2, R2, 0x1 ;  /* 0x0000000102027836 */ /* 0x004fca0000000000 */
[----:B------:R-:W-:-:S04]  /*1f620*/  LEA.HI R3, R2, R2, RZ, 0x1 ;  /* 0x0000000202037211 */ /* 0x000fc800078f08ff */
[----:B------:R-:W-:-:S04]  /*1f630*/  LOP3.LUT R3, R3, 0xfffffffe, RZ, 0xc0, !PT ;  /* 0xfffffffe03037812 */ /* 0x000fc800078ec0ff */
[----:B------:R-:W-:-:S04]  /*1f640*/  IADD3 R2, R2, -R3, RZ ;  /* 0x8000000302027210 */ /* 0x000fc80007ffe0ff */
[----:B------:R-:W-:-:S04]  /*1f650*/  SHF.L.U32 R2, R2, 0x1f, RZ ;  /* 0x0000001f02027819 */ /* 0x000fc800000006ff */
[----:B---3--:R-:W0:Y:S02]  /*1f660*/  SYNCS.PHASECHK.TRANS64.TRYWAIT P0, [R4+URZ+0x36820], R2 ;  /* 0x03682002040075a7 */ /* 0x008e24000800017f */
[----:B0-----:R-:W-:Y:S05]  /*1f670*/  @!P0 BRA `(.L_x_849) ;  /* 0x0000007000588947 */ /* 0x001fea0003800000 */
.L_x_1019:
[----:B------:R-:W-:Y:S05]  /*1f680*/  BSYNC B1 ;  /* 0x0000000000017941 */ /* 0x000fea0003800000 */
.L_x_848:
[----:B------:R-:W-:Y:S04]  /*1f690*/  BSSY B1, `(.L_x_850) ;  /* 0x0000090000017945 */ /* 0x000fe80003800000 */
[----:B------:R-:W-:Y:S05]  /*1f6a0*/  @!P6 BRA `(.L_x_851) ;  /* 0x000000080038e947 */ /* 0x000fea0003800000 */
[----:B------:R-:W2:Y:S04]  /*1f6b0*/  LDL R6, [R1+0x4] ;  /* 0x0000040001067983 */ /* 0x000ea80000100800 */
[----:B------:R-:W2:Y:S04]  /*1f6c0*/  LDL R4, [R1+0x20] ;  /* 0x0000200001047983 */ /* 0x000ea80000100800 */
[----:B------:R-:W3:Y:S01]  /*1f6d0*/  LDL R5, [R1+0x24] ;  /* 0x0000240001057983 */ /* 0x000ee20000100800 */
[----:B------:R-:W-:Y:S01]  /*1f6e0*/  BSSY B2, `(.L_x_852) ;  /* 0x0000008000027945 */ /* 0x000fe20003800000 */
[----:B0-----:R-:W0:Y:S02]  /*1f6f0*/  S2R R3, SR_TID.X ;  /* 0x0000000000037919 */ /* 0x001e240000002100 */
[----:B0-----:R-:W-:-:S04]  /*1f700*/  LOP3.LUT R3, R3, 0x7f, RZ, 0xc0, !PT ;  /* 0x0000007f03037812 */ /* 0x001fc800078ec0ff */
[----:B------:R-:W-:Y:S01]  /*1f710*/  ISETP.NE.AND P1, PT, R3, RZ, PT ;  /* 0x000000ff0300720c */ /* 0x000fe20003f25270 */
[----:B--2---:R-:W-:Y:S01]  /*1f720*/  IMAD R4, R4, 0x8, R6 ;  /* 0x0000000804047824 */ /* 0x004fe200078e0206 */
[----:B---3--:R-:W-:-:S04]  /*1f730*/  SHF.L.U32 R8, R5, 0x1f, RZ ;  /* 0x0000001f05087819 */ /* 0x008fc800000006ff */
[----:B------:R-:W0:Y:S02]  /*1f740*/  SYNCS.PHASECHK.TRANS64.TRYWAIT P0, [R4+URZ+0x368a0], R8 ;  /* 0x0368a008040075a7 */ /* 0x000e24000800017f */
[----:B0-----:R-:W-:Y:S05]  /*1f750*/  @!P0 BRA `(.L_x_853) ;  /* 0x0000007000388947 */ /* 0x001fea0003800000 */
.L_x_1020:
[----:B------:R-:W-:Y:S05]  /*1f760*/  BSYNC B2 ;  /* 0x0000000000027941 */ /* 0x000fea0003800000 */
.L_x_852:
[----:B------:R-:W-:Y:S04]  /*1f770*/  BSSY B2, `(.L_x_854) ;  /* 0x0000009000027945 */ /* 0x000fe80003800000 */
[----:B------:R-:W-:Y:S05]  /*1f780*/  @P1 BRA `(.L_x_855) ;  /* 0x00000000001c1947 */ /* 0x000fea0003800000 */
[----:B------:R-:W2:Y:S01]  /*1f790*/  S2R R3, SR_TID.X ;  /* 0x0000000000037919 */ /* 0x000ea20000002100 */
[----:B------:R-:W-:-:S04]  /*1f7a0*/  IMAD.MOV.U32 R2, RZ, RZ, 0xa800 ;  /* 0x0000a800ff027424 */ /* 0x000fc800078e00ff */
[----:B------:R3:W-:Y:S01]  /*1f7b0*/  SYNCS.ARRIVE.TRANS64 RZ, [R4+URZ+0x36890], R2 ;  /* 0x0368900204ff79a7 */ /* 0x0007e2000800003f */
[----:B--2---:R-:W-:-:S04]  /*1f7c0*/  LOP3.LUT R3, R3, 0x1f, RZ, 0xc0, !PT ;  /* 0x0000001f03037812 */ /* 0x004fc800078ec0ff */
[----:B------:R-:W-:-:S13]  /*1f7d0*/  ISETP.NE.AND P0, PT, R3, RZ, PT ;  /* 0x000000ff0300720c */ /* 0x000fda0003f05270 */
[----:B---3--:R-:W-:Y:S05]  /*1f7e0*/  @!P0 BRA `(.L_x_855) ;  /* 0x0000000000048947 */ /* 0x008fea0003800000 */
[----:B------:R-:W-:Y:S01]  /*1f7f0*/  BPT.TRAP 0x1 ;  /* 0x000000040000795c */ /* 0x000fe20000300000 */
.L_x_855:
[----:B------:R-:W-:Y:S05]  /*1f800*/  BSYNC B2 ;  /* 0x0000000000027941 */ /* 0x000fea0003800000 */
.L_x_854:
[----:B------:R-:W2:Y:S04]  /*1f810*/  LDL R5, [R1+0x4] ;  /* 0x0000040001057983 */ /* 0x000ea80000100800 */
[----:B------:R-:W2:Y:S01]  /*1f820*/  LDL R2, [R1+0x20] ;  /* 0x0000200001027983 */ /* 0x000ea20000100800 */
[----:B------:R-:W-:Y:S01]  /*1f830*/  IMAD.MOV.U32 R15, RZ, RZ, RZ ;  /* 0x000000ffff0f7224 */ /* 0x000fe200078e00ff */
[----:B------:R-:W-:Y:S01]  /*1f840*/  UIADD3 UR4, UP0, UR36, 0x570, URZ ;  /* 0x0000057024047890 */ /* 0x000fe2000ff1e03f */
[----:B------:R-:W-:Y:S01]  /*1f850*/  IMAD R3, R7, 0x70, R10 ;  /* 0x0000007007037824 */ /* 0x000fe200078e020a */
[----:B------:R-:W-:Y:S01]  /*1f860*/  PLOP3.LUT P0, PT, PT, PT, PT, 0x80, 0x0 ;  /* 0x000000000000781c */ /* 0x000fe20003f0f070 */
[----:B------:R-:W-:Y:S01]  /*1f870*/  UMOV UR6, 0x0 ;  /* 0x0000000000067882 */ /* 0x000fe20000000000 */
[----:B------:R-:W-:Y:S01]  /*1f880*/  R2UR UR10, R15 ;  /* 0x000000000f0a72ca */ /* 0x000fe200000e0000 */
[----:B------:R-:W-:Y:S01]  /*1f890*/  UIADD3.X UR5, URZ, UR37, URZ, UP0, !UPT ;  /* 0x000000253f057290 */ /* 0x000fe200087fe43f */
[----:B------:R-:W-:Y:S01]  /*1f8a0*/  IADD3 R3, R3, -0x70, RZ ;  /* 0xffffff9003037810 */ /* 0x000fe20007ffe0ff */
[----:B------:R-:W-:Y:S01]  /*1f8b0*/  UMOV UR7, 0x12f00000 ;  /* 0x12f0000000077882 */ /* 0x000fe20000000000 */
[----:B--2---:R-:W-:-:S02]  /*1f8c0*/  IMAD R6, R2, 0xa800, R5 ;  /* 0x0000a80002067824 */ /* 0x004fc400078e0205 */
[----:B------:R-:W-:Y:S02]  /*1f8d0*/  VIADD R2, R4, 0x36890 ;  /* 0x0003689004027836 */ /* 0x000fe40000000000 */
[----:B------:R-:W-:-:S07]  /*1f8e0*/  VIADD R5, R6, 0x21400 ;  /* 0x0002140006057836 */ /* 0x000fce0000000000 */
.L_x_856:
        /* <DEDUP_REMOVED lines=12> */
[----:B------:R-:W-:Y:S01]  /*1f9b0*/  UMOV UR6, 0x0 ;  /* 0x0000000000067882 */ /* 0x000fe20000000000 */
[----:B------:R-:W-:Y:S01]  /*1f9c0*/  IADD3 R5, R6, 0x24c00, RZ ;  /* 0x00024c0006057810 */ /* 0x000fe20007ffe0ff */
[----:B------:R-:W-:Y:S01]  /*1f9d0*/  UMOV UR7, 0x12f00000 ;  /* 0x12f0000000077882 */ /* 0x000fe20000000000 */
[----:B------:R-:W-:-:S15]  /*1f9e0*/  R2UR UR10, R14 ;  /* 0x000000000e0a72ca */ /* 0x000fde00000e0000 */
.L_x_857:
        /* <DEDUP_REMOVED lines=16> */
.L_x_858:
        /* <DEDUP_REMOVED lines=10> */
[----:B------:R-:W2:Y:S01]  /*1fb90*/  SYNCS.PHASECHK.TRANS64.TRYWAIT P0, [R4+URZ+0x368c0], R8 ;  /* 0x0368c008040075a7 */ /* 0x000ea2000800017f */
[----:B------:R-:W-:Y:S04]  /*1fba0*/  BSSY B2, `(.L_x_859) ;  /* 0x0000002000027945 */ /* 0x000fe80003800000 */
[----:B--2---:R-:W-:Y:S05]  /*1fbb0*/  @!P0 BRA `(.L_x_860) ;  /* 0x0000006c00348947 */ /* 0x004fea0003800000 */
.L_x_1021:
[----:B------:R-:W-:Y:S05]  /*1fbc0*/  BSYNC B2 ;  /* 0x0000000000027941 */ /* 0x000fea0003800000 */
.L_x_859:
[----:B------:R-:W-:Y:S01]  /*1fbd0*/  BSSY B2, `(.L_x_861) ;  /* 0x000000b000027945 */ /* 0x000fe20003800000 */
[----:B------:R-:W-:Y:S01]  /*1fbe0*/  IMAD.MOV.U32 R12, RZ, RZ, 0x0 ;  /* 0x00000000ff0c7424 */ /* 0x000fe200078e00ff */
[----:B------:R-:W-:Y:S02]  /*1fbf0*/  MOV R13, 0x12f00000 ;  /* 0x12f00000000d7802 */ /* 0x000fe40000000f00 */
[----:B------:R-:W-:Y:S05]  /*1fc00*/  @P1 BRA `(.L_x_862) ;  /* 0x00000000001c1947 */ /* 0x000fea0003800000 */
[----:B------:R-:W3:Y:S01]  /*1fc10*/  S2R R5, SR_TID.X ;  /* 0x0000000000057919 */ /* 0x000ee20000002100 */
[----:B------:R-:W-:-:S04]  /*1fc20*/  IMAD.MOV.U32 R2, RZ, RZ, 0xa800 ;  /* 0x0000a800ff027424 */ /* 0x000fc800078e00ff */
[----:B------:R4:W-:Y:S01]  /*1fc30*/  SYNCS.ARRIVE.TRANS64 RZ, [R4+URZ+0x368b0], R2 ;  /* 0x0368b00204ff79a7 */ /* 0x0009e2000800003f */
[----:B---3--:R-:W-:-:S04]  /*1fc40*/  LOP3.LUT R5, R5, 0x1f, RZ, 0xc0, !PT ;  /* 0x0000001f05057812 */ /* 0x008fc800078ec0ff */
[----:B------:R-:W-:-:S13]  /*1fc50*/  ISETP.NE.AND P0, PT, R5, RZ, PT ;  /* 0x000000ff0500720c */ /* 0x000fda0003f05270 */
[----:B----4-:R-:W-:Y:S05]  /*1fc60*/  @!P0 BRA `(.L_x_862) ;  /* 0x0000000000048947 */ /* 0x010fea0003800000 */
[----:B------:R-:W-:Y:S01]  /*1fc70*/  BPT.TRAP 0x1 ;  /* 0x000000040000795c */ /* 0x000fe20000300000 */
.L_x_862:
[----:B------:R-:W-:Y:S05]  /*1fc80*/  BSYNC B2 ;  /* 0x0000000000027941 */ /* 0x000fea0003800000 */
.L_x_861:
[----:B------:R-:W-:Y:S01]  /*1fc90*/  R2UR UR10, R15 ;  /* 0x000000000f0a72ca */ /* 0x000fe200000e0000 */
[----:B------:R-:W-:Y:S01]  /*1fca0*/  UIADD3 UR4, UP0, UR36, 0x670, URZ ;  /* 0x0000067024047890 */ /* 0x000fe2000ff1e03f */
[----:B------:R-:W-:Y:S01]  /*1fcb0*/  R2UR UR6, R12 ;  /* 0x000000000c0672ca */ /* 0x000fe200000e0000 */
[----:B0-2---:R-:W-:Y:S01]  /*1fcc0*/  VIADD R4, R4, 0x368b0 ;  /* 0x000368b004047836 */ /* 0x005fe20000000000 */
[----:B------:R-:W-:Y:S01]  /*1fcd0*/  R2UR UR7, R13 ;  /* 0x000000000d0772ca */ /* 0x000fe200000e0000 */
[----:B------:R-:W-:Y:S01]  /*1fce0*/  VIADD R2, R6, 0x400 ;  /* 0x0000040006027836 */ /* 0x000fe20000000000 */
[----:B------:R-:W-:Y:S01]  /*1fcf0*/  PLOP3.LUT P0, PT, PT, PT, PT, 0x80, 0x0 ;  /* 0x000000000000781c */ /* 0x000fe20003f0f070 */
[----:B------:R-:W-:-:S12]  /*1fd00*/  UIADD3.X UR5, URZ, UR37, URZ, UP0, !UPT ;  /* 0x000000253f057290 */ /* 0x000fd800087fe43f */
.L_x_863:
        /* <DEDUP_REMOVED lines=10> */
[----:B------:R-:W-:Y:S02]  /*1fdb0*/  R2UR UR10, R14 ;  /* 0x000000000e0a72ca */ /* 0x000fe400000e0000 */
[----:B------:R-:W-:Y:S02]  /*1fdc0*/  R2UR UR6, R12 ;  /* 0x000000000c0672ca */ /* 0x000fe400000e0000 */
[----:B------:R-:W-:Y:S02]  /*1fdd0*/  R2UR UR7, R13 ;  /* 0x000000000d0772ca */ /* 0x000fe400000e0000 */
[----:B------:R-:W-:Y:S02]  /*1fde0*/  PLOP3.LUT P0, PT, PT, PT, PT, 0x80, 0x0 ;  /* 0x000000000000781c */ /* 0x000fe40003f0f070 */
[----:B------:R-:W-:-:S11]  /*1fdf0*/  IADD3 R2, R6, 0x3c00, RZ ;  /* 0x00003c0006027810 */ /* 0x000fd60007ffe0ff */
.L_x_864:
        /* <DEDUP_REMOVED lines=15> */
.L_x_865:
        /* <DEDUP_REMOVED lines=10> */
.L_x_851:
[----:B------:R-:W-:Y:S05]  /*1ff90*/  BSYNC B1 ;  /* 0x0000000000017941 */ /* 0x000fea0003800000 */
.L_x_850:
[----:B0-----:R-:W2:Y:S04]  /*1ffa0*/  LDL.LU R2, [R1+0x20] ;  /* 0x0000200001027983 */ /* 0x001ea80000300800 */
[----:B------:R-:W3:Y:S01]  /*1ffb0*/  LDL.LU R5, [R1+0x24] ;  /* 0x0000240001057983 */ /* 0x000ee20000300800 */
[----:B------:R-:W-:Y:S01]  /*1ffc0*/  VIADD R7, R7, 0xfffffffe ;  /* 0xfffffffe07077836 */ /* 0x000fe20000000000 */
[----:B------:R-:W-:-:S04]  /*1ffd0*/  PLOP3.LUT P0, PT, PT, PT, PT, 0x8, 0x0 ;  /* 0x000000000000781c */ /* 0x000fc80003f0e170 */
[----:B------:R-:W-:Y:S01]  /*1ffe0*/  ISETP.GE.AND P2, PT, R7, R9, PT ;  /* 0x000000090700720c */ /* 0x000fe20003f46270 */
[----:B--2---:R-:W-:-:S05]  /*1fff0*/  VIADD R2, R2, 0x1 ;  /* 0x0000000102027836 */ /* 0x004fca0000000000 */
[----:B------:R-:W-:-:S04]  /*20000*/  ISETP.NE.AND P1, PT, R2, 0x2, PT ;  /* 0x000000020200780c */ /* 0x000fc80003f25270 */
[----:B------:R-:W-:Y:S02]  /*20010*/  SEL R3, RZ, 0x1, P1 ;  /* 0x00000001ff037807 */ /* 0x000fe40000800000 */
[----:B------:R-:W-:Y:S02]  /*20020*/  SEL R2, R2, RZ, P1 ;  /* 0x000000ff02027207 */ /* 0x000fe40000800000 */
[----:B---3--:R-:W-:-:S03]  /*20030*/  LOP3.LUT R5, R5, R3, RZ, 0x3c, !PT ;  /* 0x0000000305057212 */ /* 0x008fc600078e3cff */
[----:B------:R0:W-:Y:S04]  /*20040*/  STL [R1+0x20], R2 ;  /* 0x0000200201007387 */ /* 0x0001e80000100800 */
[----:B------:R0:W-:Y:S01]  /*20050*/  STL [R1+0x24], R5 ;  /* 0x0000240501007387 */ /* 0x0001e20000100800 */
[----:B------:R-:W-:Y:S05]  /*20060*/  @!P2 BRA `(.L_x_844) ;  /* 0x000000080074a947 */ /* 0x000fea0003800000 */
.L_x_882:
[----:B------:R-:W-:Y:S05]  /*20070*/  YIELD ;  /* 0x0000000000007946 */ /* 0x000fea0003800000 */
[----:B------:R-:W-:Y:S04]  /*20080*/  BSSY B1, `(.L_x_866) ;  /* 0x000008f000017945 */ /* 0x000fe80003800000 */
[----:B--2---:R-:W-:Y:S05]  /*20090*/  @!P6 BRA `(.L_x_867) ;  /* 0x000000080034e947 */ /* 0x004fea0003800000 */
[----:B0-----:R-:W2:Y:S04]  /*200a0*/  LDL R5, [R1+0x4] ;  /* 0x0000040001057983 */ /* 0x001ea80000100800 */
[----:B------:R-:W2:Y:S04]  /*200b0*/  LDL R4, [R1+0x20] ;  /* 0x0000200001047983 */ /* 0x000ea80000100800 */
[----:B------:R-:W3:Y:S01]  /*200c0*/  LDL R3, [R1+0x24] ;  /* 0x0000240001037983 */ /* 0x000ee20000100800 */
[----:B------:R-:W-:Y:S01]  /*200d0*/  BSSY B2, `(.L_x_868) ;  /* 0x0000008000027945 */ /* 0x000fe20003800000 */
[----:B------:R-:W0:Y:S02]  /*200e0*/  S2R R2, SR_TID.X ;  /* 0x0000000000027919 */ /* 0x000e240000002100 */
[----:B0-----:R-:W-:-:S04]  /*200f0*/  LOP3.LUT R2, R2, 0x7f, RZ, 0xc0, !PT ;  /* 0x0000007f02027812 */ /* 0x001fc800078ec0ff */
[----:B------:R-:W-:Y:S02]  /*20100*/  ISETP.NE.AND P2, PT, R2, RZ, PT ;  /* 0x000000ff0200720c */ /* 0x000fe40003f45270 */
[----:B--2---:R-:W-:Y:S02]  /*20110*/  LEA R6, R4, R5, 0x3 ;  /* 0x0000000504067211 */ /* 0x004fe400078e18ff */
[----:B---3--:R-:W-:-:S04]  /*20120*/  SHF.L.U32 R5, R3, 0x1f, RZ ;  /* 0x0000001f03057819 */ /* 0x008fc800000006ff */
[----:B------:R-:W0:Y:S02]  /*20130*/  SYNCS.PHASECHK.TRANS64.TRYWAIT P1, [R6+URZ+0x368a0], R5 ;  /* 0x0368a005060075a7 */ /* 0x000e24000802017f */
[----:B0-----:R-:W-:Y:S05]  /*20140*/  @!P1 BRA `(.L_x_869) ;  /* 0x0000006400e49947 */ /* 0x001fea0003800000 */
.L_x_1022:
[----:B------:R-:W-:Y:S05]  /*20150*/  BSYNC B2 ;  /* 0x0000000000027941 */ /* 0x000fea0003800000 */
.L_x_868:
        /* <DEDUP_REMOVED lines=9> */
.L_x_871:
[----:B------:R-:W-:Y:S05]  /*201f0*/  BSYNC B2 ;  /* 0x0000000000027941 */ /* 0x000fea0003800000 */
.L_x_870:
[----:B------:R-:W2:Y:S04]  /*20200*/  LDL R3, [R1+0x4] ;  /* 0x0000040001037983 */ /* 0x000ea80000100800 */
[----:B------:R-:W2:Y:S01]  /*20210*/  LDL R2, [R1+0x20] ;  /* 0x0000200001027983 */ /* 0x000ea20000100800 */
[----:B------:R-:W-:Y:S01]  /*20220*/  IMAD.MOV.U32 R11, RZ, RZ, RZ ;  /* 0x000000ffff0b7224 */ /* 0x000fe200078e00ff */
[----:B------:R-:W-:Y:S01]  /*20230*/  UIADD3 UR4, UP0, UR36, 0x570, URZ ;  /* 0x0000057024047890 */ /* 0x000fe2000ff1e03f */
[----:B------:R-:W-:Y:S01]  /*20240*/  PLOP3.LUT P1, PT, PT, PT, PT, 0x80, 0x0 ;  /* 0x000000000000781c */ /* 0x000fe20003f2f070 */
[----:B------:R-:W-:Y:S01]  /*20250*/  UMOV UR6, 0x0 ;  /* 0x0000000000067882 */ /* 0x000fe20000000000 */
[----:B------:R-:W-:Y:S01]  /*20260*/  UMOV UR7, 0x12f00000 ;  /* 0x12f0000000077882 */ /* 0x000fe20000000000 */
[----:B------:R-:W-:Y:S01]  /*20270*/  R2UR UR10, R11 ;  /* 0x000000000b0a72ca */ /* 0x000fe200000e0000 */
[----:B------:R-:W-:Y:S01]  /*20280*/  UIADD3.X UR5, URZ, UR37, URZ, UP0, !UPT ;  /* 0x000000253f057290 */ /* 0x000fe200087fe43f */
[----:B--2---:R-:W-:-:S02]  /*20290*/  IMAD R4, R2, 0xa800, R3 ;  /* 0x0000a80002047824 */ /* 0x004fc400078e0203 */
[----:B------:R-:W-:Y:S02]  /*202a0*/  IMAD R3, R7, 0x70, R10 ;  /* 0x0000007007037824 */ /* 0x000fe400078e020a */
[----:B------:R-:W-:Y:S01]  /*202b0*/  VIADD R2, R6, 0x36890 ;  /* 0x0003689006027836 */ /* 0x000fe20000000000 */
[----:B------:R-:W-:-:S08]  /*202c0*/  IADD3 R8, R4, 0x21400, RZ ;  /* 0x0002140004087810 */ /* 0x000fd00007ffe0ff */
.L_x_872:
        /* <DEDUP_REMOVED lines=16> */
.L_x_873:
        /* <DEDUP_REMOVED lines=16> */
.L_x_874:
        /* <DEDUP_REMOVED lines=13> */
.L_x_1023:
[----:B------:R-:W-:Y:S05]  /*205a0*/  BSYNC B2 ;  /* 0x0000000000027941 */ /* 0x000fea0003800000 */
.L_x_875:
[----:B------:R-:W-:Y:S01]  /*205b0*/  BSSY B2, `(.L_x_877) ;  /* 0x000000b000027945 */ /* 0x000fe20003800000 */
[----:B------:R-:W-:Y:S02]  /*205c0*/  IMAD.MOV.U32 R12, RZ, RZ, 0x0 ;  /* 0x00000000ff0c7424 */ /* 0x000fe400078e00ff */
[----:B------:R-:W-:Y:S01]  /*205d0*/  IMAD.MOV.U32 R13, RZ, RZ, 0x12f00000 ;  /* 0x12f00000ff0d7424 */ /* 0x000fe200078e00ff */
[----:B------:R-:W-:Y:S06]  /*205e0*/  @P2 BRA `(.L_x_878) ;  /* 0x00000000001c2947 */ /* 0x000fec0003800000 */
[----:B------:R-:W3:Y:S01]  /*205f0*/  S2R R8, SR_TID.X ;  /* 0x0000000000087919 */ /* 0x000ee20000002100 */
[----:B------:R-:W-:-:S04]  /*20600*/  IMAD.MOV.U32 R2, RZ, RZ, 0xa800 ;  /* 0x0000a800ff027424 */ /* 0x000fc800078e00ff */
[----:B------:R4:W-:Y:S01]  /*20610*/  SYNCS.ARRIVE.TRANS64 RZ, [R6+URZ+0x368b0], R2 ;  /* 0x0368b00206ff79a7 */ /* 0x0009e2000800003f */
[----:B---3--:R-:W-:-:S04]  /*20620*/  LOP3.LUT R8, R8, 0x1f, RZ, 0xc0, !PT ;  /* 0x0000001f08087812 */ /* 0x008fc800078ec0ff */
[----:B------:R-:W-:-:S13]  /*20630*/  ISETP.NE.AND P1, PT, R8, RZ, PT ;  /* 0x000000ff0800720c */ /* 0x000fda0003f25270 */
[----:B----4-:R-:W-:Y:S05]  /*20640*/  @!P1 BRA `(.L_x_878) ;  /* 0x0000000000049947 */ /* 0x010fea0003800000 */
[----:B------:R-:W-:Y:S01]  /*20650*/  BPT.TRAP 0x1 ;  /* 0x000000040000795c */ /* 0x000fe20000300000 */
.L_x_878:
[----:B------:R-:W-:Y:S05]  /*20660*/  BSYNC B2 ;  /* 0x0000000000027941 */ /* 0x000fea0003800000 */
.L_x_877:
[----:B------:R-:W-:Y:S01]  /*20670*/  R2UR UR10, R11 ;  /* 0x000000000b0a72ca */ /* 0x000fe200000e0000 */
[----:B------:R-:W-:Y:S01]  /*20680*/  UIADD3 UR4, UP0, UR36, 0x670, URZ ;  /* 0x0000067024047890 */ /* 0x000fe2000ff1e03f */
[----:B------:R-:W-:Y:S01]  /*20690*/  R2UR UR6, R12 ;  /* 0x000000000c0672ca */ /* 0x000fe200000e0000 */
[----:B------:R-:W-:Y:S01]  /*206a0*/  VIADD R2, R4, 0x400 ;  /* 0x0000040004027836 */ /* 0x000fe20000000000 */
[----:B------:R-:W-:Y:S01]  /*206b0*/  R2UR UR7, R13 ;  /* 0x000000000d0772ca */ /* 0x000fe200000e0000 */
[----:B------:R-:W-:Y:S01]  /*206c0*/  UIADD3.X UR5, URZ, UR37, URZ, UP0, !UPT ;  /* 0x000000253f057290 */ /* 0x000fe200087fe43f */
[----:B------:R-:W-:Y:S02]  /*206d0*/  PLOP3.LUT P1, PT, PT, PT, PT, 0x80, 0x0 ;  /* 0x000000000000781c */ /* 0x000fe40003f2f070 */
[----:B0-2---:R-:W-:-:S11]  /*206e0*/  IADD3 R6, R6, 0x368b0, RZ ;  /* 0x000368b006067810 */ /* 0x005fd60007ffe0ff */
.L_x_879:
        /* <DEDUP_REMOVED lines=15> */
.L_x_880:
        /* <DEDUP_REMOVED lines=15> */
.L_x_881:
        /* <DEDUP_REMOVED lines=10> */
.L_x_867:
[----:B------:R-:W-:Y:S05]  /*20970*/  BSYNC B1 ;  /* 0x0000000000017941 */ /* 0x000fea0003800000 */
.L_x_866:
[----:B0-----:R-:W2:Y:S04]  /*20980*/  LDL.LU R2, [R1+0x20] ;  /* 0x0000200001027983 */ /* 0x001ea80000300800 */
[----:B------:R-:W3:Y:S01]  /*20990*/  LDL.LU R5, [R1+0x24] ;  /* 0x0000240001057983 */ /* 0x000ee20000300800 */
[C---:B------:R-:W-:Y:S01]  /*209a0*/  ISETP.GT.AND P2, PT, R7.reuse, R9, PT ;  /* 0x000000090700720c */ /* 0x040fe20003f44270 */
[----:B------:R-:W-:Y:S01]  /*209b0*/  VIADD R7, R7, 0xffffffff ;  /* 0xffffffff07077836 */ /* 0x000fe20000000000 */
[----:B--2---:R-:W-:-:S04]  /*209c0*/  IADD3 R2, R2, 0x1, RZ ;  /* 0x0000000102027810 */ /* 0x004fc80007ffe0ff */
[----:B------:R-:W-:-:S04]  /*209d0*/  ISETP.NE.AND P1, PT, R2, 0x2, PT ;  /* 0x000000020200780c */ /* 0x000fc80003f25270 */
[----:B------:R-:W-:Y:S02]  /*209e0*/  SEL R3, RZ, 0x1, P1 ;  /* 0x00000001ff037807 */ /* 0x000fe40000800000 */
[----:B------:R-:W-:Y:S02]  /*209f0*/  SEL R2, R2, RZ, P1 ;  /* 0x000000ff02027207 */ /* 0x000fe40000800000 */
[----:B---3--:R-:W-:-:S05]  /*20a00*/  LOP3.LUT R5, R5, R3, RZ, 0x3c, !PT ;  /* 0x0000000305057212 */ /* 0x008fca00078e3cff */
[----:B------:R2:W-:Y:S04]  /*20a10*/  STL [R1+0x24], R5 ;  /* 0x0000240501007387 */ /* 0x0005e80000100800 */
[----:B------:R2:W-:Y:S01]  /*20a20*/  STL [R1+0x20], R2 ;  /* 0x0000200201007387 */ /* 0x0005e20000100800 */
[----:B------:R-:W-:Y:S05]  /*20a30*/  @P2 BRA `(.L_x_882) ;  /* 0xfffffff4008c2947 */ /* 0x000fea000383ffff */
.L_x_844:
[----:B------:R-:W-:Y:S05]  /*20a40*/  BSYNC B0 ;  /* 0x0000000000007941 */ /* 0x000fea0003800000 */
.L_x_843:
[----:B0-2---:R-:W2:Y:S01]  /*20a50*/  LDL R2, [R1+0x4c] ;  /* 0x00004c0001027983 */ /* 0x005ea20000100800 */
[----:B------:R-:W-:Y:S05]  /*20a60*/  @!P0 WARPSYNC.ALL ;  /* 0x0000000000008948 */ /* 0x000fea0003800000 */
[----:B------:R-:W-:Y:S06]  /*20a70*/  @!P0 BAR.SYNC.DEFER_BLOCKING 0xc, 0x180 ;  /* 0x0306000000008b1d */ /* 0x000fec0000010000 */
[----:B------:R-:W-:Y:S01]  /*20a80*/  BSSY B7, `(.L_x_883) ;  /* 0x0000473000077945 */ /* 0x000fe20003800000 */
[----:B--2---:R-:W-:-:S13]  /*20a90*/  ISETP.GT.AND P0, PT, R2, RZ, PT ;  /* 0x000000ff0200720c */ /* 0x004fda0003f04270 */
[----:B------:R-:W-:Y:S05]  /*20aa0*/  @P0 BRA `(.L_x_884) ;  /* 0x0000000000440947 */ /* 0x000fea0003800000 */
[----:B------:R-:W0:Y:S02]  /*20ab0*/  S2R R2, SR_TID.X ;  /* 0x0000000000027919 */ /* 0x000e240000002100 */
[----:B0-----:R-:W-:-:S04]  /*20ac0*/  LOP3.LUT R2, R2, 0x7f, RZ, 0xc0, !PT ;  /* 0x0000007f02027812 */ /* 0x001fc800078ec0ff */
[----:B------:R-:W-:-:S13]  /*20ad0*/  ISETP.NE.AND P0, PT, R2, RZ, PT ;  /* 0x000000ff0200720c */ /* 0x000fda0003f05270 */
[----:B------:R-:W-:Y:S05]  /*20ae0*/  @P0 BRA `(.L_x_885) ;  /* 0x0000004400b00947 */ /* 0x000fea0003800000 */
[----:B------:R-:W0:Y:S01]  /*20af0*/  S2R R3, SR_LANEID ;  /* 0x0000000000037919 */ /* 0x000e220000000000 */
[----:B------:R-:W-:Y:S01]  /*20b00*/  VOTEU.ANY UR4, UPT, PT ;  /* 0x0000000000047886 */ /* 0x000fe200038e0100 */
[----:B------:R-:W2:Y:S01]  /*20b10*/  LDC.64 R4, c[0x0][0xc60] ;  /* 0x00031800ff047b82 */ /* 0x000ea20000000a00 */
[----:B------:R-:W0:Y:S08]  /*20b20*/  FLO.U32 R0, UR4 ;  /* 0x0000000400007d00 */ /* 0x000e3000080e0000 */
[----:B------:R-:W2:Y:S01]  /*20b30*/  POPC R2, UR4 ;  /* 0x0000000400027d09 */ /* 0x000ea20008000000 */
[----:B0-----:R-:W-:-:S13]  /*20b40*/  ISETP.EQ.U32.AND P0, PT, R0, R3, PT ;  /* 0x000000030000720c */ /* 0x001fda0003f02070 */
[----:B--2---:R-:W2:Y:S01]  /*20b50*/  @P0 ATOMG.E.ADD.STRONG.GPU PT, R5, desc[UR60][R4.64], R2 ;  /* 0x00000002040509a8 */ /* 0x004ea200081ee1fc */
[----:B------:R-:W0:Y:S02]  /*20b60*/  S2R R3, SR_LTMASK ;  /* 0x0000000000037919 */ /* 0x000e240000003900 */
[----:B0-----:R-:W-:-:S06]  /*20b70*/  LOP3.LUT R3, R3, UR4, RZ, 0xc0, !PT ;  /* 0x0000000403037c12 */ /* 0x001fcc000f8ec0ff */
[----:B------:R-:W0:Y:S01]  /*20b80*/  POPC R3, R3 ;  /* 0x0000000300037309 */ /* 0x000e220000000000 */
[----:B--2---:R-:W0:Y:S02]  /*20b90*/  SHFL.IDX PT, R0, R5, R0, 0x1f ;  /* 0x00001f0005007589 */ /* 0x004e2400000e0000 */
[----:B0-----:R-:W-:Y:S01]  /*20ba0*/  IADD3 R16, R0, UR38, R3 ;  /* 0x0000002600107c10 */ /* 0x001fe2000fffe003 */
[----:B------:R-:W-:Y:S06]  /*20bb0*/  BRA `(.L_x_885) ;  /* 0x00000044007c7947 */ /* 0x000fec0003800000 */
.L_x_884:
        /* <DEDUP_REMOVED lines=9> */
[----:B------:R-:W-:Y:S01]  /*20c50*/  IMAD.U32 R4, RZ, RZ, UR6 ;  /* 0x00000006ff047e24 */ /* 0x000fe2000f8e00ff */
[----:B------:R-:W-:Y:S01]  /*20c60*/  MOV R5, UR7 ;  /* 0x0000000700057c02 */ /* 0x000fe20008000f00 */
[----:B------:R-:W0:Y:S01]  /*20c70*/  LDC.64 R2, c[0x4][R2] ;  /* 0x0100000002027b82 */ /* 0x000e220000000a00 */
[----:B------:R-:W-:Y:S01]  /*20c80*/  IMAD.U32 R6, RZ, RZ, UR8 ;  /* 0x00000008ff067e24 */ /* 0x000fe2000f8e00ff */
[----:B------:R-:W-:Y:S01]  /*20c90*/  MOV R11, UR5 ;  /* 0x00000005000b7c02 */ /* 0x000fe20008000f00 */
[----:B------:R-:W-:Y:S02]  /*20ca0*/  IMAD.U32 R7, RZ, RZ, UR9 ;  /* 0x00000009ff077e24 */ /* 0x000fe4000f8e00ff */
[----:B------:R-:W-:-:S02]  /*20cb0*/  IMAD.U32 R10, RZ, RZ, UR4 ;  /* 0x00000004ff0a7e24 */ /* 0x000fc4000f8e00ff */
[----:B------:R-:W-:Y:S02]  /*20cc0*/  IMAD.MOV.U32 R8, RZ, RZ, 0x70 ;  /* 0x00000070ff087424 */ /* 0x000fe400078e00ff */
[----:B------:R-:W-:Y:S02]  /*20cd0*/  IMAD.MOV.U32 R12, RZ, RZ, 0x1 ;  /* 0x00000001ff0c7424 */ /* 0x000fe400078e00ff */
[----:B------:R-:W-:-:S07]  /*20ce0*/  IMAD.MOV.U32 R13, RZ, RZ, RZ ;  /* 0x000000ffff0d7224 */ /* 0x000fce00078e00ff */
[----:B------:R-:W-:-:S07]  /*20cf0*/  LEPC R20, `(.L_x_887) ;  /* 0x000000001014794e */ /* 0x000fce0000000000 */
[----:B01----:R-:W-:Y:S05]  /*20d00*/  CALL.ABS.NOINC R2 ;  /* 0x0000000002007343 */ /* 0x003fea0003c00000 */
.L_x_887:
[----:B------:R-:W-:Y:S05]  /*20d10*/  BSYNC B6 ;  /* 0x0000000000067941 */ /* 0x000fea0003800000 */
.L_x_886:
[----:B------:R-:W2:Y:S01]  /*20d20*/  LDL R2, [R1+0x4] ;  /* 0x0000040001027983 */ /* 0x000ea20000100800 */
[----:B------:R-:W-:Y:S01]  /*20d30*/  BSSY B6, `(.L_x_888) ;  /* 0x0000024000067945 */ /* 0x000fe20003800000 */
[----:B--2---:R-:W-:-:S04]  /*20d40*/  IADD3 R0, R2, 0x400, RZ ;  /* 0x0000040002007810 */ /* 0x004fc80007ffe0ff */
[----:B------:R-:W-:-:S13]  /*20d50*/  LOP3.LUT P0, RZ, R0, 0x3ff, RZ, 0xc0, !PT ;  /* 0x000003ff00ff7812 */ /* 0x000fda000780c0ff */
[----:B------:R-:W-:Y:S05]  /*20d60*/  @!P0 BRA `(.L_x_889) ;  /* 0x0000000000808947 */ /* 0x000fea0003800000 */
[----:B------:R-:W-:Y:S01]  /*20d70*/  MOV R0, 0x0 ;  /* 0x0000000000007802 */ /* 0x000fe20000000f00 */
[----:B------:R-:W-:Y:S01]  /*20d80*/  ULDC.64 UR6, c[0x4][0xa8] ;  /* 0x01002a0000067ab9 */ /* 0x000fe20000000a00 */
[----:B------:R-:W-:Y:S01]  /*20d90*/  ULDC.64 UR8, c[0x4][0xb0] ;  /* 0x01002c0000087ab9 */ /* 0x000fe20000000a00 */
[----:B------:R-:W-:Y:S01]  /*20da0*/  ULDC.64 UR4, c[0x4][0x10] ;  /* 0x0100040000047ab9 */ /* 0x000fe20000000a00 */
[----:B------:R0:W2:Y:S01]  /*20db0*/  LDC.64 R2, c[0x4][R0] ;  /* 0x0100000000027b82 */ /* 0x0000a20000000a00 */
[----:B------:R-:W-:Y:S01]  /*20dc0*/  IMAD.U32 R4, RZ, RZ, UR6 ;  /* 0x00000006ff047e24 */ /* 0x000fe2000f8e00ff */
[----:B------:R-:W-:Y:S01]  /*20dd0*/  MOV R7, UR9 ;  /* 0x0000000900077c02 */ /* 0x000fe20008000f00 */
[----:B------:R-:W-:Y:S01]  /*20de0*/  IMAD.U32 R5, RZ, RZ, UR7 ;  /* 0x00000007ff057e24 */ /* 0x000fe2000f8e00ff */
[----:B------:R-:W-:Y:S01]  /*20df0*/  MOV R12, 0x1 ;  /* 0x00000001000c7802 */ /* 0x000fe20000000f00 */
[----:B------:R-:W-:Y:S02]  /*20e00*/  IMAD.U32 R6, RZ, RZ, UR8 ;  /* 0x00000008ff067e24 */ /* 0x000fe4000f8e00ff */
[----:B------:R-:W-:-:S02]  /*20e10*/  IMAD.U32 R10, RZ, RZ, UR4 ;  /* 0x00000004ff0a7e24 */ /* 0x000fc4000f8e00ff */
[----:B------:R-:W-:Y:S02]  /*20e20*/  IMAD.U32 R11, RZ, RZ, UR5 ;  /* 0x00000005ff0b7e24 */ /* 0x000fe4000f8e00ff */
[----:B------:R-:W-:Y:S02]  /*20e30*/  IMAD.MOV.U32 R8, RZ, RZ, 0x70 ;  /* 0x00000070ff087424 */ /* 0x000fe400078e00ff */
[----:B0-----:R-:W-:-:S07]  /*20e40*/  IMAD.MOV.U32 R13, RZ, RZ, RZ ;  /* 0x000000ffff0d7224 */ /* 0x001fce00078e00ff */
[----:B------:R-:W-:-:S07]  /*20e50*/  LEPC R20, `(.L_x_890) ;  /* 0x000000001014794e */ /* 0x000fce0000000000 */
[----:B-12---:R-:W-:Y:S05]  /*20e60*/  CALL.ABS.NOINC R2 ;  /* 0x0000000002007343 */ /* 0x006fea0003c00000 */
.L_x_890:
        /* <DEDUP_REMOVED lines=8> */
[----:B------:R-:W-:Y:S01]  /*20ef0*/  MOV R8, 0x70 ;  /* 0x0000007000087802 */ /* 0x000fe20000000f00 */
[----:B------:R-:W-:Y:S02]  /*20f00*/  IMAD.U32 R7, RZ, RZ, UR7 ;  /* 0x00000007ff077e24 */ /* 0x000fe4000f8e00ff */
[----:B------:R-:W-:-:S02]  /*20f10*/  IMAD.U32 R10, RZ, RZ, UR8 ;  /* 0x00000008ff0a7e24 */ /* 0x000fc4000f8e00ff */
[----:B------:R-:W-:Y:S02]  /*20f20*/  IMAD.U32 R11, RZ, RZ, UR9 ;  /* 0x00000009ff0b7e24 */ /* 0x000fe4000f8e00ff */
[----:B------:R-:W-:Y:S02]  /*20f30*/  IMAD.MOV.U32 R12, RZ, RZ, 0x1 ;  /* 0x00000001ff0c7424 */ /* 0x000fe400078e00ff */
[----:B------:R-:W-:-:S07]  /*20f40*/  IMAD.MOV.U32 R13, RZ, RZ, RZ ;  /* 0x000000ffff0d7224 */ /* 0x000fce00078e00ff */
[----:B------:R-:W-:-:S07]  /*20f50*/  LEPC R20, `(.L_x_889) ;  /* 0x000000001014794e */ /* 0x000fce0000000000 */
[----:B0-----:R-:W-:Y:S05]  /*20f60*/  CALL.ABS.NOINC R2 ;  /* 0x0000000002007343 */ /* 0x001fea0003c00000 */
.L_x_889:
[----:B------:R-:W-:Y:S05]  /*20f70*/  BSYNC B6 ;  /* 0x0000000000067941 */ /* 0x000fea0003800000 */
.L_x_888:
[----:B------:R-:W2:Y:S01]  /*20f80*/  LDL.LU R2, [R1] ;  /* 0x0000000001027983 */ /* 0x000ea20000300800 */
[----:B------:R-:W-:-:S03]  /*20f90*/  ULDC.64 UR4, c[0x0][0x9f8] ;  /* 0x00027e0000047ab9 */ /* 0x000fc60000000a00 */
[----:B------:R-:W3:Y:S04]  /*20fa0*/  LDL.LU R4, [R1+0x28] ;  /* 0x0000280001047983 */ /* 0x000ee80000300800 */
[----:B------:R-:W4:Y:S01]  /*20fb0*/  LDL R7, [R1+0xc] ;  /* 0x00000c0001077983 */ /* 0x000f220000100800 */
        /* <DEDUP_REMOVED lines=8> */
[----:B0-----:R-:W0:Y:S01]  /*21040*/  LDC.64 R2, c[0x0][0x418] ;  /* 0x00010600ff027b82 */ /* 0x001e220000000a00 */
[----:B--2---:R-:W-:Y:S01]  /*21050*/  SHF.R.S32.HI R8, RZ, 0x1f, R7 ;  /* 0x0000001fff087819 */ /* 0x004fe20000011407 */
[----:B------:R2:W-:Y:S04]  /*21060*/  @P0 STL [R1+0xc], R7 ;  /* 0x00000c0701000387 */ /* 0x0005e80000100800 */
[----:B------:R2:W-:Y:S04]  /*21070*/  STL [R1+0x3c], R9 ;  /* 0x00003c0901007387 */ /* 0x0005e80000100800 */
[----:B------:R2:W-:Y:S01]  /*21080*/  STL [R1+0x28], R8 ;  /* 0x0000280801007387 */ /* 0x0005e20000100800 */
[----:B0-----:R-:W-:Y:S01]  /*21090*/  LOP3.LUT P0, RZ, R2, UR4, RZ, 0xfc, !PT ;  /* 0x0000000402ff7c12 */ /* 0x001fe2000f80fcff */
[----:B------:R-:W-:-:S03]  /*210a0*/  UMOV UR4, 0xffffffff ;  /* 0xffffffff00047882 */ /* 0x000fc60000000000 */
[----:B------:R-:W-:-:S04]  /*210b0*/  LOP3.LUT P0, RZ, R3, UR5, RZ, 0xfc, P0 ;  /* 0x0000000503ff7c12 */ /* 0x000fc8000800fcff */
[----:B------:R-:W-:Y:S01]  /*210c0*/  SEL R0, R7, RZ, !P0 ;  /* 0x000000ff07007207 */ /* 0x000fe20004000000 */
[----:B--2---:R-:W-:Y:S08]  /*210d0*/  BRA.DIV UR4, `(.L_x_891) ;  /* 0x0000005a04287947 */ /* 0x004ff0000b800000 */
[----:B------:R-:W0:Y:S02]  /*210e0*/  S2R R4, SR_TID.X ;  /* 0x0000000000047919 */ /* 0x000e240000002100 */
[----:B0-----:R-:W-:-:S04]  /*210f0*/  SHF.R.U32.HI R4, RZ, 0x5, R4 ;  /* 0x00000005ff047819 */ /* 0x001fc80000011604 */
[----:B------:R-:W-:-:S05]  /*21100*/  LOP3.LUT R4, R4, 0x3, RZ, 0xc0, !PT ;  /* 0x0000000304047812 */ /* 0x000fca00078ec0ff */
[----:B------:R0:W2:Y:S02]  /*21110*/  SHFL.IDX PT, R14, R4, RZ, 0x1f ;  /* 0x00001fff040e7589 */ /* 0x0000a400000e0000 */
.L_x_1026:
[----:B0-----:R-:W3:Y:S01]  /*21120*/  LDL.LU R4, [R1+0x10] ;  /* 0x0000100001047983 */ /* 0x001ee20000300800 */
        /* <DEDUP_REMOVED lines=10> */
.L_x_1029:
[----:B------:R-:W-:Y:S05]  /*211d0*/  @!P6 BRA `(.L_x_892) ;  /* 0x000000040040e947 */ /* 0x000fea0003800000 */
[----:B------:R2:W-:Y:S01]  /*211e0*/  STL [R1+0x18], R9 ;  /* 0x0000180901007387 */ /* 0x0005e20000100800 */
[----:B------:R-:W-:-:S04]  /*211f0*/  ISETP.NE.U32.AND P0, PT, R2, RZ, PT ;  /* 0x000000ff0200720c */ /* 0x000fc80003f05070 */
[----:B------:R-:W-:-:S13]  /*21200*/  ISETP.NE.AND.EX P0, PT, R3, RZ, PT, P0 ;  /* 0x000000ff0300720c */ /* 0x000fda0003f05300 */
[----:B--2---:R-:W-:Y:S05]  /*21210*/  @!P0 BRA `(.L_x_894) ;  /* 0x0000000000508947 */ /* 0x004fea0003800000 */
[----:B------:R-:W2:Y:S01]  /*21220*/  LDC R6, c[0x0][0x43c] ;  /* 0x00010f00ff067b82 */ /* 0x000ea20000000800 */
[----:B0-----:R-:W-:Y:S01]  /*21230*/  MOV R0, R9 ;  /* 0x0000000900007202 */ /* 0x001fe20000000f00 */
[----:B------:R-:W-:Y:S01]  /*21240*/  ULDC.64 UR4, c[0x0][0x428] ;  /* 0x00010a0000047ab9 */ /* 0x000fe20000000a00 */
[----:B--2---:R-:W-:-:S13]  /*21250*/  ISETP.NE.AND P0, PT, R6, 0x1, PT ;  /* 0x000000010600780c */ /* 0x004fda0003f05270 */
[----:B------:R-:W0:Y:S02]  /*21260*/  @P0 LDC.64 R4, c[0x0][0x440] ;  /* 0x00011000ff040b82 */ /* 0x000e240000000a00 */
[----:B0-----:R-:W-:-:S05]  /*21270*/  @P0 IMAD.HI.U32 R4, R9, R4, RZ ;  /* 0x0000000409040227 */ /* 0x001fca00078e00ff */
        /* <DEDUP_REMOVED lines=8> */
[----:B0-----:R-:W-:-:S04]  /*21300*/  IMAD R6, R8, UR4, RZ ;  /* 0x0000000408067c24 */ /* 0x001fc8000f8e02ff */
[----:B------:R-:W-:-:S04]  /*21310*/  IMAD R0, R7, UR5, R6 ;  /* 0x0000000507007c24 */ /* 0x000fc8000f8e0206 */
[----:B------:R-:W-:-:S05]  /*21320*/  IMAD.IADD R0, R5, 0x1, R0 ;  /* 0x0000000105007824 */ /* 0x000fca00078e0200 */
[----:B------:R-:W-:-:S05]  /*21330*/  LEA.HI.X R3, R4, R3, R0, 0x2, P0 ;  /* 0x0000000304037211 */ /* 0x000fca00000f1400 */
[----:B------:R-:W2:Y:S04]  /*21340*/  LDG.E R0, desc[UR60][R2.64] ;  /* 0x0000003c02007981 */ /* 0x000ea8000c1e1900 */
[----:B--2---:R2:W-:Y:S02]  /*21350*/  STL [R1], R0 ;  /* 0x0000000001007387 */ /* 0x0045e40000100800 */
.L_x_894:
[----:B------:R-:W3:Y:S04]  /*21360*/  LDL R7, [R1+0x4] ;  /* 0x0000040001077983 */ /* 0x000ee80000100800 */
[----:B0-2---:R-:W3:Y:S04]  /*21370*/  LDL R0, [R1+0x8] ;  /* 0x0000080001007983 */ /* 0x005ee80000100800 */
[----:B------:R-:W2:Y:S01]  /*21380*/  LDL R2, [R1+0x14] ;  /* 0x0000140001027983 */ /* 0x000ea20000100800 */
[----:B---3--:R-:W-:Y:S02]  /*21390*/  LEA R0, R0, R7, 0x3 ;  /* 0x0000000700007211 */ /* 0x008fe400078e18ff */
[----:B--2---:R-:W-:-:S04]  /*213a0*/  SHF.L.U32 R2, R2, 0x1f, RZ ;  /* 0x0000001f02027819 */ /* 0x004fc800000006ff */
[----:B------:R-:W0:Y:S02]  /*213b0*/  SYNCS.PHASECHK.TRANS64.TRYWAIT P0, [R0+URZ+0x36840], R2 ;  /* 0x03684002000075a7 */ /* 0x000e24000800017f */
[----:B0-----:R-:W-:Y:S05]  /*213c0*/  @!P0 BRA `(.L_x_895) ;  /* 0x0000005400c08947 */ /* 0x001fea0003800000 */
.L_x_1030:
[----:B------:R-:W2:Y:S02]  /*213d0*/  S2R R3, SR_TID.X ;  /* 0x0000000000037919 */ /* 0x000ea40000002100 */
[----:B--2---:R-:W-:-:S04]  /*213e0*/  LOP3.LUT R3, R3, 0x7f, RZ, 0xc0, !PT ;  /* 0x0000007f03037812 */ /* 0x004fc800078ec0ff */
[----:B------:R-:W-:-:S13]  /*213f0*/  ISETP.NE.AND P0, PT, R3, RZ, PT ;  /* 0x000000ff0300720c */ /* 0x000fda0003f05270 */
        /* <DEDUP_REMOVED lines=8> */
.L_x_896:
[----:B------:R-:W2:Y:S04]  /*21480*/  LDL R7, [R1+0x4] ;  /* 0x0000040001077983 */ /* 0x000ea80000100800 */
[----:B------:R-:W2:Y:S04]  /*21490*/  LDL R6, [R1+0x8] ;  /* 0x0000080001067983 */ /* 0x000ea80000100800 */
[----:B------:R-:W3:Y:S04]  /*214a0*/  LDL R5, [R1+0x18] ;  /* 0x0000180001057983 */ /* 0x000ee80000100800 */
[----:B------:R-:W4:Y:S04]  /*214b0*/  LDL R4, [R1+0x1c] ;  /* 0x00001c0001047983 */ /* 0x000f280000100800 */
[----:B------:R-:W5:Y:S04]  /*214c0*/  LDL R3, [R1] ;  /* 0x0000000001037983 */ /* 0x000f680000100800 */
[----:B0-----:R-:W5:Y:S01]  /*214d0*/  LDL.LU R2, [R1+0x10] ;  /* 0x0000100001027983 */ /* 0x001f620000300800 */
        /* <DEDUP_REMOVED lines=25> */
[----:B0-----:R-:W-:Y:S01]  /*21670*/  UMOV UR8, UR15 ;  /* 0x0000000f00087c82 */ /* 0x001fe20008000000 */
[----:B------:R-:W-:Y:S02]  /*21680*/  UMOV UR10, UR17 ;  /* 0x00000011000a7c82 */ /* 0x000fe40008000000 */
[----:B------:R0:W-:Y:S02]  /*21690*/  UTMALDG.4D [UR8], [UR4], desc[UR6] ;  /* 0x00000608040075b4 */ /* 0x0001e40008019000 */
[----:B0-----:R-:W-:Y:S01]  /*216a0*/  UMOV UR8, UR16 ;  /* 0x0000001000087c82 */ /* 0x001fe20008000000 */
[----:B------:R-:W-:-:S02]  /*216b0*/  UMOV UR10, UR14 ;  /* 0x0000000e000a7c82 */ /* 0x000fc40008000000 */
[----:B------:R2:W-:Y:S02]  /*216c0*/  UTMALDG.4D [UR8], [UR4], desc[UR6] ;  /* 0x00000608040075b4 */ /* 0x0005e40008019000 */
[----:B--2---:R-:W-:Y:S01]  /*216d0*/  NOP ;  /* 0x0000000000007918 */ /* 0x004fe20000000000 */
.L_x_892:
[----:B------:R-:W2:Y:S04]  /*216e0*/  LDL R2, [R1+0x4] ;  /* 0x0000040001027983 */ /* 0x000ea80000100800 */
[----:B------:R-:W3:Y:S04]  /*216f0*/  LDL.LU R3, [R1+0x40] ;  /* 0x0000400001037983 */ /* 0x000ee80000300800 */
[----:B------:R-:W4:Y:S04]  /*21700*/  LDL.LU R5, [R1+0x30] ;  /* 0x0000300001057983 */ /* 0x000f280000300800 */
[----:B0-----:R-:W5:Y:S01]  /*21710*/  LDL.LU R4, [R1+0x48] ;  /* 0x0000480001047983 */ /* 0x001f620000300800 */
        /* <DEDUP_REMOVED lines=18> */
[----:B0-----:R-:W-:Y:S01]  /*21840*/  IMAD.IADD R2, R3, 0x1, R0 ;  /* 0x0000000103027824 */ /* 0x001fe200078e0200 */
        /* <DEDUP_REMOVED lines=8> */
[----:B------:R-:W-:Y:S01]  /*218d0*/  MOV R4, UR4 ;  /* 0x0000000400047c02 */ /* 0x000fe20008000f00 */
[----:B------:R-:W-:Y:S01]  /*218e0*/  IMAD.U32 R5, RZ, RZ, UR5 ;  /* 0x00000005ff057e24 */ /* 0x000fe2000f8e00ff */
[----:B------:R-:W0:Y:S01]  /*218f0*/  LDC.64 R2, c[0x4][R2] ;  /* 0x0100000002027b82 */ /* 0x000e220000000a00 */
[----:B------:R-:W-:Y:S01]  /*21900*/  IMAD.U32 R6, RZ, RZ, UR6 ;  /* 0x00000006ff067e24 */ /* 0x000fe2000f8e00ff */
[----:B------:R-:W-:Y:S01]  /*21910*/  MOV R10, UR8 ;  /* 0x00000008000a7c02 */ /* 0x000fe20008000f00 */
[----:B------:R-:W-:Y:S01]  /*21920*/  IMAD.U32 R7, RZ, RZ, UR7 ;  /* 0x00000007ff077e24 */ /* 0x000fe2000f8e00ff */
[----:B------:R-:W-:Y:S01]  /*21930*/  MOV R13, RZ ;  /* 0x000000ff000d7202 */ /* 0x000fe20000000f00 */
[----:B------:R-:W-:-:S02]  /*21940*/  IMAD.U32 R11, RZ, RZ, UR9 ;  /* 0x00000009ff0b7e24 */ /* 0x000fc4000f8e00ff */
[----:B------:R-:W-:Y:S02]  /*21950*/  IMAD.MOV.U32 R8, RZ, RZ, 0x70 ;  /* 0x00000070ff087424 */ /* 0x000fe400078e00ff */
[----:B------:R-:W-:-:S07]  /*21960*/  IMAD.MOV.U32 R12, RZ, RZ, 0x1 ;  /* 0x00000001ff0c7424 */ /* 0x000fce00078e00ff */
[----:B------:R-:W-:-:S07]  /*21970*/  LEPC R20, `(.L_x_898) ;  /* 0x000000001014794e */ /* 0x000fce0000000000 */
[----:B01----:R-:W-:Y:S05]  /*21980*/  CALL.ABS.NOINC R2 ;  /* 0x0000000002007343 */ /* 0x003fea0003c00000 */
.L_x_898:
[----:B------:R-:W-:Y:S05]  /*21990*/  BSYNC B6 ;  /* 0x0000000000067941 */ /* 0x000fea0003800000 */
.L_x_897:
[----:B------:R-:W3:Y:S01]  /*219a0*/  LDL.LU R6, [R1+0x48] ;  /* 0x0000480001067983 */ /* 0x000ee20000300800 */
[----:B------:R-:W-:Y:S01]  /*219b0*/  ULDC.64 UR4, c[0x0][0x2d8] ;  /* 0x0000b60000047ab9 */ /* 0x000fe20000000a00 */
[----:B------:R-:W0:Y:S01]  /*219c0*/  LDC R7, c[0x0][0x448] ;  /* 0x00011200ff077b82 */ /* 0x000e220000000800 */
[----:B------:R-:W-:Y:S01]  /*219d0*/  IMAD.SHL.U32 R17, R17, 0x80, RZ ;  /* 0x0000008011117824 */ /* 0x000fe200078e00ff */
[----:B--2---:R-:W3:Y:S01]  /*219e0*/  LDL.LU.64 R2, [R1+0x40] ;  /* 0x0000400001027983 */ /* 0x004ee20000300a00 */
[----:B------:R-:W-:-:S03]  /*219f0*/  ULDC.64 UR6, c[0x0][0x280] ;  /* 0x0000a00000067ab9 */ /* 0x000fc60000000a00 */
[----:B------:R-:W2:Y:S04]  /*21a00*/  LDL.LU R0, [R1+0x58] ;  /* 0x0000580001007983 */ /* 0x000ea80000300800 */
[----:B------:R-:W4:Y:S04]  /*21a10*/  LDL.LU R5, [R1+0x5c] ;  /* 0x00005c0001057983 */ /* 0x000f280000300800 */
[----:B------:R-:W4:Y:S01]  /*21a20*/  LDL.LU R4, [R1+0x30] ;  /* 0x0000300001047983 */ /* 0x000f220000300800 */
[----:B------:R-:W1:Y:S01]  /*21a30*/  S2R R10, SR_TID.X ;  /* 0x00000000000a7919 */ /* 0x000e620000002100 */
[----:B0-----:R-:W-:Y:S01]  /*21a40*/  ISETP.NE.AND P0, PT, R7, 0x1, PT ;  /* 0x000000010700780c */ /* 0x001fe20003f05270 */
[----:B-1----:R-:W-:-:S05]  /*21a50*/  IMAD.SHL.U32 R10, R10, 0x8, RZ ;  /* 0x000000080a0a7824 */ /* 0x002fca00078e00ff */
[----:B------:R-:W-:-:S04]  /*21a60*/  LOP3.LUT R10, R10, 0x38, RZ, 0xc0, !PT ;  /* 0x000000380a0a7812 */ /* 0x000fc800078ec0ff */
[C---:B------:R-:W-:Y:S02]  /*21a70*/  LOP3.LUT R9, R10.reuse, 0x40, RZ, 0xfc, !PT ;  /* 0x000000400a097812 */ /* 0x040fe400078efcff */
[----:B------:R-:W-:Y:S01]  /*21a80*/  LOP3.LUT R8, R10, 0x80, RZ, 0xfc, !PT ;  /* 0x000000800a087812 */ /* 0x000fe200078efcff */
[----:B---3--:R-:W-:Y:S02]  /*21a90*/  IMAD.MOV.U32 R3, RZ, RZ, R6 ;  /* 0x000000ffff037224 */ /* 0x008fe400078e0006 */
[----:B------:R-:W0:Y:S01]  /*21aa0*/  @P0 LDC R6, c[0x0][0x450] ;  /* 0x00011400ff060b82 */ /* 0x000e220000000800 */
[----:B--2---:R-:W-:Y:S02]  /*21ab0*/  IMAD R0, R0, UR4, RZ ;  /* 0x0000000400007c24 */ /* 0x004fe4000f8e02ff */
[----:B------:R-:W-:-:S04]  /*21ac0*/  IMAD.WIDE.U32 R2, R18, UR4, R2 ;  /* 0x0000000412027c25 */ /* 0x000fc8000f8e0002 */
[----:B------:R-:W-:Y:S01]  /*21ad0*/  IMAD R0, R18, UR5, R0 ;  /* 0x0000000512007c24 */ /* 0x000fe2000f8e0200 */
[----:B------:R-:W-:-:S03]  /*21ae0*/  ULDC.64 UR4, c[0x0][0x2e0] ;  /* 0x0000b80000047ab9 */ /* 0x000fc60000000a00 */
[----:B------:R-:W-:Y:S02]  /*21af0*/  IMAD.IADD R3, R3, 0x1, R0 ;  /* 0x0000000103037824 */ /* 0x000fe400078e0200 */
[----:B----4-:R-:W-:Y:S02]  /*21b00*/  IMAD R0, R5, UR4, RZ ;  /* 0x0000000405007c24 */ /* 0x010fe4000f8e02ff */
[----:B------:R-:W-:-:S04]  /*21b10*/  IMAD.WIDE.U32 R2, R4, UR4, R2 ;  /* 0x0000000404027c25 */ /* 0x000fc8000f8e0002 */
[----:B------:R-:W-:Y:S01]  /*21b20*/  IMAD R0, R4, UR5, R0 ;  /* 0x0000000504007c24 */ /* 0x000fe2000f8e0200 */
[----:B------:R-:W-:Y:S01]  /*21b30*/  ULDC.64 UR4, c[0x0][0x2d0] ;  /* 0x0000b40000047ab9 */ /* 0x000fe20000000a00 */
[----:B------:R-:W1:Y:S02]  /*21b40*/  S2R R4, SR_TID.X ;  /* 0x0000000000047919 */ /* 0x000e640000002100 */
[----:B------:R-:W-:Y:S01]  /*21b50*/  IMAD.IADD R3, R3, 0x1, R0 ;  /* 0x0000000103037824 */ /* 0x000fe200078e0200 */
[----:B-1----:R-:W-:-:S04]  /*21b60*/  LOP3.LUT R4, R4, 0x7f, RZ, 0xc0, !PT ;  /* 0x0000007f04047812 */ /* 0x002fc800078ec0ff */
[----:B------:R-:W-:Y:S02]  /*21b70*/  SHF.R.U32.HI R5, RZ, 0x3, R4 ;  /* 0x00000003ff057819 */ /* 0x000fe40000011604 */
[----:B------:R-:W1:Y:S02]  /*21b80*/  S2R R4, SR_TID.X ;  /* 0x0000000000047919 */ /* 0x000e640000002100 */
[----:B-1----:R-:W-:-:S04]  /*21b90*/  SHF.L.U32 R4, R4, 0x4, RZ ;  /* 0x0000000404047819 */ /* 0x002fc800000006ff */
[----:B------:R-:W-:Y:S02]  /*21ba0*/  LOP3.LUT R4, R5, 0x70, R4, 0xf8, !PT ;  /* 0x0000007005047812 */ /* 0x000fe400078ef804 */
[----:B------:R-:W1:Y:S02]  /*21bb0*/  @P0 LDC R5, c[0x0][0x44c] ;  /* 0x00011300ff050b82 */ /* 0x000e640000000800 */
[----:B------:R-:W-:-:S05]  /*21bc0*/  LOP3.LUT R4, R4, R17, RZ, 0xfc, !PT ;  /* 0x0000001104047212 */ /* 0x000fca00078efcff */
[----:B------:R-:W-:Y:S02]  /*21bd0*/  IMAD.MOV.U32 R0, RZ, RZ, R4 ;  /* 0x000000ffff007224 */ /* 0x000fe400078e0004 */
[----:B-1----:R-:W-:-:S05]  /*21be0*/  @P0 IMAD.HI.U32 R5, R4, R5, RZ ;  /* 0x0000000504050227 */ /* 0x002fca00078e00ff */
[----:B0-----:R-:W-:-:S05]  /*21bf0*/  @P0 SHF.R.U32.HI R0, RZ, R6, R5 ;  /* 0x00000006ff000219 */ /* 0x001fca0000011605 */
[----:B------:R-:W-:Y:S02]  /*21c00*/  IMAD.MOV R5, RZ, RZ, -R0 ;  /* 0x000000ffff057224 */ /* 0x000fe400078e0a00 */
[----:B------:R-:W-:-:S04]  /*21c10*/  IMAD.WIDE.U32 R2, R0, UR4, R2 ;  /* 0x0000000400027c25 */ /* 0x000fc8000f8e0002 */
[----:B------:R-:W-:Y:S01]  /*21c20*/  IMAD R4, R7, R5, R4 ;  /* 0x0000000507047224 */ /* 0x000fe200078e0204 */
[----:B------:R-:W-:-:S05]  /*21c30*/  SHF.R.S32.HI R5, RZ, 0x1f, R0 ;  /* 0x0000001fff057819 */ /* 0x000fca0000011400 */
[----:B------:R-:W-:-:S04]  /*21c40*/  IMAD R5, R5, UR4, RZ ;  /* 0x0000000405057c24 */ /* 0x000fc8000f8e02ff */
[----:B------:R-:W-:Y:S01]  /*21c50*/  IMAD R0, R0, UR5, R5 ;  /* 0x0000000500007c24 */ /* 0x000fe2000f8e0205 */
[----:B------:R-:W-:-:S04]  /*21c60*/  ULDC.64 UR4, c[0x0][0x2c8] ;  /* 0x0000b20000047ab9 */ /* 0x000fc80000000a00 */
[----:B------:R-:W-:Y:S02]  /*21c70*/  IADD3 R3, R3, R0, RZ ;  /* 0x0000000003037210 */ /* 0x000fe40007ffe0ff */
        /* <DEDUP_REMOVED lines=19> */
[----:B------:R-:W0:Y:S04]  /*21db0*/  S2R R11, SR_TID.X ;  /* 0x00000000000b7919 */ /* 0x000e280000002100 */
[----:B------:R-:W-:Y:S01]  /*21dc0*/  IADD3 R5, R0, 0x10, RZ ;  /* 0x0000001000057810 */ /* 0x000fe20007ffe0ff */
[----:B------:R-:W-:Y:S01]  /*21dd0*/  SHFL.IDX PT, R9, R3, 0x1, 0x181f ;  /* 0x00381f0003097f89 */ /* 0x000fe200000e0000 */
[----:B0-----:R-:W-:-:S05]  /*21de0*/  IMAD.SHL.U32 R11, R11, 0x8, RZ ;  /* 0x000000080b0b7824 */ /* 0x001fca00078e00ff */
[----:B------:R-:W-:Y:S01]  /*21df0*/  LOP3.LUT R11, R11, 0x38, RZ, 0xc0, !PT ;  /* 0x000000380b0b7812 */ /* 0x000fe200078ec0ff */
[----:B--2---:R-:W-:Y:S02]  /*21e00*/  IMAD R2, R6, R7, RZ ;  /* 0x0000000706027224 */ /* 0x004fe400078e02ff */
[----:B------:R-:W0:Y:S03]  /*21e10*/  SHFL.IDX PT, R7, R4, RZ, 0x181f ;  /* 0x00181fff04077589 */ /* 0x000e2600000e0000 */
[-C--:B------:R-:W-:Y:S01]  /*21e20*/  ISETP.GE.AND P4, PT, R0, R2.reuse, PT ;  /* 0x000000020000720c */ /* 0x080fe20003f86270 */
[----:B------:R-:W1:Y:S01]  /*21e30*/  SHFL.IDX PT, R6, R3, RZ, 0x181f ;  /* 0x00181fff03067589 */ /* 0x000e6200000e0000 */
[----:B------:R-:W-:-:S03]  /*21e40*/  ISETP.GE.AND P3, PT, R5, R2, PT ;  /* 0x000000020500720c */ /* 0x000fc60003f66270 */
[----:B------:R-:W2:Y:S08]  /*21e50*/  SHFL.IDX PT, R5, R4, 0x1, 0x181f ;  /* 0x00381f0004057f89 */ /* 0x000eb000000e0000 */
[----:B0-----:R-:W-:-:S05]  /*21e60*/  @!P4 LEA R7, P5, R11, R7, 0x1 ;  /* 0x000000070b07c211 */ /* 0x001fca00078a08ff */
[----:B-1----:R-:W-:Y:S01]  /*21e70*/  @!P4 IMAD.X R6, RZ, RZ, R6, P5 ;  /* 0x000000ffff06c224 */ /* 0x002fe200028e0606 */
[----:B--2---:R-:W-:-:S04]  /*21e80*/  @!P3 LEA R8, P5, R11, R5, 0x1 ;  /* 0x000000050b08b211 */ /* 0x004fc800078a08ff */
[----:B------:R-:W-:Y:S01]  /*21e90*/  @!P4 LOP3.LUT R7, R7, R6, RZ, 0x3c, !PT ;  /* 0x000000060707c212 */ /* 0x000fe200078e3cff */
[----:B------:R-:W-:-:S03]  /*21ea0*/  @!P3 IMAD.X R5, RZ, RZ, R9, P5 ;  /* 0x000000ffff05b224 */ /* 0x000fc600028e0609 */
[----:B------:R-:W-:-:S04]  /*21eb0*/  @!P4 LOP3.LUT R6, R7, R6, RZ, 0x3c, !PT ;  /* 0x000000060706c212 */ /* 0x000fc800078e3cff */
[----:B------:R-:W-:-:S05]  /*21ec0*/  @!P4 LOP3.LUT R7, R7, R6, RZ, 0x3c, !PT ;  /* 0x000000060707c212 */ /* 0x000fca00078e3cff */
[----:B-----5:R-:W-:Y:S04]  /*21ed0*/  @!P4 LDGSTS.E.BYPASS.LTC128B.128 [R10+0x15400], desc[UR60][R6.64], !P2 ;  /* 0x15400000060acfae */ /* 0x020fe8000d101d7c */
[----:B------:R-:W-:Y:S04]  /*21ee0*/  @!P4 LDGSTS.E.BYPASS.LTC128B.128 [R10+0x19400], desc[UR60][R6.64+0x80], !P1 ;  /* 0x19400080060acfae */ /* 0x000fe8000c901d7c */
[----:B------:R0:W-:Y:S02]  /*21ef0*/  @!P4 LDGSTS.E.BYPASS.LTC128B.128 [R10+0x1d400], desc[UR60][R6.64+0x100], !P0 ;  /* 0x1d400100060acfae */ /* 0x0001e4000c101d7c */
[----:B0-----:R-:W-:Y:S01]  /*21f00*/  @!P3 MOV R6, R8 ;  /* 0x000000080006b202 */ /* 0x001fe20000000f00 */
        /* <DEDUP_REMOVED lines=9> */
[----:B0-----:R-:W-:-:S05]  /*21fa0*/  @!P3 IMAD.X R6, RZ, RZ, R8, P4 ;  /* 0x000000ffff06b224 */ /* 0x001fca00020e0608 */
[----:B------:R-:W-:Y:S01]  /*21fb0*/  @!P3 MOV R7, R6 ;  /* 0x000000060007b202 */ /* 0x000fe20000000f00 */
        /* <DEDUP_REMOVED lines=35> */
[----:B------:R-:W-:Y:S02]  /*221f0*/  @!P3 LDGSTS.E.BYPASS.LTC128B.128 [R10+0x17c00], desc[UR60][R6.64], !P2 ;  /* 0x17c00000060abfae */ /* 0x000fe4000d101d7c */
[----:B------:R-:W-:Y:S02]  /*22200*/  ISETP.GE.AND P4, PT, R5, R2, PT ;  /* 0x000000020500720c */ /* 0x000fe40003f86270 */
[----:B------:R-:W0:Y:S04]  /*22210*/  SHFL.IDX PT, R5, R4, 0x6, 0x181f ;  /* 0x00d81f0004057f89 */ /* 0x000e2800000e0000 */
[----:B------:R-:W-:Y:S04]  /*22220*/  @!P3 LDGSTS.E.BYPASS.LTC128B.128 [R10+0x1bc00], desc[UR60][R6.64+0x80], !P1 ;  /* 0x1bc00080060abfae */ /* 0x000fe8000c901d7c */
[----:B------:R1:W-:Y:S04]  /*22230*/  @!P3 LDGSTS.E.BYPASS.LTC128B.128 [R10+0x1fc00], desc[UR60][R6.64+0x100], !P0 ;  /* 0x1fc00100060abfae */ /* 0x0003e8000c101d7c */
[----:B-1----:R-:W1:Y:S01]  /*22240*/  SHFL.IDX PT, R6, R3, 0x6, 0x181f ;  /* 0x00d81f0003067f89 */ /* 0x002e6200000e0000 */
[----:B0-----:R-:W-:-:S05]  /*22250*/  @!P4 LEA R5, P3, R11, R5, 0x1 ;  /* 0x000000050b05c211 */ /* 0x001fca00078608ff */
[----:B-1----:R-:W-:-:S05]  /*22260*/  @!P4 IMAD.X R6, RZ, RZ, R6, P3 ;  /* 0x000000ffff06c224 */ /* 0x002fca00018e0606 */
[----:B------:R-:W-:Y:S01]  /*22270*/  @!P4 MOV R7, R6 ;  /* 0x000000060007c202 */ /* 0x000fe20000000f00 */
[----:B------:R-:W-:Y:S02]  /*22280*/  @!P4 IMAD.MOV.U32 R6, RZ, RZ, R5 ;  /* 0x000000ffff06c224 */ /* 0x000fe400078e0005 */
[----:B------:R1:W2:Y:S04]  /*22290*/  SHFL.IDX PT, R5, R3, 0x7, 0x181f ;  /* 0x00f81f0003057f89 */ /* 0x0002a800000e0000 */
[----:B------:R1:W-:Y:S04]  /*222a0*/  @!P4 LDGSTS.E.BYPASS.LTC128B.128 [R10+0x18400], desc[UR60][R6.64], !P2 ;  /* 0x18400000060acfae */ /* 0x0003e8000d101d7c */
[----:B------:R1:W-:Y:S04]  /*222b0*/  @!P4 LDGSTS.E.BYPASS.LTC128B.128 [R10+0x1c400], desc[UR60][R6.64+0x80], !P1 ;  /* 0x1c400080060acfae */ /* 0x0003e8000c901d7c */
[----:B------:R1:W-:Y:S04]  /*222c0*/  @!P4 LDGSTS.E.BYPASS.LTC128B.128 [R10+0x20400], desc[UR60][R6.64+0x100], !P0 ;  /* 0x20400100060acfae */ /* 0x0003e8000c101d7c */
[----:B------:R1:W3:Y:S02]  /*222d0*/  SHFL.IDX PT, R3, R4, 0x7, 0x181f ;  /* 0x00f81f0004037f89 */ /* 0x0002e400000e0000 */
.L_x_1047:
[----:B------:R-:W-:Y:S01]  /*222e0*/  VIADD R0, R0, 0x70 ;  /* 0x0000007000007836 */ /* 0x000fe20000000000 */
[----:B------:R-:W-:Y:S04]  /*222f0*/  BSSY B0, `(.L_x_900) ;  /* 0x000000e000007945 */ /* 0x000fe80003800000 */
[----:B------:R-:W-:-:S13]  /*22300*/  ISETP.GE.AND P3, PT, R0, R2, PT ;  /* 0x000000020000720c */ /* 0x000fda0003f66270 */
[----:B------:R-:W-:Y:S05]  /*22310*/  @P3 BRA `(.L_x_901) ;  /* 0x00000000002c3947 */ /* 0x000fea0003800000 */
[----:B-1----:R-:W1:Y:S02]  /*22320*/  S2R R4, SR_TID.X ;  /* 0x0000000000047919 */ /* 0x002e640000002100 */
[----:B-1----:R-:W-:-:S05]  /*22330*/  IMAD.SHL.U32 R4, R4, 0x8, RZ ;  /* 0x0000000804047824 */ /* 0x002fca00078e00ff */
[----:B------:R-:W-:-:S04]  /*22340*/  LOP3.LUT R4, R4, 0x38, RZ, 0xc0, !PT ;  /* 0x0000003804047812 */ /* 0x000fc800078ec0ff */
[----:B---3--:R-:W-:-:S04]  /*22350*/  LEA R2, P3, R4, R3, 0x1 ;  /* 0x0000000304027211 */ /* 0x008fc800078608ff */
[----:B--2---:R-:W-:-:S05]  /*22360*/  IADD3.X R3, RZ, R5, RZ, P3, !PT ;  /* 0x00000005ff037210 */ /* 0x004fca0001ffe4ff */
[----:B------:R-:W-:Y:S01]  /*22370*/  @!PT LDS RZ, [RZ] ;  /* 0x00000000fffff984 */ /* 0x000fe20000000800 */
[----:B------:R-:W-:Y:S01]  /*22380*/  @!PT LDS RZ, [RZ] ;  /* 0x00000000fffff984 */ /* 0x000fe20000000800 */
[----:B------:R-:W-:Y:S01]  /*22390*/  @!PT LDS RZ, [RZ] ;  /* 0x00000000fffff984 */ /* 0x000fe20000000800 */
[----:B------:R4:W-:Y:S04]  /*223a0*/  LDGSTS.E.BYPASS.LTC128B.128 [R10+0x18c00], desc[UR60][R2.64], !P2 ;  /* 0x18c00000020a7fae */ /* 0x0009e8000d101d7c */
[----:B------:R4:W-:Y:S04]  /*223b0*/  LDGSTS.E.BYPASS.LTC128B.128 [R10+0x1cc00], desc[UR60][R2.64+0x80], !P1 ;  /* 0x1cc00080020a7fae */ /* 0x0009e8000c901d7c */
[----:B------:R4:W-:Y:S02]  /*223c0*/  LDGSTS.E.BYPASS.LTC128B.128 [R10+0x20c00], desc[UR60][R2.64+0x100], !P0 ;  /* 0x20c00100020a7fae */ /* 0x0009e4000c101d7c */
.L_x_901:
[----:B------:R-:W-:Y:S05]  /*223d0*/  BSYNC B0 ;  /* 0x0000000000007941 */ /* 0x000fea0003800000 */
.L_x_900:
[----:B01--4-:R-:W4:Y:S01]  /*223e0*/  LDL R10, [R1+0x4] ;  /* 0x00000400010a7983 */ /* 0x013f220000100800 */
[----:B------:R-:W-:Y:S01]  /*223f0*/  PLOP3.LUT P0, PT, PT, PT, PT, 0x80, 0x0 ;  /* 0x000000000000781c */ /* 0x000fe20003f0f070 */
[----:B------:R-:W-:Y:S01]  /*22400*/  NOP ;  /* 0x0000000000007918 */ /* 0x000fe20000000000 */
[----:B----4-:R-:W-:-:S11]  /*22410*/  VIADD R10, R10, 0x36800 ;  /* 0x000368000a0a7836 */ /* 0x010fd60000000000 */
.L_x_902:
[----:B------:R-:W4:Y:S01]  /*22420*/  LDL R2, [R1+0x4] ;  /* 0x0000040001027983 */ /* 0x000f220000100800 */
[----:B------:R-:W-:Y:S02]  /*22430*/  PLOP3.LUT P1, PT, P1, P0, PT, 0xa2, 0x0 ;  /* 0x000000000000781c */ /* 0x000fe40000f21472 */
[----:B----4-:R-:W-:-:S08]  /*22440*/  @P0 R2UR P1, UR4, R2 ;  /* 0x00000000020402ca */ /* 0x010fd00000020000 */
[----:B------:R-:W-:-:S05]  /*22450*/  @P0 PLOP3.LUT P0, PT, P1, PT, PT, 0x80, 0x0 ;  /* 0x000000000000081c */ /* 0x000fca0000f0f070 */
[----:B------:R-:W-:Y:S01]  /*22460*/  @!P1 SYNCS.ARRIVE.TRANS64.RED.A0T1 RZ, [UR4+0x36800], RZ ;  /* 0x036800ffffff99a7 */ /* 0x000fe20008200404 */
[----:B------:R-:W-:Y:S07]  /*22470*/  @!P1 ARRIVES.LDGSTSBAR.64.TRANSCNT [UR4+0x36800] ;  /* 0x03680000ff0099b0 */ /* 0x000fee0008000a84 */
[----:B------:R-:W-:Y:S05]  /*22480*/  @P0 BRA.U.ANY `(.L_x_902) ;  /* 0xfffffffd00e40947 */ /* 0x000fea000393ffff */
[----:B---3--:R-:W3:Y:S02]  /*22490*/  LDL.LU R3, [R1+0x54] ;  /* 0x0000540001037983 */ /* 0x008ee40000300800 */
[----:B---3--:R-:W-:-:S05]  /*224a0*/  VIADD R3, R3, 0x1 ;  /* 0x0000000103037836 */ /* 0x008fca0000000000 */
        /* <DEDUP_REMOVED lines=10> */
.L_x_1048:
[----:B------:R-:W-:Y:S05]  /*22550*/  BSYNC B0 ;  /* 0x0000000000007941 */ /* 0x000fea0003800000 */
.L_x_903:
[----:B0-----:R-:W3:Y:S01]  /*22560*/  LDL.LU R2, [R1+0x4c] ;  /* 0x00004c0001027983 */ /* 0x001ee20000300800 */
[----:B------:R-:W-:Y:S01]  /*22570*/  BSSY B0, `(.L_x_905) ;  /* 0x0000256000007945 */ /* 0x000fe20003800000 */
[----:B---3--:R-:W-:-:S13]  /*22580*/  ISETP.GE.AND P0, PT, R2, 0x71, PT ;  /* 0x000000710200780c */ /* 0x008fda0003f06270 */
[----:B------:R-:W-:Y:S05]  /*22590*/  @!P0 BRA `(.L_x_906) ;  /* 0x00000024004c8947 */ /* 0x000fea0003800000 */
[----:B------:R-:W3:Y:S01]  /*225a0*/  LDL R2, [R1+0x38] ;  /* 0x0000380001027983 */ /* 0x000ee20000100800 */
[----:B------:R-:W-:Y:S01]  /*225b0*/  IMAD.MOV.U32 R0, RZ, RZ, 0x1 ;  /* 0x00000001ff007424 */ /* 0x000fe200078e00ff */
[----:B------:R-:W-:Y:S01]  /*225c0*/  BSSY B2, `(.L_x_907) ;  /* 0x00000cc000027945 */ /* 0x000fe20003800000 */
[----:B---3--:R-:W-:-:S04]  /*225d0*/  IADD3 R8, -R2, RZ, RZ ;  /* 0x000000ff02087210 */ /* 0x008fc80007ffe1ff */
[----:B------:R-:W-:-:S05]  /*225e0*/  VIADDMNMX R8, R8, R0, 0xffffffff, !PT ;  /* 0xffffffff08087446 */ /* 0x000fca0007800100 */
[----:B------:R-:W-:-:S05]  /*225f0*/  IMAD.IADD R0, R2, 0x1, R8 ;  /* 0x0000000102007824 */ /* 0x000fca00078e0208 */
[----:B------:R-:W-:-:S04]  /*22600*/  LOP3.LUT R0, R0, 0x1, RZ, 0xc0, !PT ;  /* 0x0000000100007812 */ /* 0x000fc800078ec0ff */
[----:B------:R-:W-:Y:S01]  /*22610*/  ISETP.NE.U32.AND P0, PT, R0, 0x1, PT ;  /* 0x000000010000780c */ /* 0x000fe20003f05070 */
[----:B------:R-:W-:-:S12]  /*22620*/  VIADD R0, R2, 0xfffffffe ;  /* 0xfffffffe02007836 */ /* 0x000fd80000000000 */
[----:B------:R-:W-:Y:S05]  /*22630*/  @P0 BRA `(.L_x_908) ;  /* 0x0000000c00100947 */ /* 0x000fea0003800000 */
[----:B------:R-:W3:Y:S04]  /*22640*/  LDL R4, [R1+0x10] ;  /* 0x0000100001047983 */ /* 0x000ee80000100800 */
[----:B------:R-:W4:Y:S04]  /*22650*/  LDL R3, [R1+0x8] ;  /* 0x0000080001037983 */ /* 0x000f280000100800 */
[----:B------:R-:W5:Y:S01]  /*22660*/  LDL R2, [R1+0x14] ;  /* 0x0000140001027983 */ /* 0x000f620000100800 */
[----:B------:R-:W-:Y:S01]  /*22670*/  BSSY B1, `(.L_x_909) ;  /* 0x00000bc000017945 */ /* 0x000fe20003800000 */
[----:B---3--:R-:W-:-:S02]  /*22680*/  LOP3.LUT P1, RZ, R4, 0x1, RZ, 0xc0, !PT ;  /* 0x0000000104ff7812 */ /* 0x008fc4000782c0ff */
[----:B----4-:R-:W-:-:S04]  /*22690*/  IADD3 R7, R3, 0x1, RZ ;  /* 0x0000000103077810 */ /* 0x010fc80007ffe0ff */
[----:B------:R-:W-:-:S04]  /*226a0*/  ISETP.NE.AND P0, PT, R7, 0x2, PT ;  /* 0x000000020700780c */ /* 0x000fc80003f05270 */
[----:B------:R-:W-:Y:S02]  /*226b0*/  SEL R9, RZ, 0x1, P0 ;  /* 0x00000001ff097807 */ /* 0x000fe40000000000 */
[----:B------:R-:W-:Y:S02]  /*226c0*/  SEL R7, R7, RZ, P0 ;  /* 0x000000ff07077207 */ /* 0x000fe40000000000 */
[----:B-----5:R-:W-:Y:S01]  /*226d0*/  LOP3.LUT R9, R2, R9, RZ, 0x3c, !PT ;  /* 0x0000000902097212 */ /* 0x020fe200078e3cff */
[----:B------:R-:W-:Y:S06]  /*226e0*/  @!P1 BRA `(.L_x_910) ;  /* 0x0000000800d09947 */ /* 0x000fec0003800000 */
[----:B------:R0:W5:Y:S01]  /*226f0*/  LDL R4, [R1] ;  /* 0x0000000001047983 */ /* 0x0001620000100800 */
[----:B------:R-:W-:Y:S02]  /*22700*/  ULDC.64 UR4, c[0x0][0x418] ;  /* 0x0001060000047ab9 */ /* 0x000fe40000000a00 */
[----:B------:R-:W-:-:S04]  /*22710*/  ISETP.NE.U32.AND P0, PT, RZ, UR4, PT ;  /* 0x00000004ff007c0c */ /* 0x000fc8000bf05070 */
[----:B------:R-:W-:-:S13]  /*22720*/  ISETP.NE.AND.EX P0, PT, RZ, UR5, PT, P0 ;  /* 0x00000005ff007c0c */ /* 0x000fda000bf05300 */
[----:B0-----:R-:W-:Y:S05]  /*22730*/  @!P0 BRA `(.L_x_911) ;  /* 0x00000000004c8947 */ /* 0x001fea0003800000 */
[----:B------:R-:W3:Y:S01]  /*22740*/  LDL R11, [R1+0x28] ;  /* 0x00002800010b7983 */ /* 0x000ee20000100800 */
[----:B--2---:R-:W0:Y:S01]  /*22750*/  LDC R5, c[0x0][0x43c] ;  /* 0x00010f00ff057b82 */ /* 0x004e220000000800 */
[----:B------:R-:W-:Y:S02]  /*22760*/  ULDC.64 UR6, c[0x0][0x428] ;  /* 0x00010a0000067ab9 */ /* 0x000fe40000000a00 */
[----:B------:R-:W2:Y:S01]  /*22770*/  LDL R6, [R1+0xc] ;  /* 0x00000c0001067983 */ /* 0x000ea20000100800 */
        /* <DEDUP_REMOVED lines=8> */
[----:B---3--:R-:W-:-:S04]  /*22800*/  IMAD R4, R11, UR6, RZ ;  /* 0x000000060b047c24 */ /* 0x008fc8000f8e02ff */
[C---:B--2---:R-:W-:Y:S02]  /*22810*/  IMAD R4, R6.reuse, UR7, R4 ;  /* 0x0000000706047c24 */ /* 0x044fe4000f8e0204 */
[----:B------:R-:W-:-:S04]  /*22820*/  IMAD.WIDE.U32 R2, R6, UR6, R2 ;  /* 0x0000000606027c25 */ /* 0x000fc8000f8e0002 */
[----:B------:R-:W-:Y:S01]  /*22830*/  IMAD.IADD R3, R4, 0x1, R3 ;  /* 0x0000000104037824 */ /* 0x000fe200078e0203 */
[----:B------:R-:W-:-:S04]  /*22840*/  LEA R4, P0, R2, UR4, 0x2 ;  /* 0x0000000402047c11 */ /* 0x000fc8000f8010ff */
[----:B------:R-:W-:-:S05]  /*22850*/  LEA.HI.X R5, R2, UR5, R3, 0x2, P0 ;  /* 0x0000000502057c11 */ /* 0x000fca00080f1403 */
[----:B------:R0:W5:Y:S04]  /*22860*/  LDG.E R4, desc[UR60][R4.64] ;  /* 0x0000003c04047981 */ /* 0x000168000c1e1900 */
.L_x_911:
[----:B------:R-:W3:Y:S01]  /*22870*/  LDL R2, [R1+0x4] ;  /* 0x0000040001027983 */ /* 0x000ee20000100800 */
[----:B------:R-:W-:Y:S01]  /*22880*/  BSSY B3, `(.L_x_912) ;  /* 0x0000005000037945 */ /* 0x000fe20003800000 */
[----:B---3--:R-:W-:Y:S02]  /*22890*/  LEA R3, R7, R2, 0x3 ;  /* 0x0000000207037211 */ /* 0x008fe400078e18ff */
[----:B------:R-:W-:-:S04]  /*228a0*/  SHF.L.U32 R2, R9, 0x1f, RZ ;  /* 0x0000001f09027819 */ /* 0x000fc800000006ff */
[----:B------:R-:W1:Y:S02]  /*228b0*/  SYNCS.PHASECHK.TRANS64.TRYWAIT P0, [R3+URZ+0x36840], R2 ;  /* 0x03684002030075a7 */ /* 0x000e64000800017f */
[----:B-1----:R-:W-:Y:S05]  /*228c0*/  @!P0 BRA `(.L_x_913) ;  /* 0x0000004c00a48947 */ /* 0x002fea0003800000 */
.L_x_1049:
[----:B------:R-:W-:Y:S05]  /*228d0*/  BSYNC B3 ;  /* 0x0000000000037941 */ /* 0x000fea0003800000 */
.L_x_912:
[----:B0-2---:R-:W0:Y:S01]  /*228e0*/  S2R R5, SR_TID.X ;  /* 0x0000000000057919 */ /* 0x005e220000002100 */
        /* <DEDUP_REMOVED lines=11> */
.L_x_915:
[----:B------:R-:W-:Y:S05]  /*229a0*/  BSYNC B3 ;  /* 0x0000000000037941 */ /* 0x000fea0003800000 */
.L_x_914:
        /* <DEDUP_REMOVED lines=11> */
[----:B---3--:R-:W-:-:S03]  /*22a60*/  IMAD R2, R0, 0x70, R2 ;  /* 0x0000007000027824 */ /* 0x008fc600078e0202 */
[----:B------:R-:W-:-:S07]  /*22a70*/  IADD3 R5, R6, 0x21400, RZ ;  /* 0x0002140006057810 */ /* 0x000fce0007ffe0ff */
.L_x_916:
        /* <DEDUP_REMOVED lines=16> */
.L_x_917:
        /* <DEDUP_REMOVED lines=12> */
[----:B------:R-:W-:Y:S01]  /*22c40*/  UMOV UR6, 0x0 ;  /* 0x0000000000067882 */ /* 0x000fe20000000000 */
[----:B------:R-:W-:Y:S01]  /*22c50*/  IADD3 R5, R6, 0x28400, RZ ;  /* 0x0002840006057810 */ /* 0x000fe20007ffe0ff */
[----:B------:R-:W-:Y:S01]  /*22c60*/  UMOV UR7, 0x14f00000 ;  /* 0x14f0000000077882 */ /* 0x000fe20000000000 */
[----:B------:R-:W-:-:S15]  /*22c70*/  R2UR UR10, R14 ;  /* 0x000000000e0a72ca */ /* 0x000fde00000e0000 */
.L_x_918:
        /* <DEDUP_REMOVED lines=17> */
.L_x_1050:
[----:B------:R-:W-:Y:S05]  /*22d90*/  BSYNC B3 ;  /* 0x0000000000037941 */ /* 0x000fea0003800000 */
.L_x_919:
[----:B------:R1:W5:Y:S04]  /*22da0*/  LDL R17, [R1+0x4] ;  /* 0x0000040001117983 */ /* 0x0003680000100800 */
[----:B------:R1:W5:Y:S01]  /*22db0*/  LDL R6, [R1+0x8] ;  /* 0x0000080001067983 */ /* 0x0003620000100800 */
[----:B------:R-:W-:Y:S01]  /*22dc0*/  BSSY B3, `(.L_x_921) ;  /* 0x000000c000037945 */ /* 0x000fe20003800000 */
[----:B------:R-:W-:Y:S02]  /*22dd0*/  IMAD.MOV.U32 R12, RZ, RZ, 0x0 ;  /* 0x00000000ff0c7424 */ /* 0x000fe400078e00ff */
[----:B------:R-:W-:Y:S01]  /*22de0*/  IMAD.MOV.U32 R13, RZ, RZ, 0x14f00000 ;  /* 0x14f00000ff0d7424 */ /* 0x000fe200078e00ff */
[----:B------:R-:W-:Y:S06]  /*22df0*/  @P1 BRA `(.L_x_922) ;  /* 0x0000000000201947 */ /* 0x000fec0003800000 */
[----:B------:R-:W2:Y:S01]  /*22e00*/  S2R R5, SR_TID.X ;  /* 0x0000000000057919 */ /* 0x000ea20000002100 */
[----:B0----5:R-:W-:Y:S01]  /*22e10*/  LEA R2, R6, R17, 0x3 ;  /* 0x0000001106027211 */ /* 0x021fe200078e18ff */
[----:B------:R-:W-:-:S04]  /*22e20*/  IMAD.MOV.U32 R3, RZ, RZ, 0xa800 ;  /* 0x0000a800ff037424 */ /* 0x000fc800078e00ff */
[----:B------:R3:W-:Y:S01]  /*22e30*/  SYNCS.ARRIVE.TRANS64 RZ, [R2+URZ+0x36850], R3 ;  /* 0x0368500302ff79a7 */ /* 0x0007e2000800003f */
[----:B--2---:R-:W-:-:S04]  /*22e40*/  LOP3.LUT R5, R5, 0x1f, RZ, 0xc0, !PT ;  /* 0x0000001f05057812 */ /* 0x004fc800078ec0ff */
[----:B------:R-:W-:-:S13]  /*22e50*/  ISETP.NE.AND P0, PT, R5, RZ, PT ;  /* 0x000000ff0500720c */ /* 0x000fda0003f05270 */
[----:B---3--:R-:W-:Y:S05]  /*22e60*/  @!P0 BRA `(.L_x_922) ;  /* 0x0000000000048947 */ /* 0x008fea0003800000 */
[----:B------:R-:W-:Y:S01]  /*22e70*/  BPT.TRAP 0x1 ;  /* 0x000000040000795c */ /* 0x000fe20000300000 */
.L_x_922:
[----:B------:R-:W-:Y:S05]  /*22e80*/  BSYNC B3 ;  /* 0x0000000000037941 */ /* 0x000fea0003800000 */
.L_x_921:
[----:B------:R-:W2:Y:S04]  /*22e90*/  LDL R5, [R1+0x1c] ;  /* 0x00001c0001057983 */ /* 0x000ea80000100800 */
[----:B0-----:R-:W2:Y:S01]  /*22ea0*/  LDL.LU R3, [R1+0x18] ;  /* 0x0000180001037983 */ /* 0x001ea20000300800 */
[----:B------:R-:W-:Y:S01]  /*22eb0*/  R2UR UR10, R11 ;  /* 0x000000000b0a72ca */ /* 0x000fe200000e0000 */
[--C-:B-----5:R-:W-:Y:S01]  /*22ec0*/  IMAD R2, R6, 0x8, R17.reuse ;  /* 0x0000000806027824 */ /* 0x120fe200078e0211 */
[----:B------:R-:W-:Y:S01]  /*22ed0*/  R2UR UR6, R12 ;  /* 0x000000000c0672ca */ /* 0x000fe200000e0000 */
[----:B------:R-:W-:Y:S01]  /*22ee0*/  IMAD R6, R6, 0xa800, R17 ;  /* 0x0000a80006067824 */ /* 0x000fe200078e0211 */
[----:B------:R-:W-:Y:S01]  /*22ef0*/  R2UR UR7, R13 ;  /* 0x000000000d0772ca */ /* 0x000fe200000e0000 */
[----:B------:R-:W-:Y:S01]  /*22f00*/  UIADD3 UR4, UP0, UR36, 0x470, URZ ;  /* 0x0000047024047890 */ /* 0x000fe2000ff1e03f */
[----:B------:R-:W-:Y:S01]  /*22f10*/  PLOP3.LUT P0, PT, PT, PT, PT, 0x80, 0x0 ;  /* 0x000000000000781c */ /* 0x000fe20003f0f070 */
[----:B------:R-:W-:-:S02]  /*22f20*/  VIADD R2, R2, 0x36850 ;  /* 0x0003685002027836 */ /* 0x000fc40000000000 */
[----:B------:R-:W-:Y:S01]  /*22f30*/  UIADD3.X UR5, URZ, UR37, URZ, UP0, !UPT ;  /* 0x000000253f057290 */ /* 0x000fe200087fe43f */
[----:B--2---:R-:W-:Y:S01]  /*22f40*/  IMAD R3, R3, 0x70, R5 ;  /* 0x0000007003037824 */ /* 0x004fe200078e0205 */
[----:B------:R-:W-:-:S10]  /*22f50*/  IADD3 R5, R6, 0x400, RZ ;  /* 0x0000040006057810 */ /* 0x000fd40007ffe0ff */
.L_x_923:
        /* <DEDUP_REMOVED lines=16> */
.L_x_924:
        /* <DEDUP_REMOVED lines=16> */
.L_x_925:
        /* <DEDUP_REMOVED lines=13> */
.L_x_910:
[----:B------:R-:W-:Y:S05]  /*23230*/  BSYNC B1 ;  /* 0x0000000000017941 */ /* 0x000fea0003800000 */
.L_x_909:
[----:B0-----:R-:W3:Y:S04]  /*23240*/  LDL.LU R0, [R1+0x38] ;  /* 0x0000380001007983 */ /* 0x001ee80000300800 */
[----:B------:R0:W-:Y:S04]  /*23250*/  STL [R1+0x8], R7 ;  /* 0x0000080701007387 */ /* 0x0001e80000100800 */
[----:B------:R0:W-:Y:S02]  /*23260*/  STL [R1+0x14], R9 ;  /* 0x0000140901007387 */ /* 0x0001e40000100800 */
[----:B0--3--:R-:W-:-:S07]  /*23270*/  VIADD R0, R0, 0xfffffffd ;  /* 0xfffffffd00007836 */ /* 0x009fce0000000000 */
.L_x_908:
[----:B------:R-:W-:Y:S05]  /*23280*/  BSYNC B2 ;  /* 0x0000000000027941 */ /* 0x000fea0003800000 */
.L_x_907:
[----:B------:R-:W3:Y:S01]  /*23290*/  LDL.LU R2, [R1+0x3c] ;  /* 0x00003c0001027983 */ /* 0x000ee20000300800 */
[----:B------:R-:W-:-:S04]  /*232a0*/  IADD3 R8, -R8, RZ, RZ ;  /* 0x000000ff08087210 */ /* 0x000fc80007ffe1ff */
[----:B---3--:R-:W-:-:S13]  /*232b0*/  ISETP.NE.AND P0, PT, R2, R8, PT ;  /* 0x000000080200720c */ /* 0x008fda0003f05270 */
[----:B------:R-:W-:Y:S05]  /*232c0*/  @!P0 BRA `(.L_x_906) ;  /* 0x0000001800008947 */ /* 0x000fea0003800000 */
[----:B------:R0:W5:Y:S02]  /*232d0*/  LDL R8, [R1] ;  /* 0x0000000001087983 */ /* 0x0001640000100800 */
.L_x_960:
[----:B---3--:R-:W3:Y:S04]  /*232e0*/  LDL R4, [R1+0x10] ;  /* 0x0000100001047983 */ /* 0x008ee80000100800 */
[----:B----4-:R-:W4:Y:S04]  /*232f0*/  LDL R3, [R1+0x8] ;  /* 0x0000080001037983 */ /* 0x010f280000100800 */
[----:B--2---:R-:W2:Y:S01]  /*23300*/  LDL R2, [R1+0x14] ;  /* 0x0000140001027983 */ /* 0x004ea20000100800 */
[----:B------:R-:W-:Y:S05]  /*23310*/  YIELD ;  /* 0x0000000000007946 */ /* 0x000fea0003800000 */
[----:B------:R-:W-:Y:S01]  /*23320*/  BSSY B1, `(.L_x_926) ;  /* 0x00000ba000017945 */ /* 0x000fe20003800000 */
[----:B---3--:R-:W-:Y:S01]  /*23330*/  LOP3.LUT P1, RZ, R4, 0x1, RZ, 0xc0, !PT ;  /* 0x0000000104ff7812 */ /* 0x008fe2000782c0ff */
[----:B----4-:R-:W-:-:S05]  /*23340*/  VIADD R4, R3, 0x1 ;  /* 0x0000000103047836 */ /* 0x010fca0000000000 */
[----:B------:R-:W-:-:S04]  /*23350*/  ISETP.NE.AND P0, PT, R4, 0x2, PT ;  /* 0x000000020400780c */ /* 0x000fc80003f05270 */
[----:B--2---:R-:W-:Y:S02]  /*23360*/  SEL R5, RZ, 0x1, P0 ;  /* 0x00000001ff057807 */ /* 0x004fe40000000000 */
[----:B------:R-:W-:Y:S02]  /*23370*/  SEL R4, R4, RZ, P0 ;  /* 0x000000ff04047207 */ /* 0x000fe40000000000 */
[----:B------:R-:W-:Y:S01]  /*23380*/  LOP3.LUT R5, R2, R5, RZ, 0x3c, !PT ;  /* 0x0000000502057212 */ /* 0x000fe200078e3cff */
[----:B------:R-:W-:Y:S06]  /*23390*/  @!P1 BRA `(.L_x_927) ;  /* 0x0000000800c89947 */ /* 0x000fec0003800000 */
[----:B------:R-:W-:Y:S01]  /*233a0*/  ULDC.64 UR4, c[0x0][0x418] ;  /* 0x0001060000047ab9 */ /* 0x000fe20000000a00 */
[----:B------:R-:W-:Y:S01]  /*233b0*/  IMAD.MOV.U32 R6, RZ, RZ, R0 ;  /* 0x000000ffff067224 */ /* 0x000fe200078e0000 */
[----:B------:R-:W-:-:S04]  /*233c0*/  ISETP.NE.U32.AND P0, PT, RZ, UR4, PT ;  /* 0x00000004ff007c0c */ /* 0x000fc8000bf05070 */
[----:B------:R-:W-:-:S13]  /*233d0*/  ISETP.NE.AND.EX P0, PT, RZ, UR5, PT, P0 ;  /* 0x00000005ff007c0c */ /* 0x000fda000bf05300 */
[----:B------:R-:W-:Y:S05]  /*233e0*/  @!P0 BRA `(.L_x_928) ;  /* 0x00000000004c8947 */ /* 0x000fea0003800000 */
[----:B------:R-:W2:Y:S01]  /*233f0*/  LDL R11, [R1+0x28] ;  /* 0x00002800010b7983 */ /* 0x000ea20000100800 */
[----:B------:R-:W3:Y:S01]  /*23400*/  LDC R7, c[0x0][0x43c] ;  /* 0x00010f00ff077b82 */ /* 0x000ee20000000800 */
[----:B------:R-:W-:Y:S02]  /*23410*/  ULDC.64 UR6, c[0x0][0x428] ;  /* 0x00010a0000067ab9 */ /* 0x000fe40000000a00 */
[----:B------:R-:W4:Y:S01]  /*23420*/  LDL R9, [R1+0xc] ;  /* 0x00000c0001097983 */ /* 0x000f220000100800 */
[----:B---3--:R-:W-:-:S13]  /*23430*/  ISETP.NE.AND P0, PT, R7, 0x1, PT ;  /* 0x000000010700780c */ /* 0x008fda0003f05270 */
[----:B------:R-:W3:Y:S02]  /*23440*/  @P0 LDC.64 R2, c[0x0][0x440] ;  /* 0x00011000ff020b82 */ /* 0x000ee40000000a00 */
[----:B---3--:R-:W-:-:S04]  /*23450*/  @P0 IMAD.HI.U32 R6, R0, R2, RZ ;  /* 0x0000000200060227 */ /* 0x008fc800078e00ff */
[----:B------:R-:W-:Y:S01]  /*23460*/  IMAD.MOV.U32 R2, RZ, RZ, R0 ;  /* 0x000000ffff027224 */ /* 0x000fe200078e0000 */
[----:B------:R-:W-:-:S04]  /*23470*/  @P0 SHF.R.U32.HI R2, RZ, R3, R6 ;  /* 0x00000003ff020219 */ /* 0x000fc80000011606 */
[----:B------:R-:W-:Y:S02]  /*23480*/  IADD3 R6, -R2, RZ, RZ ;  /* 0x000000ff02067210 */ /* 0x000fe40007ffe1ff */
[----:B------:R-:W-:-:S03]  /*23490*/  SHF.R.S32.HI R3, RZ, 0x1f, R2 ;  /* 0x0000001fff037819 */ /* 0x000fc60000011402 */
[----:B------:R-:W-:Y:S02]  /*234a0*/  IMAD R6, R7, R6, R0 ;  /* 0x0000000607067224 */ /* 0x000fe400078e0200 */
[----:B--2---:R-:W-:-:S04]  /*234b0*/  IMAD R7, R11, UR6, RZ ;  /* 0x000000060b077c24 */ /* 0x004fc8000f8e02ff */
[C---:B----4-:R-:W-:Y:S02]  /*234c0*/  IMAD R7, R9.reuse, UR7, R7 ;  /* 0x0000000709077c24 */ /* 0x050fe4000f8e0207 */
[----:B------:R-:W-:-:S04]  /*234d0*/  IMAD.WIDE.U32 R2, R9, UR6, R2 ;  /* 0x0000000609027c25 */ /* 0x000fc8000f8e0002 */
[----:B------:R-:W-:Y:S01]  /*234e0*/  IMAD.IADD R3, R7, 0x1, R3 ;  /* 0x0000000107037824 */ /* 0x000fe200078e0203 */
[----:B-----5:R-:W-:-:S04]  /*234f0*/  LEA R8, P0, R2, UR4, 0x2 ;  /* 0x0000000402087c11 */ /* 0x020fc8000f8010ff */
[----:B------:R-:W-:-:S05]  /*23500*/  LEA.HI.X R9, R2, UR5, R3, 0x2, P0 ;  /* 0x0000000502097c11 */ /* 0x000fca00080f1403 */
[----:B------:R2:W5:Y:S04]  /*23510*/  LDG.E R8, desc[UR60][R8.64] ;  /* 0x0000003c08087981 */ /* 0x000568000c1e1900 */
.L_x_928:
[----:B------:R-:W3:Y:S01]  /*23520*/  LDL R2, [R1+0x4] ;  /* 0x0000040001027983 */ /* 0x000ee20000100800 */
[----:B------:R-:W-:Y:S01]  /*23530*/  BSSY B2, `(.L_x_929) ;  /* 0x0000005000027945 */ /* 0x000fe20003800000 */
[----:B---3--:R-:W-:Y:S01]  /*23540*/  IMAD R3, R4, 0x8, R2 ;  /* 0x0000000804037824 */ /* 0x008fe200078e0202 */
[----:B------:R-:W-:-:S04]  /*23550*/  SHF.L.U32 R2, R5, 0x1f, RZ ;  /* 0x0000001f05027819 */ /* 0x000fc800000006ff */
[----:B------:R-:W3:Y:S02]  /*23560*/  SYNCS.PHASECHK.TRANS64.TRYWAIT P0, [R3+URZ+0x36840], R2 ;  /* 0x03684002030075a7 */ /* 0x000ee4000800017f */
[----:B---3--:R-:W-:Y:S05]  /*23570*/  @!P0 BRA `(.L_x_930) ;  /* 0x0000004000a08947 */ /* 0x008fea0003800000 */
.L_x_1051:
[----:B------:R-:W-:Y:S05]  /*23580*/  BSYNC B2 ;  /* 0x0000000000027941 */ /* 0x000fea0003800000 */
.L_x_929:
[----:B------:R-:W4:Y:S01]  /*23590*/  S2R R7, SR_TID.X ;  /* 0x0000000000077919 */ /* 0x000f220000002100 */
[----:B------:R-:W-:Y:S01]  /*235a0*/  BSSY B2, `(.L_x_931) ;  /* 0x000000b000027945 */ /* 0x000fe20003800000 */
[----:B----4-:R-:W-:-:S04]  /*235b0*/  LOP3.LUT R7, R7, 0x7f, RZ, 0xc0, !PT ;  /* 0x0000007f07077812 */ /* 0x010fc800078ec0ff */
[----:B------:R-:W-:-:S13]  /*235c0*/  ISETP.NE.AND P1, PT, R7, RZ, PT ;  /* 0x000000ff0700720c */ /* 0x000fda0003f25270 */
[----:B------:R-:W-:Y:S05]  /*235d0*/  @P1 BRA `(.L_x_932) ;  /* 0x00000000001c1947 */ /* 0x000fea0003800000 */
[----:B------:R-:W4:Y:S01]  /*235e0*/  S2R R7, SR_TID.X ;  /* 0x0000000000077919 */ /* 0x000f220000002100 */
[----:B---3--:R-:W-:-:S04]  /*235f0*/  IMAD.MOV.U32 R2, RZ, RZ, 0xa800 ;  /* 0x0000a800ff027424 */ /* 0x008fc800078e00ff */
[----:B------:R3:W-:Y:S01]  /*23600*/  SYNCS.ARRIVE.TRANS64 RZ, [R3+URZ+0x36830], R2 ;  /* 0x0368300203ff79a7 */ /* 0x0007e2000800003f */
[----:B----4-:R-:W-:-:S04]  /*23610*/  LOP3.LUT R7, R7, 0x1f, RZ, 0xc0, !PT ;  /* 0x0000001f07077812 */ /* 0x010fc800078ec0ff */
[----:B------:R-:W-:-:S13]  /*23620*/  ISETP.NE.AND P0, PT, R7, RZ, PT ;  /* 0x000000ff0700720c */ /* 0x000fda0003f05270 */
[----:B---3--:R-:W-:Y:S05]  /*23630*/  @!P0 BRA `(.L_x_932) ;  /* 0x0000000000048947 */ /* 0x008fea0003800000 */
[----:B------:R-:W-:Y:S01]  /*23640*/  BPT.TRAP 0x1 ;  /* 0x000000040000795c */ /* 0x000fe20000300000 */
.L_x_932:
[----:B------:R-:W-:Y:S05]  /*23650*/  BSYNC B2 ;  /* 0x0000000000027941 */ /* 0x000fea0003800000 */
.L_x_931:
[----:B------:R-:W4:Y:S04]  /*23660*/  LDL R7, [R1+0x4] ;  /* 0x0000040001077983 */ /* 0x000f280000100800 */
[----:B---3--:R-:W3:Y:S01]  /*23670*/  LDL R2, [R1+0x1c] ;  /* 0x00001c0001027983 */ /* 0x008ee20000100800 */
[----:B------:R-:W-:Y:S01]  /*23680*/  MOV R11, RZ ;  /* 0x000000ff000b7202 */ /* 0x000fe20000000f00 */
[----:B------:R-:W-:Y:S01]  /*23690*/  UIADD3 UR4, UP0, UR36, 0x370, URZ ;  /* 0x0000037024047890 */ /* 0x000fe2000ff1e03f */
[----:B------:R-:W-:Y:S01]  /*236a0*/  PLOP3.LUT P0, PT, PT, PT, PT, 0x80, 0x0 ;  /* 0x000000000000781c */ /* 0x000fe20003f0f070 */
[----:B------:R-:W-:Y:S01]  /*236b0*/  VIADD R3, R3, 0x36830 ;  /* 0x0003683003037836 */ /* 0x000fe20000000000 */
[----:B------:R-:W-:Y:S01]  /*236c0*/  R2UR UR10, R11 ;  /* 0x000000000b0a72ca */ /* 0x000fe200000e0000 */
[----:B------:R-:W-:Y:S01]  /*236d0*/  UIADD3.X UR5, URZ, UR37, URZ, UP0, !UPT ;  /* 0x000000253f057290 */ /* 0x000fe200087fe43f */
[----:B------:R-:W-:Y:S01]  /*236e0*/  UMOV UR6, 0x0 ;  /* 0x0000000000067882 */ /* 0x000fe20000000000 */
[----:B------:R-:W-:Y:S01]  /*236f0*/  UMOV UR7, 0x14f00000 ;  /* 0x14f0000000077882 */ /* 0x000fe20000000000 */
[----:B----4-:R-:W-:-:S02]  /*23700*/  IMAD R7, R4, 0xa800, R7 ;  /* 0x0000a80004077824 */ /* 0x010fc400078e0207 */
[----:B---3--:R-:W-:Y:S02]  /*23710*/  IMAD R2, R6, 0x70, R2 ;  /* 0x0000007006027824 */ /* 0x008fe400078e0202 */
[----:B--2---:R-:W-:-:S07]  /*23720*/  VIADD R9, R7, 0x21400 ;  /* 0x0002140007097836 */ /* 0x004fce0000000000 */
.L_x_933:
        /* <DEDUP_REMOVED lines=16> */
.L_x_934:
        /* <DEDUP_REMOVED lines=16> */
.L_x_935:
        /* <DEDUP_REMOVED lines=17> */
.L_x_1052:
[----:B------:R-:W-:Y:S05]  /*23a40*/  BSYNC B2 ;  /* 0x0000000000027941 */ /* 0x000fea0003800000 */
.L_x_936:
[----:B------:R-:W-:Y:S01]  /*23a50*/  BSSY B2, `(.L_x_938) ;  /* 0x000000b000027945 */ /* 0x000fe20003800000 */
[----:B------:R-:W-:Y:S01]  /*23a60*/  MOV R12, 0x0 ;  /* 0x00000000000c7802 */ /* 0x000fe20000000f00 */
[----:B------:R-:W-:Y:S02]  /*23a70*/  IMAD.MOV.U32 R13, RZ, RZ, 0x14f00000 ;  /* 0x14f00000ff0d7424 */ /* 0x000fe400078e00ff */
[----:B------:R-:W-:Y:S05]  /*23a80*/  @P1 BRA `(.L_x_939) ;  /* 0x00000000001c1947 */ /* 0x000fea0003800000 */
[----:B------:R-:W3:Y:S01]  /*23a90*/  S2R R7, SR_TID.X ;  /* 0x0000000000077919 */ /* 0x000ee20000002100 */
[----:B--2---:R-:W-:-:S04]  /*23aa0*/  IMAD.MOV.U32 R3, RZ, RZ, 0xa800 ;  /* 0x0000a800ff037424 */ /* 0x004fc800078e00ff */
[----:B------:R4:W-:Y:S01]  /*23ab0*/  SYNCS.ARRIVE.TRANS64 RZ, [R2+URZ+0x50], R3 ;  /* 0x0000500302ff79a7 */ /* 0x0009e2000800003f */
[----:B---3--:R-:W-:-:S04]  /*23ac0*/  LOP3.LUT R7, R7, 0x1f, RZ, 0xc0, !PT ;  /* 0x0000001f07077812 */ /* 0x008fc800078ec0ff */
[----:B------:R-:W-:-:S13]  /*23ad0*/  ISETP.NE.AND P0, PT, R7, RZ, PT ;  /* 0x000000ff0700720c */ /* 0x000fda0003f05270 */
[----:B----4-:R-:W-:Y:S05]  /*23ae0*/  @!P0 BRA `(.L_x_939) ;  /* 0x0000000000048947 */ /* 0x010fea0003800000 */
[----:B------:R-:W-:Y:S01]  /*23af0*/  BPT.TRAP 0x1 ;  /* 0x000000040000795c */ /* 0x000fe20000300000 */
.L_x_939:
[----:B------:R-:W-:Y:S05]  /*23b00*/  BSYNC B2 ;  /* 0x0000000000027941 */ /* 0x000fea0003800000 */
.L_x_938:
        /* <DEDUP_REMOVED lines=12> */
[----:B--2---:R-:W-:-:S03]  /*23bd0*/  IMAD R7, R7, 0x70, R9 ;  /* 0x0000007007077824 */ /* 0x004fc600078e0209 */
[----:B------:R-:W-:-:S07]  /*23be0*/  IADD3 R9, R3, 0x400, RZ ;  /* 0x0000040003097810 */ /* 0x000fce0007ffe0ff */
.L_x_940:
        /* <DEDUP_REMOVED lines=16> */
.L_x_941:
        /* <DEDUP_REMOVED lines=16> */
.L_x_942:
        /* <DEDUP_REMOVED lines=13> */
.L_x_927:
[----:B------:R-:W-:Y:S05]  /*23ec0*/  BSYNC B1 ;  /* 0x0000000000017941 */ /* 0x000fea0003800000 */
.L_x_926:
        /* <DEDUP_REMOVED lines=12> */
[----:B--2---:R-:W-:Y:S02]  /*23f90*/  IADD3 R6, R0, -0x1, RZ ;  /* 0xffffffff00067810 */ /* 0x004fe40007ffe0ff */
[----:B------:R-:W-:-:S04]  /*23fa0*/  ISETP.NE.U32.AND P0, PT, RZ, UR4, PT ;  /* 0x00000004ff007c0c */ /* 0x000fc8000bf05070 */
[----:B------:R-:W-:-:S13]  /*23fb0*/  ISETP.NE.AND.EX P0, PT, RZ, UR5, PT, P0 ;  /* 0x00000005ff007c0c */ /* 0x000fda000bf05300 */
[----:B------:R-:W-:Y:S05]  /*23fc0*/  @!P0 BRA `(.L_x_945) ;  /* 0x00000000004c8947 */ /* 0x000fea0003800000 */
[----:B------:R-:W2:Y:S01]  /*23fd0*/  LDL R13, [R1+0x28] ;  /* 0x00002800010d7983 */ /* 0x000ea20000100800 */
[----:B-----5:R-:W4:Y:S01]  /*23fe0*/  LDC R8, c[0x0][0x43c] ;  /* 0x00010f00ff087b82 */ /* 0x020f220000000800 */
[----:B------:R-:W-:Y:S02]  /*23ff0*/  ULDC.64 UR6, c[0x0][0x428] ;  /* 0x00010a0000067ab9 */ /* 0x000fe40000000a00 */
[----:B------:R-:W3:Y:S01]  /*24000*/  LDL R9, [R1+0xc] ;  /* 0x00000c0001097983 */ /* 0x000ee20000100800 */
[----:B----4-:R-:W-:-:S13]  /*24010*/  ISETP.NE.AND P0, PT, R8, 0x1, PT ;  /* 0x000000010800780c */ /* 0x010fda0003f05270 */
[----:B------:R-:W4:Y:S02]  /*24020*/  @P0 LDC.64 R2, c[0x0][0x440] ;  /* 0x00011000ff020b82 */ /* 0x000f240000000a00 */
[----:B----4-:R-:W-:-:S04]  /*24030*/  @P0 IMAD.HI.U32 R7, R6, R2, RZ ;  /* 0x0000000206070227 */ /* 0x010fc800078e00ff */
        /* <DEDUP_REMOVED lines=12> */
.L_x_945:
[----:B------:R-:W4:Y:S01]  /*24100*/  LDL R2, [R1+0x4] ;  /* 0x0000040001027983 */ /* 0x000f220000100800 */
[----:B------:R-:W-:Y:S01]  /*24110*/  SHF.L.U32 R3, R11, 0x1f, RZ ;  /* 0x0000001f0b037819 */ /* 0x000fe200000006ff */
[----:B------:R-:W-:Y:S01]  /*24120*/  BSSY B2, `(.L_x_946) ;  /* 0x0000004000027945 */ /* 0x000fe20003800000 */
[----:B----4-:R-:W-:-:S04]  /*24130*/  LEA R2, R12, R2, 0x3 ;  /* 0x000000020c027211 */ /* 0x010fc800078e18ff */
[----:B------:R-:W4:Y:S02]  /*24140*/  SYNCS.PHASECHK.TRANS64.TRYWAIT P0, [R2+URZ+0x36840], R3 ;  /* 0x03684003020075a7 */ /* 0x000f24000800017f */
[----:B----4-:R-:W-:Y:S05]  /*24150*/  @!P0 BRA `(.L_x_947) ;  /* 0x0000003400d08947 */ /* 0x010fea0003800000 */
.L_x_1053:
[----:B------:R-:W-:Y:S05]  /*24160*/  BSYNC B2 ;  /* 0x0000000000027941 */ /* 0x000fea0003800000 */
.L_x_946:
[----:B------:R-:W0:Y:S01]  /*24170*/  S2R R7, SR_TID.X ;  /* 0x0000000000077919 */ /* 0x000e220000002100 */
[----:B------:R-:W-:Y:S01]  /*24180*/  BSSY B2, `(.L_x_948) ;  /* 0x000000b000027945 */ /* 0x000fe20003800000 */
[----:B0-----:R-:W-:-:S04]  /*24190*/  LOP3.LUT R7, R7, 0x7f, RZ, 0xc0, !PT ;  /* 0x0000007f07077812 */ /* 0x001fc800078ec0ff */
[----:B------:R-:W-:-:S13]  /*241a0*/  ISETP.NE.AND P1, PT, R7, RZ, PT ;  /* 0x000000ff0700720c */ /* 0x000fda0003f25270 */
[----:B------:R-:W-:Y:S05]  /*241b0*/  @P1 BRA `(.L_x_949) ;  /* 0x00000000001c1947 */ /* 0x000fea0003800000 */
[----:B------:R-:W0:Y:S01]  /*241c0*/  S2R R7, SR_TID.X ;  /* 0x0000000000077919 */ /* 0x000e220000002100 */
[----:B----4-:R-:W-:-:S04]  /*241d0*/  IMAD.MOV.U32 R3, RZ, RZ, 0xa800 ;  /* 0x0000a800ff037424 */ /* 0x010fc800078e00ff */
[----:B------:R4:W-:Y:S01]  /*241e0*/  SYNCS.ARRIVE.TRANS64 RZ, [R2+URZ+0x36830], R3 ;  /* 0x0368300302ff79a7 */ /* 0x0009e2000800003f */
[----:B0-----:R-:W-:-:S04]  /*241f0*/  LOP3.LUT R7, R7, 0x1f, RZ, 0xc0, !PT ;  /* 0x0000001f07077812 */ /* 0x001fc800078ec0ff */
[----:B------:R-:W-:-:S13]  /*24200*/  ISETP.NE.AND P0, PT, R7, RZ, PT ;  /* 0x000000ff0700720c */ /* 0x000fda0003f05270 */
[----:B----4-:R-:W-:Y:S05]  /*24210*/  @!P0 BRA `(.L_x_949) ;  /* 0x0000000000048947 */ /* 0x010fea0003800000 */
[----:B------:R-:W-:Y:S01]  /*24220*/  BPT.TRAP 0x1 ;  /* 0x000000040000795c */ /* 0x000fe20000300000 */
.L_x_949:
[----:B------:R-:W-:Y:S05]  /*24230*/  BSYNC B2 ;  /* 0x0000000000027941 */ /* 0x000fea0003800000 */
.L_x_948:
[----:B------:R-:W3:Y:S04]  /*24240*/  LDL R7, [R1+0x8] ;  /* 0x0000080001077983 */ /* 0x000ee80000100800 */
[----:B--2---:R-:W2:Y:S04]  /*24250*/  LDL R9, [R1+0x4] ;  /* 0x0000040001097983 */ /* 0x004ea80000100800 */
[----:B----4-:R-:W4:Y:S01]  /*24260*/  LDL R2, [R1+0x1c] ;  /* 0x00001c0001027983 */ /* 0x010f220000100800 */
[----:B---3--:R-:W-:-:S05]  /*24270*/  IMAD.MOV.U32 R11, RZ, RZ, RZ ;  /* 0x000000ffff0b7224 */ /* 0x008fca00078e00ff */
[----:B------:R-:W-:Y:S01]  /*24280*/  R2UR UR10, R11 ;  /* 0x000000000b0a72ca */ /* 0x000fe200000e0000 */
[----:B------:R-:W-:Y:S01]  /*24290*/  UIADD3 UR4, UP0, UR36, 0x370, URZ ;  /* 0x0000037024047890 */ /* 0x000fe2000ff1e03f */
[----:B------:R-:W-:Y:S01]  /*242a0*/  PLOP3.LUT P0, PT, PT, PT, PT, 0x80, 0x0 ;  /* 0x000000000000781c */ /* 0x000fe20003f0f070 */
[----:B------:R-:W-:Y:S01]  /*242b0*/  UMOV UR6, 0x0 ;  /* 0x0000000000067882 */ /* 0x000fe20000000000 */
[----:B------:R-:W-:Y:S01]  /*242c0*/  UMOV UR7, 0x14f00000 ;  /* 0x14f0000000077882 */ /* 0x000fe20000000000 */
[----:B------:R-:W-:Y:S01]  /*242d0*/  UIADD3.X UR5, URZ, UR37, URZ, UP0, !UPT ;  /* 0x000000253f057290 */ /* 0x000fe200087fe43f */
[C---:B------:R-:W-:Y:S02]  /*242e0*/  IMAD R3, R7.reuse, 0x8, R10 ;  /* 0x0000000807037824 */ /* 0x040fe400078e020a */
[----:B--2---:R-:W-:-:S03]  /*242f0*/  IMAD R7, R7, 0xa800, R9 ;  /* 0x0000a80007077824 */ /* 0x004fc600078e0209 */
[----:B------:R-:W-:Y:S01]  /*24300*/  IADD3 R3, R3, 0x30, RZ ;  /* 0x0000003003037810 */ /* 0x000fe20007ffe0ff */
[----:B----4-:R-:W-:Y:S02]  /*24310*/  IMAD R2, R6, 0x70, R2 ;  /* 0x0000007006027824 */ /* 0x010fe400078e0202 */
[----:B------:R-:W-:-:S07]  /*24320*/  VIADD R9, R7, 0x21400 ;  /* 0x0002140007097836 */ /* 0x000fce0000000000 */
.L_x_950:
        /* <DEDUP_REMOVED lines=16> */
.L_x_951:
        /* <DEDUP_REMOVED lines=10> */
[----:B------:R-:W-:Y:S01]  /*244d0*/  MOV R9, 0x80 ;  /* 0x0000008000097802 */ /* 0x000fe20000000f00 */
[----:B------:R-:W-:Y:S01]  /*244e0*/  VIADD R7, R7, 0x28400 ;  /* 0x0002840007077836 */ /* 0x000fe20000000000 */
[----:B------:R-:W-:Y:S01]  /*244f0*/  PLOP3.LUT P0, PT, PT, PT, PT, 0x80, 0x0 ;  /* 0x000000000000781c */ /* 0x000fe20003f0f070 */
[----:B------:R-:W-:Y:S01]  /*24500*/  UMOV UR6, 0x0 ;  /* 0x0000000000067882 */ /* 0x000fe20000000000 */
[----:B------:R-:W-:Y:S01]  /*24510*/  R2UR UR10, R9 ;  /* 0x00000000090a72ca */ /* 0x000fe200000e0000 */
[----:B------:R-:W-:-:S14]  /*24520*/  UMOV UR7, 0x14f00000 ;  /* 0x14f0000000077882 */ /* 0x000fdc0000000000 */
.L_x_952:
        /* <DEDUP_REMOVED lines=15> */
.L_x_1054:
[----:B------:R-:W-:Y:S05]  /*24620*/  BSYNC B2 ;  /* 0x0000000000027941 */ /* 0x000fea0003800000 */
.L_x_953:
[----:B------:R-:W-:Y:S01]  /*24630*/  BSSY B2, `(.L_x_955) ;  /* 0x000000b000027945 */ /* 0x000fe20003800000 */
[----:B------:R-:W-:Y:S01]  /*24640*/  IMAD.MOV.U32 R12, RZ, RZ, 0x0 ;  /* 0x00000000ff0c7424 */ /* 0x000fe200078e00ff */
[----:B------:R-:W-:Y:S02]  /*24650*/  MOV R13, 0x14f00000 ;  /* 0x14f00000000d7802 */ /* 0x000fe40000000f00 */
        /* <DEDUP_REMOVED lines=8> */
.L_x_956:
[----:B------:R-:W-:Y:S05]  /*246e0*/  BSYNC B2 ;  /* 0x0000000000027941 */ /* 0x000fea0003800000 */
.L_x_955:
[----:B------:R-:W2:Y:S04]  /*246f0*/  LDL R7, [R1+0x4] ;  /* 0x0000040001077983 */ /* 0x000ea80000100800 */
[----:B0-----:R-:W3:Y:S04]  /*24700*/  LDL R5, [R1+0x1c] ;  /* 0x00001c0001057983 */ /* 0x001ee80000100800 */
[----:B------:R-:W3:Y:S01]  /*24710*/  LDL.LU R3, [R1+0x18] ;  /* 0x0000180001037983 */ /* 0x000ee20000300800 */
[----:B------:R-:W-:Y:S01]  /*24720*/  R2UR UR10, R11 ;  /* 0x000000000b0a72ca */ /* 0x000fe200000e0000 */
[----:B------:R-:W-:Y:S01]  /*24730*/  UIADD3 UR4, UP0, UR36, 0x470, URZ ;  /* 0x0000047024047890 */ /* 0x000fe2000ff1e03f */
[----:B------:R-:W-:Y:S01]  /*24740*/  R2UR UR6, R12 ;  /* 0x000000000c0672ca */ /* 0x000fe200000e0000 */
[----:B------:R-:W-:Y:S01]  /*24750*/  VIADD R2, R2, 0x50 ;  /* 0x0000005002027836 */ /* 0x000fe20000000000 */
[----:B------:R-:W-:Y:S01]  /*24760*/  R2UR UR7, R13 ;  /* 0x000000000d0772ca */ /* 0x000fe200000e0000 */
[----:B------:R-:W-:Y:S01]  /*24770*/  UIADD3.X UR5, URZ, UR37, URZ, UP0, !UPT ;  /* 0x000000253f057290 */ /* 0x000fe200087fe43f */
[----:B------:R-:W-:Y:S01]  /*24780*/  PLOP3.LUT P0, PT, PT, PT, PT, 0x80, 0x0 ;  /* 0x000000000000781c */ /* 0x000fe20003f0f070 */
[----:B--2---:R-:W-:-:S02]  /*24790*/  IMAD R4, R4, 0xa800, R7 ;  /* 0x0000a80004047824 */ /* 0x004fc400078e0207 */
[----:B---3--:R-:W-:Y:S02]  /*247a0*/  IMAD R3, R3, 0x70, R5 ;  /* 0x0000007003037824 */ /* 0x008fe400078e0205 */
[----:B------:R-:W-:-:S08]  /*247b0*/  VIADD R5, R4, 0x400 ;  /* 0x0000040004057836 */ /* 0x000fd00000000000 */
.L_x_957:
        /* <DEDUP_REMOVED lines=11> */
[----:B------:R-:W-:Y:S02]  /*24870*/  R2UR UR10, R14 ;  /* 0x000000000e0a72ca */ /* 0x000fe400000e0000 */
[----:B------:R-:W-:Y:S02]  /*24880*/  R2UR UR6, R12 ;  /* 0x000000000c0672ca */ /* 0x000fe400000e0000 */
[----:B------:R-:W-:Y:S02]  /*24890*/  R2UR UR7, R13 ;  /* 0x000000000d0772ca */ /* 0x000fe400000e0000 */
[----:B------:R-:W-:Y:S02]  /*248a0*/  PLOP3.LUT P0, PT, PT, PT, PT, 0x80, 0x0 ;  /* 0x000000000000781c */ /* 0x000fe40003f0f070 */
[----:B------:R-:W-:-:S11]  /*248b0*/  IADD3 R5, R4, 0x3c00, RZ ;  /* 0x00003c0004057810 */ /* 0x000fd60007ffe0ff */
.L_x_958:
        /* <DEDUP_REMOVED lines=16> */
.L_x_959:
        /* <DEDUP_REMOVED lines=11> */
[----:B------:R4:W-:Y:S04]  /*24a70*/  STL [R1+0x18], R6 ;  /* 0x0000180601007387 */ /* 0x0009e80000100800 */
[----:B------:R4:W-:Y:S02]  /*24a80*/  STL [R1], R8 ;  /* 0x0000000801007387 */ /* 0x0009e40000100800 */
.L_x_944:
[----:B------:R-:W-:Y:S05]  /*24a90*/  BSYNC B1 ;  /* 0x0000000000017941 */ /* 0x000fea0003800000 */
.L_x_943:
[C---:B------:R-:W-:Y:S01]  /*24aa0*/  ISETP.GT.AND P0, PT, R0.reuse, 0x1, PT ;  /* 0x000000010000780c */ /* 0x040fe20003f04270 */
[----:B------:R-:W-:-:S12]  /*24ab0*/  VIADD R0, R0, 0xfffffffe ;  /* 0xfffffffe00007836 */ /* 0x000fd80000000000 */
[----:B------:R-:W-:Y:S05]  /*24ac0*/  @P0 BRA `(.L_x_960) ;  /* 0xffffffe800040947 */ /* 0x000fea000383ffff */
.L_x_906:
[----:B------:R-:W-:Y:S05]  /*24ad0*/  BSYNC B0 ;  /* 0x0000000000007941 */ /* 0x000fea0003800000 */
.L_x_905:
[----:B------:R-:W0:Y:S01]  /*24ae0*/  S2R R3, SR_TID.X ;  /* 0x0000000000037919 */ /* 0x000e220000002100 */
[----:B------:R-:W-:Y:S01]  /*24af0*/  BSSY B0, `(.L_x_961) ;  /* 0x0000010000007945 */ /* 0x000fe20003800000 */
[----:B0-----:R-:W-:-:S04]  /*24b00*/  LOP3.LUT R3, R3, 0x7f, RZ, 0xc0, !PT ;  /* 0x0000007f03037812 */ /* 0x001fc800078ec0ff */
[----:B------:R-:W-:-:S13]  /*24b10*/  ISETP.NE.AND P0, PT, R3, RZ, PT ;  /* 0x000000ff0300720c */ /* 0x000fda0003f05270 */
[----:B------:R-:W-:Y:S05]  /*24b20*/  @P0 BRA `(.L_x_962) ;  /* 0x0000000000300947 */ /* 0x000fea0003800000 */
[----:B------:R-:W0:Y:S01]  /*24b30*/  S2R R2, SR_LANEID ;  /* 0x0000000000027919 */ /* 0x000e220000000000 */
[----:B------:R-:W-:Y:S01]  /*24b40*/  VOTEU.ANY UR4, UPT, PT ;  /* 0x0000000000047886 */ /* 0x000fe200038e0100 */
[----:B--2---:R-:W2:Y:S01]  /*24b50*/  LDC.64 R4, c[0x0][0xc60] ;  /* 0x00031800ff047b82 */ /* 0x004ea20000000a00 */
[----:B------:R-:W0:Y:S02]  /*24b60*/  FLO.U32 R0, UR4 ;  /* 0x0000000400007d00 */ /* 0x000e2400080e0000 */
[----:B0-----:R-:W-:-:S06]  /*24b70*/  ISETP.EQ.U32.AND P0, PT, R0, R2, PT ;  /* 0x000000020000720c */ /* 0x001fcc0003f02070 */
[----:B------:R-:W2:Y:S07]  /*24b80*/  POPC R2, UR4 ;  /* 0x0000000400027d09 */ /* 0x000eae0008000000 */
[----:B--2---:R-:W2:Y:S04]  /*24b90*/  @P0 ATOMG.E.ADD.STRONG.GPU PT, R2, desc[UR60][R4.64], R2 ;  /* 0x00000002040209a8 */ /* 0x004ea800081ee1fc */
[----:B--2---:R0:W2:Y:S02]  /*24ba0*/  SHFL.IDX PT, R2, R2, R0, 0x1f ;  /* 0x00001f0002027589 */ /* 0x0040a400000e0000 */
[----:B0-----:R-:W0:Y:S02]  /*24bb0*/  S2R R0, SR_LTMASK ;  /* 0x0000000000007919 */ /* 0x001e240000003900 */
[----:B0-----:R-:W-:-:S06]  /*24bc0*/  LOP3.LUT R0, R0, UR4, RZ, 0xc0, !PT ;  /* 0x0000000400007c12 */ /* 0x001fcc000f8ec0ff */
[----:B------:R-:W2:Y:S02]  /*24bd0*/  POPC R0, R0 ;  /* 0x0000000000007309 */ /* 0x000ea40000000000 */
[----:B--2---:R-:W-:-:S07]  /*24be0*/  IADD3 R16, R2, UR38, R0 ;  /* 0x0000002602107c10 */ /* 0x004fce000fffe000 */
.L_x_962:
[----:B------:R-:W-:Y:S05]  /*24bf0*/  BSYNC B0 ;  /* 0x0000000000007941 */ /* 0x000fea0003800000 */
.L_x_961:
        /* <DEDUP_REMOVED lines=13> */
.L_x_1055:
[----:B------:R-:W-:Y:S05]  /*24cd0*/  BSYNC B1 ;  /* 0x0000000000017941 */ /* 0x000fea0003800000 */
.L_x_965:
[----:B------:R-:W-:Y:S04]  /*24ce0*/  BSSY B1, `(.L_x_967) ;  /* 0x0000009000017945 */ /* 0x000fe80003800000 */
[----:B------:R-:W-:Y:S05]  /*24cf0*/  @P1 BRA `(.L_x_968) ;  /* 0x00000000001c1947 */ /* 0x000fea0003800000 */
[----:B------:R-:W2:Y:S01]  /*24d00*/  S2R R3, SR_TID.X ;  /* 0x0000000000037919 */ /* 0x000ea20000002100 */
[----:B0-----:R-:W-:-:S04]  /*24d10*/  MOV R0, 0xa800 ;  /* 0x0000a80000007802 */ /* 0x001fc80000000f00 */
[----:B------:R3:W-:Y:S01]  /*24d20*/  SYNCS.ARRIVE.TRANS64 RZ, [R2+URZ+0x36850], R0 ;  /* 0x0368500002ff79a7 */ /* 0x0007e2000800003f */
[----:B--2---:R-:W-:-:S04]  /*24d30*/  LOP3.LUT R3, R3, 0x1f, RZ, 0xc0, !PT ;  /* 0x0000001f03037812 */ /* 0x004fc800078ec0ff */
[----:B------:R-:W-:-:S13]  /*24d40*/  ISETP.NE.AND P0, PT, R3, RZ, PT ;  /* 0x000000ff0300720c */ /* 0x000fda0003f05270 */
[----:B---3--:R-:W-:Y:S05]  /*24d50*/  @!P0 BRA `(.L_x_968) ;  /* 0x0000000000048947 */ /* 0x008fea0003800000 */
[----:B------:R-:W-:Y:S01]  /*24d60*/  BPT.TRAP 0x1 ;  /* 0x000000040000795c */ /* 0x000fe20000300000 */
.L_x_968:
[----:B------:R-:W-:Y:S05]  /*24d70*/  BSYNC B1 ;  /* 0x0000000000017941 */ /* 0x000fea0003800000 */
.L_x_967:
        /* <DEDUP_REMOVED lines=14> */
.L_x_969:
        /* <DEDUP_REMOVED lines=16> */
.L_x_970:
        /* <DEDUP_REMOVED lines=12> */
[----:B------:R-:W-:Y:S01]  /*25020*/  UMOV UR6, 0x0 ;  /* 0x0000000000067882 */ /* 0x000fe20000000000 */
[----:B------:R-:W-:Y:S01]  /*25030*/  IADD3 R0, R0, 0x7400, RZ ;  /* 0x0000740000007810 */ /* 0x000fe20007ffe0ff */
[----:B------:R-:W-:Y:S01]  /*25040*/  UMOV UR7, 0x14f00000 ;  /* 0x14f0000000077882 */ /* 0x000fe20000000000 */
[----:B------:R-:W-:-:S09]  /*25050*/  UMOV UR10, 0x80 ;  /* 0x00000080000a7882 */ /* 0x000fd20000000000 */
.L_x_971:
        /* <DEDUP_REMOVED lines=11> */
.L_x_964:
[----:B------:R-:W-:Y:S05]  /*25110*/  BSYNC B0 ;  /* 0x0000000000007941 */ /* 0x000fea0003800000 */
.L_x_963:
        /* <DEDUP_REMOVED lines=9> */
.L_x_885:
[----:B------:R-:W-:Y:S05]  /*251b0*/  BSYNC B7 ;  /* 0x0000000000077941 */ /* 0x000fea0003800000 */
.L_x_883:
[----:B0-----:R-:W2:Y:S02]  /*251c0*/  LDL R0, [R1+0x10] ;  /* 0x0000100001007983 */ /* 0x001ea40000100800 */
        /* <DEDUP_REMOVED lines=12> */
.L_x_972:
[----:B------:R-:W0:Y:S01]  /*25290*/  S2R R7, SR_TID.X ;  /* 0x0000000000077919 */ /* 0x000e220000002100 */
[----:B------:R-:W-:Y:S01]  /*252a0*/  UMOV UR4, 0xffffffff ;  /* 0xffffffff00047882 */ /* 0x000fe20000000000 */
[----:B0-----:R-:W-:-:S04]  /*252b0*/  LOP3.LUT R7, R7, 0x1f, RZ, 0xc0, !PT ;  /* 0x0000001f07077812 */ /* 0x001fc800078ec0ff */
        /* <DEDUP_REMOVED lines=10> */
[----:B------:R-:W-:Y:S01]  /*25360*/  SHFL.IDX PT, R0, R16, RZ, 0x1f ;  /* 0x00001fff10007589 */ /* 0x000fe200000e0000 */
[C---:B------:R-:W-:Y:S02]  /*25370*/  ISETP.GE.U32.AND P4, PT, R7.reuse, 0x8, PT ;  /* 0x000000080700780c */ /* 0x040fe40003f86070 */
[C---:B------:R-:W-:Y:S01]  /*25380*/  ISETP.GE.U32.AND P5, PT, R7.reuse, 0x10, PT ;  /* 0x000000100700780c */ /* 0x040fe20003fa6070 */
[----:B------:R-:W-:Y:S01]  /*25390*/  SHFL.IDX PT, R4, R16, 0x1, 0x1f ;  /* 0x00201f0010047f89 */ /* 0x000fe200000e0000 */
[----:B0-----:R-:W-:Y:S01]  /*253a0*/  MOV R2, RZ ;  /* 0x000000ff00027202 */ /* 0x001fe20000000f00 */
        /* <DEDUP_REMOVED lines=17> */
[----:B----4-:R0:W2:Y:S02]  /*254c0*/  SHFL.IDX PT, R6, R5, 0x1f, 0x1f ;  /* 0x03e01f0005067f89 */ /* 0x0100a400000e0000 */
.L_x_1065:
[----:B------:R-:W-:Y:S02]  /*254d0*/  ULDC UR4, c[0x0][0xc38] ;  /* 0x00030e0000047ab9 */ /* 0x000fe40000000800 */
[----:B------:R-:W-:-:S04]  /*254e0*/  IMAD.U32 R16, RZ, RZ, UR4 ;  /* 0x00000004ff107e24 */ /* 0x000fc8000f8e00ff */
[----:B--2---:R-:W-:-:S05]  /*254f0*/  IMAD R6, R6, R16, RZ ;  /* 0x0000001006067224 */ /* 0x004fca00078e02ff */
[----:B------:R-:W-:-:S04]  /*25500*/  IADD3 R4, R4, R6, RZ ;  /* 0x0000000604047210 */ /* 0x000fc80007ffe0ff */
[----:B------:R-:W-:-:S13]  /*25510*/  ISETP.GT.AND P6, PT, R4, R0, PT ;  /* 0x000000000400720c */ /* 0x000fda0003fc4270 */
[----:B------:R-:W-:Y:S05]  /*25520*/  @P6 BRA `(.L_x_975) ;  /* 0x00000000009c6947 */ /* 0x000fea0003800000 */
.L_x_980:
[----:B------:R-:W2:Y:S01]  /*25530*/  LDC R2, c[0x0][0xc3c] ;  /* 0x00030f00ff027b82 */ /* 0x000ea20000000800 */
[----:B------:R-:W-:-:S05]  /*25540*/  VIADD R19, R19, 0x1f ;  /* 0x0000001f13137836 */ /* 0x000fca0000000000 */
[----:B--2---:R-:W-:-:S13]  /*25550*/  ISETP.GE.AND P6, PT, R19, R2, PT ;  /* 0x000000021300720c */ /* 0x004fda0003fc6270 */
[----:B------:R-:W-:Y:S05]  /*25560*/  @P6 BRA `(.L_x_976) ;  /* 0x0000000400446947 */ /* 0x000fea0003800000 */
[----:B------:R-:W2:Y:S01]  /*25570*/  S2R R3, SR_TID.X ;  /* 0x0000000000037919 */ /* 0x000ea20000002100 */
[----:B------:R-:W-:Y:S01]  /*25580*/  BSSY B0, `(.L_x_977) ;  /* 0x0000009000007945 */ /* 0x000fe20003800000 */
[----:B--2---:R-:W-:-:S05]  /*25590*/  LOP3.LUT R3, R3, 0x1f, RZ, 0xc0, !PT ;  /* 0x0000001f03037812 */ /* 0x004fca00078ec0ff */
[----:B0-----:R-:W-:-:S05]  /*255a0*/  IMAD.IADD R5, R19, 0x1, R3 ;  /* 0x0000000113057824 */ /* 0x001fca00078e0203 */
[----:B------:R-:W-:Y:S01]  /*255b0*/  ISETP.GE.OR P6, PT, R5, R2, !P0 ;  /* 0x000000020500720c */ /* 0x000fe200047c6670 */
[----:B------:R-:W-:-:S12]  /*255c0*/  IMAD.MOV.U32 R2, RZ, RZ, RZ ;  /* 0x000000ffff027224 */ /* 0x000fd800078e00ff */
[----:B------:R-:W-:Y:S05]  /*255d0*/  @P6 BRA `(.L_x_978) ;  /* 0x00000000000c6947 */ /* 0x000fea0003800000 */
[----:B------:R-:W0:Y:S02]  /*255e0*/  LDC.64 R2, c[0x0][0xc80] ;  /* 0x00032000ff027b82 */ /* 0x000e240000000a00 */
[----:B0-----:R-:W-:-:S06]  /*255f0*/  IMAD.WIDE R2, R5, 0x4, R2 ;  /* 0x0000000405027825 */ /* 0x001fcc00078e0202 */
[----:B------:R0:W5:Y:S02]  /*25600*/  LDG.E R2, desc[UR60][R2.64] ;  /* 0x0000003c02027981 */ /* 0x000164000c1e1900 */
.L_x_978:
[----:B------:R-:W-:Y:S05]  /*25610*/  BSYNC B0 ;  /* 0x0000000000007941 */ /* 0x000fea0003800000 */
.L_x_977:
[----:B------:R-:W-:-:S03]  /*25620*/  UMOV UR4, 0xffffffff ;  /* 0xffffffff00047882 */ /* 0x000fc60000000000 */
[----:B------:R-:W-:Y:S05]  /*25630*/  BRA.DIV UR4, `(.L_x_979) ;  /* 0x0000002a04107947 */ /* 0x000fea000b800000 */
[----:B0----5:R-:W0:Y:S02]  /*25640*/  SHFL.UP PT, R3, R2, 0x1, RZ ;  /* 0x0420000002037989 */ /* 0x021e2400000e00ff */
        /* <DEDUP_REMOVED lines=14> */
[----:B------:R0:W2:Y:S02]  /*25730*/  SHFL.IDX PT, R6, R5, 0x1f, 0x1f ;  /* 0x03e01f0005067f89 */ /* 0x0000a400000e0000 */
.L_x_1073:
[----:B------:R-:W-:Y:S02]  /*25740*/  ULDC UR4, c[0x0][0xc38] ;  /* 0x00030e0000047ab9 */ /* 0x000fe40000000800 */
[----:B------:R-:W-:-:S04]  /*25750*/  IMAD.U32 R16, RZ, RZ, UR4 ;  /* 0x00000004ff107e24 */ /* 0x000fc8000f8e00ff */
[----:B--2---:R-:W-:-:S05]  /*25760*/  IMAD R6, R6, R16, RZ ;  /* 0x0000001006067224 */ /* 0x004fca00078e02ff */
[----:B------:R-:W-:-:S04]  /*25770*/  IADD3 R4, R6, R4, RZ ;  /* 0x0000000406047210 */ /* 0x000fc80007ffe0ff */
[----:B------:R-:W-:-:S13]  /*25780*/  ISETP.GT.AND P6, PT, R4, R0, PT ;  /* 0x000000000400720c */ /* 0x000fda0003fc4270 */
[----:B------:R-:W-:Y:S05]  /*25790*/  @!P6 BRA `(.L_x_980) ;  /* 0xfffffffc0064e947 */ /* 0x000fea000383ffff */
.L_x_975:
[----:B------:R-:W-:Y:S01]  /*257a0*/  IMAD.IADD R6, R4, 0x1, -R6 ;  /* 0x0000000104067824 */ /* 0x000fe200078e0a06 */
[----:B------:R-:W-:-:S03]  /*257b0*/  UMOV UR4, 0xffffffff ;  /* 0xffffffff00047882 */ /* 0x000fc60000000000 */
[----:B------:R-:W-:-:S05]  /*257c0*/  IMAD R3, R5, R16, R6 ;  /* 0x0000001005037224 */ /* 0x000fca00078e0206 */
[----:B------:R-:W-:Y:S01]  /*257d0*/  ISETP.GT.AND P6, PT, R3, R0, PT ;  /* 0x000000000300720c */ /* 0x000fe20003fc4270 */
[----:B------:R-:W-:-:S12]  /*257e0*/  BRA.DIV UR4, `(.L_x_981) ;  /* 0x0000002a047c7947 */ /* 0x000fd8000b800000 */
[----:B------:R-:W-:-:S04]  /*257f0*/  VOTE.ANY R3, PT, !P6 ;  /* 0x0000000000037806 */ /* 0x000fc800070e0100 */
[----:B------:R-:W2:Y:S02]  /*25800*/  POPC R4, R3 ;  /* 0x0000000300047309 */ /* 0x000ea40000000000 */
[----:B--2---:R2:W3:Y:S02]  /*25810*/  SHFL.IDX PT, R17, R2, R4, 0x1f ;  /* 0x00001f0402117589 */ /* 0x0044e400000e0000 */
.L_x_1077:
[----:B------:R-:W-:Y:S01]  /*25820*/  ISETP.NE.AND P0, PT, R3, RZ, PT ;  /* 0x000000ff0300720c */ /* 0x000fe20003f05270 */
[----:B--2---:R-:W-:-:S12]  /*25830*/  IMAD.MOV.U32 R2, RZ, RZ, RZ ;  /* 0x000000ffff027224 */ /* 0x004fd800078e00ff */
[----:B------:R-:W-:Y:S05]  /*25840*/  @!P0 BRA `(.L_x_982) ;  /* 0x0000000000108947 */ /* 0x000fea0003800000 */
[----:B------:R-:W-:Y:S01]  /*25850*/  UMOV UR4, 0xffffffff ;  /* 0xffffffff00047882 */ /* 0x000fe20000000000 */
[----:B------:R-:W-:Y:S02]  /*25860*/  IADD3 R12, R4, -0x1, RZ ;  /* 0xffffffff040c7810 */ /* 0x000fe40007ffe0ff */
[----:B------:R-:W-:Y:S05]  /*25870*/  BRA.DIV UR4, `(.L_x_983) ;  /* 0x0000002a04a07947 */ /* 0x000fea000b800000 */
[----:B------:R2:W4:Y:S02]  /*25880*/  SHFL.IDX PT, R2, R5, R12, 0x1f ;  /* 0x00001f0c05027589 */ /* 0x00052400000e0000 */
.L_x_982:
[----:B0-23--:R-:W-:Y:S01]  /*25890*/  IABS R5, R17 ;  /* 0x0000001100057213 */ /* 0x00dfe20000000000 */
[----:B----4-:R-:W-:Y:S02]  /*258a0*/  IMAD R16, R2, R16, R6 ;  /* 0x0000001002107224 */ /* 0x010fe400078e0206 */
[----:B------:R-:W-:Y:S01]  /*258b0*/  IMAD.IADD R19, R4, 0x1, R19 ;  /* 0x0000000104137824 */ /* 0x000fe200078e0213 */
[----:B------:R-:W0:Y:S01]  /*258c0*/  I2F.RP R2, R5 ;  /* 0x0000000500027306 */ /* 0x000e220000209400 */
[----:B------:R-:W-:-:S07]  /*258d0*/  IMAD.IADD R0, R0, 0x1, -R16 ;  /* 0x0000000100007824 */ /* 0x000fce00078e0a10 */
[----:B0-----:R-:W0:Y:S02]  /*258e0*/  MUFU.RCP R2, R2 ;  /* 0x0000000200027308 */ /* 0x001e240000001000 */
[----:B0-----:R-:W-:-:S06]  /*258f0*/  VIADD R2, R2, 0xffffffe ;  /* 0x0ffffffe02027836 */ /* 0x001fcc0000000000 */
[----:B------:R-:W0:Y:S02]  /*25900*/  F2I.FTZ.U32.TRUNC.NTZ R3, R2 ;  /* 0x0000000200037305 */ /* 0x000e24000021f000 */
[----:B0-----:R-:W-:-:S04]  /*25910*/  IMAD.MOV R2, RZ, RZ, -R3 ;  /* 0x000000ffff027224 */ /* 0x001fc800078e0a03 */
[----:B------:R-:W-:Y:S01]  /*25920*/  IMAD R6, R2, R5, RZ ;  /* 0x0000000502067224 */ /* 0x000fe200078e02ff */
[----:B------:R-:W-:-:S05]  /*25930*/  MOV R2, RZ ;  /* 0x000000ff00027202 */ /* 0x000fca0000000f00 */
[----:B------:R-:W-:Y:S01]  /*25940*/  IMAD.HI.U32 R2, R3, R6, R2 ;  /* 0x0000000603027227 */ /* 0x000fe200078e0002 */
[----:B------:R-:W-:Y:S02]  /*25950*/  IABS R6, R17 ;  /* 0x0000001100067213 */ /* 0x000fe40000000000 */
[----:B------:R-:W-:-:S03]  /*25960*/  IABS R3, R0 ;  /* 0x0000000000037213 */ /* 0x000fc60000000000 */
[----:B------:R-:W-:Y:S02]  /*25970*/  IMAD.MOV R6, RZ, RZ, -R6 ;  /* 0x000000ffff067224 */ /* 0x000fe400078e0a06 */
[----:B------:R-:W-:-:S04]  /*25980*/  IMAD.HI.U32 R2, R2, R3, RZ ;  /* 0x0000000302027227 */ /* 0x000fc800078e00ff */
[----:B------:R-:W-:-:S05]  /*25990*/  IMAD R3, R2, R6, R3 ;  /* 0x0000000602037224 */ /* 0x000fca00078e0203 */
[----:B------:R-:W-:-:S13]  /*259a0*/  ISETP.GT.U32.AND P1, PT, R5, R3, PT ;  /* 0x000000030500720c */ /* 0x000fda0003f24070 */
[-C--:B------:R-:W-:Y:S01]  /*259b0*/  @!P1 IADD3 R3, R3, -R5.reuse, RZ ;  /* 0x8000000503039210 */ /* 0x080fe20007ffe0ff */
[----:B------:R-:W-:Y:S01]  /*259c0*/  @!P1 VIADD R2, R2, 0x1 ;  /* 0x0000000102029836 */ /* 0x000fe20000000000 */
[----:B------:R-:W-:Y:S02]  /*259d0*/  ISETP.NE.AND P1, PT, R17, RZ, PT ;  /* 0x000000ff1100720c */ /* 0x000fe40003f25270 */
[----:B------:R-:W-:Y:S02]  /*259e0*/  ISETP.GE.U32.AND P0, PT, R3, R5, PT ;  /* 0x000000050300720c */ /* 0x000fe40003f06070 */
[----:B------:R-:W-:-:S04]  /*259f0*/  LOP3.LUT R3, R0, R17, RZ, 0x3c, !PT ;  /* 0x0000001100037212 */ /* 0x000fc800078e3cff */
[----:B------:R-:W-:-:S07]  /*25a00*/  ISETP.GE.AND P2, PT, R3, RZ, PT ;  /* 0x000000ff0300720c */ /* 0x000fce0003f46270 */
[----:B------:R-:W-:-:S06]  /*25a10*/  @P0 VIADD R2, R2, 0x1 ;  /* 0x0000000102020836 */ /* 0x000fcc0000000000 */
[----:B------:R-:W-:Y:S02]  /*25a20*/  @!P2 IADD3 R2, -R2, RZ, RZ ;  /* 0x000000ff0202a210 */ /* 0x000fe40007ffe1ff */
[----:B------:R-:W-:-:S04]  /*25a30*/  @!P1 LOP3.LUT R2, RZ, R17, RZ, 0x33, !PT ;  /* 0x00000011ff029212 */ /* 0x000fc800078e33ff */
[----:B------:R-:W-:Y:S01]  /*25a40*/  MOV R18, R2 ;  /* 0x0000000200127202 */ /* 0x000fe20000000f00 */
[----:B------:R-:W-:-:S04]  /*25a50*/  IMAD.MOV R3, RZ, RZ, -R2 ;  /* 0x000000ffff037224 */ /* 0x000fc800078e0a02 */
[----:B------:R-:W-:Y:S01]  /*25a60*/  IMAD R17, R17, R3, R0 ;  /* 0x0000000311117224 */ /* 0x000fe200078e0200 */
[----:B------:R-:W-:Y:S06]  /*25a70*/  BRA `(.L_x_984) ;  /* 0x00000000001c7947 */ /* 0x000fec0003800000 */
.L_x_976:
[----:B------:R-:W-:Y:S01]  /*25a80*/  UMOV UR4, URZ ;  /* 0x0000003f00047c82 */ /* 0x000fe20008000000 */
[----:B------:R-:W-:Y:S01]  /*25a90*/  UMOV UR5, URZ ;  /* 0x0000003f00057c82 */ /* 0x000fe20008000000 */
[----:B------:R-:W-:Y:S01]  /*25aa0*/  ULDC UR6, c[0x0][0xc3c] ;  /* 0x00030f0000067ab9 */ /* 0x000fe20000000800 */
[----:B------:R-:W-:Y:S01]  /*25ab0*/  IMAD.MOV.U32 R16, RZ, RZ, R0 ;  /* 0x000000ffff107224 */ /* 0x000fe200078e0000 */
[----:B------:R-:W-:Y:S01]  /*25ac0*/  MOV R18, UR5 ;  /* 0x0000000500127c02 */ /* 0x000fe20008000f00 */
[----:B------:R-:W-:Y:S02]  /*25ad0*/  IMAD.U32 R17, RZ, RZ, UR4 ;  /* 0x00000004ff117e24 */ /* 0x000fe4000f8e00ff */
[----:B------:R-:W-:-:S07]  /*25ae0*/  IMAD.U32 R19, RZ, RZ, UR6 ;  /* 0x00000006ff137e24 */ /* 0x000fce000f8e00ff */
.L_x_984:
[----:B------:R3:W2:Y:S01]  /*25af0*/  LDL R3, [R1+0x4] ;  /* 0x0000040001037983 */ /* 0x0006a20000100800 */
[----:B------:R-:W4:Y:S01]  /*25b00*/  S2R R0, SR_TID.X ;  /* 0x0000000000007919 */ /* 0x000f220000002100 */
[----:B------:R-:W-:Y:S05]  /*25b10*/  WARPSYNC.ALL ;  /* 0x0000000000007948 */ /* 0x000fea0003800000 */
[----:B----4-:R-:W-:Y:S01]  /*25b20*/  LOP3.LUT R0, R0, 0x1f, RZ, 0xc0, !PT ;  /* 0x0000001f00007812 */ /* 0x010fe200078ec0ff */
        /* <DEDUP_REMOVED lines=8> */
.L_x_973:
[----:B------:R-:W-:Y:S02]  /*25bb0*/  ULDC UR4, c[0x0][0xc3c] ;  /* 0x00030f0000047ab9 */ /* 0x000fe40000000800 */
[----:B--2---:R-:W-:-:S13]  /*25bc0*/  ISETP.GE.AND P0, PT, R19, UR4, PT ;  /* 0x0000000413007c0c */ /* 0x004fda000bf06270 */
[----:B------:R-:W-:Y:S05]  /*25bd0*/  @!P0 BRA `(.L_x_985) ;  /* 0xffffff9000948947 */ /* 0x000fea000383ffff */
[----:B------:R-:W-:Y:S05]  /*25be0*/  BSYNC B8 ;  /* 0x0000000000087941 */ /* 0x000fea0003800000 */
.L_x_839:
[----:B0-----:R-:W2:Y:S01]  /*25bf0*/  LDL.LU R0, [R1+0x54] ;  /* 0x0000540001007983 */ /* 0x001ea20000300800 */
[----:B------:R-:W-:Y:S01]  /*25c00*/  BSSY B0, `(.L_x_986) ;  /* 0x000000b000007945 */ /* 0x000fe20003800000 */
[----:B------:R-:W0:Y:S01]  /*25c10*/  S2R R5, SR_CgaCtaId ;  /* 0x0000000000057919 */ /* 0x000e220000008800 */
[----:B--2---:R-:W-:-:S05]  /*25c20*/  VIADD R0, R0, 0x1 ;  /* 0x0000000100007836 */ /* 0x004fca0000000000 */
[----:B------:R-:W-:-:S04]  /*25c30*/  LEA.HI R2, R0, R0, RZ, 0x1 ;  /* 0x0000000000027211 */ /* 0x000fc800078f08ff */
[----:B---3--:R-:W-:-:S04]  /*25c40*/  LOP3.LUT R3, R2, 0xfffffffe, RZ, 0xc0, !PT ;  /* 0xfffffffe02037812 */ /* 0x008fc800078ec0ff */
[----:B------:R-:W-:Y:S02]  /*25c50*/  IADD3 R3, R0, -R3, RZ ;  /* 0x8000000300037210 */ /* 0x000fe40007ffe0ff */
[----:B------:R-:W-:Y:S02]  /*25c60*/  MOV R0, 0x400 ;  /* 0x0000040000007802 */ /* 0x000fe40000000f00 */
[----:B------:R-:W-:Y:S02]  /*25c70*/  SHF.L.U32 R3, R3, 0x1f, RZ ;  /* 0x0000001f03037819 */ /* 0x000fe400000006ff */
[----:B0-----:R-:W-:-:S04]  /*25c80*/  LEA R0, R5, R0, 0x18 ;  /* 0x0000000005007211 */ /* 0x001fc800078ec0ff */
[----:B------:R-:W0:Y:S02]  /*25c90*/  SYNCS.PHASECHK.TRANS64.TRYWAIT P0, [R0+URZ+0x36820], R3 ;  /* 0x03682003000075a7 */ /* 0x000e24000800017f */
[----:B0-----:R-:W-:Y:S05]  /*25ca0*/  @!P0 BRA `(.L_x_987) ;  /* 0x0000002400bc8947 */ /* 0x001fea0003800000 */
.L_x_1080:
[----:B------:R-:W-:Y:S05]  /*25cb0*/  BSYNC B0 ;  /* 0x0000000000007941 */ /* 0x000fea0003800000 */
.L_x_986:
[----:B------:R-:W-:-:S03]  /*25cc0*/  UMOV UR4, 0xffffffff ;  /* 0xffffffff00047882 */ /* 0x000fc60000000000 */
[----:B------:R-:W-:Y:S05]  /*25cd0*/  BRA.DIV UR4, `(.L_x_988) ;  /* 0x0000002604c47947 */ /* 0x000fea000b800000 */
[----:B------:R-:W2:Y:S02]  /*25ce0*/  S2R R2, SR_TID.X ;  /* 0x0000000000027919 */ /* 0x000ea40000002100 */
[----:B--2---:R-:W-:-:S04]  /*25cf0*/  SHF.R.U32.HI R2, RZ, 0x5, R2 ;  /* 0x00000005ff027819 */ /* 0x004fc80000011602 */
[----:B------:R-:W-:-:S05]  /*25d00*/  LOP3.LUT R2, R2, 0x3, RZ, 0xc0, !PT ;  /* 0x0000000302027812 */ /* 0x000fca00078ec0ff */
[----:B------:R2:W3:Y:S02]  /*25d10*/  SHFL.IDX PT, R14, R2, RZ, 0x1f ;  /* 0x00001fff020e7589 */ /* 0x0004e400000e0000 */
.L_x_1083:
[----:B---3--:R-:W-:-:S13]  /*25d20*/  ISETP.NE.AND P0, PT, R14, RZ, PT ;  /* 0x000000ff0e00720c */ /* 0x008fda0003f05270 */
[----:B------:R-:W-:Y:S05]  /*25d30*/  @P0 BRA `(.L_x_624) ;  /* 0x00000000009c0947 */ /* 0x000fea0003800000 */
[----:B------:R-:W-:-:S03]  /*25d40*/  UMOV UR4, 0xffffffff ;  /* 0xffffffff00047882 */ /* 0x000fc60000000000 */
[----:B------:R-:W-:Y:S05]  /*25d50*/  BRA.DIV UR4, `(.L_x_989) ;  /* 0x0000002604d87947 */ /* 0x000fea000b800000 */
[----:B------:R-:W-:-:S13]  /*25d60*/  ELECT P6, URZ, PT ;  /* 0x00000000003f782f */ /* 0x000fda00038c0000 */
.L_x_1086:
[----:B------:R-:W-:Y:S05]  /*25d70*/  @!P6 BRA `(.L_x_624) ;  /* 0x00000000008ce947 */ /* 0x000fea0003800000 */
[----:B--2---:R-:W2:Y:S02]  /*25d80*/  LDL R2, [R1+0x9c] ;  /* 0x00009c0001027983 */ /* 0x004ea40000100800 */
[----:B--2---:R-:W-:-:S13]  /*25d90*/  R2UR UR4, R2 ;  /* 0x00000000020472ca */ /* 0x004fda00000e0000 */
[----:B------:R-:W-:-:S06]  /*25da0*/  ULOP3.LUT UR4, UR4, 0x2, URZ, 0xfc, !UPT ;  /* 0x0000000204047892 */ /* 0x000fcc000f8efc3f */
[----:B------:R-:W-:-:S05]  /*25db0*/  IMAD.U32 R2, RZ, RZ, UR4 ;  /* 0x00000004ff027e24 */ /* 0x000fca000f8e00ff */
[----:B------:R-:W-:-:S13]  /*25dc0*/  ISETP.NE.AND P2, PT, R2, 0x3, PT ;  /* 0x000000030200780c */ /* 0x000fda0003f45270 */
[----:B------:R-:W-:Y:S05]  /*25dd0*/  @!P2 BRA `(.L_x_990) ;  /* 0x000000000004a947 */ /* 0x000fea0003800000 */
[----:B------:R-:W-:Y:S01]  /*25de0*/  BPT.TRAP 0x1 ;  /* 0x000000040000795c */ /* 0x000fe20000300000 */
.L_x_990:
[----:B0-----:R-:W4:Y:S04]  /*25df0*/  LDL R3, [R1+0x8] ;  /* 0x0000080001037983 */ /* 0x001f280000100800 */
[----:B------:R-:W2:Y:S01]  /*25e00*/  LDL.LU R7, [R1+0x14] ;  /* 0x0000140001077983 */ /* 0x000ea20000300800 */
[----:B------:R-:W-:-:S05]  /*25e10*/  VIADD R2, R0, 0x36840 ;  /* 0x0003684000027836 */ /* 0x000fca0000000000 */
[C---:B----4-:R-:W-:Y:S01]  /*25e20*/  LEA R6, R3.reuse, R2, 0x3 ;  /* 0x0000000203067211 */ /* 0x050fe200078e18ff */
[----:B------:R-:W-:Y:S01]  /*25e30*/  VIADD R3, R3, 0x1 ;  /* 0x0000000103037836 */ /* 0x000fe20000000000 */
[----:B--2---:R-:W-:-:S04]  /*25e40*/  SHF.L.U32 R5, R7, 0x1f, RZ ;  /* 0x0000001f07057819 */ /* 0x004fc800000006ff */
        /* <DEDUP_REMOVED lines=8> */
.L_x_1087:
[----:B------:R-:W2:Y:S02]  /*25ed0*/  SYNCS.PHASECHK.TRANS64.TRYWAIT P0, [R7+URZ], R2 ;  /* 0x00000002070075a7 */ /* 0x000ea4000800017f */
[----:B--2---:R-:W-:Y:S05]  /*25ee0*/  @!P0 BRA `(.L_x_992) ;  /* 0x0000002400a88947 */ /* 0x004fea0003800000 */
.L_x_1088:
[----:B------:R-:W-:Y:S05]  /*25ef0*/  @!P2 BRA `(.L_x_993) ;  /* 0x000000000004a947 */ /* 0x000fea0003800000 */
[----:B------:R-:W-:Y:S01]  /*25f00*/  BPT.TRAP 0x1 ;  /* 0x000000040000795c */ /* 0x000fe20000300000 */
.L_x_993:
[----:B------:R-:W3:Y:S01]  /*25f10*/  LDL.LU R4, [R1+0x8] ;  /* 0x0000080001047983 */ /* 0x000ee20000300800 */
[----:B------:R-:W-:-:S05]  /*25f20*/  IADD3 R0, R0, 0x36860, RZ ;  /* 0x0003686000007810 */ /* 0x000fca0007ffe0ff */
[----:B---3--:R-:W-:-:S04]  /*25f30*/  IMAD R4, R4, 0x8, R0 ;  /* 0x0000000804047824 */ /* 0x008fc800078e0200 */
[----:B------:R-:W3:Y:S02]  /*25f40*/  SYNCS.PHASECHK.TRANS64.TRYWAIT P0, [R4+URZ], R5 ;  /* 0x00000005040075a7 */ /* 0x000ee4000800017f */
[----:B---3--:R-:W-:Y:S05]  /*25f50*/  @!P0 BRA `(.L_x_994) ;  /* 0x0000002400a08947 */ /* 0x008fea0003800000 */
.L_x_1089:
[----:B------:R-:W-:-:S07]  /*25f60*/  IMAD R3, R3, 0x8, R0 ;  /* 0x0000000803037824 */ /* 0x000fce00078e0200 */
.L_x_995:
[----:B----4-:R4:W0:Y:S02]  /*25f70*/  SYNCS.PHASECHK.TRANS64.TRYWAIT P0, [R3+URZ], R2 ;  /* 0x00000002030075a7 */ /* 0x010824000800017f */
[----:B0-----:R-:W-:Y:S05]  /*25f80*/  @!P0 NANOSLEEP.SYNCS 0x989680 ;  /* 0x009896800000895d */ /* 0x001fea0003900000 */
[----:B------:R-:W0:Y:S02]  /*25f90*/  @!P0 SYNCS.PHASECHK.TRANS64 P0, [R3+URZ], R2 ;  /* 0x00000002030085a7 */ /* 0x000e24000800007f */
[----:B0-----:R-:W-:Y:S05]  /*25fa0*/  @!P0 BRA `(.L_x_995) ;  /* 0xfffffffc00f08947 */ /* 0x001fea000383ffff */
.L_x_624:
[----:B------:R-:W-:Y:S05]  /*25fb0*/  BSYNC B9 ;  /* 0x0000000000097941 */ /* 0x000fea0003800000 */
.L_x_621:
[----:B------:R-:W-:Y:S05]  /*25fc0*/  EXIT ;  /* 0x000000000000794d */ /* 0x000fea0003800000 */
.L_x_642:
[----:B0-----:R0:W1:Y:S02]  /*25fd0*/  SYNCS.PHASECHK.TRANS64.TRYWAIT P5, [R43+URZ+0x36890], R100 ;  /* 0x036890642b0075a7 */ /* 0x00106400080a017f */
[----:B-1----:R-:W-:Y:S05]  /*25fe0*/  @!P5 NANOSLEEP.SYNCS 0x989680 ;  /* 0x009896800000d95d */ /* 0x002fea0003900000 */
[----:B------:R-:W1:Y:S02]  /*25ff0*/  @!P5 SYNCS.PHASECHK.TRANS64 P5, [R43+URZ+0x36890], R100 ;  /* 0x036890642b00d5a7 */ /* 0x000e6400080a007f */
[----:B-1----:R-:W-:Y:S05]  /*26000*/  @!P5 BRA `(.L_x_642) ;  /* 0xfffffffc00f0d947 */ /* 0x002fea000383ffff */
[----:B------:R-:W-:Y:S05]  /*26010*/  BRA `(.L_x_996) ;  /* 0xfffffdd8004c7947 */ /* 0x000fea000383ffff */
.L_x_696:
[----:B-1----:R1:W3:Y:S02]  /*26020*/  SYNCS.PHASECHK.TRANS64.TRYWAIT P5, [R43+URZ+0x36890], R100 ;  /* 0x036890642b0075a7 */ /* 0x0022e400080a017f */
[----:B---3--:R-:W-:Y:S05]  /*26030*/  @!P5 NANOSLEEP.SYNCS 0x989680 ;  /* 0x009896800000d95d */ /* 0x008fea0003900000 */
[----:B------:R-:W3:Y:S02]  /*26040*/  @!P5 SYNCS.PHASECHK.TRANS64 P5, [R43+URZ+0x36890], R100 ;  /* 0x036890642b00d5a7 */ /* 0x000ee400080a007f */
[----:B---3--:R-:W-:Y:S05]  /*26050*/  @!P5 BRA `(.L_x_696) ;  /* 0xfffffffc00f0d947 */ /* 0x008fea000383ffff */
[----:B------:R-:W-:Y:S05]  /*26060*/  BRA `(.L_x_997) ;  /* 0xfffffe0c00187947 */ /* 0x000fea000383ffff */
.L_x_721:
[----:B-1----:R1:W2:Y:S02]  /*26070*/  SYNCS.PHASECHK.TRANS64.TRYWAIT P3, [R43+URZ+0x36890], R100 ;  /* 0x036890642b0075a7 */ /* 0x0022a4000806017f */
[----:B--2---:R-:W-:Y:S05]  /*26080*/  @!P3 NANOSLEEP.SYNCS 0x989680 ;  /* 0x009896800000b95d */ /* 0x004fea0003900000 */
[----:B------:R-:W2:Y:S02]  /*26090*/  @!P3 SYNCS.PHASECHK.TRANS64 P3, [R43+URZ+0x36890], R100 ;  /* 0x036890642b00b5a7 */ /* 0x000ea4000806007f */
[----:B--2---:R-:W-:Y:S05]  /*260a0*/  @!P3 BRA `(.L_x_721) ;  /* 0xfffffffc00f0b947 */ /* 0x004fea000383ffff */
[----:B------:R-:W-:Y:S05]  /*260b0*/  BRA `(.L_x_998) ;  /* 0xfffffe3c00387947 */ /* 0x000fea000383ffff */
.L_x_727:
[----:B0-----:R0:W1:Y:S02]  /*260c0*/  SYNCS.PHASECHK.TRANS64.TRYWAIT P2, [R43+URZ+0x368b0], R100 ;  /* 0x0368b0642b0075a7 */ /* 0x001064000804017f */
[----:B-1----:R-:W-:Y:S05]  /*260d0*/  @!P2 NANOSLEEP.SYNCS 0x989680 ;  /* 0x009896800000a95d */ /* 0x002fea0003900000 */
[----:B------:R-:W1:Y:S02]  /*260e0*/  @!P2 SYNCS.PHASECHK.TRANS64 P2, [R43+URZ+0x368b0], R100 ;  /* 0x0368b0642b00a5a7 */ /* 0x000e64000804007f */
[----:B-1----:R-:W-:Y:S05]  /*260f0*/  @!P2 BRA `(.L_x_727) ;  /* 0xfffffffc00f0a947 */ /* 0x002fea000383ffff */
[----:B------:R-:W-:Y:S05]  /*26100*/  BRA `(.L_x_999) ;  /* 0xfffffe4000507947 */ /* 0x000fea000383ffff */
.L_x_745:
[----:B------:R-:W-:Y:S01]  /*26110*/  BSSY B1, `(.L_x_1000) ;  /* 0x0000008000017945 */ /* 0x000fe20003800000 */
[----:B------:R-:W-:Y:S01]  /*26120*/  MOV R13, R25 ;  /* 0x00000019000d7202 */ /* 0x000fe20000000f00 */
[----:B------:R-:W-:Y:S01]  /*26130*/  IMAD.MOV.U32 R12, RZ, RZ, RZ ;  /* 0x000000ffff0c7224 */ /* 0x000fe200078e00ff */
[----:B------:R-:W-:Y:S01]  /*26140*/  MOV R15, 0xffffffff ;  /* 0xffffffff000f7802 */ /* 0x000fe20000000f00 */
[----:B------:R-:W-:-:S07]  /*26150*/  IMAD.MOV.U32 R11, RZ, RZ, 0x1c1f ;  /* 0x00001c1fff0b7424 */ /* 0x000fce00078e00ff */
[----:B------:R-:W-:Y:S05]  /*26160*/  WARPSYNC.COLLECTIVE R15, `(.L_x_1001) ;  /* 0x000000000f087348 */ /* 0x000fea0003c00000 */
[----:B------:R0:W1:Y:S02]  /*26170*/  SHFL.IDX P6, R14, R13, R12, R11 ;  /* 0x0000000c0d0e7389 */ /* 0x00006400000c000b */
[----:B01----:R-:W-:Y:S01]  /*26180*/  ENDCOLLECTIVE ;  /* 0x000000000000791b */ /* 0x003fe20003800000 */
.L_x_1001:
[----:B------:R-:W-:Y:S05]  /*26190*/  BSYNC B1 ;  /* 0x0000000000017941 */ /* 0x000fea0003800000 */
.L_x_1000:
[----:B------:R-:W-:Y:S01]  /*261a0*/  IMAD.MOV.U32 R13, RZ, RZ, R24 ;  /* 0x000000ffff0d7224 */ /* 0x000fe200078e0018 */
[----:B------:R-:W-:Y:S01]  /*261b0*/  MOV R12, RZ ;  /* 0x000000ff000c7202 */ /* 0x000fe20000000f00 */
[----:B------:R-:W-:Y:S02]  /*261c0*/  IMAD.MOV.U32 R11, RZ, RZ, 0x1c1f ;  /* 0x00001c1fff0b7424 */ /* 0x000fe400078e00ff */
[----:B------:R-:W-:Y:S02]  /*261d0*/  IMAD.MOV.U32 R15, RZ, RZ, -0x1 ;  /* 0xffffffffff0f7424 */ /* 0x000fe400078e00ff */
[----:B------:R-:W-:-:S07]  /*261e0*/  IMAD.MOV.U32 R0, RZ, RZ, R14 ;  /* 0x000000ffff007224 */ /* 0x000fce00078e000e */
[----:B------:R-:W-:Y:S05]  /*261f0*/  WARPSYNC.COLLECTIVE R15, `(.L_x_1002) ;  /* 0x000000000f087348 */ /* 0x000fea0003c00000 */
[----:B------:R0:W1:Y:S02]  /*26200*/  SHFL.IDX P6, R14, R13, R12, R11 ;  /* 0x0000000c0d0e7389 */ /* 0x00006400000c000b */
[----:B01----:R-:W-:Y:S01]  /*26210*/  ENDCOLLECTIVE ;  /* 0x000000000000791b */ /* 0x003fe20003800000 */
.L_x_1002:
[----:B------:R-:W-:Y:S01]  /*26220*/  IMAD.MOV.U32 R13, RZ, RZ, R27 ;  /* 0x000000ffff0d7224 */ /* 0x000fe200078e001b */
[----:B------:R-:W-:-:S07]  /*26230*/  MOV R3, R14 ;  /* 0x0000000e00037202 */ /* 0x000fce0000000f00 */
[----:B------:R-:W-:Y:S05]  /*26240*/  WARPSYNC.COLLECTIVE R15, `(.L_x_1003) ;  /* 0x000000000f087348 */ /* 0x000fea0003c00000 */
[----:B------:R0:W1:Y:S02]  /*26250*/  SHFL.IDX P6, R14, R13, R12, R11 ;  /* 0x0000000c0d0e7389 */ /* 0x00006400000c000b */
[----:B01----:R-:W-:Y:S01]  /*26260*/  ENDCOLLECTIVE ;  /* 0x000000000000791b */ /* 0x003fe20003800000 */
.L_x_1003:
[----:B------:R-:W-:Y:S01]  /*26270*/  MOV R13, R26 ;  /* 0x0000001a000d7202 */ /* 0x000fe20000000f00 */
[----:B------:R-:W-:-:S07]  /*26280*/  IMAD.MOV.U32 R4, RZ, RZ, R14 ;  /* 0x000000ffff047224 */ /* 0x000fce00078e000e */
[----:B------:R-:W-:Y:S05]  /*26290*/  WARPSYNC.COLLECTIVE R15, `(.L_x_1004) ;  /* 0x000000000f087348 */ /* 0x000fea0003c00000 */
[----:B------:R0:W1:Y:S02]  /*262a0*/  SHFL.IDX P6, R14, R13, R12, R11 ;  /* 0x0000000c0d0e7389 */ /* 0x00006400000c000b */
[----:B01----:R-:W-:Y:S01]  /*262b0*/  ENDCOLLECTIVE ;  /* 0x000000000000791b */ /* 0x003fe20003800000 */
.L_x_1004:
[----:B------:R-:W-:Y:S05]  /*262c0*/  BRA `(.L_x_1005) ;  /* 0xfffffe4c00e47947 */ /* 0x000fea000383ffff */
.L_x_749:
[----:B0-----:R0:W1:Y:S02]  /*262d0*/  SYNCS.PHASECHK.TRANS64.TRYWAIT P0, [R16+URZ+0x36800], R7 ;  /* 0x03680007100075a7 */ /* 0x001064000800017f */
[----:B-1----:R-:W-:Y:S05]  /*262e0*/  @!P0 NANOSLEEP.SYNCS 0x989680 ;  /* 0x009896800000895d */ /* 0x002fea0003900000 */
[----:B------:R-:W1:Y:S02]  /*262f0*/  @!P0 SYNCS.PHASECHK.TRANS64 P0, [R16+URZ+0x36800], R7 ;  /* 0x03680007100085a7 */ /* 0x000e64000800007f */
[----:B-1----:R-:W-:Y:S05]  /*26300*/  @!P0 BRA `(.L_x_749) ;  /* 0xfffffffc00f08947 */ /* 0x002fea000383ffff */
[----:B------:R-:W-:Y:S05]  /*26310*/  BRA `(.L_x_1006) ;  /* 0xfffffe5800807947 */ /* 0x000fea000383ffff */
.L_x_773:
[----:B------:R-:W-:Y:S01]  /*26320*/  BSSY B1, `(.L_x_1007) ;  /* 0x0000008000017945 */ /* 0x000fe20003800000 */
[----:B------:R-:W-:Y:S01]  /*26330*/  IMAD.MOV.U32 R13, RZ, RZ, R25 ;  /* 0x000000ffff0d7224 */ /* 0x000fe200078e0019 */
[----:B------:R-:W-:Y:S01]  /*26340*/  MOV R11, 0x1c1f ;  /* 0x00001c1f000b7802 */ /* 0x000fe20000000f00 */
[----:B------:R-:W-:Y:S02]  /*26350*/  IMAD.MOV.U32 R12, RZ, RZ, RZ ;  /* 0x000000ffff0c7224 */ /* 0x000fe400078e00ff */
[----:B------:R-:W-:-:S07]  /*26360*/  IMAD.MOV.U32 R15, RZ, RZ, -0x1 ;  /* 0xffffffffff0f7424 */ /* 0x000fce00078e00ff */
[----:B------:R-:W-:Y:S05]  /*26370*/  WARPSYNC.COLLECTIVE R15, `(.L_x_1008) ;  /* 0x000000000f087348 */ /* 0x000fea0003c00000 */
[----:B------:R0:W1:Y:S02]  /*26380*/  SHFL.IDX P6, R14, R13, R12, R11 ;  /* 0x0000000c0d0e7389 */ /* 0x00006400000c000b */
[----:B01----:R-:W-:Y:S01]  /*26390*/  ENDCOLLECTIVE ;  /* 0x000000000000791b */ /* 0x003fe20003800000 */
.L_x_1008:
[----:B------:R-:W-:Y:S05]  /*263a0*/  BSYNC B1 ;  /* 0x0000000000017941 */ /* 0x000fea0003800000 */
.L_x_1007:
[----:B------:R-:W-:Y:S01]  /*263b0*/  MOV R13, R24 ;  /* 0x00000018000d7202 */ /* 0x000fe20000000f00 */
[----:B------:R-:W-:Y:S01]  /*263c0*/  IMAD.MOV.U32 R12, RZ, RZ, RZ ;  /* 0x000000ffff0c7224 */ /* 0x000fe200078e00ff */
[----:B------:R-:W-:Y:S01]  /*263d0*/  MOV R15, 0xffffffff ;  /* 0xffffffff000f7802 */ /* 0x000fe20000000f00 */
[----:B------:R-:W-:Y:S02]  /*263e0*/  IMAD.MOV.U32 R11, RZ, RZ, 0x1c1f ;  /* 0x00001c1fff0b7424 */ /* 0x000fe400078e00ff */
[----:B------:R-:W-:-:S07]  /*263f0*/  IMAD.MOV.U32 R3, RZ, RZ, R14 ;  /* 0x000000ffff037224 */ /* 0x000fce00078e000e */
[----:B------:R-:W-:Y:S05]  /*26400*/  WARPSYNC.COLLECTIVE R15, `(.L_x_1009) ;  /* 0x000000000f087348 */ /* 0x000fea0003c00000 */
[----:B------:R0:W1:Y:S02]  /*26410*/  SHFL.IDX P6, R14, R13, R12, R11 ;  /* 0x0000000c0d0e7389 */ /* 0x00006400000c000b */
[----:B01----:R-:W-:Y:S01]  /*26420*/  ENDCOLLECTIVE ;  /* 0x000000000000791b */ /* 0x003fe20003800000 */
.L_x_1009:
[----:B------:R-:W-:Y:S01]  /*26430*/  MOV R41, R3 ;  /* 0x0000000300297202 */ /* 0x000fe20000000f00 */
[----:B------:R-:W-:Y:S02]  /*26440*/  IMAD.MOV.U32 R13, RZ, RZ, R27 ;  /* 0x000000ffff0d7224 */ /* 0x000fe400078e001b */
[----:B------:R-:W-:-:S07]  /*26450*/  IMAD.MOV.U32 R0, RZ, RZ, R14 ;  /* 0x000000ffff007224 */ /* 0x000fce00078e000e */
[----:B------:R-:W-:Y:S05]  /*26460*/  WARPSYNC.COLLECTIVE R15, `(.L_x_1010) ;  /* 0x000000000f087348 */ /* 0x000fea0003c00000 */
[----:B------:R0:W1:Y:S02]  /*26470*/  SHFL.IDX P6, R14, R13, R12, R11 ;  /* 0x0000000c0d0e7389 */ /* 0x00006400000c000b */
[----:B01----:R-:W-:Y:S01]  /*26480*/  ENDCOLLECTIVE ;  /* 0x000000000000791b */ /* 0x003fe20003800000 */
.L_x_1010:
[----:B------:R-:W-:Y:S02]  /*26490*/  IMAD.MOV.U32 R40, RZ, RZ, R0 ;  /* 0x000000ffff287224 */ /* 0x000fe400078e0000 */
[----:B------:R-:W-:Y:S01]  /*264a0*/  IMAD.MOV.U32 R13, RZ, RZ, R26 ;  /* 0x000000ffff0d7224 */ /* 0x000fe200078e001a */
[----:B------:R-:W-:-:S07]  /*264b0*/  MOV R5, R14 ;  /* 0x0000000e00057202 */ /* 0x000fce0000000f00 */
[----:B------:R-:W-:Y:S05]  /*264c0*/  WARPSYNC.COLLECTIVE R15, `(.L_x_1011) ;  /* 0x000000000f087348 */ /* 0x000fea0003c00000 */
[----:B------:R0:W1:Y:S02]  /*264d0*/  SHFL.IDX P6, R14, R13, R12, R11 ;  /* 0x0000000c0d0e7389 */ /* 0x00006400000c000b */
[----:B01----:R-:W-:Y:S01]  /*264e0*/  ENDCOLLECTIVE ;  /* 0x000000000000791b */ /* 0x003fe20003800000 */
.L_x_1011:
[----:B------:R-:W-:Y:S05]  /*264f0*/  BRA `(.L_x_1012) ;  /* 0xfffffe7800207947 */ /* 0x000fea000383ffff */
.L_x_777:
[----:B0-----:R0:W1:Y:S02]  /*26500*/  SYNCS.PHASECHK.TRANS64.TRYWAIT P0, [R16+URZ+0x36800], R5 ;  /* 0x03680005100075a7 */ /* 0x001064000800017f */
[----:B-1----:R-:W-:Y:S05]  /*26510*/  @!P0 NANOSLEEP.SYNCS 0x989680 ;  /* 0x009896800000895d */ /* 0x002fea0003900000 */
[----:B------:R-:W1:Y:S02]  /*26520*/  @!P0 SYNCS.PHASECHK.TRANS64 P0, [R16+URZ+0x36800], R5 ;  /* 0x03680005100085a7 */ /* 0x000e64000800007f */
[----:B-1----:R-:W-:Y:S05]  /*26530*/  @!P0 BRA `(.L_x_777) ;  /* 0xfffffffc00f08947 */ /* 0x002fea000383ffff */
[----:B------:R-:W-:Y:S05]  /*26540*/  BRA `(.L_x_1013) ;  /* 0xfffffe8000207947 */ /* 0x000fea000383ffff */
.L_x_791:
[----:B-1----:R1:W2:Y:S02]  /*26550*/  SYNCS.PHASECHK.TRANS64.TRYWAIT P2, [R3+URZ+0x36830], R0 ;  /* 0x03683000030075a7 */ /* 0x0022a4000804017f */
[----:B--2---:R-:W-:Y:S05]  /*26560*/  @!P2 NANOSLEEP.SYNCS 0x989680 ;  /* 0x009896800000a95d */ /* 0x004fea0003900000 */
[----:B------:R-:W2:Y:S02]  /*26570*/  @!P2 SYNCS.PHASECHK.TRANS64 P2, [R3+URZ+0x36830], R0 ;  /* 0x036830000300a5a7 */ /* 0x000ea4000804007f */
[----:B--2---:R-:W-:Y:S05]  /*26580*/  @!P2 BRA `(.L_x_791) ;  /* 0xfffffffc00f0a947 */ /* 0x004fea000383ffff */
[----:B------:R-:W-:Y:S05]  /*26590*/  BRA `(.L_x_790) ;  /* 0xfffffea400347947 */ /* 0x000fea000383ffff */
.L_x_798:
[----:B-1----:R1:W2:Y:S02]  /*265a0*/  SYNCS.PHASECHK.TRANS64.TRYWAIT P2, [R11+URZ+0x36830], R4 ;  /* 0x036830040b0075a7 */ /* 0x0022a4000804017f */
[----:B--2---:R-:W-:Y:S05]  /*265b0*/  @!P2 NANOSLEEP.SYNCS 0x989680 ;  /* 0x009896800000a95d */ /* 0x004fea0003900000 */
[----:B------:R-:W2:Y:S02]  /*265c0*/  @!P2 SYNCS.PHASECHK.TRANS64 P2, [R11+URZ+0x36830], R4 ;  /* 0x036830040b00a5a7 */ /* 0x000ea4000804007f */
[----:B--2---:R-:W-:Y:S05]  /*265d0*/  @!P2 BRA `(.L_x_798) ;  /* 0xfffffffc00f0a947 */ /* 0x004fea000383ffff */
[----:B------:R-:W-:Y:S05]  /*265e0*/  BRA `(.L_x_797) ;  /* 0xfffffef8001c7947 */ /* 0x000fea000383ffff */
.L_x_803:
[----:B-1----:R1:W2:Y:S02]  /*265f0*/  SYNCS.PHASECHK.TRANS64.TRYWAIT P2, [R9+URZ+0x36850], R0 ;  /* 0x03685000090075a7 */ /* 0x0022a4000804017f */
[----:B--2---:R-:W-:Y:S05]  /*26600*/  @!P2 NANOSLEEP.SYNCS 0x989680 ;  /* 0x009896800000a95d */ /* 0x004fea0003900000 */
[----:B------:R-:W2:Y:S02]  /*26610*/  @!P2 SYNCS.PHASECHK.TRANS64 P2, [R9+URZ+0x36850], R0 ;  /* 0x036850000900a5a7 */ /* 0x000ea4000804007f */
[----:B--2---:R-:W-:Y:S05]  /*26620*/  @!P2 BRA `(.L_x_803) ;  /* 0xfffffffc00f0a947 */ /* 0x004fea000383ffff */
[----:B------:R-:W-:Y:S05]  /*26630*/  BRA `(.L_x_802) ;  /* 0xffffff2c00b87947 */ /* 0x000fea000383ffff */
.L_x_809:
[----:B-1----:R1:W2:Y:S02]  /*26640*/  SYNCS.PHASECHK.TRANS64.TRYWAIT P0, [R6+URZ+0x36850], R3 ;  /* 0x03685003060075a7 */ /* 0x0022a4000800017f */
[----:B--2---:R-:W-:Y:S05]  /*26650*/  @!P0 NANOSLEEP.SYNCS 0x989680 ;  /* 0x009896800000895d */ /* 0x004fea0003900000 */
[----:B------:R-:W2:Y:S02]  /*26660*/  @!P0 SYNCS.PHASECHK.TRANS64 P0, [R6+URZ+0x36850], R3 ;  /* 0x03685003060085a7 */ /* 0x000ea4000800007f */
[----:B--2---:R-:W-:Y:S05]  /*26670*/  @!P0 BRA `(.L_x_809) ;  /* 0xfffffffc00f08947 */ /* 0x004fea000383ffff */
[----:B------:R-:W-:Y:S05]  /*26680*/  BRA `(.L_x_808) ;  /* 0xffffff4800b07947 */ /* 0x000fea000383ffff */
.L_x_845:
[----:B------:R-:W0:Y:S01]  /*26690*/  S2R R6, SR_TID.X ;  /* 0x0000000000067919 */ /* 0x000e220000002100 */
[----:B------:R-:W-:Y:S01]  /*266a0*/  BSSY B1, `(.L_x_1014) ;  /* 0x000000a000017945 */ /* 0x000fe20003800000 */
[----:B------:R-:W-:Y:S01]  /*266b0*/  IMAD.MOV.U32 R12, RZ, RZ, RZ ;  /* 0x000000ffff0c7224 */ /* 0x000fe200078e00ff */
[----:B------:R-:W-:Y:S01]  /*266c0*/  MOV R11, 0x1f ;  /* 0x0000001f000b7802 */ /* 0x000fe20000000f00 */
[----:B------:R-:W-:Y:S01]  /*266d0*/  IMAD.MOV.U32 R15, RZ, RZ, -0x1 ;  /* 0xffffffffff0f7424 */ /* 0x000fe200078e00ff */
[----:B0-----:R-:W-:-:S04]  /*266e0*/  SHF.R.U32.HI R6, RZ, 0x5, R6 ;  /* 0x00000005ff067819 */ /* 0x001fc80000011606 */
[----:B------:R-:W-:-:S05]  /*266f0*/  LOP3.LUT R6, R6, 0x3, RZ, 0xc0, !PT ;  /* 0x0000000306067812 */ /* 0x000fca00078ec0ff */
[----:B------:R-:W-:-:S07]  /*26700*/  IMAD.MOV.U32 R13, RZ, RZ, R6 ;  /* 0x000000ffff0d7224 */ /* 0x000fce00078e0006 */
[----:B-1----:R-:W-:Y:S05]  /*26710*/  WARPSYNC.COLLECTIVE R15, `(.L_x_1015) ;  /* 0x000000000f087348 */ /* 0x002fea0003c00000 */
[----:B------:R0:W2:Y:S02]  /*26720*/  SHFL.IDX P6, R14, R13, R12, R11 ;  /* 0x0000000c0d0e7389 */ /* 0x0000a400000c000b */
[----:B012---:R-:W-:Y:S01]  /*26730*/  ENDCOLLECTIVE ;  /* 0x000000000000791b */ /* 0x007fe20003800000 */
.L_x_1015:
[----:B------:R-:W-:Y:S05]  /*26740*/  BSYNC B1 ;  /* 0x0000000000017941 */ /* 0x000fea0003800000 */
.L_x_1014:
[----:B------:R-:W-:Y:S05]  /*26750*/  BRA `(.L_x_1016) ;  /* 0xffffff8c00887947 */ /* 0x000fea000383ffff */
.L_x_847:
[----:B------:R-:W-:Y:S01]  /*26760*/  BSSY B1, `(.L_x_1017) ;  /* 0x0000006000017945 */ /* 0x000fe20003800000 */
[----:B------:R-:W-:-:S07]  /*26770*/  IMAD.MOV.U32 R15, RZ, RZ, -0x1 ;  /* 0xffffffffff0f7424 */ /* 0x000fce00078e00ff */
[----:B01----:R-:W-:Y:S05]  /*26780*/  WARPSYNC.COLLECTIVE R15, `(.L_x_1018) ;  /* 0x000000000f0c7348 */ /* 0x003fea0003c00000 */
[----:B------:R-:W-:Y:S02]  /*26790*/  ELECT P6, UR62, PT ;  /* 0x00000000003e782f */ /* 0x000fe400038c0000 */
[----:B------:R-:W-:Y:S01]  /*267a0*/  MOV R14, UR62 ;  /* 0x0000003e000e7c02 */ /* 0x000fe20008000f00 */
[----:B01----:R-:W-:Y:S10]  /*267b0*/  ENDCOLLECTIVE ;  /* 0x000000000000791b */ /* 0x003ff40003800000 */
.L_x_1018:
[----:B------:R-:W-:Y:S05]  /*267c0*/  BSYNC B1 ;  /* 0x0000000000017941 */ /* 0x000fea0003800000 */
.L_x_1017:
[----:B------:R-:W-:Y:S05]  /*267d0*/  BRA `(.L_x_846) ;  /* 0xffffff8c00807947 */ /* 0x000fea000383ffff */
.L_x_849:
[----:B0-----:R-:W2:Y:S02]  /*267e0*/  LDL R3, [R1+0x4] ;  /* 0x0000040001037983 */ /* 0x001ea40000100800 */
[----:B--2---:R0:W2:Y:S02]  /*267f0*/  SYNCS.PHASECHK.TRANS64.TRYWAIT P0, [R3+URZ+0x36820], R2 ;  /* 0x03682002030075a7 */ /* 0x0040a4000800017f */
[----:B--2---:R-:W-:Y:S05]  /*26800*/  @!P0 NANOSLEEP.SYNCS 0x989680 ;  /* 0x009896800000895d */ /* 0x004fea0003900000 */
[----:B------:R-:W2:Y:S02]  /*26810*/  @!P0 SYNCS.PHASECHK.TRANS64 P0, [R3+URZ+0x36820], R2 ;  /* 0x03682002030085a7 */ /* 0x000ea4000800007f */
[----:B--2---:R-:W-:Y:S05]  /*26820*/  @!P0 BRA `(.L_x_849) ;  /* 0xfffffffc00ec8947 */ /* 0x004fea000383ffff */
[----:B------:R-:W-:Y:S05]  /*26830*/  BRA `(.L_x_1019) ;  /* 0xffffff8c00907947 */ /* 0x000fea000383ffff */
.L_x_853:
[----:B0-----:R0:W2:Y:S02]  /*26840*/  SYNCS.PHASECHK.TRANS64.TRYWAIT P0, [R4+URZ+0x368a0], R8 ;  /* 0x0368a008040075a7 */ /* 0x0010a4000800017f */
[----:B--2---:R-:W-:Y:S05]  /*26850*/  @!P0 NANOSLEEP.SYNCS 0x989680 ;  /* 0x009896800000895d */ /* 0x004fea0003900000 */
[----:B------:R-:W2:Y:S02]  /*26860*/  @!P0 SYNCS.PHASECHK.TRANS64 P0, [R4+URZ+0x368a0], R8 ;  /* 0x0368a008040085a7 */ /* 0x000ea4000800007f */
[----:B--2---:R-:W-:Y:S05]  /*26870*/  @!P0 BRA `(.L_x_853) ;  /* 0xfffffffc00f08947 */ /* 0x004fea000383ffff */
[----:B------:R-:W-:Y:S05]  /*26880*/  BRA `(.L_x_1020) ;  /* 0xffffff8c00b47947 */ /* 0x000fea000383ffff */
.L_x_860:
[----:B--2---:R2:W3:Y:S02]  /*26890*/  SYNCS.PHASECHK.TRANS64.TRYWAIT P0, [R4+URZ+0x368c0], R8 ;  /* 0x0368c008040075a7 */ /* 0x0044e4000800017f */
[----:B---3--:R-:W-:Y:S05]  /*268a0*/  @!P0 NANOSLEEP.SYNCS 0x989680 ;  /* 0x009896800000895d */ /* 0x008fea0003900000 */
[----:B------:R-:W3:Y:S02]  /*268b0*/  @!P0 SYNCS.PHASECHK.TRANS64 P0, [R4+URZ+0x368c0], R8 ;  /* 0x0368c008040085a7 */ /* 0x000ee4000800007f */
[----:B---3--:R-:W-:Y:S05]  /*268c0*/  @!P0 BRA `(.L_x_860) ;  /* 0xfffffffc00f08947 */ /* 0x008fea000383ffff */
[----:B------:R-:W-:Y:S05]  /*268d0*/  BRA `(.L_x_1021) ;  /* 0xffffff9000b87947 */ /* 0x000fea000383ffff */
.L_x_869:
[----:B0-----:R0:W2:Y:S02]  /*268e0*/  SYNCS.PHASECHK.TRANS64.TRYWAIT P1, [R6+URZ+0x368a0], R5 ;  /* 0x0368a005060075a7 */ /* 0x0010a4000802017f */
[----:B--2---:R-:W-:Y:S05]  /*268f0*/  @!P1 NANOSLEEP.SYNCS 0x989680 ;  /* 0x009896800000995d */ /* 0x004fea0003900000 */
[----:B------:R-:W2:Y:S02]  /*26900*/  @!P1 SYNCS.PHASECHK.TRANS64 P1, [R6+URZ+0x368a0], R5 ;  /* 0x0368a005060095a7 */ /* 0x000ea4000802007f */
[----:B--2---:R-:W-:Y:S05]  /*26910*/  @!P1 BRA `(.L_x_869) ;  /* 0xfffffffc00f09947 */ /* 0x004fea000383ffff */
[----:B------:R-:W-:Y:S05]  /*26920*/  BRA `(.L_x_1022) ;  /* 0xffffff9800087947 */ /* 0x000fea000383ffff */
.L_x_876:
[----:B--2---:R2:W3:Y:S02]  /*26930*/  SYNCS.PHASECHK.TRANS64.TRYWAIT P1, [R6+URZ+0x368c0], R5 ;  /* 0x0368c005060075a7 */ /* 0x0044e4000802017f */
[----:B---3--:R-:W-:Y:S05]  /*26940*/  @!P1 NANOSLEEP.SYNCS 0x989680 ;  /* 0x009896800000995d */ /* 0x008fea0003900000 */
[----:B------:R-:W3:Y:S02]  /*26950*/  @!P1 SYNCS.PHASECHK.TRANS64 P1, [R6+URZ+0x368c0], R5 ;  /* 0x0368c005060095a7 */ /* 0x000ee4000802007f */
[----:B---3--:R-:W-:Y:S05]  /*26960*/  @!P1 BRA `(.L_x_876) ;  /* 0xfffffffc00f09947 */ /* 0x008fea000383ffff */
[----:B------:R-:W-:Y:S05]  /*26970*/  BRA `(.L_x_1023) ;  /* 0xffffff9c00087947 */ /* 0x000fea000383ffff */
.L_x_891:
[----:B------:R-:W0:Y:S01]  /*26980*/  S2R R4, SR_TID.X ;  /* 0x0000000000047919 */ /* 0x000e220000002100 */
[----:B------:R-:W-:Y:S01]  /*26990*/  BSSY B0, `(.L_x_1024) ;  /* 0x000000a000007945 */ /* 0x000fe20003800000 */
[----:B------:R-:W-:Y:S01]  /*269a0*/  IMAD.MOV.U32 R12, RZ, RZ, RZ ;  /* 0x000000ffff0c7224 */ /* 0x000fe200078e00ff */
[----:B------:R-:W-:Y:S01]  /*269b0*/  MOV R15, 0xffffffff ;  /* 0xffffffff000f7802 */ /* 0x000fe20000000f00 */
[----:B------:R-:W-:Y:S01]  /*269c0*/  IMAD.MOV.U32 R11, RZ, RZ, 0x1f ;  /* 0x0000001fff0b7424 */ /* 0x000fe200078e00ff */
[----:B0-----:R-:W-:-:S04]  /*269d0*/  SHF.R.U32.HI R4, RZ, 0x5, R4 ;  /* 0x00000005ff047819 */ /* 0x001fc80000011604 */
[----:B------:R-:W-:-:S04]  /*269e0*/  LOP3.LUT R4, R4, 0x3, RZ, 0xc0, !PT ;  /* 0x0000000304047812 */ /* 0x000fc800078ec0ff */
[----:B------:R-:W-:-:S07]  /*269f0*/  MOV R13, R4 ;  /* 0x00000004000d7202 */ /* 0x000fce0000000f00 */
[----:B-1----:R-:W-:Y:S05]  /*26a00*/  WARPSYNC.COLLECTIVE R15, `(.L_x_1025) ;  /* 0x000000000f087348 */ /* 0x002fea0003c00000 */
[----:B------:R0:W2:Y:S02]  /*26a10*/  SHFL.IDX P6, R14, R13, R12, R11 ;  /* 0x0000000c0d0e7389 */ /* 0x0000a400000c000b */
[----:B012---:R-:W-:Y:S01]  /*26a20*/  ENDCOLLECTIVE ;  /* 0x000000000000791b */ /* 0x007fe20003800000 */
.L_x_1025:
[----:B------:R-:W-:Y:S05]  /*26a30*/  BSYNC B0 ;  /* 0x0000000000007941 */ /* 0x000fea0003800000 */
.L_x_1024:
[----:B------:R-:W-:Y:S05]  /*26a40*/  BRA `(.L_x_1026) ;  /* 0xffffffa400b47947 */ /* 0x000fea000383ffff */
.L_x_893:
[----:B------:R-:W-:Y:S01]  /*26a50*/  BSSY B0, `(.L_x_1027) ;  /* 0x0000006000007945 */ /* 0x000fe20003800000 */
[----:B------:R-:W-:-:S07]  /*26a60*/  IMAD.MOV.U32 R15, RZ, RZ, -0x1 ;  /* 0xffffffffff0f7424 */ /* 0x000fce00078e00ff */
[----:B01----:R-:W-:Y:S05]  /*26a70*/  WARPSYNC.COLLECTIVE R15, `(.L_x_1028) ;  /* 0x000000000f0c7348 */ /* 0x003fea0003c00000 */
[----:B------:R-:W-:Y:S02]  /*26a80*/  ELECT P6, UR62, PT ;  /* 0x00000000003e782f */ /* 0x000fe400038c0000 */
[----:B------:R-:W-:Y:S01]  /*26a90*/  MOV R14, UR62 ;  /* 0x0000003e000e7c02 */ /* 0x000fe20008000f00 */
[----:B01----:R-:W-:Y:S10]  /*26aa0*/  ENDCOLLECTIVE ;  /* 0x000000000000791b */ /* 0x003ff40003800000 */
.L_x_1028:
[----:B------:R-:W-:Y:S05]  /*26ab0*/  BSYNC B0 ;  /* 0x0000000000007941 */ /* 0x000fea0003800000 */
.L_x_1027:
[----:B------:R-:W-:Y:S05]  /*26ac0*/  BRA `(.L_x_1029) ;  /* 0xffffffa400c07947 */ /* 0x000fea000383ffff */
.L_x_895:
[----:B0-----:R0:W2:Y:S02]  /*26ad0*/  SYNCS.PHASECHK.TRANS64.TRYWAIT P0, [R0+URZ+0x36840], R2 ;  /* 0x03684002000075a7 */ /* 0x0010a4000800017f */
[----:B--2---:R-:W-:Y:S05]  /*26ae0*/  @!P0 NANOSLEEP.SYNCS 0x989680 ;  /* 0x009896800000895d */ /* 0x004fea0003900000 */
[----:B------:R-:W2:Y:S02]  /*26af0*/  @!P0 SYNCS.PHASECHK.TRANS64 P0, [R0+URZ+0x36840], R2 ;  /* 0x03684002000085a7 */ /* 0x000ea4000800007f */
[----:B--2---:R-:W-:Y:S05]  /*26b00*/  @!P0 BRA `(.L_x_895) ;  /* 0xfffffffc00f08947 */ /* 0x004fea000383ffff */
[----:B------:R-:W-:Y:S05]  /*26b10*/  BRA `(.L_x_1030) ;  /* 0xffffffa8002c7947 */ /* 0x000fea000383ffff */
.L_x_899:
[----:B------:R0:W5:Y:S01]  /*26b20*/  LDL.LU R8, [R1+0x50] ;  /* 0x0000500001087983 */ /* 0x0001620000300800 */
[----:B------:R-:W-:Y:S01]  /*26b30*/  IMAD.MOV.U32 R13, RZ, RZ, R3 ;  /* 0x000000ffff0d7224 */ /* 0x000fe200078e0003 */
[----:B------:R-:W-:Y:S01]  /*26b40*/  MOV R12, RZ ;  /* 0x000000ff000c7202 */ /* 0x000fe20000000f00 */
[----:B------:R-:W-:Y:S02]  /*26b50*/  IMAD.MOV.U32 R11, RZ, RZ, 0x181f ;  /* 0x0000181fff0b7424 */ /* 0x000fe400078e00ff */
[----:B------:R-:W-:-:S07]  /*26b60*/  IMAD.MOV.U32 R15, RZ, RZ, -0x1 ;  /* 0xffffffffff0f7424 */ /* 0x000fce00078e00ff */
[----:B0----5:R-:W-:Y:S05]  /*26b70*/  WARPSYNC.COLLECTIVE R15, `(.L_x_1031) ;  /* 0x000000000f087348 */ /* 0x021fea0003c00000 */
[----:B------:R1:W2:Y:S02]  /*26b80*/  SHFL.IDX P6, R14, R13, R12, R11 ;  /* 0x0000000c0d0e7389 */ /* 0x0002a400000c000b */
[----:B012--5:R-:W-:Y:S01]  /*26b90*/  ENDCOLLECTIVE ;  /* 0x000000000000791b */ /* 0x027fe20003800000 */
.L_x_1031:
[----:B------:R-:W-:Y:S01]  /*26ba0*/  IMAD.MOV.U32 R13, RZ, RZ, R4 ;  /* 0x000000ffff0d7224 */ /* 0x000fe200078e0004 */
[----:B------:R-:W-:-:S07]  /*26bb0*/  MOV R6, R14 ;  /* 0x0000000e00067202 */ /* 0x000fce0000000f00 */
[----:B------:R-:W-:Y:S05]  /*26bc0*/  WARPSYNC.COLLECTIVE R15, `(.L_x_1032) ;  /* 0x000000000f087348 */ /* 0x000fea0003c00000 */
[----:B------:R0:W1:Y:S02]  /*26bd0*/  SHFL.IDX P6, R14, R13, R12, R11 ;  /* 0x0000000c0d0e7389 */ /* 0x00006400000c000b */
[----:B01----:R-:W-:Y:S01]  /*26be0*/  ENDCOLLECTIVE ;  /* 0x000000000000791b */ /* 0x003fe20003800000 */
.L_x_1032:
        /* <DEDUP_REMOVED lines=8> */
.L_x_1033:
[----:B------:R-:W-:Y:S01]  /*26c70*/  IMAD.MOV.U32 R13, RZ, RZ, R4 ;  /* 0x000000ffff0d7224 */ /* 0x000fe200078e0004 */
[----:B------:R-:W-:-:S07]  /*26c80*/  MOV R9, R14 ;  /* 0x0000000e00097202 */ /* 0x000fce0000000f00 */
[----:B------:R-:W-:Y:S05]  /*26c90*/  WARPSYNC.COLLECTIVE R15, `(.L_x_1034) ;  /* 0x000000000f087348 */ /* 0x000fea0003c00000 */
[----:B------:R0:W1:Y:S02]  /*26ca0*/  SHFL.IDX P6, R14, R13, R12, R11 ;  /* 0x0000000c0d0e7389 */ /* 0x00006400000c000b */
[----:B01----:R-:W-:Y:S01]  /*26cb0*/  ENDCOLLECTIVE ;  /* 0x000000000000791b */ /* 0x003fe20003800000 */
.L_x_1034:
[----:B------:R-:W-:-:S04]  /*26cc0*/  LOP3.LUT R8, R8, 0x7f, RZ, 0xc0, !PT ;  /* 0x0000007f08087812 */ /* 0x000fc800078ec0ff */
[----:B------:R-:W-:-:S04]  /*26cd0*/  SHF.R.U32.HI R5, RZ, 0x3, R8 ;  /* 0x00000003ff057819 */ /* 0x000fc80000011608 */
[----:B------:R-:W-:Y:S02]  /*26ce0*/  IADD3 R0, R5, R17, RZ ;  /* 0x0000001105007210 */ /* 0x000fe40007ffe0ff */
[----:B------:R-:W0:Y:S02]  /*26cf0*/  S2R R17, SR_TID.X ;  /* 0x0000000000117919 */ /* 0x000e240000002100 */
[C---:B------:R-:W-:Y:S01]  /*26d00*/  ISETP.GE.AND P3, PT, R0.reuse, R2, PT ;  /* 0x000000020000720c */ /* 0x040fe20003f66270 */
[----:B------:R-:W-:Y:S01]  /*26d10*/  IMAD.MOV.U32 R13, RZ, RZ, R3 ;  /* 0x000000ffff0d7224 */ /* 0x000fe200078e0003 */
[----:B------:R-:W-:Y:S01]  /*26d20*/  IADD3 R5, R0, 0x10, RZ ;  /* 0x0000001000057810 */ /* 0x000fe20007ffe0ff */
[----:B------:R-:W-:Y:S02]  /*26d30*/  IMAD.MOV.U32 R12, RZ, RZ, 0x2 ;  /* 0x00000002ff0c7424 */ /* 0x000fe400078e00ff */
[----:B0-----:R-:W-:-:S05]  /*26d40*/  IMAD.SHL.U32 R17, R17, 0x8, RZ ;  /* 0x0000000811117824 */ /* 0x001fca00078e00ff */
[----:B------:R-:W-:-:S04]  /*26d50*/  LOP3.LUT R17, R17, 0x38, RZ, 0xc0, !PT ;  /* 0x0000003811117812 */ /* 0x000fc800078ec0ff */
        /* <DEDUP_REMOVED lines=16> */
.L_x_1035:
[----:B------:R-:W-:Y:S01]  /*26e60*/  @!P3 LEA R8, P5, R17, R5, 0x1 ;  /* 0x000000051108b211 */ /* 0x000fe200078a08ff */
[----:B------:R-:W-:-:S03]  /*26e70*/  IMAD.MOV.U32 R13, RZ, RZ, R4 ;  /* 0x000000ffff0d7224 */ /* 0x000fc600078e0004 */
[----:B------:R-:W-:Y:S01]  /*26e80*/  @!P3 IADD3.X R5, RZ, R9, RZ, P5, !PT ;  /* 0x00000009ff05b210 */ /* 0x000fe20002ffe4ff */
[----:B------:R-:W-:-:S04]  /*26e90*/  @!P3 IMAD.MOV.U32 R6, RZ, RZ, R8 ;  /* 0x000000ffff06b224 */ /* 0x000fc800078e0008 */
[----:B------:R-:W-:Y:S01]  /*26ea0*/  @!P3 IMAD.MOV.U32 R7, RZ, RZ, R5 ;  /* 0x000000ffff07b224 */ /* 0x000fe200078e0005 */
[----:B------:R-:W-:Y:S02]  /*26eb0*/  IADD3 R5, R0, 0x20, RZ ;  /* 0x0000002000057810 */ /* 0x000fe40007ffe0ff */
[----:B------:R-:W-:Y:S02]  /*26ec0*/  MOV R8, R14 ;  /* 0x0000000e00087202 */ /* 0x000fe40000000f00 */
[----:B------:R-:W-:Y:S01]  /*26ed0*/  @!PT LDS RZ, [RZ] ;  /* 0x00000000fffff984 */ /* 0x000fe20000000800 */
[----:B------:R-:W-:Y:S01]  /*26ee0*/  @!PT LDS RZ, [RZ] ;  /* 0x00000000fffff984 */ /* 0x000fe20000000800 */
[----:B------:R-:W-:Y:S01]  /*26ef0*/  @!PT LDS RZ, [RZ] ;  /* 0x00000000fffff984 */ /* 0x000fe20000000800 */
[----:B------:R0:W-:Y:S05]  /*26f00*/  @!P3 LDGSTS.E.BYPASS.LTC128B.128 [R10+0x15c00], desc[UR60][R6.64], !P2 ;  /* 0x15c00000060abfae */ /* 0x0001ea000d101d7c */
[----:B0-----:R-:W-:Y:S05]  /*26f10*/  WARPSYNC.COLLECTIVE R15, `(.L_x_1036) ;  /* 0x000000000f087348 */ /* 0x001fea0003c00000 */
[----:B------:R1:W2:Y:S02]  /*26f20*/  SHFL.IDX P6, R14, R13, R12, R11 ;  /* 0x0000000c0d0e7389 */ /* 0x0002a400000c000b */
[----:B012---:R-:W-:Y:S01]  /*26f30*/  ENDCOLLECTIVE ;  /* 0x000000000000791b */ /* 0x007fe20003800000 */
.L_x_1036:
[----:B------:R-:W-:Y:S01]  /*26f40*/  @!PT LDS RZ, [RZ] ;  /* 0x00000000fffff984 */ /* 0x000fe20000000800 */
[----:B------:R-:W-:Y:S01]  /*26f50*/  @!PT LDS RZ, [RZ] ;  /* 0x00000000fffff984 */ /* 0x000fe20000000800 */
[----:B------:R-:W-:Y:S01]  /*26f60*/  @!PT LDS RZ, [RZ] ;  /* 0x00000000fffff984 */ /* 0x000fe20000000800 */
[----:B------:R0:W-:Y:S04]  /*26f70*/  @!P3 LDGSTS.E.BYPASS.LTC128B.128 [R10+0x19c00], desc[UR60][R6.64+0x80], !P1 ;  /* 0x19c00080060abfae */ /* 0x0001e8000c901d7c */
[----:B------:R0:W-:Y:S01]  /*26f80*/  @!P3 LDGSTS.E.BYPASS.LTC128B.128 [R10+0x1dc00], desc[UR60][R6.64+0x100], !P0 ;  /* 0x1dc00100060abfae */ /* 0x0001e2000c101d7c */
[----:B------:R-:W-:Y:S01]  /*26f90*/  ISETP.GE.AND P3, PT, R5, R2, PT ;  /* 0x000000020500720c */ /* 0x000fe20003f66270 */
[----:B------:R-:W-:Y:S02]  /*26fa0*/  IMAD.MOV.U32 R13, RZ, RZ, R3 ;  /* 0x000000ffff0d7224 */ /* 0x000fe400078e0003 */
[----:B------:R-:W-:Y:S02]  /*26fb0*/  IMAD.MOV.U32 R12, RZ, RZ, 0x3 ;  /* 0x00000003ff0c7424 */ /* 0x000fe400078e00ff */
[----:B------:R-:W-:-:S08]  /*26fc0*/  IMAD.MOV.U32 R5, RZ, RZ, R14 ;  /* 0x000000ffff057224 */ /* 0x000fd000078e000e */
[----:B0-----:R-:W-:Y:S05]  /*26fd0*/  WARPSYNC.COLLECTIVE R15, `(.L_x_1037) ;  /* 0x000000000f087348 */ /* 0x001fea0003c00000 */
[----:B------:R1:W2:Y:S02]  /*26fe0*/  SHFL.IDX P6, R14, R13, R12, R11 ;  /* 0x0000000c0d0e7389 */ /* 0x0002a400000c000b */
[----:B012---:R-:W-:Y:S01]  /*26ff0*/  ENDCOLLECTIVE ;  /* 0x000000000000791b */ /* 0x007fe20003800000 */
.L_x_1037:
[----:B------:R-:W-:-:S04]  /*27000*/  @!P3 LEA R5, P4, R17, R5, 0x1 ;  /* 0x000000051105b211 */ /* 0x000fc800078808ff */
[----:B------:R-:W-:-:S05]  /*27010*/  @!P3 IADD3.X R6, RZ, R8, RZ, P4, !PT ;  /* 0x00000008ff06b210 */ /* 0x000fca00027fe4ff */
[----:B------:R-:W-:Y:S02]  /*27020*/  @!P3 IMAD.MOV.U32 R7, RZ, RZ, R6 ;  /* 0x000000ffff07b224 */ /* 0x000fe400078e0006 */
[----:B------:R-:W-:Y:S01]  /*27030*/  @!P3 IMAD.MOV.U32 R6, RZ, RZ, R5 ;  /* 0x000000ffff06b224 */ /* 0x000fe200078e0005 */
[----:B------:R-:W-:Y:S01]  /*27040*/  IADD3 R5, R0, 0x30, RZ ;  /* 0x0000003000057810 */ /* 0x000fe20007ffe0ff */
[----:B------:R-:W-:-:S03]  /*27050*/  IMAD.MOV.U32 R13, RZ, RZ, R4 ;  /* 0x000000ffff0d7224 */ /* 0x000fc600078e0004 */
[----:B------:R-:W-:Y:S01]  /*27060*/  @!PT LDS RZ, [RZ] ;  /* 0x00000000fffff984 */ /* 0x000fe20000000800 */
[----:B------:R-:W-:Y:S01]  /*27070*/  @!PT LDS RZ, [RZ] ;  /* 0x00000000fffff984 */ /* 0x000fe20000000800 */
[----:B------:R-:W-:Y:S01]  /*27080*/  @!PT LDS RZ, [RZ] ;  /* 0x00000000fffff984 */ /* 0x000fe20000000800 */
[----:B------:R-:W-:Y:S04]  /*27090*/  @!P3 LDGSTS.E.BYPASS.LTC128B.128 [R10+0x16400], desc[UR60][R6.64], !P2 ;  /* 0x16400000060abfae */ /* 0x000fe8000d101d7c */
[----:B------:R-:W-:Y:S04]  /*270a0*/  @!P3 LDGSTS.E.BYPASS.LTC128B.128 [R10+0x1a400], desc[UR60][R6.64+0x80], !P1 ;  /* 0x1a400080060abfae */ /* 0x000fe8000c901d7c */
[----:B------:R0:W-:Y:S01]  /*270b0*/  @!P3 LDGSTS.E.BYPASS.LTC128B.128 [R10+0x1e400], desc[UR60][R6.64+0x100], !P0 ;  /* 0x1e400100060abfae */ /* 0x0001e2000c101d7c */
[----:B------:R-:W-:Y:S02]  /*270c0*/  ISETP.GE.AND P3, PT, R5, R2, PT ;  /* 0x000000020500720c */ /* 0x000fe40003f66270 */
[----:B0-----:R-:W-:-:S11]  /*270d0*/  MOV R6, R14 ;  /* 0x0000000e00067202 */ /* 0x001fd60000000f00 */
[----:B------:R-:W-:Y:S05]  /*270e0*/  WARPSYNC.COLLECTIVE R15, `(.L_x_1038) ;  /* 0x000000000f087348 */ /* 0x000fea0003c00000 */
[----:B------:R0:W1:Y:S02]  /*270f0*/  SHFL.IDX P6, R14, R13, R12, R11 ;  /* 0x0000000c0d0e7389 */ /* 0x00006400000c000b */
[----:B01----:R-:W-:Y:S01]  /*27100*/  ENDCOLLECTIVE ;  /* 0x000000000000791b */ /* 0x003fe20003800000 */
.L_x_1038:
[----:B------:R-:W-:Y:S02]  /*27110*/  IMAD.MOV.U32 R13, RZ, RZ, R3 ;  /* 0x000000ffff0d7224 */ /* 0x000fe400078e0003 */
[----:B------:R-:W-:Y:S02]  /*27120*/  IMAD.MOV.U32 R12, RZ, RZ, 0x4 ;  /* 0x00000004ff0c7424 */ /* 0x000fe400078e00ff */
[----:B------:R-:W-:-:S07]  /*27130*/  IMAD.MOV.U32 R5, RZ, RZ, R14 ;  /* 0x000000ffff057224 */ /* 0x000fce00078e000e */
[----:B------:R-:W-:Y:S05]  /*27140*/  WARPSYNC.COLLECTIVE R15, `(.L_x_1039) ;  /* 0x000000000f087348 */ /* 0x000fea0003c00000 */
[----:B------:R0:W1:Y:S02]  /*27150*/  SHFL.IDX P6, R14, R13, R12, R11 ;  /* 0x0000000c0d0e7389 */ /* 0x00006400000c000b */
[----:B01----:R-:W-:Y:S01]  /*27160*/  ENDCOLLECTIVE ;  /* 0x000000000000791b */ /* 0x003fe20003800000 */
.L_x_1039:
        /* <DEDUP_REMOVED lines=17> */
.L_x_1040:
[----:B------:R-:W-:Y:S02]  /*27280*/  IMAD.MOV.U32 R13, RZ, RZ, R3 ;  /* 0x000000ffff0d7224 */ /* 0x000fe400078e0003 */
[----:B------:R-:W-:Y:S02]  /*27290*/  IMAD.MOV.U32 R12, RZ, RZ, 0x5 ;  /* 0x00000005ff0c7424 */ /* 0x000fe400078e00ff */
[----:B------:R-:W-:-:S07]  /*272a0*/  IMAD.MOV.U32 R5, RZ, RZ, R14 ;  /* 0x000000ffff057224 */ /* 0x000fce00078e000e */
[----:B------:R-:W-:Y:S05]  /*272b0*/  WARPSYNC.COLLECTIVE R15, `(.L_x_1041) ;  /* 0x000000000f087348 */ /* 0x000fea0003c00000 */
[----:B------:R0:W1:Y:S02]  /*272c0*/  SHFL.IDX P6, R14, R13, R12, R11 ;  /* 0x0000000c0d0e7389 */ /* 0x00006400000c000b */
[----:B01----:R-:W-:Y:S01]  /*272d0*/  ENDCOLLECTIVE ;  /* 0x000000000000791b */ /* 0x003fe20003800000 */
.L_x_1041:
        /* <DEDUP_REMOVED lines=17> */
.L_x_1042:
[----:B------:R-:W-:Y:S01]  /*273f0*/  MOV R13, R3 ;  /* 0x00000003000d7202 */ /* 0x000fe20000000f00 */
[----:B------:R-:W-:Y:S02]  /*27400*/  IMAD.MOV.U32 R12, RZ, RZ, 0x6 ;  /* 0x00000006ff0c7424 */ /* 0x000fe400078e00ff */
[----:B------:R-:W-:-:S07]  /*27410*/  IMAD.MOV.U32 R5, RZ, RZ, R14 ;  /* 0x000000ffff057224 */ /* 0x000fce00078e000e */
[----:B------:R-:W-:Y:S05]  /*27420*/  WARPSYNC.COLLECTIVE R15, `(.L_x_1043) ;  /* 0x000000000f087348 */ /* 0x000fea0003c00000 */
[----:B------:R0:W1:Y:S02]  /*27430*/  SHFL.IDX P6, R14, R13, R12, R11 ;  /* 0x0000000c0d0e7389 */ /* 0x00006400000c000b */
[----:B01----:R-:W-:Y:S01]  /*27440*/  ENDCOLLECTIVE ;  /* 0x000000000000791b */ /* 0x003fe20003800000 */
.L_x_1043:
[----:B------:R-:W-:-:S04]  /*27450*/  @!P3 LEA R5, P4, R17, R5, 0x1 ;  /* 0x000000051105b211 */ /* 0x000fc800078808ff */
[----:B------:R-:W-:-:S05]  /*27460*/  @!P3 IADD3.X R6, RZ, R6, RZ, P4, !PT ;  /* 0x00000006ff06b210 */ /* 0x000fca00027fe4ff */
[----:B------:R-:W-:Y:S02]  /*27470*/  @!P3 IMAD.MOV.U32 R7, RZ, RZ, R6 ;  /* 0x000000ffff07b224 */ /* 0x000fe400078e0006 */
[----:B------:R-:W-:Y:S01]  /*27480*/  @!P3 IMAD.MOV.U32 R6, RZ, RZ, R5 ;  /* 0x000000ffff06b224 */ /* 0x000fe200078e0005 */
[----:B------:R-:W-:-:S04]  /*27490*/  MOV R13, R4 ;  /* 0x00000004000d7202 */ /* 0x000fc80000000f00 */
        /* <DEDUP_REMOVED lines=10> */
.L_x_1044:
[----:B------:R-:W-:-:S05]  /*27540*/  VIADD R7, R0, 0x60 ;  /* 0x0000006000077836 */ /* 0x000fca0000000000 */
[----:B------:R-:W-:Y:S02]  /*27550*/  ISETP.GE.AND P4, PT, R7, R2, PT ;  /* 0x000000020700720c */ /* 0x000fe40003f86270 */
[----:B------:R-:W-:Y:S01]  /*27560*/  MOV R13, R3 ;  /* 0x00000003000d7202 */ /* 0x000fe20000000f00 */
[----:B------:R-:W-:Y:S02]  /*27570*/  IMAD.MOV.U32 R12, RZ, RZ, 0x7 ;  /* 0x00000007ff0c7424 */ /* 0x000fe400078e00ff */
[----:B------:R-:W-:-:S08]  /*27580*/  IMAD.MOV.U32 R5, RZ, RZ, R14 ;  /* 0x000000ffff057224 */ /* 0x000fd000078e000e */
[----:B------:R-:W-:Y:S05]  /*27590*/  WARPSYNC.COLLECTIVE R15, `(.L_x_1045) ;  /* 0x000000000f087348 */ /* 0x000fea0003c00000 */
[----:B------:R0:W1:Y:S02]  /*275a0*/  SHFL.IDX P6, R14, R13, R12, R11 ;  /* 0x0000000c0d0e7389 */ /* 0x00006400000c000b */
[----:B01----:R-:W-:Y:S01]  /*275b0*/  ENDCOLLECTIVE ;  /* 0x000000000000791b */ /* 0x003fe20003800000 */
.L_x_1045:
[----:B------:R-:W-:-:S04]  /*275c0*/  @!P4 LEA R5, P3, R17, R5, 0x1 ;  /* 0x000000051105c211 */ /* 0x000fc800078608ff */
[----:B------:R-:W-:-:S05]  /*275d0*/  @!P4 IADD3.X R6, RZ, R6, RZ, P3, !PT ;  /* 0x00000006ff06c210 */ /* 0x000fca0001ffe4ff */
[----:B------:R-:W-:Y:S01]  /*275e0*/  @!P4 IMAD.MOV.U32 R7, RZ, RZ, R6 ;  /* 0x000000ffff07c224 */ /* 0x000fe200078e0006 */
[----:B------:R-:W-:Y:S01]  /*275f0*/  MOV R13, R4 ;  /* 0x00000004000d7202 */ /* 0x000fe20000000f00 */
        /* <DEDUP_REMOVED lines=10> */
.L_x_1046:
[----:B------:R-:W-:Y:S01]  /*276a0*/  @!PT LDS RZ, [RZ] ;  /* 0x00000000fffff984 */ /* 0x000fe20000000800 */
[----:B------:R-:W-:Y:S01]  /*276b0*/  @!PT LDS RZ, [RZ] ;  /* 0x00000000fffff984 */ /* 0x000fe20000000800 */
[----:B------:R-:W-:Y:S01]  /*276c0*/  @!PT LDS RZ, [RZ] ;  /* 0x00000000fffff984 */ /* 0x000fe20000000800 */
[----:B------:R0:W-:Y:S01]  /*276d0*/  @!P4 LDGSTS.E.BYPASS.LTC128B.128 [R10+0x20400], desc[UR60][R6.64+0x100], !P0 ;  /* 0x20400100060acfae */ /* 0x0001e2000c101d7c */
[----:B------:R-:W-:Y:S01]  /*276e0*/  IMAD.MOV.U32 R3, RZ, RZ, R14 ;  /* 0x000000ffff037224 */ /* 0x000fe200078e000e */
[----:B------:R-:W-:Y:S06]  /*276f0*/  BRA `(.L_x_1047) ;  /* 0xffffffa800f87947 */ /* 0x000fec000383ffff */
.L_x_904:
[----:B0-----:R-:W3:Y:S02]  /*27700*/  LDL R2, [R1+0x4] ;  /* 0x0000040001027983 */ /* 0x001ee40000100800 */
[----:B---3--:R0:W1:Y:S02]  /*27710*/  SYNCS.PHASECHK.TRANS64.TRYWAIT P0, [R2+URZ+0x36820], R0 ;  /* 0x03682000020075a7 */ /* 0x008064000800017f */
[----:B-1----:R-:W-:Y:S05]  /*27720*/  @!P0 NANOSLEEP.SYNCS 0x989680 ;  /* 0x009896800000895d */ /* 0x002fea0003900000 */
[----:B------:R-:W1:Y:S02]  /*27730*/  @!P0 SYNCS.PHASECHK.TRANS64 P0, [R2+URZ+0x36820], R0 ;  /* 0x03682000020085a7 */ /* 0x000e64000800007f */
[----:B-1----:R-:W-:Y:S05]  /*27740*/  @!P0 BRA `(.L_x_904) ;  /* 0xfffffffc00ec8947 */ /* 0x002fea000383ffff */
[----:B------:R-:W-:Y:S05]  /*27750*/  BRA `(.L_x_1048) ;  /* 0xffffffac007c7947 */ /* 0x000fea000383ffff */
.L_x_913:
[----:B-1----:R1:W3:Y:S02]  /*27760*/  SYNCS.PHASECHK.TRANS64.TRYWAIT P0, [R3+URZ+0x36840], R2 ;  /* 0x03684002030075a7 */ /* 0x0022e4000800017f */
[----:B---3--:R-:W-:Y:S05]  /*27770*/  @!P0 NANOSLEEP.SYNCS 0x989680 ;  /* 0x009896800000895d */ /* 0x008fea0003900000 */
[----:B------:R-:W3:Y:S02]  /*27780*/  @!P0 SYNCS.PHASECHK.TRANS64 P0, [R3+URZ+0x36840], R2 ;  /* 0x03684002030085a7 */ /* 0x000ee4000800007f */
[----:B---3--:R-:W-:Y:S05]  /*27790*/  @!P0 BRA `(.L_x_913) ;  /* 0xfffffffc00f08947 */ /* 0x008fea000383ffff */
[----:B------:R-:W-:Y:S05]  /*277a0*/  BRA `(.L_x_1049) ;  /* 0xffffffb000487947 */ /* 0x000fea000383ffff */
.L_x_920:
[----:B0-----:R0:W1:Y:S02]  /*277b0*/  SYNCS.PHASECHK.TRANS64.TRYWAIT P0, [R3+URZ+0x60], R2 ;  /* 0x00006002030075a7 */ /* 0x001064000800017f */
[----:B-1----:R-:W-:Y:S05]  /*277c0*/  @!P0 NANOSLEEP.SYNCS 0x989680 ;  /* 0x009896800000895d */ /* 0x002fea0003900000 */
[----:B------:R-:W1:Y:S02]  /*277d0*/  @!P0 SYNCS.PHASECHK.TRANS64 P0, [R3+URZ+0x60], R2 ;  /* 0x00006002030085a7 */ /* 0x000e64000800007f */
[----:B-1----:R-:W-:Y:S05]  /*277e0*/  @!P0 BRA `(.L_x_920) ;  /* 0xfffffffc00f08947 */ /* 0x002fea000383ffff */
[----:B------:R-:W-:Y:S05]  /*277f0*/  BRA `(.L_x_1050) ;  /* 0xffffffb400647947 */ /* 0x000fea000383ffff */
.L_x_930:
[----:B---3--:R3:W4:Y:S02]  /*27800*/  SYNCS.PHASECHK.TRANS64.TRYWAIT P0, [R3+URZ+0x36840], R2 ;  /* 0x03684002030075a7 */ /* 0x008724000800017f */
[----:B----4-:R-:W-:Y:S05]  /*27810*/  @!P0 NANOSLEEP.SYNCS 0x989680 ;  /* 0x009896800000895d */ /* 0x010fea0003900000 */
[----:B------:R-:W4:Y:S02]  /*27820*/  @!P0 SYNCS.PHASECHK.TRANS64 P0, [R3+URZ+0x36840], R2 ;  /* 0x03684002030085a7 */ /* 0x000f24000800007f */
[----:B----4-:R-:W-:Y:S05]  /*27830*/  @!P0 BRA `(.L_x_930) ;  /* 0xfffffffc00f08947 */ /* 0x010fea000383ffff */
[----:B------:R-:W-:Y:S05]  /*27840*/  BRA `(.L_x_1051) ;  /* 0xffffffbc004c7947 */ /* 0x000fea000383ffff */
.L_x_937:
[----:B--2---:R2:W3:Y:S02]  /*27850*/  SYNCS.PHASECHK.TRANS64.TRYWAIT P0, [R2+URZ+0x60], R3 ;  /* 0x00006003020075a7 */ /* 0x0044e4000800017f */
[----:B---3--:R-:W-:Y:S05]  /*27860*/  @!P0 NANOSLEEP.SYNCS 0x989680 ;  /* 0x009896800000895d */ /* 0x008fea0003900000 */
[----:B------:R-:W3:Y:S02]  /*27870*/  @!P0 SYNCS.PHASECHK.TRANS64 P0, [R2+URZ+0x60], R3 ;  /* 0x00006003020085a7 */ /* 0x000ee4000800007f */
[----:B---3--:R-:W-:Y:S05]  /*27880*/  @!P0 BRA `(.L_x_937) ;  /* 0xfffffffc00f08947 */ /* 0x008fea000383ffff */
[----:B------:R-:W-:Y:S05]  /*27890*/  BRA `(.L_x_1052) ;  /* 0xffffffc000687947 */ /* 0x000fea000383ffff */
.L_x_947:
[----:B----4-:R4:W0:Y:S02]  /*278a0*/  SYNCS.PHASECHK.TRANS64.TRYWAIT P0, [R2+URZ+0x36840], R3 ;  /* 0x03684003020075a7 */ /* 0x010824000800017f */
[----:B0-----:R-:W-:Y:S05]  /*278b0*/  @!P0 NANOSLEEP.SYNCS 0x989680 ;  /* 0x009896800000895d */ /* 0x001fea0003900000 */
[----:B------:R-:W0:Y:S02]  /*278c0*/  @!P0 SYNCS.PHASECHK.TRANS64 P0, [R2+URZ+0x36840], R3 ;  /* 0x03684003020085a7 */ /* 0x000e24000800007f */
[----:B0-----:R-:W-:Y:S05]  /*278d0*/  @!P0 BRA `(.L_x_947) ;  /* 0xfffffffc00f08947 */ /* 0x001fea000383ffff */
[----:B------:R-:W-:Y:S05]  /*278e0*/  BRA `(.L_x_1053) ;  /* 0xffffffc8001c7947 */ /* 0x000fea000383ffff */
.L_x_954:
[----:B0-----:R0:W2:Y:S02]  /*278f0*/  SYNCS.PHASECHK.TRANS64.TRYWAIT P0, [R2+URZ+0x60], R5 ;  /* 0x00006005020075a7 */ /* 0x0010a4000800017f */
[----:B--2---:R-:W-:Y:S05]  /*27900*/  @!P0 NANOSLEEP.SYNCS 0x989680 ;  /* 0x009896800000895d */ /* 0x004fea0003900000 */
[----:B------:R-:W2:Y:S02]  /*27910*/  @!P0 SYNCS.PHASECHK.TRANS64 P0, [R2+URZ+0x60], R5 ;  /* 0x00006005020085a7 */ /* 0x000ea4000800007f */
[----:B--2---:R-:W-:Y:S05]  /*27920*/  @!P0 BRA `(.L_x_954) ;  /* 0xfffffffc00f08947 */ /* 0x004fea000383ffff */
[----:B------:R-:W-:Y:S05]  /*27930*/  BRA `(.L_x_1054) ;  /* 0xffffffcc00387947 */ /* 0x000fea000383ffff */
.L_x_966:
[----:B0-----:R0:W2:Y:S02]  /*27940*/  SYNCS.PHASECHK.TRANS64.TRYWAIT P0, [R2+URZ+0x36860], R0 ;  /* 0x03686000020075a7 */ /* 0x0010a4000800017f */
[----:B--2---:R-:W-:Y:S05]  /*27950*/  @!P0 NANOSLEEP.SYNCS 0x989680 ;  /* 0x009896800000895d */ /* 0x004fea0003900000 */
[----:B------:R-:W2:Y:S02]  /*27960*/  @!P0 SYNCS.PHASECHK.TRANS64 P0, [R2+URZ+0x36860], R0 ;  /* 0x03686000020085a7 */ /* 0x000ea4000800007f */
[----:B--2---:R-:W-:Y:S05]  /*27970*/  @!P0 BRA `(.L_x_966) ;  /* 0xfffffffc00f08947 */ /* 0x004fea000383ffff */
[----:B------:R-:W-:Y:S05]  /*27980*/  BRA `(.L_x_1055) ;  /* 0xffffffd000d07947 */ /* 0x000fea000383ffff */
.L_x_974:
[----:B------:R-:W-:Y:S01]  /*27990*/  BSSY B0, `(.L_x_1056) ;  /* 0x0000008000007945 */ /* 0x000fe20003800000 */
[----:B------:R-:W-:Y:S01]  /*279a0*/  IMAD.MOV.U32 R13, RZ, RZ, R16 ;  /* 0x000000ffff0d7224 */ /* 0x000fe200078e0010 */
[----:B------:R-:W-:Y:S01]  /*279b0*/  MOV R12, RZ ;  /* 0x000000ff000c7202 */ /* 0x000fe20000000f00 */
[----:B------:R-:W-:Y:S02]  /*279c0*/  IMAD.MOV.U32 R11, RZ, RZ, 0x1f ;  /* 0x0000001fff0b7424 */ /* 0x000fe400078e00ff */
[----:B------:R-:W-:-:S07]  /*279d0*/  IMAD.MOV.U32 R15, RZ, RZ, -0x1 ;  /* 0xffffffffff0f7424 */ /* 0x000fce00078e00ff */
[----:B-1--45:R-:W-:Y:S05]  /*279e0*/  WARPSYNC.COLLECTIVE R15, `(.L_x_1057) ;  /* 0x000000000f087348 */ /* 0x032fea0003c00000 */
[----:B------:R0:W2:Y:S02]  /*279f0*/  SHFL.IDX P6, R14, R13, R12, R11 ;  /* 0x0000000c0d0e7389 */ /* 0x0000a400000c000b */
[----:B012-45:R-:W-:Y:S01]  /*27a00*/  ENDCOLLECTIVE ;  /* 0x000000000000791b */ /* 0x037fe20003800000 */
.L_x_1057:
[----:B------:R-:W-:Y:S05]  /*27a10*/  BSYNC B0 ;  /* 0x0000000000007941 */ /* 0x000fea0003800000 */
.L_x_1056:
[----:B------:R-:W-:Y:S01]  /*27a20*/  IMAD.MOV.U32 R13, RZ, RZ, R16 ;  /* 0x000000ffff0d7224 */ /* 0x000fe200078e0010 */
[----:B------:R-:W-:Y:S01]  /*27a30*/  MOV R11, 0x1f ;  /* 0x0000001f000b7802 */ /* 0x000fe20000000f00 */
[----:B------:R-:W-:Y:S01]  /*27a40*/  IMAD.MOV.U32 R12, RZ, RZ, 0x1 ;  /* 0x00000001ff0c7424 */ /* 0x000fe200078e00ff */
[----:B------:R-:W-:Y:S01]  /*27a50*/  MOV R0, R14 ;  /* 0x0000000e00007202 */ /* 0x000fe20000000f00 */
[----:B------:R-:W-:Y:S01]  /*27a60*/  IMAD.MOV.U32 R15, RZ, RZ, -0x1 ;  /* 0xffffffffff0f7424 */ /* 0x000fe200078e00ff */
[----:B------:R-:W-:-:S07]  /*27a70*/  IADD3 R5, R19, R7, RZ ;  /* 0x0000000713057210 */ /* 0x000fce0007ffe0ff */
[----:B------:R-:W-:Y:S05]  /*27a80*/  WARPSYNC.COLLECTIVE R15, `(.L_x_1058) ;  /* 0x000000000f087348 */ /* 0x000fea0003c00000 */
[----:B------:R0:W1:Y:S02]  /*27a90*/  SHFL.IDX P6, R14, R13, R12, R11 ;  /* 0x0000000c0d0e7389 */ /* 0x00006400000c000b */
[----:B01----:R-:W-:Y:S01]  /*27aa0*/  ENDCOLLECTIVE ;  /* 0x000000000000791b */ /* 0x003fe20003800000 */
.L_x_1058:
        /* <DEDUP_REMOVED lines=13> */
[----:B------:R-:W-:-:S04]  /*27b80*/  ISETP.NE.AND P1, PT, R7, RZ, PT ;  /* 0x000000ff0700720c */ /* 0x000fc80003f25270 */
[----:B------:R-:W-:-:S09]  /*27b90*/  MOV R13, R2 ;  /* 0x00000002000d7202 */ /* 0x000fd20000000f00 */
[----:B------:R-:W-:Y:S05]  /*27ba0*/  WARPSYNC.COLLECTIVE R15, `(.L_x_1059) ;  /* 0x000000000f087348 */ /* 0x000fea0003c00000 */
[----:B------:R0:W1:Y:S02]  /*27bb0*/  SHFL.UP P6, R14, R13, R12, R11 ;  /* 0x0400000c0d0e7389 */ /* 0x00006400000c000b */
[----:B01----:R-:W-:Y:S01]  /*27bc0*/  ENDCOLLECTIVE ;  /* 0x000000000000791b */ /* 0x003fe20003800000 */
.L_x_1059:
[----:B------:R-:W-:Y:S02]  /*27bd0*/  IMAD.MOV.U32 R12, RZ, RZ, 0x2 ;  /* 0x00000002ff0c7424 */ /* 0x000fe400078e00ff */
[----:B------:R-:W-:-:S05]  /*27be0*/  IMAD.MOV.U32 R3, RZ, RZ, R14 ;  /* 0x000000ffff037224 */ /* 0x000fca00078e000e */
[----:B------:R-:W-:-:S04]  /*27bf0*/  SEL R3, R3, RZ, P1 ;  /* 0x000000ff03037207 */ /* 0x000fc80000800000 */
[----:B------:R-:W-:-:S05]  /*27c00*/  IADD3 R3, R2, R3, RZ ;  /* 0x0000000302037210 */ /* 0x000fca0007ffe0ff */
[----:B------:R-:W-:-:S07]  /*27c10*/  IMAD.MOV.U32 R13, RZ, RZ, R3 ;  /* 0x000000ffff0d7224 */ /* 0x000fce00078e0003 */
[----:B------:R-:W-:Y:S05]  /*27c20*/  WARPSYNC.COLLECTIVE R15, `(.L_x_1060) ;  /* 0x000000000f087348 */ /* 0x000fea0003c00000 */
[----:B------:R0:W1:Y:S02]  /*27c30*/  SHFL.UP P6, R14, R13, R12, R11 ;  /* 0x0400000c0d0e7389 */ /* 0x00006400000c000b */
[----:B01----:R-:W-:Y:S01]  /*27c40*/  ENDCOLLECTIVE ;  /* 0x000000000000791b */ /* 0x003fe20003800000 */
.L_x_1060:
[----:B------:R-:W-:Y:S02]  /*27c50*/  MOV R12, 0x4 ;  /* 0x00000004000c7802 */ /* 0x000fe40000000f00 */
[----:B------:R-:W-:-:S04]  /*27c60*/  MOV R5, R14 ;  /* 0x0000000e00057202 */ /* 0x000fc80000000f00 */
[----:B------:R-:W-:-:S05]  /*27c70*/  SEL R5, R5, RZ, P2 ;  /* 0x000000ff05057207 */ /* 0x000fca0001000000 */
[----:B------:R-:W-:-:S04]  /*27c80*/  IMAD.IADD R3, R3, 0x1, R5 ;  /* 0x0000000103037824 */ /* 0x000fc800078e0205 */
[----:B------:R-:W-:-:S07]  /*27c90*/  IMAD.MOV.U32 R13, RZ, RZ, R3 ;  /* 0x000000ffff0d7224 */ /* 0x000fce00078e0003 */
[----:B------:R-:W-:Y:S05]  /*27ca0*/  WARPSYNC.COLLECTIVE R15, `(.L_x_1061) ;  /* 0x000000000f087348 */ /* 0x000fea0003c00000 */
[----:B------:R0:W1:Y:S02]  /*27cb0*/  SHFL.UP P6, R14, R13, R12, R11 ;  /* 0x0400000c0d0e7389 */ /* 0x00006400000c000b */
[----:B01----:R-:W-:Y:S01]  /*27cc0*/  ENDCOLLECTIVE ;  /* 0x000000000000791b */ /* 0x003fe20003800000 */
.L_x_1061:
[----:B------:R-:W-:Y:S02]  /*27cd0*/  IMAD.MOV.U32 R12, RZ, RZ, 0x8 ;  /* 0x00000008ff0c7424 */ /* 0x000fe400078e00ff */
[----:B------:R-:W-:-:S05]  /*27ce0*/  IMAD.MOV.U32 R5, RZ, RZ, R14 ;  /* 0x000000ffff057224 */ /* 0x000fca00078e000e */
[----:B------:R-:W-:-:S05]  /*27cf0*/  SEL R5, R5, RZ, P3 ;  /* 0x000000ff05057207 */ /* 0x000fca0001800000 */
[----:B------:R-:W-:-:S05]  /*27d00*/  IMAD.IADD R3, R3, 0x1, R5 ;  /* 0x0000000103037824 */ /* 0x000fca00078e0205 */
[----:B------:R-:W-:-:S07]  /*27d10*/  MOV R13, R3 ;  /* 0x00000003000d7202 */ /* 0x000fce0000000f00 */
[----:B------:R-:W-:Y:S05]  /*27d20*/  WARPSYNC.COLLECTIVE R15, `(.L_x_1062) ;  /* 0x000000000f087348 */ /* 0x000fea0003c00000 */
[----:B------:R0:W1:Y:S02]  /*27d30*/  SHFL.UP P6, R14, R13, R12, R11 ;  /* 0x0400000c0d0e7389 */ /* 0x00006400000c000b */
[----:B01----:R-:W-:Y:S01]  /*27d40*/  ENDCOLLECTIVE ;  /* 0x000000000000791b */ /* 0x003fe20003800000 */
.L_x_1062:
        /* <DEDUP_REMOVED lines=8> */
.L_x_1063:
[----:B------:R-:W-:Y:S01]  /*27dd0*/  MOV R12, 0x1f ;  /* 0x0000001f000c7802 */ /* 0x000fe20000000f00 */
[----:B------:R-:W-:Y:S01]  /*27de0*/  IMAD.MOV.U32 R11, RZ, RZ, 0x1f ;  /* 0x0000001fff0b7424 */ /* 0x000fe200078e00ff */
[----:B------:R-:W-:-:S04]  /*27df0*/  MOV R5, R14 ;  /* 0x0000000e00057202 */ /* 0x000fc80000000f00 */
[----:B------:R-:W-:-:S05]  /*27e00*/  SEL R5, R5, RZ, P5 ;  /* 0x000000ff05057207 */ /* 0x000fca0002800000 */
[----:B------:R-:W-:-:S04]  /*27e10*/  IMAD.IADD R5, R3, 0x1, R5 ;  /* 0x0000000103057824 */ /* 0x000fc800078e0205 */
[----:B------:R-:W-:-:S07]  /*27e20*/  IMAD.MOV.U32 R13, RZ, RZ, R5 ;  /* 0x000000ffff0d7224 */ /* 0x000fce00078e0005 */
[----:B------:R-:W-:Y:S05]  /*27e30*/  WARPSYNC.COLLECTIVE R15, `(.L_x_1064) ;  /* 0x000000000f087348 */ /* 0x000fea0003c00000 */
[----:B------:R0:W1:Y:S02]  /*27e40*/  SHFL.IDX P6, R14, R13, R12, R11 ;  /* 0x0000000c0d0e7389 */ /* 0x00006400000c000b */
[----:B01----:R-:W-:Y:S01]  /*27e50*/  ENDCOLLECTIVE ;  /* 0x000000000000791b */ /* 0x003fe20003800000 */
.L_x_1064:
[----:B------:R-:W-:Y:S01]  /*27e60*/  IMAD.MOV.U32 R6, RZ, RZ, R14 ;  /* 0x000000ffff067224 */ /* 0x000fe200078e000e */
[----:B------:R-:W-:Y:S06]  /*27e70*/  BRA `(.L_x_1065) ;  /* 0xffffffd400947947 */ /* 0x000fec000383ffff */
.L_x_979:
[----:B------:R-:W-:Y:S01]  /*27e80*/  BSSY B0, `(.L_x_1066) ;  /* 0x0000008000007945 */ /* 0x000fe20003800000 */
[----:B-----5:R-:W-:Y:S01]  /*27e90*/  MOV R13, R2 ;  /* 0x00000002000d7202 */ /* 0x020fe20000000f00 */
[----:B------:R-:W-:Y:S01]  /*27ea0*/  IMAD.MOV.U32 R12, RZ, RZ, 0x1 ;  /* 0x00000001ff0c7424 */ /* 0x000fe200078e00ff */
[----:B------:R-:W-:Y:S01]  /*27eb0*/  MOV R15, 0xffffffff ;  /* 0xffffffff000f7802 */ /* 0x000fe20000000f00 */
[----:B------:R-:W-:-:S07]  /*27ec0*/  IMAD.MOV.U32 R11, RZ, RZ, RZ ;  /* 0x000000ffff0b7224 */ /* 0x000fce00078e00ff */
[----:B01----:R-:W-:Y:S05]  /*27ed0*/  WARPSYNC.COLLECTIVE R15, `(.L_x_1067) ;  /* 0x000000000f087348 */ /* 0x003fea0003c00000 */
[----:B------:R2:W3:Y:S02]  /*27ee0*/  SHFL.UP P6, R14, R13, R12, R11 ;  /* 0x0400000c0d0e7389 */ /* 0x0004e400000c000b */
[----:B0123--:R-:W-:Y:S01]  /*27ef0*/  ENDCOLLECTIVE ;  /* 0x000000000000791b */ /* 0x00ffe20003800000 */
.L_x_1067:
[----:B------:R-:W-:Y:S05]  /*27f00*/  BSYNC B0 ;  /* 0x0000000000007941 */ /* 0x000fea0003800000 */
.L_x_1066:
[----:B------:R-:W-:Y:S01]  /*27f10*/  IMAD.MOV.U32 R3, RZ, RZ, R14 ;  /* 0x000000ffff037224 */ /* 0x000fe200078e000e */
[----:B------:R-:W-:Y:S01]  /*27f20*/  MOV R15, 0xffffffff ;  /* 0xffffffff000f7802 */ /* 0x000fe20000000f00 */
[----:B------:R-:W-:Y:S02]  /*27f30*/  IMAD.MOV.U32 R12, RZ, RZ, 0x2 ;  /* 0x00000002ff0c7424 */ /* 0x000fe400078e00ff */
[----:B------:R-:W-:Y:S01]  /*27f40*/  IMAD.MOV.U32 R11, RZ, RZ, RZ ;  /* 0x000000ffff0b7224 */ /* 0x000fe200078e00ff */
[----:B------:R-:W-:-:S05]  /*27f50*/  SEL R3, R3, RZ, P1 ;  /* 0x000000ff03037207 */ /* 0x000fca0000800000 */
[----:B------:R-:W-:-:S05]  /*27f60*/  IMAD.IADD R3, R2, 0x1, R3 ;  /* 0x0000000102037824 */ /* 0x000fca00078e0203 */
[----:B------:R-:W-:-:S07]  /*27f70*/  MOV R13, R3 ;  /* 0x00000003000d7202 */ /* 0x000fce0000000f00 */
[----:B------:R-:W-:Y:S05]  /*27f80*/  WARPSYNC.COLLECTIVE R15, `(.L_x_1068) ;  /* 0x000000000f087348 */ /* 0x000fea0003c00000 */
[----:B------:R0:W1:Y:S02]  /*27f90*/  SHFL.UP P6, R14, R13, R12, R11 ;  /* 0x0400000c0d0e7389 */ /* 0x00006400000c000b */
[----:B01----:R-:W-:Y:S01]  /*27fa0*/  ENDCOLLECTIVE ;  /* 0x000000000000791b */ /* 0x003fe20003800000 */
.L_x_1068:
        /* <DEDUP_REMOVED lines=8> */
.L_x_1069:
        /* <DEDUP_REMOVED lines=8> */
.L_x_1070:
        /* <DEDUP_REMOVED lines=8> */
.L_x_1071:
[----:B------:R-:W-:Y:S02]  /*28130*/  IMAD.MOV.U32 R12, RZ, RZ, 0x1f ;  /* 0x0000001fff0c7424 */ /* 0x000fe400078e00ff */
[----:B------:R-:W-:Y:S02]  /*28140*/  IMAD.MOV.U32 R11, RZ, RZ, 0x1f ;  /* 0x0000001fff0b7424 */ /* 0x000fe400078e00ff */
[----:B------:R-:W-:-:S05]  /*28150*/  IMAD.MOV.U32 R5, RZ, RZ, R14 ;  /* 0x000000ffff057224 */ /* 0x000fca00078e000e */
[----:B------:R-:W-:-:S05]  /*28160*/  SEL R5, R5, RZ, P5 ;  /* 0x000000ff05057207 */ /* 0x000fca0002800000 */
[----:B------:R-:W-:-:S05]  /*28170*/  IMAD.IADD R5, R3, 0x1, R5 ;  /* 0x0000000103057824 */ /* 0x000fca00078e0205 */
[----:B------:R-:W-:-:S07]  /*28180*/  MOV R13, R5 ;  /* 0x00000005000d7202 */ /* 0x000fce0000000f00 */
[----:B------:R-:W-:Y:S05]  /*28190*/  WARPSYNC.COLLECTIVE R15, `(.L_x_1072) ;  /* 0x000000000f087348 */ /* 0x000fea0003c00000 */
[----:B------:R0:W1:Y:S02]  /*281a0*/  SHFL.IDX P6, R14, R13, R12, R11 ;  /* 0x0000000c0d0e7389 */ /* 0x00006400000c000b */
[----:B01----:R-:W-:Y:S01]  /*281b0*/  ENDCOLLECTIVE ;  /* 0x000000000000791b */ /* 0x003fe20003800000 */
.L_x_1072:
[----:B------:R-:W-:Y:S01]  /*281c0*/  MOV R6, R14 ;  /* 0x0000000e00067202 */ /* 0x000fe20000000f00 */
[----:B------:R-:W-:Y:S06]  /*281d0*/  BRA `(.L_x_1073) ;  /* 0xffffffd400587947 */ /* 0x000fec000383ffff */
.L_x_981:
[----:B------:R-:W-:Y:S01]  /*281e0*/  BSSY B0, `(.L_x_1074) ;  /* 0x0000006000007945 */ /* 0x000fe20003800000 */
[----:B------:R-:W-:Y:S01]  /*281f0*/  PLOP3.LUT P6, PT, P6, PT, PT, 0x8, 0x0 ;  /* 0x000000000000781c */ /* 0x000fe200037ce170 */
[----:B------:R-:W-:-:S12]  /*28200*/  IMAD.MOV.U32 R15, RZ, RZ, -0x1 ;  /* 0xffffffffff0f7424 */ /* 0x000fd800078e00ff */
[----:B01---5:R-:W-:Y:S05]  /*28210*/  WARPSYNC.COLLECTIVE R15, `(.L_x_1075) ;  /* 0x000000000f087348 */ /* 0x023fea0003c00000 */
[----:B------:R-:W-:Y:S01]  /*28220*/  VOTE.ANY R14, PT, P6 ;  /* 0x00000000000e7806 */ /* 0x000fe200030e0100 */
[----:B01---5:R-:W-:Y:S06]  /*28230*/  ENDCOLLECTIVE ;  /* 0x000000000000791b */ /* 0x023fec0003800000 */
.L_x_1075:
[----:B------:R-:W-:Y:S05]  /*28240*/  BSYNC B0 ;  /* 0x0000000000007941 */ /* 0x000fea0003800000 */
.L_x_1074:
[----:B------:R-:W-:Y:S01]  /*28250*/  IMAD.MOV.U32 R3, RZ, RZ, R14 ;  /* 0x000000ffff037224 */ /* 0x000fe200078e000e */
[----:B------:R-:W-:Y:S01]  /*28260*/  MOV R13, R2 ;  /* 0x00000002000d7202 */ /* 0x000fe20000000f00 */
[----:B------:R-:W-:Y:S01]  /*28270*/  IMAD.MOV.U32 R11, RZ, RZ, 0x1f ;  /* 0x0000001fff0b7424 */ /* 0x000fe200078e00ff */
[----:B------:R-:W-:Y:S01]  /*28280*/  MOV R15, 0xffffffff ;  /* 0xffffffff000f7802 */ /* 0x000fe20000000f00 */
[----:B------:R-:W0:Y:S02]  /*28290*/  POPC R4, R3 ;  /* 0x0000000300047309 */ /* 0x000e240000000000 */
[----:B0-----:R-:W-:-:S07]  /*282a0*/  IMAD.MOV.U32 R12, RZ, RZ, R4 ;  /* 0x000000ffff0c7224 */ /* 0x001fce00078e0004 */
[----:B------:R-:W-:Y:S05]  /*282b0*/  WARPSYNC.COLLECTIVE R15, `(.L_x_1076) ;  /* 0x000000000f087348 */ /* 0x000fea0003c00000 */
[----:B------:R0:W1:Y:S02]  /*282c0*/  SHFL.IDX P6, R14, R13, R12, R11 ;  /* 0x0000000c0d0e7389 */ /* 0x00006400000c000b */
[----:B01----:R-:W-:Y:S01]  /*282d0*/  ENDCOLLECTIVE ;  /* 0x000000000000791b */ /* 0x003fe20003800000 */
.L_x_1076:
[----:B------:R-:W-:Y:S01]  /*282e0*/  IMAD.MOV.U32 R17, RZ, RZ, R14 ;  /* 0x000000ffff117224 */ /* 0x000fe200078e000e */
[----:B------:R-:W-:Y:S06]  /*282f0*/  BRA `(.L_x_1077) ;  /* 0xffffffd400487947 */ /* 0x000fec000383ffff */
.L_x_983:
[----:B------:R-:W-:Y:S01]  /*28300*/  BSSY B0, `(.L_x_1078) ;  /* 0x0000007000007945 */ /* 0x000fe20003800000 */
[----:B------:R-:W-:Y:S01]  /*28310*/  IMAD.MOV.U32 R13, RZ, RZ, R5 ;  /* 0x000000ffff0d7224 */ /* 0x000fe200078e0005 */
[----:B------:R-:W-:Y:S01]  /*28320*/  MOV R11, 0x1f ;  /* 0x0000001f000b7802 */ /* 0x000fe20000000f00 */
[----:B------:R-:W-:-:S07]  /*28330*/  IMAD.MOV.U32 R15, RZ, RZ, -0x1 ;  /* 0xffffffffff0f7424 */ /* 0x000fce00078e00ff */
[----:B01-3-5:R-:W-:Y:S05]  /*28340*/  WARPSYNC.COLLECTIVE R15, `(.L_x_1079) ;  /* 0x000000000f087348 */ /* 0x02bfea0003c00000 */
[----:B------:R2:W4:Y:S02]  /*28350*/  SHFL.IDX P6, R14, R13, R12, R11 ;  /* 0x0000000c0d0e7389 */ /* 0x00052400000c000b */
[----:B012345:R-:W-:Y:S01]  /*28360*/  ENDCOLLECTIVE ;  /* 0x000000000000791b */ /* 0x03ffe20003800000 */
.L_x_1079:
[----:B------:R-:W-:Y:S05]  /*28370*/  BSYNC B0 ;  /* 0x0000000000007941 */ /* 0x000fea0003800000 */
.L_x_1078:
[----:B------:R-:W-:Y:S01]  /*28380*/  IMAD.MOV.U32 R2, RZ, RZ, R14 ;  /* 0x000000ffff027224 */ /* 0x000fe200078e000e */
[----:B------:R-:W-:Y:S06]  /*28390*/  BRA `(.L_x_982) ;  /* 0xffffffd4003c7947 */ /* 0x000fec000383ffff */
.L_x_987:
[----:B0-----:R0:W2:Y:S02]  /*283a0*/  SYNCS.PHASECHK.TRANS64.TRYWAIT P0, [R0+URZ+0x36820], R3 ;  /* 0x03682003000075a7 */ /* 0x0010a4000800017f */
[----:B--2---:R-:W-:Y:S05]  /*283b0*/  @!P0 NANOSLEEP.SYNCS 0x989680 ;  /* 0x009896800000895d */ /* 0x004fea0003900000 */
[----:B------:R-:W2:Y:S02]  /*283c0*/  @!P0 SYNCS.PHASECHK.TRANS64 P0, [R0+URZ+0x36820], R3 ;  /* 0x03682003000085a7 */ /* 0x000ea4000800007f */
[----:B--2---:R-:W-:Y:S05]  /*283d0*/  @!P0 BRA `(.L_x_987) ;  /* 0xfffffffc00f08947 */ /* 0x004fea000383ffff */
[----:B------:R-:W-:Y:S05]  /*283e0*/  BRA `(.L_x_1080) ;  /* 0xffffffd800307947 */ /* 0x000fea000383ffff */
.L_x_988:
[----:B------:R-:W2:Y:S01]  /*283f0*/  S2R R2, SR_TID.X ;  /* 0x0000000000027919 */ /* 0x000ea20000002100 */
[----:B------:R-:W-:Y:S01]  /*28400*/  BSSY B0, `(.L_x_1081) ;  /* 0x000000a000007945 */ /* 0x000fe20003800000 */
[----:B------:R-:W-:Y:S01]  /*28410*/  IMAD.MOV.U32 R12, RZ, RZ, RZ ;  /* 0x000000ffff0c7224 */ /* 0x000fe200078e00ff */
[----:B------:R-:W-:Y:S01]  /*28420*/  MOV R15, 0xffffffff ;  /* 0xffffffff000f7802 */ /* 0x000fe20000000f00 */
[----:B------:R-:W-:Y:S01]  /*28430*/  IMAD.MOV.U32 R11, RZ, RZ, 0x1f ;  /* 0x0000001fff0b7424 */ /* 0x000fe200078e00ff */
[----:B--2---:R-:W-:-:S04]  /*28440*/  SHF.R.U32.HI R2, RZ, 0x5, R2 ;  /* 0x00000005ff027819 */ /* 0x004fc80000011602 */
[----:B------:R-:W-:-:S04]  /*28450*/  LOP3.LUT R2, R2, 0x3, RZ, 0xc0, !PT ;  /* 0x0000000302027812 */ /* 0x000fc800078ec0ff */
[----:B------:R-:W-:-:S07]  /*28460*/  MOV R13, R2 ;  /* 0x00000002000d7202 */ /* 0x000fce0000000f00 */
[----:B01--45:R-:W-:Y:S05]  /*28470*/  WARPSYNC.COLLECTIVE R15, `(.L_x_1082) ;  /* 0x000000000f087348 */ /* 0x033fea0003c00000 */
[----:B------:R2:W3:Y:S02]  /*28480*/  SHFL.IDX P6, R14, R13, R12, R11 ;  /* 0x0000000c0d0e7389 */ /* 0x0004e400000c000b */
[----:B012345:R-:W-:Y:S01]  /*28490*/  ENDCOLLECTIVE ;  /* 0x000000000000791b */ /* 0x03ffe20003800000 */
.L_x_1082:
[----:B------:R-:W-:Y:S05]  /*284a0*/  BSYNC B0 ;  /* 0x0000000000007941 */ /* 0x000fea0003800000 */
.L_x_1081:
[----:B------:R-:W-:Y:S05]  /*284b0*/  BRA `(.L_x_1083) ;  /* 0xffffffd800187947 */ /* 0x000fea000383ffff */
.L_x_989:
[----:B------:R-:W-:Y:S01]  /*284c0*/  BSSY B0, `(.L_x_1084) ;  /* 0x0000006000007945 */ /* 0x000fe20003800000 */
[----:B------:R-:W-:-:S07]  /*284d0*/  IMAD.MOV.U32 R15, RZ, RZ, -0x1 ;  /* 0xffffffffff0f7424 */ /* 0x000fce00078e00ff */
[----:B012-45:R-:W-:Y:S05]  /*284e0*/  WARPSYNC.COLLECTIVE R15, `(.L_x_1085) ;  /* 0x000000000f0c7348 */ /* 0x037fea0003c00000 */
[----:B------:R-:W-:Y:S02]  /*284f0*/  ELECT P6, UR62, PT ;  /* 0x00000000003e782f */ /* 0x000fe400038c0000 */
[----:B------:R-:W-:Y:S01]  /*28500*/  MOV R14, UR62 ;  /* 0x0000003e000e7c02 */ /* 0x000fe20008000f00 */
[----:B012-45:R-:W-:Y:S10]  /*28510*/  ENDCOLLECTIVE ;  /* 0x000000000000791b */ /* 0x037ff40003800000 */
.L_x_1085:
[----:B------:R-:W-:Y:S05]  /*28520*/  BSYNC B0 ;  /* 0x0000000000007941 */ /* 0x000fea0003800000 */
.L_x_1084:
[----:B------:R-:W-:Y:S05]  /*28530*/  BRA `(.L_x_1086) ;  /* 0xffffffd8000c7947 */ /* 0x000fea000383ffff */
.L_x_991:
[----:B0-----:R0:W2:Y:S02]  /*28540*/  SYNCS.PHASECHK.TRANS64.TRYWAIT P0, [R6+URZ], R5 ;  /* 0x00000005060075a7 */ /* 0x0010a4000800017f */
[----:B--2---:R-:W-:Y:S05]  /*28550*/  @!P0 NANOSLEEP.SYNCS 0x989680 ;  /* 0x009896800000895d */ /* 0x004fea0003900000 */
[----:B------:R-:W2:Y:S02]  /*28560*/  @!P0 SYNCS.PHASECHK.TRANS64 P0, [R6+URZ], R5 ;  /* 0x00000005060085a7 */ /* 0x000ea4000800007f */
[----:B--2---:R-:W-:Y:S05]  /*28570*/  @!P0 BRA `(.L_x_991) ;  /* 0xfffffffc00f08947 */ /* 0x004fea000383ffff */
[----:B------:R-:W-:Y:S05]  /*28580*/  BRA `(.L_x_1087) ;  /* 0xffffffd800507947 */ /* 0x000fea000383ffff */
.L_x_992:
[----:B--2---:R2:W3:Y:S02]  /*28590*/  SYNCS.PHASECHK.TRANS64.TRYWAIT P0, [R7+URZ], R2 ;  /* 0x00000002070075a7 */ /* 0x0044e4000800017f */
[----:B---3--:R-:W-:Y:S05]  /*285a0*/  @!P0 NANOSLEEP.SYNCS 0x989680 ;  /* 0x009896800000895d */ /* 0x008fea0003900000 */
[----:B------:R-:W3:Y:S02]  /*285b0*/  @!P0 SYNCS.PHASECHK.TRANS64 P0, [R7+URZ], R2 ;  /* 0x00000002070085a7 */ /* 0x000ee4000800007f */
[----:B---3--:R-:W-:Y:S05]  /*285c0*/  @!P0 BRA `(.L_x_992) ;  /* 0xfffffffc00f08947 */ /* 0x008fea000383ffff */
[----:B------:R-:W-:Y:S05]  /*285d0*/  BRA `(.L_x_1088) ;  /* 0xffffffd800447947 */ /* 0x000fea000383ffff */
.L_x_994:
[----:B---3--:R3:W4:Y:S02]  /*285e0*/  SYNCS.PHASECHK.TRANS64.TRYWAIT P0, [R4+URZ], R5 ;  /* 0x00000005040075a7 */ /* 0x008724000800017f */
[----:B----4-:R-:W-:Y:S05]  /*285f0*/  @!P0 NANOSLEEP.SYNCS 0x989680 ;  /* 0x009896800000895d */ /* 0x010fea0003900000 */
[----:B------:R-:W4:Y:S02]  /*28600*/  @!P0 SYNCS.PHASECHK.TRANS64 P0, [R4+URZ], R5 ;  /* 0x00000005040085a7 */ /* 0x000f24000800007f */
[----:B----4-:R-:W-:Y:S05]  /*28610*/  @!P0 BRA `(.L_x_994) ;  /* 0xfffffffc00f08947 */ /* 0x010fea000383ffff */
[----:B------:R-:W-:Y:S05]  /*28620*/  BRA `(.L_x_1089) ;  /* 0xffffffd8004c7947 */ /* 0x000fea000383ffff */
.L_x_1090:
        /* <DEDUP_REMOVED lines=13> */
.L_x_3242:


//--------------------- .text._ZN7cutlass13device_kernelIN5flash11enable_sm90INS1_16FlashAttnFwdSm90INS1_25CollectiveMainloopFwdSm90ILi2EN4cute5tupleIJNS5_1CILi1EEES8_S8_EEENS6_IJNS7_ILi128EEENS7_ILi96EEENS7_ILi192EEEEEELi192ENS_6half_tEfNS_4arch4Sm90ELb0ELb1ELb0ELb0ELb0ELb0ELb0ELb1ELb1ELb1ELb0ELb0EEENS1_21CollectiveEpilogueFwdINS6_IJSA_SC_SB_EEES9_SE_SG_Li256ELb0ELb1ELb0ELb0EEENS1_30DynamicPersistentTileSchedulerILi256ELi128ELb0ELb1ELb1EEEEEEEEEvNT_6ParamsE --------------------------
	.section	.text._ZN7cutlass13device_kernelIN5flash11enable_sm90INS1_16FlashAttnFwdSm90INS1_25CollectiveMainloopFwdSm90ILi2EN4cute5tupleIJNS5_1CILi1EEES8_S8_EEENS6_IJNS7_ILi128EEENS7_ILi96EEENS7_ILi192EEEEEELi192ENS_6half_tEfNS_4arch4Sm90ELb0ELb1ELb0ELb0ELb0ELb0ELb0ELb1ELb1ELb1ELb0ELb0EEENS1_21CollectiveEpilogueFwdINS6_IJSA_SC_SB_EEES9_SE_SG_Li256ELb0ELb1ELb0ELb0EEENS1_30DynamicPersistentTileSchedulerILi256ELi128ELb0ELb1ELb1EEEEEEEEEvNT_6ParamsE,"ax",@progbits
	.align	128
.text._ZN7cutlass13device_kernelIN5flash11enable_sm90INS1_16FlashAttnFwdSm90INS1_25CollectiveMainloopFwdSm90ILi2EN4cute5tupleIJNS5_1CILi1EEES8_S8_EEENS6_IJNS7_ILi128EEENS7_ILi96EEENS7_ILi192EEEEEELi192ENS_6half_tEfNS_4arch4Sm90ELb0ELb1ELb0ELb0ELb0ELb0ELb0ELb1ELb1ELb1ELb0ELb0EEENS1_21CollectiveEpilogueFwdINS6_IJSA_SC_SB_EEES9_SE_SG_Li256ELb0ELb1ELb0ELb0EEENS1_30DynamicPersistentTileSchedulerILi256ELi128ELb0ELb1ELb1EEEEEEEEEvNT_6ParamsE:
        .type           _ZN7cutlass13device_kernelIN5flash11enable_sm90INS1_16FlashAttnFwdSm90INS1_25CollectiveMainloopFwdSm90ILi2EN4cute5tupleIJNS5_1CILi1EEES8_S8_EEENS6_IJNS7_ILi128EEENS7_ILi96EEENS7_ILi192EEEEEELi192ENS_6half_tEfNS_4arch4Sm90ELb0ELb1ELb0ELb0ELb0ELb0ELb0ELb1ELb1ELb1ELb0ELb0EEENS1_21CollectiveEpilogueFwdINS6_IJSA_SC_SB_EEES9_SE_SG_Li256ELb0ELb1ELb0ELb0EEENS1_30DynamicPersistentTileSchedulerILi256ELi128ELb0ELb1ELb1EEEEEEEEEvNT_6ParamsE,@function
        .size           _ZN7cutlass13device_kernelIN5flash11enable_sm90INS1_16FlashAttnFwdSm90INS1_25CollectiveMainloopFwdSm90ILi2EN4cute5tupleIJNS5_1CILi1EEES8_S8_EEENS6_IJNS7_ILi128EEENS7_ILi96EEENS7_ILi192EEEEEELi192ENS_6half_tEfNS_4arch4Sm90ELb0ELb1ELb0ELb0ELb0ELb0ELb0ELb1ELb1ELb1ELb0ELb0EEENS1_21CollectiveEpilogueFwdINS6_IJSA_SC_SB_EEES9_SE_SG_Li256ELb0ELb1ELb0ELb0EEENS1_30DynamicPersistentTileSchedulerILi256ELi128ELb0ELb1ELb1EEEEEEEEEvNT_6ParamsE,(.L_x_3243 - _ZN7cutlass13device_kernelIN5flash11enable_sm90INS1_16FlashAttnFwdSm90INS1_25CollectiveMainloopFwdSm90ILi2EN4cute5tupleIJNS5_1CILi1EEES8_S8_EEENS6_IJNS7_ILi128EEENS7_ILi96EEENS7_ILi192EEEEEELi192ENS_6half_tEfNS_4arch4Sm90ELb0ELb1ELb0ELb0ELb0ELb0ELb0ELb1ELb1ELb1ELb0ELb0EEENS1_21CollectiveEpilogueFwdINS6_IJSA_SC_SB_EEES9_SE_SG_Li256ELb0ELb1ELb0ELb0EEENS1_30DynamicPersistentTileSchedulerILi256ELi128ELb0ELb1ELb1EEEEEEEEEvNT_6ParamsE)
        .other          _ZN7cutlass13device_kernelIN5flash11enable_sm90INS1_16FlashAttnFwdSm90INS1_25CollectiveMainloopFwdSm90ILi2EN4cute5tupleIJNS5_1CILi1EEES8_S8_EEENS6_IJNS7_ILi128EEENS7_ILi96EEENS7_ILi192EEEEEELi192ENS_6half_tEfNS_4arch4Sm90ELb0ELb1ELb0ELb0ELb0ELb0ELb0ELb1ELb1ELb1ELb0ELb0EEENS1_21CollectiveEpilogueFwdINS6_IJSA_SC_SB_EEES9_SE_SG_Li256ELb0ELb1ELb0ELb0EEENS1_30DynamicPersistentTileSchedulerILi256ELi128ELb0ELb1ELb1EEEEEEEEEvNT_6ParamsE,@"STO_CUDA_ENTRY STV_DEFAULT"
_ZN7cutlass13device_kernelIN5flash11enable_sm90INS1_16FlashAttnFwdSm90INS1_25CollectiveMainloopFwdSm90ILi2EN4cute5tupleIJNS5_1CILi1EEES8_S8_EEENS6_IJNS7_ILi128EEENS7_ILi96EEENS7_ILi192EEEEEELi192ENS_6half_tEfNS_4arch4Sm90ELb0ELb1ELb0ELb0ELb0ELb0ELb0ELb1ELb1ELb1ELb0ELb0EEENS1_21CollectiveEpilogueFwdINS6_IJSA_SC_SB_EEES9_SE_SG_Li256ELb0ELb1ELb0ELb0EEENS1_30DynamicPersistentTileSchedulerILi256ELi128ELb0ELb1ELb1EEEEEEEEEvNT_6ParamsE:
        /* <DEDUP_REMOVED lines=18> */
.L_x_1092:
[----:B------:R-:W-:Y:S05]  /*0120*/  BSYNC B0 ;  /* 0x0000000000007941 */ /* 0x000fea0003800000 */
.L_x_1091:
        /* <DEDUP_REMOVED lines=41> */
.L_x_1093:
        /* <DEDUP_REMOVED lines=22> */
.L_x_1094:
        /* <DEDUP_REMOVED lines=18> */
.L_x_1095:
        /* <DEDUP_REMOVED lines=22> */
.L_x_1096:
        /* <DEDUP_REMOVED lines=22> */
.L_x_1097:
[----:B0-----:R-:W-:Y:S01]  /*0900*/  UMOV UR4, 0x1 ;  /* 0x0000000100047882 */ /* 0x001fe20000000000 */
[----:B------:R-:W-:Y:S01]  /*0910*/  PLOP3.LUT P0, PT, PT, PT, UP0, 0x80, 0x0 ;  /* 0x000000000000781c */ /* 0x000fe20003f0f008 */
[----:B------:R-:W-:Y:S01]  /*0920*/  USEL UR4, UR4, 0x2, !UP0 ;  /* 0x0000000204047887 */ /* 0x000fe2000c000000 */
[----:B------:R-:W-:-:S05]  /*0930*/  NOP ;  /* 0x0000000000007918 */ /* 0x000fca0000000000 */
[----:B------:R-:W-:-:S05]  /*0940*/  IMAD.U32 R2, RZ, RZ, UR4 ;  /* 0x00000004ff027e24 */ /* 0x000fca000f8e00ff */
[----:B------:R0:W-:Y:S01]  /*0950*/  STL [R1+0x1c], R2 ;  /* 0x00001c0201007387 */ /* 0x0001e20000100800 */
[----:B-12-4-:R-:W-:Y:S06]  /*0960*/  BAR.SYNC.DEFER_BLOCKING 0x0 ;  /* 0x0000000000007b1d */ /* 0x016fec0000010000 */
[----:B------:R-:W-:Y:S05]  /*0970*/  @!P0 BRA `(.L_x_1098) ;  /* 0x000000f400348947 */ /* 0x000fea0003800000 */
.L_x_1099:
[----:B------:R-:W-:-:S08]  /*0980*/  NOP ;  /* 0x0000000000007918 */ /* 0x000fd00000000000 */
[----:B------:R-:W1:Y:S02]  /*0990*/  USETMAXREG.TRY_ALLOC.CTAPOOL UP0, 0xf0 ;  /* 0x000000f0000079c8 */ /* 0x000e640008000600 */
[----:B-1----:R-:W-:-:S13]  /*09a0*/  PLOP3.LUT P0, PT, PT, PT, UP0, 0x80, 0x0 ;  /* 0x000000000000781c */ /* 0x002fda0003f0f008 */
[----:B------:R-:W-:Y:S05]  /*09b0*/  @!P0 BRA `(.L_x_1099) ;  /* 0xfffffffc00f08947 */ /* 0x000fea000383ffff */
[----:B------:R-:W1:Y:S08]  /*09c0*/  S2UR UR4, SR_CTAID.X ;  /* 0x00000000000479c3 */ /* 0x000e700000002500 */
[----:B------:R-:W-:Y:S08]  /*09d0*/  BAR.ARV 0x4, 0x180 ;  /* 0x0106000000007b1d */ /* 0x000ff00000002000 */
[----:B------:R-:W1:Y:S08]  /*09e0*/  LDC R0, c[0x0][0xc38] ;  /* 0x00030e00ff007b82 */ /* 0x000e700000000800 */
[----:B------:R-:W-:Y:S06]  /*09f0*/  BAR.ARV 0x8, 0x180 ;  /* 0x0206000000007b1d */ /* 0x000fec0000002000 */
[----:B-1----:R-:W-:-:S13]  /*0a00*/  ISETP.LE.AND P0, PT, R0, UR4, PT ;  /* 0x0000000400007c0c */ /* 0x002fda000bf03270 */
[----:B------:R-:W-:Y:S05]  /*0a10*/  @P0 EXIT ;  /* 0x000000000000094d */ /* 0x000fea0003800000 */
[----:B------:R-:W2:Y:S01]  /*0a20*/  LDL R3, [R1+0x1c] ;  /* 0x00001c0001037983 */ /* 0x000ea20000100800 */
[----:B------:R-:W-:Y:S01]  /*0a30*/  UMOV UR38, URZ ;  /* 0x0000003f00267c82 */ /* 0x000fe20008000000 */
[----:B------:R-:W-:Y:S01]  /*0a40*/  UMOV UR36, URZ ;  /* 0x0000003f00247c82 */ /* 0x000fe20008000000 */
[----:B0-----:R-:W0:Y:S02]  /*0a50*/  S2R R2, SR_TID.X ;  /* 0x0000000000027919 */ /* 0x001e240000002100 */
[----:B0-----:R-:W-:-:S05]  /*0a60*/  VIADD R205, R2, 0xffffff80 ;  /* 0xffffff8002cd7836 */ /* 0x001fca0000000000 */
[----:B------:R-:W-:-:S04]  /*0a70*/  SHF.R.S32.HI R0, RZ, 0x1f, R205 ;  /* 0x0000001fff007819 */ /* 0x000fc800000114cd */
[----:B------:R-:W-:-:S05]  /*0a80*/  LEA.HI R4, R0, R205, RZ, 0x5 ;  /* 0x000000cd00047211 */ /* 0x000fca00078f28ff */
[----:B------:R-:W-:-:S05]  /*0a90*/  IMAD.SHL.U32 R6, R4, 0x20, RZ ;  /* 0x0000002004067824 */ /* 0x000fca00078e00ff */
[----:B------:R-:W-:Y:S02]  /*0aa0*/  LOP3.LUT R7, R6, 0xfffffc00, RZ, 0xc0, !PT ;  /* 0xfffffc0006077812 */ /* 0x000fe400078ec0ff */
[----:B------:R-:W-:-:S04]  /*0ab0*/  LEA.HI R6, R0, R205, RZ, 0x2 ;  /* 0x000000cd00067211 */ /* 0x000fc800078f10ff */
[----:B------:R-:W-:-:S05]  /*0ac0*/  LOP3.LUT R6, R6, 0xfffffffc, RZ, 0xc0, !PT ;  /* 0xfffffffc06067812 */ /* 0x000fca00078ec0ff */
[----:B------:R-:W-:Y:S01]  /*0ad0*/  IMAD.IADD R6, R205, 0x1, -R6 ;  /* 0x00000001cd067824 */ /* 0x000fe200078e0a06 */
[----:B--2---:R-:W-:Y:S02]  /*0ae0*/  R2UR UR5, R3 ;  /* 0x00000000030572ca */ /* 0x004fe400000e0000 */
[----:B------:R-:W-:-:S04]  /*0af0*/  LEA.HI R3, R0, R205, RZ, 0x7 ;  /* 0x000000cd00037211 */ /* 0x000fc800078f38ff */
[----:B------:R-:W-:Y:S02]  /*0b00*/  LOP3.LUT R2, R3, 0xffffff80, RZ, 0xc0, !PT ;  /* 0xffffff8003027812 */ /* 0x000fe400078ec0ff */
[----:B------:R-:W-:-:S03]  /*0b10*/  SHF.R.S32.HI R198, RZ, 0x7, R3 ;  /* 0x00000007ffc67819 */ /* 0x000fc60000011403 */
[----:B------:R-:W-:Y:S01]  /*0b20*/  IMAD.IADD R197, R205, 0x1, -R2 ;  /* 0x00000001cdc57824 */ /* 0x000fe200078e0a02 */
[CC--:B------:R-:W-:Y:S01]  /*0b30*/  LEA.HI R2, R0.reuse, R205.reuse, RZ, 0x4 ;  /* 0x000000cd00027211 */ /* 0x0c0fe200078f20ff */
[----:B------:R-:W-:Y:S01]  /*0b40*/  ULOP3.LUT UR6, UR5, 0x1, URZ, 0xfc, !UPT ;  /* 0x0000000105067892 */ /* 0x000fe2000f8efc3f */
[----:B------:R-:W-:Y:S02]  /*0b50*/  LEA.HI R0, R0, R205, RZ, 0x3 ;  /* 0x000000cd00007211 */ /* 0x000fe400078f18ff */
[----:B------:R-:W-:Y:S01]  /*0b60*/  SHF.R.S32.HI R8, RZ, 0x1f, R197 ;  /* 0x0000001fff087819 */ /* 0x000fe200000114c5 */
[----:B------:R-:W-:Y:S01]  /*0b70*/  UMOV UR5, URZ ;  /* 0x0000003f00057c82 */ /* 0x000fe20008000000 */
[----:B------:R-:W-:Y:S01]  /*0b80*/  SHF.R.S32.HI R5, RZ, 0x4, R2 ;  /* 0x00000004ff057819 */ /* 0x000fe20000011402 */
[----:B------:R-:W-:Y:S01]  /*0b90*/  IMAD.U32 R201, RZ, RZ, UR6 ;  /* 0x00000006ffc97e24 */ /* 0x000fe2000f8e00ff */
[----:B------:R-:W-:Y:S01]  /*0ba0*/  LEA.HI R9, R8, R197, RZ, 0x2 ;  /* 0x000000c508097211 */ /* 0x000fe200078f10ff */
[----:B------:R-:W-:Y:S01]  /*0bb0*/  IMAD.U32 R196, RZ, RZ, UR5 ;  /* 0x00000005ffc47e24 */ /* 0x000fe2000f8e00ff */
[----:B------:R-:W-:-:S02]  /*0bc0*/  LOP3.LUT R4, R2, 0x3fffff0, RZ, 0xc0, !PT ;  /* 0x03fffff002047812 */ /* 0x000fc400078ec0ff */
[--C-:B------:R-:W-:Y:S02]  /*0bd0*/  SHF.R.S32.HI R10, RZ, 0x2, R9.reuse ;  /* 0x00000002ff0a7819 */ /* 0x100fe40000011409 */
[----:B------:R-:W-:Y:S01]  /*0be0*/  SHF.R.S32.HI R11, RZ, 0x1f, R9 ;  /* 0x0000001fff0b7819 */ /* 0x000fe20000011409 */
[----:B------:R-:W-:Y:S01]  /*0bf0*/  IMAD.IADD R4, R205, 0x1, -R4 ;  /* 0x00000001cd047824 */ /* 0x000fe200078e0a04 */
[----:B------:R-:W-:Y:S02]  /*0c00*/  LEA.HI R2, R2, R5, RZ, 0x1 ;  /* 0x0000000502027211 */ /* 0x000fe400078f08ff */
[----:B------:R-:W-:Y:S01]  /*0c10*/  LEA.HI R11, R11, R10, RZ, 0x3 ;  /* 0x0000000a0b0b7211 */ /* 0x000fe200078f18ff */
[----:B------:R-:W-:Y:S01]  /*0c20*/  IMAD R7, R4, 0x40, R7 ;  /* 0x0000004004077824 */ /* 0x000fe200078e0207 */
[----:B------:R-:W-:Y:S02]  /*0c30*/  LOP3.LUT R192, R0, 0xfffffff8, RZ, 0xc0, !PT ;  /* 0xfffffff800c07812 */ /* 0x000fe400078ec0ff */
[----:B------:R-:W-:-:S02]  /*0c40*/  LOP3.LUT R11, R11, 0xfffffff8, RZ, 0xc0, !PT ;  /* 0xfffffff80b0b7812 */ /* 0x000fc400078ec0ff */
[----:B------:R-:W-:Y:S01]  /*0c50*/  LEA.HI R8, R8, R197, RZ, 0x5 ;  /* 0x000000c508087211 */ /* 0x000fe200078f28ff */
[----:B------:R-:W-:Y:S01]  /*0c60*/  IMAD.IADD R192, R205, 0x1, -R192 ;  /* 0x00000001cdc07824 */ /* 0x000fe200078e0ac0 */
[----:B------:R-:W-:Y:S01]  /*0c70*/  LEA.HI R3, R3, R198, RZ, 0x1 ;  /* 0x000000c603037211 */ /* 0x000fe200078f08ff */
[----:B------:R-:W-:Y:S01]  /*0c80*/  IMAD.IADD R11, R10, 0x1, -R11 ;  /* 0x000000010a0b7824 */ /* 0x000fe200078e0a0b */
[----:B------:R-:W-:Y:S01]  /*0c90*/  LOP3.LUT R2, R2, 0x1ffffffe, RZ, 0xc0, !PT ;  /* 0x1ffffffe02027812 */ /* 0x000fe200078ec0ff */
[----:B------:R-:W-:Y:S01]  /*0ca0*/  IMAD.SHL.U32 R19, R192, 0x8, RZ ;  /* 0x00000008c0137824 */ /* 0x000fe200078e00ff */
[----:B------:R-:W-:Y:S02]  /*0cb0*/  SHF.R.S32.HI R8, RZ, 0x5, R8 ;  /* 0x00000005ff087819 */ /* 0x000fe40000011408 */
[----:B------:R-:W-:Y:S01]  /*0cc0*/  LEA.HI R4, R6, R6, RZ, 0x1 ;  /* 0x0000000606047211 */ /* 0x000fe200078f08ff */
[----:B------:R-:W-:Y:S01]  /*0cd0*/  IMAD.IADD R2, R5, 0x1, -R2 ;  /* 0x0000000105027824 */ /* 0x000fe200078e0a02 */
[----:B------:R-:W-:Y:S01]  /*0ce0*/  LOP3.LUT R3, R3, 0x3fffffe, RZ, 0xc0, !PT ;  /* 0x03fffffe03037812 */ /* 0x000fe200078ec0ff */
[----:B------:R-:W-:Y:S01]  /*0cf0*/  IMAD R8, R8, 0x10, R11 ;  /* 0x0000001008087824 */ /* 0x000fe200078e020b */
[----:B------:R-:W-:Y:S01]  /*0d00*/  LOP3.LUT R5, R4, 0x1ffffffe, RZ, 0xc0, !PT ;  /* 0x1ffffffe04057812 */ /* 0x000fe200078ec0ff */
[----:B------:R-:W-:Y:S01]  /*0d10*/  VIADD R22, R19, 0x40 ;  /* 0x0000004013167836 */ /* 0x000fe20000000000 */
[----:B------:R-:W-:Y:S01]  /*0d20*/  SHF.R.S32.HI R195, RZ, 0x3, R0 ;  /* 0x00000003ffc37819 */ /* 0x000fe20000011400 */
[----:B------:R-:W-:Y:S01]  /*0d30*/  IMAD.IADD R3, R198, 0x1, -R3 ;  /* 0x00000001c6037824 */ /* 0x000fe200078e0a03 */
[----:B------:R-:W-:Y:S01]  /*0d40*/  LOP3.LUT R0, R9, 0x7ffffffc, RZ, 0xc0, !PT ;  /* 0x7ffffffc09007812 */ /* 0x000fe200078ec0ff */
[----:B------:R-:W-:Y:S01]  /*0d50*/  VIADD R23, R19, 0x80 ;  /* 0x0000008013177836 */ /* 0x000fe20000000000 */
[----:B------:R-:W-:Y:S01]  /*0d60*/  SHF.R.S32.HI R204, RZ, 0x1f, R19 ;  /* 0x0000001fffcc7819 */ /* 0x000fe20000011413 */
[----:B------:R-:W-:Y:S01]  /*0d70*/  IMAD.IADD R18, R6, 0x1, -R5 ;  /* 0x0000000106127824 */ /* 0x000fe200078e0a05 */
[----:B------:R-:W-:Y:S01]  /*0d80*/  SHF.R.S32.HI R203, RZ, 0x1f, R22 ;  /* 0x0000001fffcb7819 */ /* 0x000fe20000011416 */
[----:B------:R-:W-:Y:S01]  /*0d90*/  IMAD R199, R3, 0x40, R8 ;  /* 0x0000004003c77824 */ /* 0x000fe200078e0208 */
[----:B------:R-:W-:Y:S01]  /*0da0*/  SHF.R.S32.HI R202, RZ, 0x1f, R23 ;  /* 0x0000001fffca7819 */ /* 0x000fe20000011417 */
[----:B------:R-:W-:-:S02]  /*0db0*/  IMAD R200, R2, 0x8, R7 ;  /* 0x0000000802c87824 */ /* 0x000fc400078e0207 */
[----:B------:R-:W-:Y:S02]  /*0dc0*/  IMAD.IADD R17, R197, 0x1, -R0 ;  /* 0x00000001c5117824 */ /* 0x000fe400078e0a00 */
[----:B------:R-:W-:-:S07]  /*0dd0*/  IMAD R18, R18, 0x8, R199 ;  /* 0x0000000812127824 */ /* 0x000fce00078e02c7 */
.L_x_1196:
[----:B------:R-:W-:Y:S01]  /*0de0*/  ULDC UR5, c[0x0][0xc60] ;  /* 0x0003180000057ab9 */ /* 0x000fe20000000800 */
[----:B------:R-:W-:Y:S01]  /*0df0*/  UMOV UR8, UR4 ;  /* 0x0000000400087c82 */ /* 0x000fe20008000000 */
[----:B------:R-:W-:-:S11]  /*0e00*/  UISETP.NE.AND UP0, UPT, UR5, 0x1, UPT ;  /* 0x000000010500788c */ /* 0x000fd6000bf05270 */
[----:B------:R-:W-:Y:S01]  /*0e10*/  @UP0 ULDC UR6, c[0x0][0xc64] ;  /* 0x0003190000060ab9 */ /* 0x000fe20000000800 */
[----:B------:R-:W-:Y:S01]  /*0e20*/  @UP0 ULDC UR9, c[0x0][0xc68] ;  /* 0x00031a0000090ab9 */ /* 0x000fe20000000800 */
[----:B------:R-:W-:-:S04]  /*0e30*/  UIMAD.WIDE.U32 UR6, UR4, UR6, URZ ;  /* 0x00000006040672a5 */ /* 0x000fc8000f8e003f */
[----:B------:R-:W-:-:S03]  /*0e40*/  @UP0 USHF.R.U32.HI UR8, URZ, UR9, UR7 ;  /* 0x000000093f080299 */ /* 0x000fc60008011607 */
[----:B------:R-:W-:Y:S02]  /*0e50*/  ULDC UR6, c[0x0][0xc78] ;  /* 0x00031e0000067ab9 */ /* 0x000fe40000000800 */
[----:B------:R-:W-:Y:S02]  /*0e60*/  UISETP.GE.AND UP0, UPT, UR8, UR6, UPT ;  /* 0x000000060800728c */ /* 0x000fe4000bf06270 */
[----:B------:R-:W-:-:S04]  /*0e70*/  UIADD3 UR6, -UR8, URZ, URZ ;  /* 0x0000003f08067290 */ /* 0x000fc8000fffe13f */
[----:B------:R-:W-:Y:S01]  /*0e80*/  PLOP3.LUT P0, PT, PT, PT, UP0, 0x80, 0x0 ;  /* 0x000000000000781c */ /* 0x000fe20003f0f008 */
[----:B------:R-:W-:-:S12]  /*0e90*/  UIMAD UR9, UR5, UR6, UR4 ;  /* 0x00000006050972a4 */ /* 0x000fd8000f8e0204 */
[----:B01234-:R-:W-:Y:S05]  /*0ea0*/  @!P0 BRA `(.L_x_1100) ;  /* 0x0000000000208947 */ /* 0x01ffea0003800000 */
[----:B------:R-:W-:Y:S01]  /*0eb0*/  ULDC UR7, c[0x0][0xc6c] ;  /* 0x00031b0000077ab9 */ /* 0x000fe20000000800 */
[----:B------:R-:W-:Y:S01]  /*0ec0*/  UMOV UR6, UR9 ;  /* 0x0000000900067c82 */ /* 0x000fe20008000000 */
[----:B------:R-:W-:-:S11]  /*0ed0*/  UISETP.NE.AND UP0, UPT, UR7, 0x1, UPT ;  /* 0x000000010700788c */ /* 0x000fd6000bf05270 */
[----:B------:R-:W-:Y:S02]  /*0ee0*/  @UP0 ULDC.64 UR10, c[0x0][0xc70] ;  /* 0x00031c00000a0ab9 */ /* 0x000fe40000000a00 */
[----:B------:R-:W-:-:S04]  /*0ef0*/  UIMAD.WIDE.U32 UR4, UR9, UR10, URZ ;  /* 0x0000000a090472a5 */ /* 0x000fc8000f8e003f */
[----:B------:R-:W-:-:S04]  /*0f00*/  @UP0 USHF.R.U32.HI UR6, URZ, UR11, UR5 ;  /* 0x0000000b3f060299 */ /* 0x000fc80008011605 */
[----:B------:R-:W-:Y:S01]  /*0f10*/  UIMAD UR4, UR6, UR7, URZ ;  /* 0x00000007060472a4 */ /* 0x000fe2000f8e023f */
[----:B------:R-:W-:Y:S11]  /*0f20*/  BRA `(.L_x_1101) ;  /* 0x00000000001c7947 */ /* 0x000ff60003800000 */
.L_x_1100:
[----:B------:R-:W-:Y:S01]  /*0f30*/  ULDC UR7, c[0x0][0xc54] ;  /* 0x0003150000077ab9 */ /* 0x000fe20000000800 */
[----:B------:R-:W-:Y:S01]  /*0f40*/  UMOV UR6, UR9 ;  /* 0x0000000900067c82 */ /* 0x000fe20008000000 */
[----:B------:R-:W-:-:S11]  /*0f50*/  UISETP.NE.AND UP0, UPT, UR7, 0x1, UPT ;  /* 0x000000010700788c */ /* 0x000fd6000bf05270 */
[----:B------:R-:W-:Y:S02]  /*0f60*/  @UP0 ULDC.64 UR10, c[0x0][0xc58] ;  /* 0x00031600000a0ab9 */ /* 0x000fe40000000a00 */
[----:B------:R-:W-:-:S04]  /*0f70*/  UIMAD.WIDE.U32 UR4, UR9, UR10, URZ ;  /* 0x0000000a090472a5 */ /* 0x000fc8000f8e003f */
[----:B------:R-:W-:-:S04]  /*0f80*/  @UP0 USHF.R.U32.HI UR6, URZ, UR11, UR5 ;  /* 0x0000000b3f060299 */ /* 0x000fc80008011605 */
[----:B------:R-:W-:-:S12]  /*0f90*/  UIMAD UR4, UR6, UR7, URZ ;  /* 0x00000007060472a4 */ /* 0x000fd8000f8e023f */
.L_x_1101:
[----:B------:R-:W0:Y:S01]  /*0fa0*/  LDC R0, c[0x0][0x448] ;  /* 0x00011200ff007b82 */ /* 0x000e220000000800 */
[----:B------:R-:W-:Y:S01]  /*0fb0*/  ULDC UR7, c[0x0][0xc48] ;  /* 0x0003120000077ab9 */ /* 0x000fe20000000800 */
[----:B------:R-:W-:Y:S02]  /*0fc0*/  ULOP3.LUT UR6, URZ, UR6, URZ, 0x33, !UPT ;  /* 0x000000063f067292 */ /* 0x000fe4000f8e333f */
[----:B------:R-:W-:Y:S02]  /*0fd0*/  UISETP.NE.AND UP0, UPT, UR7, 0x1, UPT ;  /* 0x000000010700788c */ /* 0x000fe4000bf05270 */
[----:B------:R-:W-:Y:S02]  /*0fe0*/  UIADD3 UR4, UR9, -UR4, URZ ;  /* 0x8000000409047290 */ /* 0x000fe4000fffe03f */
[----:B------:R-:W1:Y:S01]  /*0ff0*/  LDC.64 R8, c[0x0][0x9e0] ;  /* 0x00027800ff087b82 */ /* 0x000e620000000a00 */
[----:B------:R-:W-:Y:S01]  /*1000*/  ULDC UR5, c[0x0][0xc3c] ;  /* 0x00030f0000057ab9 */ /* 0x000fe20000000800 */
[----:B------:R-:W-:Y:S01]  /*1010*/  ULDC UR9, c[0x0][0xc54] ;  /* 0x0003150000097ab9 */ /* 0x000fe20000000800 */
[----:B------:R-:W-:-:S02]  /*1020*/  UIADD3 UR6, UR6, UR5, URZ ;  /* 0x0000000506067290 */ /* 0x000fc4000fffe03f */
[----:B------:R-:W-:Y:S02]  /*1030*/  UIMAD UR8, UR8, UR9, UR4 ;  /* 0x00000009080872a4 */ /* 0x000fe4000f8e0204 */
[----:B------:R-:W-:Y:S01]  /*1040*/  USHF.L.U32 UR39, UR6, 0x7, URZ ;  /* 0x0000000706277899 */ /* 0x000fe2000800063f */
[----:B------:R-:W2:Y:S01]  /*1050*/  LDC R74, c[0x0][0x288] ;  /* 0x0000a200ff4a7b82 */ /* 0x000ea20000000800 */
[----:B------:R-:W-:Y:S01]  /*1060*/  ULDC.64 UR10, c[0x0][0x418] ;  /* 0x00010600000a7ab9 */ /* 0x000fe20000000a00 */
[----:B------:R-:W-:Y:S01]  /*1070*/  @UP0 ULDC UR4, c[0x0][0xc4c] ;  /* 0x0003130000040ab9 */ /* 0x000fe20000000800 */
[----:B------:R-:W-:Y:S01]  /*1080*/  ISETP.NE.U32.AND P0, PT, RZ, UR10, PT ;  /* 0x0000000aff007c0c */ /* 0x000fe2000bf05070 */
[----:B------:R-:W-:Y:S02]  /*1090*/  UIMAD.WIDE.U32 UR4, UR8, UR4, URZ ;  /* 0x00000004080472a5 */ /* 0x000fe4000f8e003f */
[----:B------:R-:W-:Y:S01]  /*10a0*/  UIADD3 UR6, UR39, 0x7f, URZ ;  /* 0x0000007f27067890 */ /* 0x000fe2000fffe03f */
[----:B------:R-:W-:Y:S01]  /*10b0*/  ISETP.NE.AND.EX P0, PT, RZ, UR11, PT, P0 ;  /* 0x0000000bff007c0c */ /* 0x000fe2000bf05300 */
[----:B------:R-:W3:Y:S01]  /*10c0*/  LDC R7, c[0x0][0x2f0] ;  /* 0x0000bc00ff077b82 */ /* 0x000ee20000000800 */
[----:B0-----:R-:W-:Y:S01]  /*10d0*/  ISETP.NE.AND P1, PT, R0, 0x1, PT ;  /* 0x000000010000780c */ /* 0x001fe20003f25270 */
[----:B------:R-:W-:Y:S01]  /*10e0*/  @UP0 ULDC UR9, c[0x0][0xc50] ;  /* 0x0003140000090ab9 */ /* 0x000fe20000000800 */
[----:B------:R-:W-:Y:S01]  /*10f0*/  UMOV UR12, UR8 ;  /* 0x00000008000c7c82 */ /* 0x000fe20008000000 */
[----:B------:R-:W-:Y:S01]  /*1100*/  @UP0 USHF.R.U32.HI UR12, URZ, UR9, UR5 ;  /* 0x000000093f0c0299 */ /* 0x000fe20008011605 */
[----:B------:R-:W-:-:S03]  /*1110*/  IMAD.U32 R2, RZ, RZ, UR6 ;  /* 0x00000006ff027e24 */ /* 0x000fc6000f8e00ff */
[----:B------:R-:W0:Y:S01]  /*1120*/  LDC R0, c[0x0][0x424] ;  /* 0x00010900ff007b82 */ /* 0x000e220000000800 */
[----:B-1----:R-:W-:Y:S01]  /*1130*/  ISETP.GE.AND P2, PT, R9, 0x1, PT ;  /* 0x000000010900780c */ /* 0x002fe20003f46270 */
[----:B------:R-:W-:Y:S02]  /*1140*/  UIADD3 UR4, -UR12, URZ, URZ ;  /* 0x0000003f0c047290 */ /* 0x000fe4000fffe13f */
[----:B------:R-:W-:Y:S02]  /*1150*/  IMAD.U32 R194, RZ, RZ, UR12 ;  /* 0x0000000cffc27e24 */ /* 0x000fe4000f8e00ff */
[----:B------:R-:W-:Y:S02]  /*1160*/  UIMAD UR4, UR7, UR4, UR8 ;  /* 0x00000004070472a4 */ /* 0x000fe4000f8e0208 */
[----:B------:R-:W1:Y:S01]  /*1170*/  @P1 LDC R3, c[0x0][0x44c] ;  /* 0x00011300ff031b82 */ /* 0x000e620000000800 */
[----:B--2---:R-:W-:-:S03]  /*1180*/  IADD3 R5, -R74, 0x1, RZ ;  /* 0x000000014a057810 */ /* 0x004fc60007ffe1ff */
[----:B------:R-:W-:-:S04]  /*1190*/  IMAD.U32 R193, RZ, RZ, UR4 ;  /* 0x00000004ffc17e24 */ /* 0x000fc8000f8e00ff */
[----:B------:R-:W2:Y:S01]  /*11a0*/  @P1 LDC R4, c[0x0][0x450] ;  /* 0x00011400ff041b82 */ /* 0x000ea20000000800 */
[----:B0-----:R-:W-:-:S05]  /*11b0*/  SEL R0, R0, 0x1, P0 ;  /* 0x0000000100007807 */ /* 0x001fca0000000000 */
[CC--:B---3--:R-:W-:Y:S02]  /*11c0*/  IMAD R5, R0.reuse, R7.reuse, R5 ;  /* 0x0000000700057224 */ /* 0x0c8fe400078e0205 */
[----:B------:R-:W-:Y:S02]  /*11d0*/  IMAD R16, R0, R7, RZ ;  /* 0x0000000700107224 */ /* 0x000fe400078e02ff */
[----:B-1----:R-:W-:-:S05]  /*11e0*/  @P1 IMAD.HI.U32 R3, R3, UR6, RZ ;  /* 0x0000000603031c27 */ /* 0x002fca000f8e00ff */
[----:B--2---:R-:W-:-:S05]  /*11f0*/  @P1 SHF.R.U32.HI R2, RZ, R4, R3 ;  /* 0x00000004ff021219 */ /* 0x004fca0000011603 */
[----:B------:R-:W-:-:S04]  /*1200*/  IMAD.IADD R11, R5, 0x1, R2 ;  /* 0x00000001050b7824 */ /* 0x000fc800078e0202 */
[----:B------:R-:W-:Y:S01]  /*1210*/  IMAD.IADD R2, R11, 0x1, R8 ;  /* 0x000000010b027824 */ /* 0x000fe200078e0208 */
[----:B------:R-:W-:Y:S06]  /*1220*/  @!P2 BRA `(.L_x_1102) ;  /* 0x000000000040a947 */ /* 0x000fec0003800000 */
[C---:B------:R-:W-:Y:S01]  /*1230*/  ISETP.GT.AND P0, PT, R11.reuse, RZ, PT ;  /* 0x000000ff0b00720c */ /* 0x040fe20003f04270 */
[----:B------:R-:W-:-:S12]  /*1240*/  VIADD R3, R11, 0xffffffff ;  /* 0xffffffff0b037836 */ /* 0x000fd80000000000 */
[----:B------:R-:W-:Y:S05]  /*1250*/  @P0 BRA `(.L_x_1103) ;  /* 0x00000000001c0947 */ /* 0x000fea0003800000 */
[----:B------:R-:W-:Y:S01]  /*1260*/  ISETP.NE.AND P0, PT, R9, 0x1, PT ;  /* 0x000000010900780c */ /* 0x000fe20003f05270 */
[----:B------:R-:W-:-:S12]  /*1270*/  IMAD.MOV R3, RZ, RZ, -R11 ;  /* 0x000000ffff037224 */ /* 0x000fd800078e0a0b */
[----:B------:R-:W0:Y:S02]  /*1280*/  @P0 LDC.64 R4, c[0x0][0x9e8] ;  /* 0x00027a00ff040b82 */ /* 0x000e240000000a00 */
[----:B0-----:R-:W-:-:S05]  /*1290*/  @P0 IMAD.HI.U32 R4, R3, R4, RZ ;  /* 0x0000000403040227 */ /* 0x001fca00078e00ff */
[----:B------:R-:W-:-:S04]  /*12a0*/  @P0 SHF.R.U32.HI R3, RZ, R5, R4 ;  /* 0x00000005ff030219 */ /* 0x000fc80000011604 */
[----:B------:R-:W-:Y:S01]  /*12b0*/  LOP3.LUT R3, RZ, R3, RZ, 0x33, !PT ;  /* 0x00000003ff037212 */ /* 0x000fe200078e33ff */
[----:B------:R-:W-:Y:S06]  /*12c0*/  BRA `(.L_x_1104) ;  /* 0x0000000000107947 */ /* 0x000fec0003800000 */
.L_x_1103:
[----:B------:R-:W-:-:S13]  /*12d0*/  ISETP.NE.AND P0, PT, R9, 0x1, PT ;  /* 0x000000010900780c */ /* 0x000fda0003f05270 */
[----:B------:R-:W0:Y:S02]  /*12e0*/  @P0 LDC.64 R4, c[0x0][0x9e8] ;  /* 0x00027a00ff040b82 */ /* 0x000e240000000a00 */
[----:B0-----:R-:W-:-:S05]  /*12f0*/  @P0 IMAD.HI.U32 R4, R3, R4, RZ ;  /* 0x0000000403040227 */ /* 0x001fca00078e00ff */
[----:B------:R-:W-:-:S07]  /*1300*/  @P0 SHF.R.U32.HI R3, RZ, R5, R4 ;  /* 0x00000005ff030219 */ /* 0x000fce0000011604 */
.L_x_1104:
[----:B------:R-:W-:-:S05]  /*1310*/  IMAD R3, R3, R9, R9 ;  /* 0x0000000903037224 */ /* 0x000fca00078e0209 */
[----:B------:R-:W-:-:S07]  /*1320*/  VIMNMX R2, R2, R3, PT ;  /* 0x0000000302027248 */ /* 0x000fce0003fe0100 */
.L_x_1102:
[----:B------:R-:W0:Y:S01]  /*1330*/  @P1 LDC R4, c[0x0][0x44c] ;  /* 0x00011300ff041b82 */ /* 0x000e220000000800 */
[----:B------:R-:W-:Y:S01]  /*1340*/  IMAD.U32 R3, RZ, RZ, UR39 ;  /* 0x00000027ff037e24 */ /* 0x000fe2000f8e00ff */
[----:B------:R-:W-:Y:S01]  /*1350*/  ULDC UR4, c[0x0][0x9dc] ;  /* 0x0002770000047ab9 */ /* 0x000fe20000000800 */
[-C--:B------:R-:W-:Y:S02]  /*1360*/  IMAD R74, R0, R7.reuse, -R74 ;  /* 0x00000007004a7224 */ /* 0x080fe400078e0a4a */
[----:B------:R-:W-:Y:S02]  /*1370*/  VIADD R2, R2, 0x5f ;  /* 0x0000005f02027836 */ /* 0x000fe40000000000 */
[----:B------:R-:W-:Y:S01]  /*1380*/  IMAD R0, R0, R7, 0x5f ;  /* 0x0000005f00007424 */ /* 0x000fe200078e0207 */
[----:B------:R-:W1:Y:S01]  /*1390*/  @P1 LDC R5, c[0x0][0x450] ;  /* 0x00011400ff051b82 */ /* 0x000e620000000800 */
[----:B------:R-:W-:-:S04]  /*13a0*/  IMAD.HI R2, R2, 0x2aaaaaab, RZ ;  /* 0x2aaaaaab02027827 */ /* 0x000fc800078e02ff */
[----:B------:R-:W-:-:S04]  /*13b0*/  IMAD.HI R0, R0, 0x2aaaaaab, RZ ;  /* 0x2aaaaaab00007827 */ /* 0x000fc800078e02ff */
[----:B0-----:R-:W-:-:S05]  /*13c0*/  @P1 IMAD.HI.U32 R4, R4, UR39, RZ ;  /* 0x0000002704041c27 */ /* 0x001fca000f8e00ff */
[----:B-1----:R-:W-:Y:S02]  /*13d0*/  @P1 SHF.R.U32.HI R3, RZ, R5, R4 ;  /* 0x00000005ff031219 */ /* 0x002fe40000011604 */
[----:B------:R-:W-:-:S03]  /*13e0*/  SHF.R.U32.HI R5, RZ, 0x1f, R2 ;  /* 0x0000001fff057819 */ /* 0x000fc60000011602 */
[----:B------:R-:W-:Y:S01]  /*13f0*/  IMAD.IADD R4, R74, 0x1, R3 ;  /* 0x000000014a047824 */ /* 0x000fe200078e0203 */
[----:B------:R-:W-:Y:S02]  /*1400*/  SHF.R.U32.HI R3, RZ, 0x1f, R0 ;  /* 0x0000001fff037819 */ /* 0x000fe40000011600 */
[----:B------:R-:W-:Y:S01]  /*1410*/  LEA.HI.SX32 R2, R2, R5, 0x1c ;  /* 0x0000000502027211 */ /* 0x000fe200078fe2ff */
[----:B------:R-:W-:Y:S01]  /*1420*/  VIADD R6, R4, -UR4 ;  /* 0x8000000404067c36 */ /* 0x000fe20008000000 */
[----:B------:R-:W-:-:S04]  /*1430*/  LEA.HI.SX32 R3, R0, R3, 0x1c ;  /* 0x0000000300037211 */ /* 0x000fc800078fe2ff */
[----:B------:R-:W-:Y:S02]  /*1440*/  R2UR UR4, R6 ;  /* 0x00000000060472ca */ /* 0x000fe400000e0000 */
[----:B------:R-:W-:Y:S01]  /*1450*/  VIMNMX R75, R3, R2, PT ;  /* 0x00000002034b7248 */ /* 0x000fe20003fe0100 */
[----:B------:R-:W-:-:S12]  /*1460*/  @!P2 BRA `(.L_x_1105) ;  /* 0x000000000044a947 */ /* 0x000fd80003800000 */
[----:B------:R-:W-:-:S13]  /*1470*/  ISETP.GT.AND P0, PT, R4, -0x1, PT ;  /* 0xffffffff0400780c */ /* 0x000fda0003f04270 */
[----:B------:R-:W-:Y:S05]  /*1480*/  @P0 BRA `(.L_x_1106) ;  /* 0x00000000001c0947 */ /* 0x000fea0003800000 */
[----:B------:R-:W-:Y:S02]  /*1490*/  ISETP.NE.AND P0, PT, R9, 0x1, PT ;  /* 0x000000010900780c */ /* 0x000fe40003f05270 */
[----:B------:R-:W-:-:S11]  /*14a0*/  LOP3.LUT R3, RZ, R4, RZ, 0x33, !PT ;  /* 0x00000004ff037212 */ /* 0x000fd600078e33ff */
[----:B------:R-:W0:Y:S02]  /*14b0*/  @P0 LDC.64 R6, c[0x0][0x9e8] ;  /* 0x00027a00ff060b82 */ /* 0x000e240000000a00 */
[----:B0-----:R-:W-:-:S05]  /*14c0*/  @P0 IMAD.HI.U32 R0, R3, R6, RZ ;  /* 0x0000000603000227 */ /* 0x001fca00078e00ff */
[----:B------:R-:W-:-:S04]  /*14d0*/  @P0 SHF.R.U32.HI R3, RZ, R7, R0 ;  /* 0x00000007ff030219 */ /* 0x000fc80000011600 */
[----:B------:R-:W-:Y:S01]  /*14e0*/  LOP3.LUT R4, RZ, R3, RZ, 0x33, !PT ;  /* 0x00000003ff047212 */ /* 0x000fe200078e33ff */
[----:B------:R-:W-:Y:S06]  /*14f0*/  BRA `(.L_x_1107) ;  /* 0x0000000000107947 */ /* 0x000fec0003800000 */
.L_x_1106:
[----:B------:R-:W-:-:S13]  /*1500*/  ISETP.NE.AND P0, PT, R9, 0x1, PT ;  /* 0x000000010900780c */ /* 0x000fda0003f05270 */
[----:B------:R-:W0:Y:S02]  /*1510*/  @P0 LDC.64 R2, c[0x0][0x9e8] ;  /* 0x00027a00ff020b82 */ /* 0x000e240000000a00 */
[----:B0-----:R-:W-:-:S05]  /*1520*/  @P0 IMAD.HI.U32 R0, R4, R2, RZ ;  /* 0x0000000204000227 */ /* 0x001fca00078e00ff */
[----:B------:R-:W-:-:S07]  /*1530*/  @P0 SHF.R.U32.HI R4, RZ, R3, R0 ;  /* 0x00000003ff040219 */ /* 0x000fce0000011600 */
.L_x_1107:
[----:B------:R-:W-:-:S05]  /*1540*/  IMAD R4, R4, R9, RZ ;  /* 0x0000000904047224 */ /* 0x000fca00078e02ff */
[----:B------:R-:W-:-:S13]  /*1550*/  R2UR UR5, R4 ;  /* 0x00000000040572ca */ /* 0x000fda00000e0000 */
[----:B------:R-:W-:-:S04]  /*1560*/  UISETP.LT.AND UP0, UPT, UR4, UR5, UPT ;  /* 0x000000050400728c */ /* 0x000fc8000bf01270 */
[----:B------:R-:W-:-:S12]  /*1570*/  USEL UR4, UR4, UR5, !UP0 ;  /* 0x0000000504047287 */ /* 0x000fd8000c000000 */
.L_x_1105:
[----:B------:R-:W-:Y:S01]  /*1580*/  UIMAD.WIDE UR4, UR4, 0x2aaaaaab, URZ ;  /* 0x2aaaaaab040478a5 */ /* 0x000fe2000f8e023f */
[----:B------:R-:W-:Y:S02]  /*1590*/  PLOP3.LUT P0, PT, PT, PT, PT, 0x80, 0x0 ;  /* 0x000000000000781c */ /* 0x000fe40003f0f070 */
[----:B------:R-:W-:Y:S02]  /*15a0*/  CS2R R2, SRZ ;  /* 0x0000000000027805 */ /* 0x000fe4000001ff00 */
[----:B------:R-:W-:Y:S01]  /*15b0*/  CS2R R118, SRZ ;  /* 0x0000000000767805 */ /* 0x000fe2000001ff00 */
[----:B------:R-:W-:Y:S01]  /*15c0*/  USHF.R.U32.HI UR4, URZ, 0x1f, UR5 ;  /* 0x0000001f3f047899 */ /* 0x000fe20008011605 */
[----:B------:R-:W-:Y:S02]  /*15d0*/  CS2R R116, SRZ ;  /* 0x0000000000747805 */ /* 0x000fe4000001ff00 */
[----:B------:R-:W-:Y:S02]  /*15e0*/  CS2R R114, SRZ ;  /* 0x0000000000727805 */ /* 0x000fe4000001ff00 */
[----:B------:R-:W-:Y:S01]  /*15f0*/  CS2R R112, SRZ ;  /* 0x0000000000707805 */ /* 0x000fe2000001ff00 */
[----:B------:R-:W-:Y:S01]  /*1600*/  ULEA.HI.SX32 UR4, UR5, UR4, 0x1c ;  /* 0x0000000405047291 */ /* 0x000fe2000f8fe23f */
[----:B------:R-:W-:-:S02]  /*1610*/  CS2R R110, SRZ ;  /* 0x00000000006e7805 */ /* 0x000fc4000001ff00 */
[----:B------:R-:W-:Y:S02]  /*1620*/  CS2R R108, SRZ ;  /* 0x00000000006c7805 */ /* 0x000fe4000001ff00 */
[----:B------:R-:W-:Y:S01]  /*1630*/  CS2R R106, SRZ ;  /* 0x00000000006a7805 */ /* 0x000fe2000001ff00 */
[----:B------:R-:W-:Y:S01]  /*1640*/  UISETP.LT.AND UP0, UPT, URZ, UR4, UPT ;  /* 0x000000043f00728c */ /* 0x000fe2000bf01270 */
[----:B------:R-:W-:Y:S02]  /*1650*/  CS2R R104, SRZ ;  /* 0x0000000000687805 */ /* 0x000fe4000001ff00 */
[----:B------:R-:W-:Y:S02]  /*1660*/  CS2R R56, SRZ ;  /* 0x0000000000387805 */ /* 0x000fe4000001ff00 */
[----:B------:R-:W-:Y:S01]  /*1670*/  CS2R R98, SRZ ;  /* 0x0000000000627805 */ /* 0x000fe2000001ff00 */
[----:B------:R-:W-:Y:S01]  /*1680*/  USEL UR61, URZ, UR4, !UP0 ;  /* 0x000000043f3d7287 */ /* 0x000fe2000c000000 */
[----:B------:R-:W-:-:S02]  /*1690*/  CS2R R100, SRZ ;  /* 0x0000000000647805 */ /* 0x000fc4000001ff00 */
[----:B------:R-:W-:Y:S02]  /*16a0*/  CS2R R90, SRZ ;  /* 0x00000000005a7805 */ /* 0x000fe4000001ff00 */
[----:B------:R-:W-:Y:S02]  /*16b0*/  CS2R R96, SRZ ;  /* 0x0000000000607805 */ /* 0x000fe4000001ff00 */
[----:B------:R-:W-:Y:S02]  /*16c0*/  CS2R R94, SRZ ;  /* 0x00000000005e7805 */ /* 0x000fe4000001ff00 */
[----:B------:R-:W-:Y:S02]  /*16d0*/  CS2R R92, SRZ ;  /* 0x00000000005c7805 */ /* 0x000fe4000001ff00 */
[----:B------:R-:W-:Y:S02]  /*16e0*/  ISETP.GT.AND P1, PT, R75, UR61, PT ;  /* 0x0000003d4b007c0c */ /* 0x000fe4000bf24270 */
        /* <DEDUP_REMOVED lines=19> */
[----:B------:R-:W-:Y:S01]  /*1820*/  CS2R R138, SRZ ;  /* 0x00000000008a7805 */ /* 0x000fe2000001ff00 */
[----:B------:R-:W-:Y:S01]  /*1830*/  IMAD.MOV.U32 R53, RZ, RZ, RZ ;  /* 0x000000ffff357224 */ /* 0x000fe200078e00ff */
        /* <DEDUP_REMOVED lines=8> */
[----:B------:R-:W-:Y:S01]  /*18c0*/  IMAD.MOV.U32 R0, RZ, RZ, RZ ;  /* 0x000000ffff007224 */ /* 0x000fe200078e00ff */
[----:B------:R-:W-:Y:S01]  /*18d0*/  CS2R R6, SRZ ;  /* 0x0000000000067805 */ /* 0x000fe2000001ff00 */
[----:B------:R-:W-:Y:S01]  /*18e0*/  IMAD.MOV.U32 R152, RZ, RZ, RZ ;  /* 0x000000ffff987224 */ /* 0x000fe200078e00ff */
[----:B------:R-:W-:Y:S01]  /*18f0*/  CS2R R4, SRZ ;  /* 0x0000000000047805 */ /* 0x000fe2000001ff00 */
[----:B------:R-:W-:Y:S02]  /*1900*/  IMAD.MOV.U32 R29, RZ, RZ, RZ ;  /* 0x000000ffff1d7224 */ /* 0x000fe400078e00ff */
[----:B------:R-:W-:-:S02]  /*1910*/  IMAD.MOV.U32 R150, RZ, RZ, RZ ;  /* 0x000000ffff967224 */ /* 0x000fc400078e00ff */
        /* <DEDUP_REMOVED lines=33> */
.L_x_1109:
[----:B------:R-:W-:Y:S02]  /*1b30*/  R2UR UR6, R196 ;  /* 0x00000000c40672ca */ /* 0x000fe400000e0000 */
[----:B------:R-:W-:-:S11]  /*1b40*/  R2UR UR5, R201 ;  /* 0x00000000c90572ca */ /* 0x000fd600000e0000 */
[----:B------:R-:W-:Y:S02]  /*1b50*/  ULEA.HI UR4, UR6, UR6, URZ, 0x1 ;  /* 0x0000000606047291 */ /* 0x000fe4000f8f083f */
[----:B------:R-:W-:Y:S02]  /*1b60*/  IMAD.U32 R2, RZ, RZ, UR5 ;  /* 0x00000005ff027e24 */ /* 0x000fe4000f8e00ff */
[----:B------:R-:W-:-:S03]  /*1b70*/  ULOP3.LUT UR4, UR4, 0xfffffffe, URZ, 0xc0, !UPT ;  /* 0xfffffffe04047892 */ /* 0x000fc6000f8ec03f */
[----:B------:R-:W-:Y:S01]  /*1b80*/  ISETP.NE.AND P0, PT, R2, 0x3, PT ;  /* 0x000000030200780c */ /* 0x000fe20003f05270 */
[----:B------:R-:W-:-:S06]  /*1b90*/  UIADD3 UR4, UR6, -UR4, URZ ;  /* 0x8000000406047290 */ /* 0x000fcc000fffe03f */
[----:B------:R-:W-:-:S05]  /*1ba0*/  IMAD.U32 R0, RZ, RZ, UR4 ;  /* 0x00000004ff007e24 */ /* 0x000fca000f8e00ff */
[----:B------:R-:W-:-:S04]  /*1bb0*/  SHF.L.U32 R0, R0, 0x1f, RZ ;  /* 0x0000001f00007819 */ /* 0x000fc800000006ff */
[----:B------:R-:W0:Y:S02]  /*1bc0*/  SYNCS.PHASECHK.TRANS64.TRYWAIT P1, [UR37+0x30800], R0 ;  /* 0x03080000ff0075a7 */ /* 0x000e240008020165 */
[----:B0-----:R-:W-:Y:S05]  /*1bd0*/  @!P1 BRA `(.L_x_1110) ;  /* 0x0000013400689947 */ /* 0x001fea0003800000 */
.L_x_1310:
[----:B------:R-:W-:Y:S05]  /*1be0*/  @!P0 BRA `(.L_x_1111) ;  /* 0x0000000000048947 */ /* 0x000fea0003800000 */
[----:B------:R-:W-:Y:S01]  /*1bf0*/  BPT.TRAP 0x1 ;  /* 0x000000040000795c */ /* 0x000fe20000300000 */
.L_x_1111:
[----:B0-----:R-:W-:Y:S02]  /*1c00*/  IMAD.U32 R3, RZ, RZ, UR36 ;  /* 0x00000024ff037e24 */ /* 0x001fe4000f8e00ff */
[----:B------:R-:W-:-:S03]  /*1c10*/  IMAD.U32 R0, RZ, RZ, UR38 ;  /* 0x00000026ff007e24 */ /* 0x000fc6000f8e00ff */
[----:B------:R-:W-:Y:S02]  /*1c20*/  LEA R3, R3, UR37, 0x3 ;  /* 0x0000002503037c11 */ /* 0x000fe4000f8e18ff */
[----:B------:R-:W-:-:S04]  /*1c30*/  SHF.L.U32 R0, R0, 0x1f, RZ ;  /* 0x0000001f00007819 */ /* 0x000fc800000006ff */
[----:B------:R0:W1:Y:S01]  /*1c40*/  SYNCS.PHASECHK.TRANS64.TRYWAIT P1, [R3+URZ+0x30830], R0 ;  /* 0x03083000030075a7 */ /* 0x000062000802017f */
[----:B------:R-:W-:Y:S05]  /*1c50*/  @!P0 BRA `(.L_x_1112) ;  /* 0x0000000000048947 */ /* 0x000fea0003800000 */
[----:B------:R-:W-:Y:S01]  /*1c60*/  BPT.TRAP 0x1 ;  /* 0x000000040000795c */ /* 0x000fe20000300000 */
.L_x_1112:
[----:B------:R-:W2:Y:S01]  /*1c70*/  LDL.LU R2, [R1+0xc] ;  /* 0x00000c0001027983 */ /* 0x000ea20000300800 */
[----:B------:R-:W3:Y:S02]  /*1c80*/  S2R R4, SR_TID.X ;  /* 0x0000000000047919 */ /* 0x000ee40000002100 */
[----:B---3--:R-:W-:Y:S02]  /*1c90*/  LOP3.LUT P2, RZ, R4, 0x7f, RZ, 0xc0, !PT ;  /* 0x0000007f04ff7812 */ /* 0x008fe4000784c0ff */
[----:B--2---:R-:W-:-:S11]  /*1ca0*/  LOP3.LUT R2, R2, 0xfff7ffff, RZ, 0xc0, !PT ;  /* 0xfff7ffff02027812 */ /* 0x004fd600078ec0ff */
[----:B------:R-:W-:-:S05]  /*1cb0*/  @P2 LOP3.LUT R2, R2, 0x80000, RZ, 0xfc, !PT ;  /* 0x0008000002022812 */ /* 0x000fca00078efcff */
[----:B------:R2:W-:Y:S01]  /*1cc0*/  STL [R1+0xc], R2 ;  /* 0x00000c0201007387 */ /* 0x0005e20000100800 */
[----:B-1----:R-:W-:Y:S05]  /*1cd0*/  @P1 BRA `(.L_x_1113) ;  /* 0x0000000000081947 */ /* 0x002fea0003800000 */
[----:B------:R-:W1:Y:S02]  /*1ce0*/  SYNCS.PHASECHK.TRANS64.TRYWAIT P1, [R3+URZ+0x30830], R0 ;  /* 0x03083000030075a7 */ /* 0x000e64000802017f */
[----:B-1----:R-:W-:Y:S05]  /*1cf0*/  @!P1 BRA `(.L_x_1114) ;  /* 0x0000013400389947 */ /* 0x002fea0003800000 */
.L_x_1113:
[----:B------:R-:W-:Y:S05]  /*1d00*/  WARPSYNC.ALL ;  /* 0x0000000000007948 */ /* 0x000fea0003800000 */
[----:B------:R-:W-:Y:S01]  /*1d10*/  UIADD3 UR4, UR37, 0x1e400, URZ ;  /* 0x0001e40025047890 */ /* 0x000fe2000fffe03f */
[----:B------:R-:W-:Y:S01]  /*1d20*/  WARPGROUP.ARRIVE ;  /* 0x00000000000079c5 */ /* 0x000fe20000000000 */
[----:B------:R-:W-:Y:S01]  /*1d30*/  UMOV UR9, 0x40000040 ;  /* 0x4000004000097882 */ /* 0x000fe20000000000 */
[----:B------:R-:W-:Y:S01]  /*1d40*/  UMOV UR11, 0x40000040 ;  /* 0x40000040000b7882 */ /* 0x000fe20000000000 */
[----:B------:R-:W-:Y:S01]  /*1d50*/  USHF.R.U32.HI UR4, URZ, 0x4, UR4 ;  /* 0x000000043f047899 */ /* 0x000fe20008011604 */
[----:B------:R-:W-:Y:S01]  /*1d60*/  IMAD.U32 R7, RZ, RZ, UR9 ;  /* 0x00000009ff077e24 */ /* 0x000fe2000f8e00ff */
[----:B------:R-:W-:Y:S01]  /*1d70*/  UMOV UR13, 0x40000040 ;  /* 0x40000040000d7882 */ /* 0x000fe20000000000 */
[----:B------:R-:W-:Y:S01]  /*1d80*/  UMOV UR15, 0x40000040 ;  /* 0x40000040000f7882 */ /* 0x000fe20000000000 */
[----:B------:R-:W-:Y:S01]  /*1d90*/  ULOP3.LUT UR4, UR4, 0x3fff, URZ, 0xc0, !UPT ;  /* 0x00003fff04047892 */ /* 0x000fe2000f8ec03f */
[----:B------:R-:W3:Y:S01]  /*1da0*/  S2R R5, SR_TID.X ;  /* 0x0000000000057919 */ /* 0x000ee20000002100 */
[----:B------:R-:W-:Y:S01]  /*1db0*/  UMOV UR17, 0x40000040 ;  /* 0x4000004000117882 */ /* 0x000fe20000000000 */
[----:B------:R-:W-:Y:S01]  /*1dc0*/  UMOV UR19, 0x40000040 ;  /* 0x4000004000137882 */ /* 0x000fe20000000000 */
[----:B------:R-:W-:Y:S01]  /*1dd0*/  ULOP3.LUT UR60, UR4, 0x10000, URZ, 0xfc, !UPT ;  /* 0x00010000043c7892 */ /* 0x000fe2000f8efc3f */
[----:B01----:R-:W-:Y:S01]  /*1de0*/  VIADD R0, R18, UR39 ;  /* 0x0000002712007c36 */ /* 0x003fe20008000000 */
[----:B------:R-:W-:Y:S01]  /*1df0*/  ULOP3.LUT UR4, UR40, 0x10000, URZ, 0xfc, !UPT ;  /* 0x0001000028047892 */ /* 0x000fe2000f8efc3f */
[----:B------:R-:W0:Y:S01]  /*1e00*/  LDC R11, c[0x0][0x288] ;  /* 0x0000a200ff0b7b82 */ /* 0x000e220000000800 */
[----:B------:R-:W-:Y:S01]  /*1e10*/  UIMAD UR5, UR36, 0x900, UR60 ;  /* 0x00000900240578a4 */ /* 0x000fe2000f8e023c */
[----:B--2---:R-:W-:Y:S01]  /*1e20*/  IMAD.MOV.U32 R2, RZ, RZ, R0 ;  /* 0x000000ffff027224 */ /* 0x004fe200078e0000 */
[----:B------:R-:W-:-:S02]  /*1e30*/  UIADD3 UR12, UR4, 0x4, URZ ;  /* 0x00000004040c7890 */ /* 0x000fc4000fffe03f */
[----:B------:R-:W-:Y:S01]  /*1e40*/  UIADD3 UR14, UR5, 0x4, URZ ;  /* 0x00000004050e7890 */ /* 0x000fe2000fffe03f */
[----:B------:R-:W-:Y:S02]  /*1e50*/  UMOV UR8, UR4 ;  /* 0x0000000400087c82 */ /* 0x000fe40008000000 */
[----:B------:R-:W-:Y:S01]  /*1e60*/  UMOV UR10, UR5 ;  /* 0x00000005000a7c82 */ /* 0x000fe20008000000 */
[----:B------:R-:W-:Y:S01]  /*1e70*/  IMAD.U32 R6, RZ, RZ, UR8 ;  /* 0x00000008ff067e24 */ /* 0x000fe2000f8e00ff */
[----:B------:R-:W-:Y:S01]  /*1e80*/  HGMMA.64x96x16.F32 R24, gdesc[UR8], RZ, !UPT, gsb0 ;  /* 0x01600000081879f0 */ /* 0x000fe2000c0008ff */
[----:B------:R-:W-:Y:S02]  /*1e90*/  UIADD3 UR8, UR4, 0x2, URZ ;  /* 0x0000000204087890 */ /* 0x000fe4000fffe03f */
[----:B------:R-:W-:Y:S01]  /*1ea0*/  UIADD3 UR10, UR5, 0x2, URZ ;  /* 0x00000002050a7890 */ /* 0x000fe2000fffe03f */
[----:B------:R-:W-:Y:S01]  /*1eb0*/  UMOV UR9, 0x40000040 ;  /* 0x4000004000097882 */ /* 0x000fe20000000000 */
[----:B------:R-:W-:Y:S01]  /*1ec0*/  UMOV UR11, 0x40000040 ;  /* 0x40000040000b7882 */ /* 0x000fe20000000000 */
[----:B------:R-:W-:-:S02]  /*1ed0*/  UIADD3 UR16, UR4, 0x6, URZ ;  /* 0x0000000604107890 */ /* 0x000fc4000fffe03f */
[----:B------:R-:W-:Y:S02]  /*1ee0*/  UIADD3 UR18, UR5, 0x6, URZ ;  /* 0x0000000605127890 */ /* 0x000fe4000fffe03f */
[----:B------:R-:W-:Y:S02]  /*1ef0*/  UIADD3 UR20, UR4, 0x400, URZ ;  /* 0x0000040004147890 */ /* 0x000fe4000fffe03f */
[----:B------:R-:W-:Y:S01]  /*1f00*/  UIADD3 UR22, UR5, 0x300, URZ ;  /* 0x0000030005167890 */ /* 0x000fe2000fffe03f */
[----:B------:R-:W-:Y:S01]  /*1f10*/  UMOV UR21, 0x40000040 ;  /* 0x4000004000157882 */ /* 0x000fe20000000000 */
[----:B------:R-:W-:Y:S01]  /*1f20*/  UMOV UR23, 0x40000040 ;  /* 0x4000004000177882 */ /* 0x000fe20000000000 */
[----:B------:R-:W-:Y:S01]  /*1f30*/  UIADD3 UR24, UR4, 0x402, URZ ;  /* 0x0000040204187890 */ /* 0x000fe2000fffe03f */
[----:B---3--:R-:W-:Y:S01]  /*1f40*/  LOP3.LUT P3, RZ, R5, 0x7f, RZ, 0xc0, !PT ;  /* 0x0000007f05ff7812 */ /* 0x008fe2000786c0ff */
[----:B------:R-:W-:Y:S01]  /*1f50*/  UIADD3 UR26, UR5, 0x302, URZ ;  /* 0x00000302051a7890 */ /* 0x000fe2000fffe03f */
[----:B------:R-:W-:Y:S01]  /*1f60*/  UMOV UR25, 0x40000040 ;  /* 0x4000004000197882 */ /* 0x000fe20000000000 */
[----:B------:R-:W-:Y:S01]  /*1f70*/  UMOV UR27, 0x40000040 ;  /* 0x40000040001b7882 */ /* 0x000fe20000000000 */
[----:B------:R-:W-:-:S02]  /*1f80*/  UIADD3 UR28, UR4, 0x404, URZ ;  /* 0x00000404041c7890 */ /* 0x000fc4000fffe03f */
[----:B------:R-:W-:Y:S01]  /*1f90*/  UIADD3 UR30, UR5, 0x304, URZ ;  /* 0x00000304051e7890 */ /* 0x000fe2000fffe03f */
[----:B------:R-:W-:Y:S01]  /*1fa0*/  UMOV UR29, 0x40000040 ;  /* 0x40000040001d7882 */ /* 0x000fe20000000000 */
[----:B------:R-:W-:Y:S01]  /*1fb0*/  UMOV UR31, 0x40000040 ;  /* 0x40000040001f7882 */ /* 0x000fe20000000000 */
[----:B------:R-:W-:Y:S02]  /*1fc0*/  UIADD3 UR32, UR4, 0x406, URZ ;  /* 0x0000040604207890 */ /* 0x000fe4000fffe03f */
[----:B------:R-:W-:Y:S01]  /*1fd0*/  UIADD3 UR34, UR5, 0x306, URZ ;  /* 0x0000030605227890 */ /* 0x000fe2000fffe03f */
[----:B------:R-:W-:Y:S01]  /*1fe0*/  UMOV UR33, 0x40000040 ;  /* 0x4000004000217882 */ /* 0x000fe20000000000 */
[----:B------:R-:W-:Y:S01]  /*1ff0*/  UMOV UR35, 0x40000040 ;  /* 0x4000004000237882 */ /* 0x000fe20000000000 */
[----:B------:R-:W-:Y:S02]  /*2000*/  UIADD3 UR40, UR4, 0x800, URZ ;  /* 0x0000080004287890 */ /* 0x000fe4000fffe03f */
        /* <DEDUP_REMOVED lines=15> */
[----:B------:R-:W-:Y:S01]  /*2100*/  ULDC UR4, c[0x0][0x448] ;  /* 0x0001120000047ab9 */ /* 0x000fe20000000800 */
[----:B------:R-:W-:Y:S01]  /*2110*/  ULDC UR6, c[0x0][0x9dc] ;  /* 0x0002770000067ab9 */ /* 0x000fe20000000800 */
[----:B------:R-:W-:-:S02]  /*2120*/  UISETP.NE.AND UP0, UPT, UR4, 0x1, UPT ;  /* 0x000000010400788c */ /* 0x000fc4000bf05270 */
[----:B------:R-:W-:-:S04]  /*2130*/  ULOP3.LUT UR7, URZ, UR6, URZ, 0x33, !UPT ;  /* 0x000000063f077292 */ /* 0x000fc8000f8e333f */
[----:B------:R-:W-:Y:S02]  /*2140*/  PLOP3.LUT P1, PT, PT, PT, UP0, 0x80, 0x0 ;  /* 0x000000000000781c */ /* 0x000fe40003f2f008 */
[----:B------:R-:W-:-:S03]  /*2150*/  PLOP3.LUT P2, PT, PT, PT, UP0, 0x80, 0x0 ;  /* 0x000000000000781c */ /* 0x000fc60003f4f008 */
[----:B------:R-:W-:-:S08]  /*2160*/  @UP0 ULDC UR4, c[0x0][0x44c] ;  /* 0x0001130000040ab9 */ /* 0x000fd00000000800 */
[----:B------:R-:W-:Y:S01]  /*2170*/  @P1 IMAD.HI.U32 R4, R0, UR4, RZ ;  /* 0x0000000400041c27 */ /* 0x000fe2000f8e00ff */
[----:B------:R-:W-:-:S03]  /*2180*/  @UP0 ULDC UR4, c[0x0][0x450] ;  /* 0x0001140000040ab9 */ /* 0x000fc60000000800 */
[----:B------:R-:W-:Y:S01]  /*2190*/  @!P3 VIADD R0, R3, 0x30840 ;  /* 0x000308400300b836 */ /* 0x000fe20000000000 */
[----:B------:R-:W-:Y:S01]  /*21a0*/  @P2 SHF.R.U32.HI R2, RZ, UR4, R4 ;  /* 0x00000004ff022c19 */ /* 0x000fe20008011604 */
[----:B------:R-:W-:Y:S01]  /*21b0*/  IMAD.MOV.U32 R4, RZ, RZ, -0x60 ;  /* 0xffffffa0ff047424 */ /* 0x000fe200078e00ff */
[----:B------:R-:W-:Y:S02]  /*21c0*/  ULDC.64 UR4, c[0x0][0x9e0] ;  /* 0x0002780000047ab9 */ /* 0x000fe40000000a00 */
[----:B------:R-:W-:Y:S01]  /*21d0*/  UISETP.GE.AND UP1, UPT, UR5, 0x1, UPT ;  /* 0x000000010500788c */ /* 0x000fe2000bf26270 */
[----:B------:R-:W1:Y:S01]  /*21e0*/  SHFL.IDX PT, R12, R2, RZ, 0x1c1f ;  /* 0x001c1fff020c7589 */ /* 0x000e6200000e0000 */
[----:B------:R-:W-:Y:S01]  /*21f0*/  IMAD R4, R75, R4, 0x61 ;  /* 0x000000614b047424 */ /* 0x000fe200078e0204 */
[----:B------:R-:W-:-:S03]  /*2200*/  @!P3 PRMT R0, RZ, 0x654, R0 ;  /* 0x00000654ff00b816 */ /* 0x000fc60000000000 */
[----:B------:R-:W-:Y:S01]  /*2210*/  IMAD R3, R17, -0x2, R4 ;  /* 0xfffffffe11037824 */ /* 0x000fe200078e0204 */
[----:B------:R-:W-:Y:S01]  /*2220*/  PLOP3.LUT P1, PT, PT, PT, UP1, 0x40, 0x0 ;  /* 0x000000000000781c */ /* 0x000fe20003f2e818 */
[----:B------:R-:W-:Y:S02]  /*2230*/  VIADD R10, R4, 0xffffffff ;  /* 0xffffffff040a7836 */ /* 0x000fe40000000000 */
[C---:B------:R-:W-:Y:S01]  /*2240*/  VIADD R15, R3.reuse, 0xffffffff ;  /* 0xffffffff030f7836 */ /* 0x040fe20000000000 */
[----:B0-----:R-:W-:Y:S01]  /*2250*/  IADD3 R5, R3, -R11, R16 ;  /* 0x8000000b03057210 */ /* 0x001fe20007ffe010 */
[----:B------:R-:W-:Y:S02]  /*2260*/  WARPGROUP.DEPBAR.LE gsb0, 0x0 ;  /* 0x00008000000079c5 */ /* 0x000fe40000010000 */
[----:B------:R-:W-:Y:S02]  /*2270*/  WARPGROUP.ARRIVE ;  /* 0x00000000000079c5 */ /* 0x000fe40000000000 */
[----:B------:R-:W-:-:S02]  /*2280*/  VIADD R13, R5, UR4 ;  /* 0x00000004050d7c36 */ /* 0x000fc40008000000 */
[----:B------:R-:W-:Y:S02]  /*2290*/  VIADD R5, R5, UR7 ;  /* 0x0000000705057c36 */ /* 0x000fe40008000000 */
[----:B------:R-:W-:Y:S02]  /*22a0*/  HGMMA.64x96x16.F32 R24, gdesc[UR8], R24, gsb0 ;  /* 0x01600000081879f0 */ /* 0x000fe40008000818 */
[----:B-1----:R-:W-:Y:S01]  /*22b0*/  IMAD.IADD R3, R5, 0x1, R12 ;  /* 0x0000000105037824 */ /* 0x002fe200078e020c */
[----:B------:R-:W-:Y:S02]  /*22c0*/  WARPGROUP.DEPBAR.LE gsb0, 0x0 ;  /* 0x00008000000079c5 */ /* 0x000fe40000010000 */
[----:B------:R-:W-:-:S06]  /*22d0*/  WARPGROUP.ARRIVE ;  /* 0x00000000000079c5 */ /* 0x000fcc0000000000 */
[----:B------:R-:W-:Y:S03]  /*22e0*/  HGMMA.64x96x16.F32 R24, gdesc[UR12], R24, gsb0 ;  /* 0x016000000c1879f0 */ /* 0x000fe60008000818 */
        /* <DEDUP_REMOVED lines=28> */
[----:B------:R0:W-:Y:S02]  /*24b0*/  @!P3 SYNCS.ARRIVE.TRANS64.RED.A1T0 RZ, [R0+URZ], RZ ;  /* 0x000000ff00ffb9a7 */ /* 0x0001e4000810043f */
[----:B0-----:R-:W-:-:S04]  /*24c0*/  IMAD R0, R75, -0x60, R16 ;  /* 0xffffffa04b007824 */ /* 0x001fc800078e0210 */
[----:B------:R-:W-:-:S04]  /*24d0*/  VIADD R0, R0, 0x60 ;  /* 0x0000006000007836 */ /* 0x000fc80000000000 */
[----:B------:R-:W-:-:S05]  /*24e0*/  IMAD R8, R17, -0x2, R0 ;  /* 0xfffffffe11087824 */ /* 0x000fca00078e0200 */
[----:B------:R-:W-:Y:S01]  /*24f0*/  VIADDMNMX R0, R12, R13, R8, PT ;  /* 0x0000000d0c007246 */ /* 0x000fe20003800108 */
[----:B------:R-:W-:Y:S06]  /*2500*/  @P1 BRA `(.L_x_1115) ;  /* 0x0000000000541947 */ /* 0x000fec0003800000 */
[----:B------:R-:W-:Y:S01]  /*2510*/  IADD3 R4, R16, -R11, R12 ;  /* 0x8000000b10047210 */ /* 0x000fe20007ffe00c */
[----:B------:R-:W-:Y:S03]  /*2520*/  BSSY B0, `(.L_x_1116) ;  /* 0x0000010000007945 */ /* 0x000fe60003800000 */
[----:B------:R-:W-:-:S13]  /*2530*/  ISETP.GT.AND P1, PT, R4, -0x1, PT ;  /* 0xffffffff0400780c */ /* 0x000fda0003f24270 */
[----:B------:R-:W-:Y:S05]  /*2540*/  @P1 BRA `(.L_x_1117) ;  /* 0x0000000000201947 */ /* 0x000fea0003800000 */
[----:B------:R-:W-:Y:S01]  /*2550*/  UISETP.NE.AND UP2, UPT, UR5, 0x1, UPT ;  /* 0x000000010500788c */ /* 0x000fe2000bf45270 */
[----:B------:R-:W-:-:S05]  /*2560*/  LOP3.LUT R4, RZ, R4, RZ, 0x33, !PT ;  /* 0x00000004ff047212 */ /* 0x000fca00078e33ff */
[----:B------:R-:W-:-:S05]  /*2570*/  PLOP3.LUT P1, PT, PT, PT, UP2, 0x80, 0x0 ;  /* 0x000000000000781c */ /* 0x000fca0003f2f028 */
[----:B------:R-:W-:-:S08]  /*2580*/  @UP2 ULDC.64 UR10, c[0x0][0x9e8] ;  /* 0x00027a00000a2ab9 */ /* 0x000fd00000000a00 */
[----:B------:R-:W-:-:S05]  /*2590*/  @P1 IMAD.HI.U32 R9, R4, UR10, RZ ;  /* 0x0000000a04091c27 */ /* 0x000fca000f8e00ff */
[----:B------:R-:W-:-:S04]  /*25a0*/  @P1 SHF.R.U32.HI R4, RZ, UR11, R9 ;  /* 0x0000000bff041c19 */ /* 0x000fc80008011609 */
[----:B------:R-:W-:Y:S01]  /*25b0*/  LOP3.LUT R4, RZ, R4, RZ, 0x33, !PT ;  /* 0x00000004ff047212 */ /* 0x000fe200078e33ff */
[----:B------:R-:W-:Y:S06]  /*25c0*/  BRA `(.L_x_1118) ;  /* 0x0000000000147947 */ /* 0x000fec0003800000 */
.L_x_1117:
[----:B------:R-:W-:-:S06]  /*25d0*/  UISETP.NE.AND UP2, UPT, UR5, 0x1, UPT ;  /* 0x000000010500788c */ /* 0x000fcc000bf45270 */
[----:B------:R-:W-:-:S05]  /*25e0*/  PLOP3.LUT P1, PT, PT, PT, UP2, 0x80, 0x0 ;  /* 0x000000000000781c */ /* 0x000fca0003f2f028 */
[----:B------:R-:W-:-:S08]  /*25f0*/  @UP2 ULDC.64 UR10, c[0x0][0x9e8] ;  /* 0x00027a00000a2ab9 */ /* 0x000fd00000000a00 */
[----:B------:R-:W-:-:S05]  /*2600*/  @P1 IMAD.HI.U32 R9, R4, UR10, RZ ;  /* 0x0000000a04091c27 */ /* 0x000fca000f8e00ff */
[----:B------:R-:W-:-:S07]  /*2610*/  @P1 SHF.R.U32.HI R4, RZ, UR11, R9 ;  /* 0x0000000bff041c19 */ /* 0x000fce0008011609 */
.L_x_1118:
[----:B------:R-:W-:Y:S05]  /*2620*/  BSYNC B0 ;  /* 0x0000000000007941 */ /* 0x000fea0003800000 */
.L_x_1116:
[----:B------:R-:W-:-:S05]  /*2630*/  IMAD R4, R4, UR5, R15 ;  /* 0x0000000504047c24 */ /* 0x000fca000f8e020f */
[----:B------:R-:W-:Y:S02]  /*2640*/  VIMNMX R3, R3, R4, !PT ;  /* 0x0000000403037248 */ /* 0x000fe40007fe0100 */
[----:B------:R-:W-:-:S07]  /*2650*/  VIADDMNMX R0, R4, UR5, R0, PT ;  /* 0x0000000504007c46 */ /* 0x000fce000b800100 */
.L_x_1115:
[C---:B------:R-:W-:Y:S02]  /*2660*/  ISETP.GE.AND P1, PT, R10.reuse, 0x2, PT ;  /* 0x000000020a00780c */ /* 0x040fe40003f26270 */
[C---:B------:R-:W-:Y:S02]  /*2670*/  ISETP.GE.AND P5, PT, R10.reuse, 0xa, PT ;  /* 0x0000000a0a00780c */ /* 0x040fe40003fa6270 */
[----:B------:R-:W-:Y:S02]  /*2680*/  ISETP.GT.AND P3, PT, R3, 0x1, !P1 ;  /* 0x000000010300780c */ /* 0x000fe40004f64270 */
[----:B------:R-:W-:Y:S02]  /*2690*/  ISETP.GE.AND P2, PT, R10, 0x9, PT ;  /* 0x000000090a00780c */ /* 0x000fe40003f46270 */
[----:B------:R-:W-:Y:S02]  /*26a0*/  ISETP.LT.OR P3, PT, R0, 0x2, P3 ;  /* 0x000000020000780c */ /* 0x000fe40001f61670 */
[----:B------:R-:W-:-:S02]  /*26b0*/  P2R R12, PR, RZ, 0x20 ;  /* 0x00000020ff0c7803 */ /* 0x000fc40000000000 */
[----:B------:R-:W-:Y:S02]  /*26c0*/  FSEL R14, R25, -INF , !P3 ;  /* 0xff800000190e7808 */ /* 0x000fe40005800000 */
[C---:B------:R-:W-:Y:S02]  /*26d0*/  ISETP.GT.AND P3, PT, R3.reuse, 0x9, !P5 ;  /* 0x000000090300780c */ /* 0x040fe40006f64270 */
[----:B------:R-:W-:Y:S02]  /*26e0*/  ISETP.GT.AND P4, PT, R3, 0x8, !P2 ;  /* 0x000000080300780c */ /* 0x000fe40005784270 */
[----:B------:R-:W-:Y:S02]  /*26f0*/  ISETP.LT.OR P3, PT, R0, 0xa, P3 ;  /* 0x0000000a0000780c */ /* 0x000fe40001f61670 */
[----:B------:R-:W-:Y:S02]  /*2700*/  ISETP.GE.AND P5, PT, R10, 0x11, PT ;  /* 0x000000110a00780c */ /* 0x000fe40003fa6270 */
[----:B------:R-:W-:-:S02]  /*2710*/  FSEL R20, R29, -INF , !P3 ;  /* 0xff8000001d147808 */ /* 0x000fc40005800000 */
[----:B------:R-:W-:Y:S02]  /*2720*/  ISETP.LT.OR P4, PT, R0, 0x9, P4 ;  /* 0x000000090000780c */ /* 0x000fe40002781670 */
[----:B------:R-:W-:Y:S02]  /*2730*/  ISETP.GT.AND P3, PT, R3, 0x10, !P5 ;  /* 0x000000100300780c */ /* 0x000fe40006f64270 */
[----:B------:R-:W-:Y:S02]  /*2740*/  FSEL R28, R28, -INF , !P4 ;  /* 0xff8000001c1c7808 */ /* 0x000fe40006000000 */
[----:B------:R-:W-:Y:S02]  /*2750*/  ISETP.LT.OR P3, PT, R0, 0x11, P3 ;  /* 0x000000110000780c */ /* 0x000fe40001f61670 */
[----:B------:R-:W-:Y:S02]  /*2760*/  ISETP.GE.AND P4, PT, R10, 0x12, PT ;  /* 0x000000120a00780c */ /* 0x000fe40003f86270 */
[----:B------:R-:W-:-:S02]  /*2770*/  FSEL R32, R32, -INF , !P3 ;  /* 0xff80000020207808 */ /* 0x000fc40005800000 */
[----:B------:R-:W-:Y:S02]  /*2780*/  ISETP.GT.AND P3, PT, R3, 0x11, !P4 ;  /* 0x000000110300780c */ /* 0x000fe40006764270 */
[----:B------:R-:W-:Y:S02]  /*2790*/  P2R R25, PR, RZ, 0x10 ;  /* 0x00000010ff197803 */ /* 0x000fe40000000000 */
[----:B------:R-:W-:Y:S02]  /*27a0*/  ISETP.LT.OR P3, PT, R0, 0x12, P3 ;  /* 0x000000120000780c */ /* 0x000fe40001f61670 */
[----:B------:R-:W-:Y:S02]  /*27b0*/  ISETP.GE.AND P4, PT, R10, 0x19, PT ;  /* 0x000000190a00780c */ /* 0x000fe40003f86270 */
[----:B------:R-:W-:Y:S02]  /*27c0*/  FSEL R72, R33, -INF , !P3 ;  /* 0xff80000021487808 */ /* 0x000fe40005800000 */
[----:B------:R-:W-:-:S02]  /*27d0*/  ISETP.GT.AND P3, PT, R3, 0x18, !P4 ;  /* 0x000000180300780c */ /* 0x000fc40006764270 */
[----:B------:R-:W-:Y:S02]  /*27e0*/  P2R R29, PR, RZ, 0x10 ;  /* 0x00000010ff1d7803 */ /* 0x000fe40000000000 */
[----:B------:R-:W-:Y:S02]  /*27f0*/  ISETP.LT.OR P3, PT, R0, 0x19, P3 ;  /* 0x000000190000780c */ /* 0x000fe40001f61670 */
[----:B------:R-:W-:Y:S02]  /*2800*/  ISETP.GE.AND P4, PT, R10, 0x1a, PT ;  /* 0x0000001a0a00780c */ /* 0x000fe40003f86270 */
[----:B------:R-:W-:Y:S02]  /*2810*/  FSEL R36, R36, -INF , !P3 ;  /* 0xff80000024247808 */ /* 0x000fe40005800000 */
[----:B------:R-:W-:Y:S02]  /*2820*/  ISETP.GT.AND P3, PT, R3, 0x19, !P4 ;  /* 0x000000190300780c */ /* 0x000fe40006764270 */
[----:B------:R-:W-:-:S02]  /*2830*/  P2R R33, PR, RZ, 0x10 ;  /* 0x00000010ff217803 */ /* 0x000fc40000000000 */
[----:B------:R-:W-:Y:S02]  /*2840*/  ISETP.LT.OR P3, PT, R0, 0x1a, P3 ;  /* 0x0000001a0000780c */ /* 0x000fe40001f61670 */
[----:B------:R-:W-:Y:S02]  /*2850*/  ISETP.GE.AND P4, PT, R10, 0x21, PT ;  /* 0x000000210a00780c */ /* 0x000fe40003f86270 */
[----:B------:R-:W-:Y:S02]  /*2860*/  FSEL R76, R37, -INF , !P3 ;  /* 0xff800000254c7808 */ /* 0x000fe40005800000 */
[----:B------:R-:W-:Y:S02]  /*2870*/  ISETP.GT.AND P3, PT, R3, 0x20, !P4 ;  /* 0x000000200300780c */ /* 0x000fe40006764270 */
[----:B------:R-:W-:Y:S02]  /*2880*/  P2R R37, PR, RZ, 0x10 ;  /* 0x00000010ff257803 */ /* 0x000fe40000000000 */
[----:B------:R-:W-:-:S02]  /*2890*/  ISETP.LT.OR P3, PT, R0, 0x21, P3 ;  /* 0x000000210000780c */ /* 0x000fc40001f61670 */
[----:B------:R-:W-:Y:S02]  /*28a0*/  ISETP.GE.AND P4, PT, R10, 0x22, PT ;  /* 0x000000220a00780c */ /* 0x000fe40003f86270 */
[----:B------:R-:W-:Y:S02]  /*28b0*/  FSEL R40, R40, -INF , !P3 ;  /* 0xff80000028287808 */ /* 0x000fe40005800000 */
[----:B------:R-:W-:Y:S02]  /*28c0*/  ISETP.GT.AND P3, PT, R3, 0x21, !P4 ;  /* 0x000000210300780c */ /* 0x000fe40006764270 */
[----:B------:R-:W-:Y:S02]  /*28d0*/  P2R R73, PR, RZ, 0x10 ;  /* 0x00000010ff497803 */ /* 0x000fe40000000000 */
[----:B------:R-:W-:Y:S02]  /*28e0*/  ISETP.LT.OR P3, PT, R0, 0x22, P3 ;  /* 0x000000220000780c */ /* 0x000fe40001f61670 */
[----:B------:R-:W-:-:S02]  /*28f0*/  ISETP.GE.AND P4, PT, R10, 0x29, PT ;  /* 0x000000290a00780c */ /* 0x000fc40003f86270 */
[----:B------:R-:W-:Y:S02]  /*2900*/  FSEL R78, R41, -INF , !P3 ;  /* 0xff800000294e7808 */ /* 0x000fe40005800000 */
[----:B------:R-:W-:Y:S02]  /*2910*/  ISETP.GT.AND P3, PT, R3, 0x28, !P4 ;  /* 0x000000280300780c */ /* 0x000fe40006764270 */
[----:B------:R-:W-:Y:S02]  /*2920*/  P2R R41, PR, RZ, 0x10 ;  /* 0x00000010ff297803 */ /* 0x000fe40000000000 */
        /* <DEDUP_REMOVED lines=51> */
[----:B------:R-:W-:Y:S02]  /*2c60*/  P2R R21, PR, RZ, 0x20 ;  /* 0x00000020ff157803 */ /* 0x000fe40000000000 */
[----:B------:R-:W-:Y:S02]  /*2c70*/  FSEL R64, R64, -INF , !P3 ;  /* 0xff80000040407808 */ /* 0x000fe40005800000 */
[C---:B------:R-:W-:Y:S02]  /*2c80*/  ISETP.GE.AND P3, PT, R10.reuse, 0x52, PT ;  /* 0x000000520a00780c */ /* 0x040fe40003f66270 */
[----:B------:R-:W-:Y:S02]  /*2c90*/  ISETP.GE.AND P6, PT, R10, 0x1, PT ;  /* 0x000000010a00780c */ /* 0x000fe40003fc6270 */
[----:B------:R-:W-:-:S04]  /*2ca0*/  ISETP.GT.AND P4, PT, R3, 0x51, !P3 ;  /* 0x000000510300780c */ /* 0x000fc80005f84270 */
[----:B------:R-:W-:-:S04]  /*2cb0*/  ISETP.LT.OR P4, PT, R0, 0x52, P4 ;  /* 0x000000520000780c */ /* 0x000fc80002781670 */
[----:B------:R-:W-:Y:S02]  /*2cc0*/  FSEL R90, R65, -INF , !P4 ;  /* 0xff800000415a7808 */ /* 0x000fe40006000000 */
[----:B------:R-:W-:-:S04]  /*2cd0*/  ISETP.GE.AND P4, PT, R10, 0x59, PT ;  /* 0x000000590a00780c */ /* 0x000fc80003f86270 */
[----:B------:R-:W-:-:S04]  /*2ce0*/  ISETP.GT.AND P5, PT, R3, 0x58, !P4 ;  /* 0x000000580300780c */ /* 0x000fc800067a4270 */
[----:B------:R-:W-:-:S04]  /*2cf0*/  ISETP.LT.OR P5, PT, R0, 0x59, P5 ;  /* 0x000000590000780c */ /* 0x000fc80002fa1670 */
[----:B------:R-:W-:Y:S02]  /*2d00*/  FSEL R9, R68, -INF , !P5 ;  /* 0xff80000044097808 */ /* 0x000fe40006800000 */
[----:B------:R-:W-:-:S04]  /*2d10*/  ISETP.GT.AND P5, PT, R3, RZ, !P6 ;  /* 0x000000ff0300720c */ /* 0x000fc800077a4270 */
[----:B------:R-:W-:-:S04]  /*2d20*/  ISETP.LT.OR P5, PT, R0, 0x1, P5 ;  /* 0x000000010000780c */ /* 0x000fc80002fa1670 */
[----:B------:R-:W-:Y:S02]  /*2d30*/  FSEL R24, R24, -INF , !P5 ;  /* 0xff80000018187808 */ /* 0x000fe40006800000 */
[----:B------:R-:W-:-:S04]  /*2d40*/  ISETP.GE.AND P5, PT, R10, 0x5a, PT ;  /* 0x0000005a0a00780c */ /* 0x000fc80003fa6270 */
[----:B------:R-:W-:Y:S02]  /*2d50*/  P2R R65, PR, RZ, 0x20 ;  /* 0x00000020ff417803 */ /* 0x000fe40000000000 */
[----:B------:R-:W-:-:S04]  /*2d60*/  ISETP.GT.AND P5, PT, R3, 0x59, !P5 ;  /* 0x000000590300780c */ /* 0x000fc80006fa4270 */
[----:B------:R-:W-:Y:S02]  /*2d70*/  ISETP.LT.OR P5, PT, R0, 0x5a, P5 ;  /* 0x0000005a0000780c */ /* 0x000fe40002fa1670 */
[----:B------:R-:W0:Y:S02]  /*2d80*/  SHFL.IDX PT, R0, R2, 0x1, 0x1c1f ;  /* 0x003c1f0002007f89 */ /* 0x000e2400000e0000 */
[----:B------:R-:W-:Y:S02]  /*2d90*/  FSEL R68, R69, -INF , !P5 ;  /* 0xff80000045447808 */ /* 0x000fe40006800000 */
[----:B------:R-:W-:Y:S02]  /*2da0*/  PLOP3.LUT P5, PT, PT, PT, UP1, 0x40, 0x0 ;  /* 0x000000000000781c */ /* 0x000fe40003fae818 */
[----:B0-----:R-:W-:Y:S01]  /*2db0*/  VIADDMNMX R4, R0, R13, R8, PT ;  /* 0x0000000d00047246 */ /* 0x001fe20003800108 */
[----:B------:R-:W-:-:S10]  /*2dc0*/  IMAD.IADD R8, R5, 0x1, R0 ;  /* 0x0000000105087824 */ /* 0x000fd400078e0200 */
[----:B------:R-:W-:Y:S05]  /*2dd0*/  @P5 BRA `(.L_x_1119) ;  /* 0x00000000005c5947 */ /* 0x000fea0003800000 */
        /* <DEDUP_REMOVED lines=8> */
[----:B------:R-:W-:Y:S01]  /*2e60*/  @P5 IMAD.HI.U32 R2, R0, UR10, RZ ;  /* 0x0000000a00025c27 */ /* 0x000fe2000f8e00ff */
[----:B------:R-:W-:-:S13]  /*2e70*/  PLOP3.LUT P5, PT, PT, PT, UP2, 0x80, 0x0 ;  /* 0x000000000000781c */ /* 0x000fda0003faf028 */
[----:B------:R-:W-:-:S04]  /*2e80*/  @P5 SHF.R.U32.HI R0, RZ, UR11, R2 ;  /* 0x0000000bff005c19 */ /* 0x000fc80008011602 */
[----:B------:R-:W-:Y:S01]  /*2e90*/  LOP3.LUT R0, RZ, R0, RZ, 0x33, !PT ;  /* 0x00000000ff007212 */ /* 0x000fe200078e33ff */
[----:B------:R-:W-:Y:S06]  /*2ea0*/  BRA `(.L_x_1122) ;  /* 0x0000000000187947 */ /* 0x000fec0003800000 */
.L_x_1121:
[----:B------:R-:W-:-:S06]  /*2eb0*/  UISETP.NE.AND UP2, UPT, UR5, 0x1, UPT ;  /* 0x000000010500788c */ /* 0x000fcc000bf45270 */
[----:B------:R-:W-:-:S05]  /*2ec0*/  PLOP3.LUT P5, PT, PT, PT, UP2, 0x80, 0x0 ;  /* 0x000000000000781c */ /* 0x000fca0003faf028 */
[----:B------:R-:W-:-:S08]  /*2ed0*/  @UP2 ULDC.64 UR10, c[0x0][0x9e8] ;  /* 0x00027a00000a2ab9 */ /* 0x000fd00000000a00 */
[----:B------:R-:W-:Y:S01]  /*2ee0*/  @P5 IMAD.HI.U32 R2, R0, UR10, RZ ;  /* 0x0000000a00025c27 */ /* 0x000fe2000f8e00ff */
[----:B------:R-:W-:-:S13]  /*2ef0*/  PLOP3.LUT P5, PT, PT, PT, UP2, 0x80, 0x0 ;  /* 0x000000000000781c */ /* 0x000fda0003faf028 */
[----:B------:R-:W-:-:S07]  /*2f00*/  @P5 SHF.R.U32.HI R0, RZ, UR11, R2 ;  /* 0x0000000bff005c19 */ /* 0x000fce0008011602 */
.L_x_1122:
[----:B------:R-:W-:Y:S05]  /*2f10*/  BSYNC B0 ;  /* 0x0000000000007941 */ /* 0x000fea0003800000 */
.L_x_1120:
[----:B------:R-:W-:-:S05]  /*2f20*/  IMAD R3, R0, UR5, R15 ;  /* 0x0000000500037c24 */ /* 0x000fca000f8e020f */
[----:B------:R-:W-:Y:S02]  /*2f30*/  VIMNMX R8, R8, R3, !PT ;  /* 0x0000000308087248 */ /* 0x000fe40007fe0100 */
[----:B------:R-:W-:-:S07]  /*2f40*/  VIADDMNMX R4, R3, UR5, R4, PT ;  /* 0x0000000503047c46 */ /* 0x000fce000b800104 */
.L_x_1119:
[C---:B------:R-:W-:Y:S01]  /*2f50*/  ISETP.GT.AND P1, PT, R8.reuse, 0x1, !P1 ;  /* 0x000000010800780c */ /* 0x040fe20004f24270 */
[----:B------:R-:W-:Y:S01]  /*2f60*/  ULDC UR7, c[0x0][0x988] ;  /* 0x0002620000077ab9 */ /* 0x000fe20000000800 */
[----:B------:R-:W-:Y:S01]  /*2f70*/  ISETP.GT.AND P2, PT, R8, 0x8, !P2 ;  /* 0x000000080800780c */ /* 0x000fe20005744270 */
[----:B------:R-:W-:Y:S01]  /*2f80*/  @UP0 ULDC UR10, c[0x0][0x44c] ;  /* 0x00011300000a0ab9 */ /* 0x000fe20000000800 */
[----:B------:R-:W-:Y:S01]  /*2f90*/  ISETP.LT.OR P1, PT, R4, 0x2, P1 ;  /* 0x000000020400780c */ /* 0x000fe20000f21670 */
[----:B------:R-:W-:Y:S01]  /*2fa0*/  UIMAD.WIDE.U32 UR10, UR39, UR10, URZ ;  /* 0x0000000a270a72a5 */ /* 0x000fe2000f8e003f */
[----:B------:R-:W-:Y:S01]  /*2fb0*/  FMNMX.FTZ R0, R24, R14, !PT ;  /* 0x0000000e18007209 */ /* 0x000fe20007810000 */
[----:B------:R-:W-:Y:S01]  /*2fc0*/  @UP0 ULDC UR15, c[0x0][0x450] ;  /* 0x00011400000f0ab9 */ /* 0x000fe20000000800 */
[----:B------:R-:W-:Y:S02]  /*2fd0*/  FSEL R27, R27, -INF , !P1 ;  /* 0xff8000001b1b7808 */ /* 0x000fe40004800000 */
[----:B------:R-:W-:-:S02]  /*2fe0*/  ISETP.NE.AND P1, PT, R12, RZ, PT ;  /* 0x000000ff0c00720c */ /* 0x000fc40003f25270 */
[----:B------:R-:W-:Y:S02]  /*2ff0*/  ISETP.LT.OR P2, PT, R4, 0x9, P2 ;  /* 0x000000090400780c */ /* 0x000fe40001741670 */
[----:B------:R-:W-:Y:S02]  /*3000*/  ISETP.GT.AND P1, PT, R8, 0x9, !P1 ;  /* 0x000000090800780c */ /* 0x000fe40004f24270 */
[----:B------:R-:W-:Y:S02]  /*3010*/  FMNMX.FTZ R0, R28, R0, !PT ;  /* 0x000000001c007209 */ /* 0x000fe40007810000 */
[----:B------:R-:W-:Y:S02]  /*3020*/  ISETP.LT.OR P1, PT, R4, 0xa, P1 ;  /* 0x0000000a0400780c */ /* 0x000fe40000f21670 */
[----:B------:R-:W-:Y:S02]  /*3030*/  FSEL R15, R30, -INF , !P2 ;  /* 0xff8000001e0f7808 */ /* 0x000fe40005000000 */
[----:B------:R-:W-:-:S02]  /*3040*/  FSEL R31, R31, -INF , !P1 ;  /* 0xff8000001f1f7808 */ /* 0x000fc40004800000 */
[----:B------:R-:W-:Y:S02]  /*3050*/  ISETP.NE.AND P1, PT, R21, RZ, PT ;  /* 0x000000ff1500720c */ /* 0x000fe40003f25270 */
[----:B------:R-:W-:Y:S02]  /*3060*/  ISETP.NE.AND P2, PT, R25, RZ, PT ;  /* 0x000000ff1900720c */ /* 0x000fe40003f45270 */
[----:B------:R-:W-:Y:S02]  /*3070*/  ISETP.GT.AND P1, PT, R8, 0x10, !P1 ;  /* 0x000000100800780c */ /* 0x000fe40004f24270 */
[----:B------:R-:W-:Y:S02]  /*3080*/  FMNMX.FTZ R0, R20, R0, !PT ;  /* 0x0000000014007209 */ /* 0x000fe40007810000 */
[----:B------:R-:W-:Y:S02]  /*3090*/  ISETP.LT.OR P1, PT, R4, 0x11, P1 ;  /* 0x000000110400780c */ /* 0x000fe40000f21670 */
[----:B------:R-:W-:-:S02]  /*30a0*/  FMNMX.FTZ R0, R32, R0, !PT ;  /* 0x0000000020007209 */ /* 0x000fc40007810000 */
[----:B------:R-:W-:Y:S02]  /*30b0*/  FSEL R21, R34, -INF , !P1 ;  /* 0xff80000022157808 */ /* 0x000fe40004800000 */
[----:B------:R-:W-:Y:S02]  /*30c0*/  ISETP.GT.AND P1, PT, R8, 0x11, !P2 ;  /* 0x000000110800780c */ /* 0x000fe40005724270 */
[----:B------:R-:W-:Y:S02]  /*30d0*/  ISETP.NE.AND P5, PT, R29, RZ, PT ;  /* 0x000000ff1d00720c */ /* 0x000fe40003fa5270 */
[----:B------:R-:W-:Y:S02]  /*30e0*/  ISETP.LT.OR P1, PT, R4, 0x12, P1 ;  /* 0x000000120400780c */ /* 0x000fe40000f21670 */
[----:B------:R-:W-:Y:S02]  /*30f0*/  FMNMX.FTZ R0, R72, R0, !PT ;  /* 0x0000000048007209 */ /* 0x000fe40007810000 */
[----:B------:R-:W-:-:S02]  /*3100*/  FSEL R35, R35, -INF , !P1 ;  /* 0xff80000023237808 */ /* 0x000fc40004800000 */
[----:B------:R-:W-:Y:S02]  /*3110*/  ISETP.GT.AND P1, PT, R8, 0x18, !P5 ;  /* 0x000000180800780c */ /* 0x000fe40006f24270 */
[----:B------:R-:W-:Y:S02]  /*3120*/  FMNMX.FTZ R0, R36, R0, !PT ;  /* 0x0000000024007209 */ /* 0x000fe40007810000 */
[----:B------:R-:W-:Y:S02]  /*3130*/  ISETP.LT.OR P1, PT, R4, 0x19, P1 ;  /* 0x000000190400780c */ /* 0x000fe40000f21670 */
[----:B------:R-:W-:Y:S02]  /*3140*/  FMNMX.FTZ R0, R76, R0, !PT ;  /* 0x000000004c007209 */ /* 0x000fe40007810000 */
[----:B------:R-:W-:Y:S02]  /*3150*/  FSEL R25, R38, -INF , !P1 ;  /* 0xff80000026197808 */ /* 0x000fe40004800000 */
[----:B------:R-:W-:-:S02]  /*3160*/  FMNMX.FTZ R0, R40, R0, !PT ;  /* 0x0000000028007209 */ /* 0x000fc40007810000 */
[----:B------:R-:W-:Y:S02]  /*3170*/  ISETP.NE.AND P1, PT, R33, RZ, PT ;  /* 0x000000ff2100720c */ /* 0x000fe40003f25270 */
[----:B------:R-:W-:Y:S02]  /*3180*/  FMNMX.FTZ R0, R78, R0, !PT ;  /* 0x000000004e007209 */ /* 0x000fe40007810000 */
[----:B------:R-:W-:Y:S02]  /*3190*/  ISETP.GT.AND P1, PT, R8, 0x19, !P1 ;  /* 0x000000190800780c */ /* 0x000fe40004f24270 */
[----:B------:R-:W-:Y:S02]  /*31a0*/  FMNMX.FTZ R0, R44, R0, !PT ;  /* 0x000000002c007209 */ /* 0x000fe40007810000 */
[----:B------:R-:W-:Y:S02]  /*31b0*/  ISETP.LT.OR P1, PT, R4, 0x1a, P1 ;  /* 0x0000001a0400780c */ /* 0x000fe40000f21670 */
[----:B------:R-:W-:-:S02]  /*31c0*/  FMNMX.FTZ R0, R80, R0, !PT ;  /* 0x0000000050007209 */ /* 0x000fc40007810000 */
[----:B------:R-:W-:Y:S02]  /*31d0*/  FSEL R39, R39, -INF , !P1 ;  /* 0xff80000027277808 */ /* 0x000fe40004800000 */
[----:B------:R-:W-:Y:S02]  /*31e0*/  ISETP.NE.AND P1, PT, R37, RZ, PT ;  /* 0x000000ff2500720c */ /* 0x000fe40003f25270 */
[----:B------:R-:W-:Y:S02]  /*31f0*/  FMNMX.FTZ R0, R48, R0, !PT ;  /* 0x0000000030007209 */ /* 0x000fe40007810000 */
[----:B------:R-:W-:Y:S02]  /*3200*/  ISETP.GT.AND P1, PT, R8, 0x20, !P1 ;  /* 0x000000200800780c */ /* 0x000fe40004f24270 */
[----:B------:R-:W-:Y:S02]  /*3210*/  FMNMX.FTZ R0, R82, R0, !PT ;  /* 0x0000000052007209 */ /* 0x000fe40007810000 */
[----:B------:R-:W-:-:S02]  /*3220*/  ISETP.LT.OR P1, PT, R4, 0x21, P1 ;  /* 0x000000210400780c */ /* 0x000fc40000f21670 */
[----:B------:R-:W-:Y:S02]  /*3230*/  FMNMX.FTZ R0, R52, R0, !PT ;  /* 0x0000000034007209 */ /* 0x000fe40007810000 */
[----:B------:R-:W-:Y:S02]  /*3240*/  FSEL R29, R42, -INF , !P1 ;  /* 0xff8000002a1d7808 */ /* 0x000fe40004800000 */
[----:B------:R-:W-:Y:S02]  /*3250*/  ISETP.NE.AND P1, PT, R73, RZ, PT ;  /* 0x000000ff4900720c */ /* 0x000fe40003f25270 */
[----:B------:R-:W-:Y:S02]  /*3260*/  FMNMX.FTZ R0, R84, R0, !PT ;  /* 0x0000000054007209 */ /* 0x000fe40007810000 */
[----:B------:R-:W-:Y:S02]  /*3270*/  ISETP.GT.AND P1, PT, R8, 0x21, !P1 ;  /* 0x000000210800780c */ /* 0x000fe40004f24270 */
[----:B------:R-:W-:-:S02]  /*3280*/  FMNMX.FTZ R0, R56, R0, !PT ;  /* 0x0000000038007209 */ /* 0x000fc40007810000 */
[----:B------:R-:W-:Y:S02]  /*3290*/  ISETP.LT.OR P1, PT, R4, 0x22, P1 ;  /* 0x000000220400780c */ /* 0x000fe40000f21670 */
[----:B------:R-:W-:Y:S02]  /*32a0*/  FMNMX.FTZ R0, R86, R0, !PT ;  /* 0x0000000056007209 */ /* 0x000fe40007810000 */
[----:B------:R-:W-:Y:S02]  /*32b0*/  FSEL R43, R43, -INF , !P1 ;  /* 0xff8000002b2b7808 */ /* 0x000fe40004800000 */
[----:B------:R-:W-:Y:S02]  /*32c0*/  ISETP.NE.AND P1, PT, R41, RZ, PT ;  /* 0x000000ff2900720c */ /* 0x000fe40003f25270 */
[----:B------:R-:W-:Y:S02]  /*32d0*/  FMNMX.FTZ R0, R60, R0, !PT ;  /* 0x000000003c007209 */ /* 0x000fe40007810000 */
[----:B------:R-:W-:-:S02]  /*32e0*/  ISETP.GT.AND P1, PT, R8, 0x28, !P1 ;  /* 0x000000280800780c */ /* 0x000fc40004f24270 */
[----:B------:R-:W-:Y:S02]  /*32f0*/  FMNMX.FTZ R0, R88, R0, !PT ;  /* 0x0000000058007209 */ /* 0x000fe40007810000 */
[----:B------:R-:W-:Y:S02]  /*3300*/  ISETP.LT.OR P1, PT, R4, 0x29, P1 ;  /* 0x000000290400780c */ /* 0x000fe40000f21670 */
[----:B------:R-:W-:Y:S02]  /*3310*/  FMNMX.FTZ R0, R64, R0, !PT ;  /* 0x0000000040007209 */ /* 0x000fe40007810000 */
[----:B------:R-:W-:Y:S02]  /*3320*/  FSEL R33, R46, -INF , !P1 ;  /* 0xff8000002e217808 */ /* 0x000fe40004800000 */
[----:B------:R-:W-:Y:S02]  /*3330*/  FMNMX.FTZ R0, R90, R0, !PT ;  /* 0x000000005a007209 */ /* 0x000fe40007810000 */
[----:B------:R-:W-:-:S02]  /*3340*/  ISETP.NE.AND P1, PT, R77, RZ, PT ;  /* 0x000000ff4d00720c */ /* 0x000fc40003f25270 */
[----:B------:R-:W-:Y:S02]  /*3350*/  FMNMX.FTZ R0, R9, R0, !PT ;  /* 0x0000000009007209 */ /* 0x000fe40007810000 */
[----:B------:R-:W-:Y:S02]  /*3360*/  ISETP.GT.AND P1, PT, R8, 0x29, !P1 ;  /* 0x000000290800780c */ /* 0x000fe40004f24270 */
[----:B------:R-:W-:Y:S01]  /*3370*/  FMNMX.FTZ R2, R68, R0, !PT ;  /* 0x0000000044027209 */ /* 0x000fe20007810000 */
[----:B------:R-:W-:Y:S01]  /*3380*/  IMAD.U32 R0, RZ, RZ, UR7 ;  /* 0x00000007ff007e24 */ /* 0x000fe2000f8e00ff */
[----:B------:R-:W-:Y:S01]  /*3390*/  ISETP.LT.OR P1, PT, R4, 0x2a, P1 ;  /* 0x0000002a0400780c */ /* 0x000fe20000f21670 */
[----:B------:R-:W-:Y:S01]  /*33a0*/  UMOV UR7, UR39 ;  /* 0x0000002700077c82 */ /* 0x000fe20008000000 */
[----:B------:R-:W-:Y:S01]  /*33b0*/  ISETP.GT.AND P6, PT, R8, RZ, !P6 ;  /* 0x000000ff0800720c */ /* 0x000fe200077c4270 */
[----:B------:R-:W0:Y:S01]  /*33c0*/  SHFL.BFLY PT, R5, R2, 0x2, 0x1f ;  /* 0x0c401f0002057f89 */ /* 0x000e2200000e0000 */
[----:B------:R-:W-:Y:S01]  /*33d0*/  FSEL R47, R47, -INF , !P1 ;  /* 0xff8000002f2f7808 */ /* 0x000fe20004800000 */
[----:B------:R-:W-:Y:S01]  /*33e0*/  @UP0 USHF.R.U32.HI UR7, URZ, UR15, UR11 ;  /* 0x0000000f3f070299 */ /* 0x000fe2000801160b */
[----:B------:R-:W-:-:S02]  /*33f0*/  ISETP.NE.AND P1, PT, R45, RZ, PT ;  /* 0x000000ff2d00720c */ /* 0x000fc40003f25270 */
[----:B------:R-:W-:Y:S02]  /*3400*/  ISETP.LT.OR P6, PT, R4, 0x1, P6 ;  /* 0x000000010400780c */ /* 0x000fe400037c1670 */
[----:B------:R-:W-:Y:S02]  /*3410*/  ISETP.GT.AND P1, PT, R8, 0x30, !P1 ;  /* 0x000000300800780c */ /* 0x000fe40004f24270 */
[----:B------:R-:W-:Y:S02]  /*3420*/  FSEL R13, R26, -INF , !P6 ;  /* 0xff8000001a0d7808 */ /* 0x000fe40007000000 */
[----:B------:R-:W-:Y:S02]  /*3430*/  ISETP.LT.OR P1, PT, R4, 0x31, P1 ;  /* 0x000000310400780c */ /* 0x000fe40000f21670 */
[----:B------:R-:W-:Y:S02]  /*3440*/  ISETP.NE.AND P2, PT, R53, RZ, PT ;  /* 0x000000ff3500720c */ /* 0x000fe40003f45270 */
[----:B------:R-:W-:-:S02]  /*3450*/  FSEL R37, R50, -INF , !P1 ;  /* 0xff80000032257808 */ /* 0x000fc40004800000 */
[----:B------:R-:W-:Y:S02]  /*3460*/  ISETP.NE.AND P1, PT, R79, RZ, PT ;  /* 0x000000ff4f00720c */ /* 0x000fe40003f25270 */
[----:B------:R-:W-:Y:S02]  /*3470*/  ISETP.NE.AND P5, PT, R83, RZ, PT ;  /* 0x000000ff5300720c */ /* 0x000fe40003fa5270 */
[----:B------:R-:W-:Y:S02]  /*3480*/  ISETP.GT.AND P1, PT, R8, 0x31, !P1 ;  /* 0x000000310800780c */ /* 0x000fe40004f24270 */
[----:B------:R-:W-:Y:S02]  /*3490*/  ISETP.NE.AND P6, PT, R85, RZ, PT ;  /* 0x000000ff5500720c */ /* 0x000fe40003fc5270 */
[----:B------:R-:W-:Y:S02]  /*34a0*/  ISETP.LT.OR P1, PT, R4, 0x32, P1 ;  /* 0x000000320400780c */ /* 0x000fe40000f21670 */
[----:B0-----:R-:W-:-:S02]  /*34b0*/  FMNMX.FTZ R10, R2, R5, !PT ;  /* 0x00000005020a7209 */ /* 0x001fc40007810000 */
[----:B------:R-:W-:Y:S02]  /*34c0*/  FMNMX.FTZ R2, R13, R27, !PT ;  /* 0x0000001b0d027209 */ /* 0x000fe40007810000 */
[----:B------:R-:W-:Y:S01]  /*34d0*/  FSEL R51, R51, -INF , !P1 ;  /* 0xff80000033337808 */ /* 0x000fe20004800000 */
[----:B------:R-:W0:Y:S01]  /*34e0*/  SHFL.BFLY PT, R5, R10, 0x1, 0x1f ;  /* 0x0c201f000a057f89 */ /* 0x000e2200000e0000 */
        /* <DEDUP_REMOVED lines=14> */
[----:B------:R-:W-:Y:S02]  /*35d0*/  ISETP.GT.AND P1, PT, R8, 0x40, !P2 ;  /* 0x000000400800780c */ /* 0x000fe40005724270 */
[----:B------:R-:W-:-:S02]  /*35e0*/  FMNMX.FTZ R2, R29, R2, !PT ;  /* 0x000000021d027209 */ /* 0x000fc40007810000 */
[----:B------:R-:W-:Y:S02]  /*35f0*/  ISETP.LT.OR P1, PT, R4, 0x41, P1 ;  /* 0x000000410400780c */ /* 0x000fe40000f21670 */
[----:B------:R-:W-:Y:S02]  /*3600*/  FMNMX.FTZ R2, R43, R2, !PT ;  /* 0x000000022b027209 */ /* 0x000fe40007810000 */
[----:B------:R-:W-:Y:S02]  /*3610*/  FSEL R3, R58, -INF , !P1 ;  /* 0xff8000003a037808 */ /* 0x000fe40004800000 */
[----:B------:R-:W-:Y:S02]  /*3620*/  FMNMX.FTZ R2, R33, R2, !PT ;  /* 0x0000000221027209 */ /* 0x000fe40007810000 */
[----:B------:R-:W-:Y:S02]  /*3630*/  ISETP.GT.AND P1, PT, R8, 0x41, !P5 ;  /* 0x000000410800780c */ /* 0x000fe40006f24270 */
[----:B0-----:R-:W-:-:S02]  /*3640*/  FMNMX.FTZ R5, R10, R5, !PT ;  /* 0x000000050a057209 */ /* 0x001fc40007810000 */
[----:B------:R-:W-:Y:S02]  /*3650*/  FMNMX.FTZ R2, R47, R2, !PT ;  /* 0x000000022f027209 */ /* 0x000fe40007810000 */
[----:B------:R-:W-:Y:S01]  /*3660*/  ISETP.LT.OR P1, PT, R4, 0x42, P1 ;  /* 0x000000420400780c */ /* 0x000fe20000f21670 */
[----:B------:R-:W-:Y:S01]  /*3670*/  FMUL.FTZ R12, R5, R0 ;  /* 0x00000000050c7220 */ /* 0x000fe20000410000 */
[----:B------:R-:W-:Y:S02]  /*3680*/  FMNMX.FTZ R2, R37, R2, !PT ;  /* 0x0000000225027209 */ /* 0x000fe40007810000 */
[----:B------:R-:W-:Y:S02]  /*3690*/  FSEL R59, R59, -INF , !P1 ;  /* 0xff8000003b3b7808 */ /* 0x000fe40004800000 */
[----:B------:R-:W-:Y:S02]  /*36a0*/  FSETP.NEU.FTZ.AND P1, PT, R5, -INF , PT ;  /* 0xff8000000500780b */ /* 0x000fe40003f3d000 */
[----:B------:R-:W-:-:S02]  /*36b0*/  ISETP.NE.AND P5, PT, R57, RZ, PT ;  /* 0x000000ff3900720c */ /* 0x000fc40003fa5270 */
[----:B------:R-:W-:Y:S02]  /*36c0*/  FMNMX.FTZ R2, R51, R2, !PT ;  /* 0x0000000233027209 */ /* 0x000fe40007810000 */
[----:B------:R-:W-:Y:S02]  /*36d0*/  FSEL R61, R12, RZ, P1 ;  /* 0x000000ff0c3d7208 */ /* 0x000fe40000800000 */
[----:B------:R-:W-:Y:S02]  /*36e0*/  ISETP.GT.AND P1, PT, R8, 0x48, !P5 ;  /* 0x000000480800780c */ /* 0x000fe40006f24270 */
[----:B------:R-:W-:Y:S01]  /*36f0*/  FMNMX.FTZ R2, R41, R2, !PT ;  /* 0x0000000229027209 */ /* 0x000fe20007810000 */
[-CC-:B------:R-:W-:Y:S01]  /*3700*/  FFMA.FTZ R10, R24, R0.reuse, -R61.reuse ;  /* 0x00000000180a7223 */ /* 0x180fe2000001083d */
[----:B------:R-:W-:Y:S01]  /*3710*/  ISETP.LT.OR P1, PT, R4, 0x49, P1 ;  /* 0x000000490400780c */ /* 0x000fe20000f21670 */
[--C-:B------:R-:W-:Y:S01]  /*3720*/  FFMA.FTZ R12, R14, R0, -R61.reuse ;  /* 0x000000000e0c7223 */ /* 0x100fe2000001083d */
[----:B------:R-:W-:Y:S01]  /*3730*/  FMNMX.FTZ R2, R55, R2, !PT ;  /* 0x0000000237027209 */ /* 0x000fe20007810000 */
[-CC-:B------:R-:W-:Y:S01]  /*3740*/  FFMA.FTZ R14, R28, R0.reuse, -R61.reuse ;  /* 0x000000001c0e7223 */ /* 0x180fe2000001083d */
[----:B------:R-:W-:Y:S01]  /*3750*/  FSEL R45, R62, -INF , !P1 ;  /* 0xff8000003e2d7808 */ /* 0x000fe20004800000 */
[----:B------:R-:W-:Y:S01]  /*3760*/  MUFU.EX2 R10, R10 ;  /* 0x0000000a000a7308 */ /* 0x000fe20000000800 */
[----:B------:R-:W-:Y:S01]  /*3770*/  ISETP.NE.AND P2, PT, R87, RZ, PT ;  /* 0x000000ff5700720c */ /* 0x000fe20003f45270 */
[-CC-:B------:R-:W-:Y:S01]  /*3780*/  FFMA.FTZ R20, R20, R0.reuse, -R61.reuse ;  /* 0x0000000014147223 */ /* 0x180fe2000001083d */
[----:B------:R-:W-:Y:S01]  /*3790*/  ISETP.GT.AND P1, PT, R8, 0x49, !P6 ;  /* 0x000000490800780c */ /* 0x000fe20007724270 */
[--C-:B------:R-:W-:Y:S01]  /*37a0*/  FFMA.FTZ R24, R32, R0, -R61.reuse ;  /* 0x0000000020187223 */ /* 0x100fe2000001083d */
[----:B------:R-:W-:Y:S01]  /*37b0*/  FMNMX.FTZ R2, R3, R2, !PT ;  /* 0x0000000203027209 */ /* 0x000fe20007810000 */
[-CC-:B------:R-:W-:Y:S01]  /*37c0*/  FFMA.FTZ R9, R9, R0.reuse, -R61.reuse ;  /* 0x0000000009097223 */ /* 0x180fe2000001083d */
[----:B------:R-:W-:Y:S01]  /*37d0*/  ISETP.GT.AND P2, PT, R8, 0x50, !P2 ;  /* 0x000000500800780c */ /* 0x000fe20005744270 */
[----:B------:R-:W-:Y:S01]  /*37e0*/  MUFU.EX2 R14, R14 ;  /* 0x0000000e000e7308 */ /* 0x000fe20000000800 */
[----:B------:R-:W-:Y:S01]  /*37f0*/  ISETP.LT.OR P1, PT, R4, 0x4a, P1 ;  /* 0x0000004a0400780c */ /* 0x000fe20000f21670 */
[--C-:B------:R-:W-:Y:S01]  /*3800*/  FFMA.FTZ R26, R36, R0, -R61.reuse ;  /* 0x00000000241a7223 */ /* 0x100fe2000001083d */
[----:B------:R-:W-:Y:S01]  /*3810*/  FMNMX.FTZ R2, R59, R2, !PT ;  /* 0x000000023b027209 */ /* 0x000fe20007810000 */
[-CC-:B------:R-:W-:Y:S01]  /*3820*/  FFMA.FTZ R36, R90, R0.reuse, -R61.reuse ;  /* 0x000000005a247223 */ /* 0x180fe2000001083d */
[----:B------:R-:W-:Y:S01]  /*3830*/  ISETP.GT.AND P3, PT, R8, 0x51, !P3 ;  /* 0x000000510800780c */ /* 0x000fe20005f64270 */
[-CC-:B------:R-:W-:Y:S01]  /*3840*/  FFMA.FTZ R28, R48, R0.reuse, -R61.reuse ;  /* 0x00000000301c7223 */ /* 0x180fe2000001083d */
[----:B------:R-:W-:Y:S01]  /*3850*/  ISETP.LT.OR P2, PT, R4, 0x51, P2 ;  /* 0x000000510400780c */ /* 0x000fe20001741670 */
[----:B------:R0:W-:Y:S01]  /*3860*/  MUFU.EX2 R69, R20 ;  /* 0x0000001400457308 */ /* 0x0001e20000000800 */
[----:B------:R-:W-:Y:S01]  /*3870*/  FSEL R63, R63, -INF , !P1 ;  /* 0xff8000003f3f7808 */ /* 0x000fe20004800000 */
[--C-:B------:R-:W-:Y:S01]  /*3880*/  FFMA.FTZ R30, R52, R0, -R61.reuse ;  /* 0x00000000341e7223 */ /* 0x100fe2000001083d */
[----:B------:R-:W-:Y:S01]  /*3890*/  FMNMX.FTZ R2, R45, R2, !PT ;  /* 0x000000022d027209 */ /* 0x000fe20007810000 */
[-CC-:B------:R-:W-:Y:S01]  /*38a0*/  FFMA.FTZ R32, R84, R0.reuse, -R61.reuse ;  /* 0x0000000054207223 */ /* 0x180fe2000001083d */
[----:B------:R-:W-:Y:S01]  /*38b0*/  ISETP.NE.AND P5, PT, R65, RZ, PT ;  /* 0x000000ff4100720c */ /* 0x000fe20003fa5270 */
[-CC-:B------:R-:W-:Y:S01]  /*38c0*/  FFMA.FTZ R34, R56, R0.reuse, -R61.reuse ;  /* 0x0000000038227223 */ /* 0x180fe2000001083d */
[----:B------:R-:W-:Y:S01]  /*38d0*/  ISETP.GT.AND P4, PT, R8, 0x58, !P4 ;  /* 0x000000580800780c */ /* 0x000fe20006784270 */
[----:B------:R1:W2:Y:S01]  /*38e0*/  MUFU.EX2 R65, R12 ;  /* 0x0000000c00417308 */ /* 0x0002a20000000800 */
[----:B------:R-:W-:Y:S01]  /*38f0*/  ISETP.LT.OR P3, PT, R4, 0x52, P3 ;  /* 0x000000520400780c */ /* 0x000fe20001f61670 */
[----:B0-----:R-:W-:Y:S01]  /*3900*/  FFMA.FTZ R20, R76, R0, -R61 ;  /* 0x000000004c147223 */ /* 0x001fe2000001083d */
[----:B------:R-:W-:-:S02]  /*3910*/  FSEL R49, R66, -INF , !P2 ;  /* 0xff80000042317808 */ /* 0x000fc40005000000 */
[----:B------:R-:W-:Y:S02]  /*3920*/  FMNMX.FTZ R2, R63, R2, !PT ;  /* 0x000000023f027209 */ /* 0x000fe40007810000 */
[----:B------:R-:W-:Y:S01]  /*3930*/  ISETP.GT.AND P5, PT, R8, 0x59, !P5 ;  /* 0x000000590800780c */ /* 0x000fe20006fa4270 */
[----:B------:R-:W-:Y:S01]  /*3940*/  MUFU.EX2 R24, R24 ;  /* 0x0000001800187308 */ /* 0x000fe20000000800 */
[----:B------:R-:W-:Y:S01]  /*3950*/  ISETP.LT.OR P4, PT, R4, 0x59, P4 ;  /* 0x000000590400780c */ /* 0x000fe20002781670 */
[-CC-:B-1----:R-:W-:Y:S01]  /*3960*/  FFMA.FTZ R12, R72, R0.reuse, -R61.reuse ;  /* 0x00000000480c7223 */ /* 0x182fe2000001083d */
[----:B------:R-:W-:Y:S01]  /*3970*/  FSEL R67, R67, -INF , !P3 ;  /* 0xff80000043437808 */ /* 0x000fe20005800000 */
[--C-:B------:R-:W-:Y:S01]  /*3980*/  FFMA.FTZ R8, R40, R0, -R61.reuse ;  /* 0x0000000028087223 */ /* 0x100fe2000001083d */
[----:B------:R-:W-:Y:S02]  /*3990*/  FMNMX.FTZ R2, R49, R2, !PT ;  /* 0x0000000231027209 */ /* 0x000fe40007810000 */
[----:B------:R-:W-:Y:S01]  /*39a0*/  ISETP.LT.OR P5, PT, R4, 0x5a, P5 ;  /* 0x0000005a0400780c */ /* 0x000fe20002fa1670 */
[----:B------:R-:W-:Y:S01]  /*39b0*/  FFMA.FTZ R4, R44, R0, -R61 ;  /* 0x000000002c047223 */ /* 0x000fe2000001083d */
[----:B------:R-:W-:Y:S01]  /*39c0*/  FSEL R53, R70, -INF , !P4 ;  /* 0xff80000046357808 */ /* 0x000fe20006000000 */
[----:B------:R0:W-:Y:S01]  /*39d0*/  MUFU.EX2 R77, R20 ;  /* 0x00000014004d7308 */ /* 0x0001e20000000800 */
[----:B------:R-:W-:-:S02]  /*39e0*/  FMNMX.FTZ R2, R67, R2, !PT ;  /* 0x0000000243027209 */ /* 0x000fc40007810000 */
[----:B------:R-:W-:Y:S02]  /*39f0*/  FSEL R71, R71, -INF , !P5 ;  /* 0xff80000047477808 */ /* 0x000fe40006800000 */
[----:B------:R-:W-:Y:S02]  /*3a00*/  FMNMX.FTZ R2, R53, R2, !PT ;  /* 0x0000000235027209 */ /* 0x000fe40007810000 */
[----:B--2---:R-:W-:Y:S01]  /*3a10*/  F2FP.F16.F32.PACK_AB R188, R65, R10 ;  /* 0x0000000a41bc723e */ /* 0x004fe200000000ff */
[----:B------:R-:W-:Y:S01]  /*3a20*/  MUFU.EX2 R182, R4 ;  /* 0x0000000400b67308 */ /* 0x000fe20000000800 */
[----:B------:R-:W-:Y:S01]  /*3a30*/  FMNMX.FTZ R2, R71, R2, !PT ;  /* 0x0000000247027209 */ /* 0x000fe20007810000 */
[--C-:B0-----:R-:W-:Y:S01]  /*3a40*/  FFMA.FTZ R20, R80, R0, -R61.reuse ;  /* 0x0000000050147223 */ /* 0x101fe2000001083d */
[----:B------:R-:W-:Y:S02]  /*3a50*/  R2UR UR14, R74 ;  /* 0x000000004a0e72ca */ /* 0x000fe400000e0000 */
[----:B------:R-:W-:Y:S01]  /*3a60*/  F2FP.F16.F32.PACK_AB R190, R69, R14 ;  /* 0x0000000e45be723e */ /* 0x000fe200000000ff */
[----:B------:R-:W0:Y:S02]  /*3a70*/  SHFL.BFLY PT, R57, R2, 0x2, 0x1f ;  /* 0x0c401f0002397f89 */ /* 0x000e2400000e0000 */
[----:B------:R1:W2:Y:S08]  /*3a80*/  MUFU.EX2 R73, R12 ;  /* 0x0000000c00497308 */ /* 0x0002b00000000800 */
[----:B------:R3:W-:Y:S01]  /*3a90*/  MUFU.EX2 R170, R9 ;  /* 0x0000000900aa7308 */ /* 0x0007e20000000800 */
[----:B-1----:R-:W-:Y:S01]  /*3aa0*/  FFMA.FTZ R12, R78, R0, -R61 ;  /* 0x000000004e0c7223 */ /* 0x002fe2000001083d */
[----:B------:R-:W-:-:S04]  /*3ab0*/  UIADD3 UR10, UR14, UR7, URZ ;  /* 0x000000070e0a7290 */ /* 0x000fc8000fffe03f */
[----:B------:R-:W-:Y:S02]  /*3ac0*/  UIADD3 UR4, UR10, UR4, URZ ;  /* 0x000000040a047290 */ /* 0x000fe4000fffe03f */
[----:B------:R1:W-:Y:S01]  /*3ad0*/  MUFU.EX2 R81, R20 ;  /* 0x0000001400517308 */ /* 0x0003e20000000800 */
[----:B---3--:R-:W-:Y:S01]  /*3ae0*/  FADD.FTZ R9, R10, R65 ;  /* 0x000000410a097221 */ /* 0x008fe20000010000 */
[----:B--2---:R-:W-:-:S03]  /*3af0*/  F2FP.F16.F32.PACK_AB R184, R73, R24 ;  /* 0x0000001849b8723e */ /* 0x004fc600000000ff */
[----:B------:R-:W-:Y:S01]  /*3b00*/  FADD.FTZ R46, R14, R9 ;  /* 0x000000090e2e7221 */ /* 0x000fe20000010000 */
[----:B0-----:R-:W-:Y:S01]  /*3b10*/  FMNMX.FTZ R57, R2, R57, !PT ;  /* 0x0000003902397209 */ /* 0x001fe20007810000 */
[-CC-:B------:R-:W-:Y:S01]  /*3b20*/  FFMA.FTZ R2, R86, R0.reuse, -R61.reuse ;  /* 0x0000000056027223 */ /* 0x180fe2000001083d */
[----:B------:R-:W0:Y:S01]  /*3b30*/  MUFU.EX2 R26, R26 ;  /* 0x0000001a001a7308 */ /* 0x000e220000000800 */
[----:B-1----:R-:W-:Y:S01]  /*3b40*/  FFMA.FTZ R20, R88, R0, -R61 ;  /* 0x0000000058147223 */ /* 0x002fe2000001083d */
[----:B------:R-:W-:Y:S01]  /*3b50*/  FADD.FTZ R9, R69, R46 ;  /* 0x0000002e45097221 */ /* 0x000fe20000010000 */
[----:B------:R-:W1:Y:S03]  /*3b60*/  SHFL.BFLY PT, R4, R57, 0x1, 0x1f ;  /* 0x0c201f0039047f89 */ /* 0x000e6600000e0000 */
[----:B------:R-:W-:Y:S02]  /*3b70*/  FADD.FTZ R46, R24, R9 ;  /* 0x00000009182e7221 */ /* 0x000fe40000010000 */
[----:B------:R2:W-:Y:S02]  /*3b80*/  MUFU.EX2 R87, R2 ;  /* 0x0000000200577308 */ /* 0x0005e40000000800 */
[----:B------:R-:W-:-:S06]  /*3b90*/  FADD.FTZ R9, R73, R46 ;  /* 0x0000002e49097221 */ /* 0x000fcc0000010000 */
[----:B------:R-:W-:Y:S01]  /*3ba0*/  MUFU.EX2 R89, R20 ;  /* 0x0000001400597308 */ /* 0x000fe20000000800 */
[----:B0-----:R-:W-:Y:S01]  /*3bb0*/  FADD.FTZ R48, R26, R9 ;  /* 0x000000091a307221 */ /* 0x001fe20000010000 */
[----:B------:R-:W-:-:S03]  /*3bc0*/  F2FP.F16.F32.PACK_AB R186, R77, R26 ;  /* 0x0000001a4dba723e */ /* 0x000fc600000000ff */
[----:B------:R-:W-:-:S03]  /*3bd0*/  FADD.FTZ R9, R77, R48 ;  /* 0x000000304d097221 */ /* 0x000fc60000010000 */
[----:B------:R-:W0:Y:S01]  /*3be0*/  MUFU.EX2 R8, R8 ;  /* 0x0000000800087308 */ /* 0x000e220000000800 */
[----:B-1----:R-:W-:-:S04]  /*3bf0*/  FMNMX.FTZ R4, R57, R4, !PT ;  /* 0x0000000439047209 */ /* 0x002fc80007810000 */
[C---:B------:R-:W-:Y:S01]  /*3c00*/  FSETP.NEU.FTZ.AND P1, PT, R4.reuse, -INF , PT ;  /* 0xff8000000400780b */ /* 0x040fe20003f3d000 */
[----:B--2---:R-:W-:Y:S02]  /*3c10*/  FMUL.FTZ R2, R4, R0 ;  /* 0x0000000004027220 */ /* 0x004fe40000410000 */
[----:B------:R1:W2:Y:S03]  /*3c20*/  MUFU.EX2 R79, R12 ;  /* 0x0000000c004f7308 */ /* 0x0002a60000000800 */
[----:B------:R-:W-:Y:S02]  /*3c30*/  FSEL R2, R2, RZ, P1 ;  /* 0x000000ff02027208 */ /* 0x000fe40000800000 */
[----:B------:R-:W-:-:S03]  /*3c40*/  PLOP3.LUT P1, PT, PT, PT, UP1, 0x40, 0x0 ;  /* 0x000000000000781c */ /* 0x000fc60003f2e818 */
        /* <DEDUP_REMOVED lines=9> */
[-C--:B-1----:R-:W-:Y:S01]  /*3ce0*/  FFMA.FTZ R12, R82, R0.reuse, -R61 ;  /* 0x00000000520c7223 */ /* 0x082fe2000001083d */
[-CC-:B------:R-:W-:Y:S01]  /*3cf0*/  FFMA.FTZ R39, R39, R0.reuse, -R2.reuse ;  /* 0x0000000027277223 */ /* 0x180fe20000010802 */
[----:B0-----:R-:W-:Y:S01]  /*3d00*/  FADD.FTZ R50, R8, R9 ;  /* 0x0000000908327221 */ /* 0x001fe20000010000 */
[-CC-:B------:R-:W-:Y:S01]  /*3d10*/  FFMA.FTZ R29, R29, R0.reuse, -R2.reuse ;  /* 0x000000001d1d7223 */ /* 0x180fe20000010802 */
[-CC-:B------:R-:W-:Y:S01]  /*3d20*/  FFMA.FTZ R43, R43, R0.reuse, -R2.reuse ;  /* 0x000000002b2b7223 */ /* 0x180fe20000010802 */
[-CC-:B------:R-:W-:Y:S01]  /*3d30*/  FFMA.FTZ R33, R33, R0.reuse, -R2.reuse ;  /* 0x0000000021217223 */ /* 0x180fe20000010802 */
[-CC-:B------:R-:W-:Y:S01]  /*3d40*/  FFMA.FTZ R47, R47, R0.reuse, -R2.reuse ;  /* 0x000000002f2f7223 */ /* 0x180fe20000010802 */
[----:B------:R2:W0:Y:S01]  /*3d50*/  MUFU.EX2 R20, R27 ;  /* 0x0000001b00147308 */ /* 0x0004220000000800 */
[-CC-:B------:R-:W-:Y:S01]  /*3d60*/  FFMA.FTZ R37, R37, R0.reuse, -R2.reuse ;  /* 0x0000000025257223 */ /* 0x180fe20000010802 */
[-CC-:B------:R-:W-:Y:S01]  /*3d70*/  FFMA.FTZ R51, R51, R0.reuse, -R2.reuse ;  /* 0x0000000033337223 */ /* 0x180fe20000010802 */
[-CC-:B------:R-:W-:Y:S01]  /*3d80*/  FFMA.FTZ R41, R41, R0.reuse, -R2.reuse ;  /* 0x0000000029297223 */ /* 0x180fe20000010802 */
[-CC-:B------:R-:W-:Y:S01]  /*3d90*/  FFMA.FTZ R55, R55, R0.reuse, -R2.reuse ;  /* 0x0000000037377223 */ /* 0x180fe20000010802 */
[-CC-:B------:R-:W-:Y:S01]  /*3da0*/  FFMA.FTZ R3, R3, R0.reuse, -R2.reuse ;  /* 0x0000000003037223 */ /* 0x180fe20000010802 */
[-CC-:B------:R-:W-:Y:S01]  /*3db0*/  FFMA.FTZ R59, R59, R0.reuse, -R2.reuse ;  /* 0x000000003b3b7223 */ /* 0x180fe20000010802 */
[-C--:B------:R-:W-:Y:S01]  /*3dc0*/  FFMA.FTZ R45, R45, R0.reuse, -R2 ;  /* 0x000000002d2d7223 */ /* 0x080fe20000010802 */
[----:B------:R-:W1:Y:S01]  /*3dd0*/  MUFU.EX2 R15, R15 ;  /* 0x0000000f000f7308 */ /* 0x000e620000000800 */
[----:B--2---:R-:W-:Y:S01]  /*3de0*/  FADD.FTZ R27, R79, R50 ;  /* 0x000000324f1b7221 */ /* 0x004fe20000010000 */
[-CC-:B------:R-:W-:Y:S01]  /*3df0*/  FFMA.FTZ R63, R63, R0.reuse, -R2.reuse ;  /* 0x000000003f3f7223 */ /* 0x180fe20000010802 */
[-CC-:B------:R-:W-:Y:S01]  /*3e00*/  FFMA.FTZ R49, R49, R0.reuse, -R2.reuse ;  /* 0x0000000031317223 */ /* 0x180fe20000010802 */
[-CC-:B------:R-:W-:Y:S01]  /*3e10*/  FFMA.FTZ R67, R67, R0.reuse, -R2.reuse ;  /* 0x0000000043437223 */ /* 0x180fe20000010802 */
[----:B------:R-:W-:Y:S01]  /*3e20*/  FADD.FTZ R52, R182, R27 ;  /* 0x0000001bb6347221 */ /* 0x000fe20000010000 */
[-CC-:B------:R-:W-:Y:S01]  /*3e30*/  FFMA.FTZ R53, R53, R0.reuse, -R2.reuse ;  /* 0x0000000035357223 */ /* 0x180fe20000010802 */
[----:B------:R-:W-:Y:S01]  /*3e40*/  FFMA.FTZ R71, R71, R0, -R2 ;  /* 0x0000000047477223 */ /* 0x000fe20000010802 */
[----:B------:R-:W2:Y:S01]  /*3e50*/  MUFU.EX2 R36, R31 ;  /* 0x0000001f00247308 */ /* 0x000ea20000000800 */
[----:B0-----:R-:W-:Y:S01]  /*3e60*/  FADD.FTZ R48, R13, R20 ;  /* 0x000000140d307221 */ /* 0x001fe20000010000 */
[----:B------:R-:W-:Y:S01]  /*3e70*/  FADD.FTZ R27, R81, R52 ;  /* 0x00000034511b7221 */ /* 0x000fe20000010000 */
[----:B------:R-:W-:-:S02]  /*3e80*/  F2FP.F16.F32.PACK_AB R180, R79, R8 ;  /* 0x000000084fb4723e */ /* 0x000fc400000000ff */
[----:B------:R-:W-:Y:S02]  /*3e90*/  F2FP.F16.F32.PACK_AB R189, R20, R13 ;  /* 0x0000000d14bd723e */ /* 0x000fe400000000ff */
[----:B------:R-:W-:Y:S01]  /*3ea0*/  F2FP.F16.F32.PACK_AB R182, R81, R182 ;  /* 0x000000b651b6723e */ /* 0x000fe200000000ff */
[----:B------:R-:W0:Y:S01]  /*3eb0*/  MUFU.EX2 R21, R21 ;  /* 0x0000001500157308 */ /* 0x000e220000000800 */
[----:B-1----:R-:W-:-:S07]  /*3ec0*/  FADD.FTZ R9, R15, R48 ;  /* 0x000000300f097221 */ /* 0x002fce0000010000 */
[----:B------:R-:W1:Y:S01]  /*3ed0*/  MUFU.EX2 R38, R35 ;  /* 0x0000002300267308 */ /* 0x000e620000000800 */
[C---:B--2---:R-:W-:Y:S01]  /*3ee0*/  FADD.FTZ R50, R36.reuse, R9 ;  /* 0x0000000924327221 */ /* 0x044fe20000010000 */
[----:B------:R-:W-:-:S06]  /*3ef0*/  F2FP.F16.F32.PACK_AB R191, R36, R15 ;  /* 0x0000000f24bf723e */ /* 0x000fcc00000000ff */
[----:B------:R-:W2:Y:S01]  /*3f00*/  MUFU.EX2 R28, R28 ;  /* 0x0000001c001c7308 */ /* 0x000ea20000000800 */
[----:B0-----:R-:W-:-:S07]  /*3f10*/  FADD.FTZ R9, R21, R50 ;  /* 0x0000003215097221 */ /* 0x001fce0000010000 */
[----:B------:R-:W0:Y:S01]  /*3f20*/  MUFU.EX2 R25, R25 ;  /* 0x0000001900197308 */ /* 0x000e220000000800 */
[C---:B-1----:R-:W-:Y:S01]  /*3f30*/  FADD.FTZ R50, R38.reuse, R9 ;  /* 0x0000000926327221 */ /* 0x042fe20000010000 */
[----:B------:R-:W-:-:S06]  /*3f40*/  F2FP.F16.F32.PACK_AB R185, R38, R21 ;  /* 0x0000001526b9723e */ /* 0x000fcc00000000ff */
[----:B------:R1:W3:Y:S01]  /*3f50*/  MUFU.EX2 R83, R12 ;  /* 0x0000000c00537308 */ /* 0x0002e20000000800 */
[----:B--2---:R-:W-:-:S07]  /*3f60*/  FADD.FTZ R52, R28, R27 ;  /* 0x0000001b1c347221 */ /* 0x004fce0000010000 */
[----:B------:R-:W2:Y:S01]  /*3f70*/  MUFU.EX2 R40, R39 ;  /* 0x0000002700287308 */ /* 0x000ea20000000800 */
[----:B-1----:R-:W-:Y:S01]  /*3f80*/  FFMA.FTZ R12, R60, R0, -R61 ;  /* 0x000000003c0c7223 */ /* 0x002fe2000001083d */
[----:B0-----:R-:W-:-:S06]  /*3f90*/  FADD.FTZ R9, R25, R50 ;  /* 0x0000003219097221 */ /* 0x001fcc0000010000 */
[----:B------:R-:W0:Y:S01]  /*3fa0*/  MUFU.EX2 R30, R30 ;  /* 0x0000001e001e7308 */ /* 0x000e220000000800 */
[C---:B---3--:R-:W-:Y:S01]  /*3fb0*/  FADD.FTZ R27, R83.reuse, R52 ;  /* 0x00000034531b7221 */ /* 0x048fe20000010000 */
[----:B------:R-:W-:-:S06]  /*3fc0*/  F2FP.F16.F32.PACK_AB R176, R83, R28 ;  /* 0x0000001c53b0723e */ /* 0x000fcc00000000ff */
[----:B------:R-:W1:Y:S01]  /*3fd0*/  MUFU.EX2 R29, R29 ;  /* 0x0000001d001d7308 */ /* 0x000e620000000800 */
[C---:B--2---:R-:W-:Y:S01]  /*3fe0*/  FADD.FTZ R52, R40.reuse, R9 ;  /* 0x0000000928347221 */ /* 0x044fe20000010000 */
[----:B------:R-:W-:-:S06]  /*3ff0*/  F2FP.F16.F32.PACK_AB R187, R40, R25 ;  /* 0x0000001928bb723e */ /* 0x000fcc00000000ff */
[----:B------:R2:W3:Y:S01]  /*4000*/  MUFU.EX2 R85, R32 ;  /* 0x0000002000557308 */ /* 0x0004e20000000800 */
[----:B0-----:R-:W-:-:S07]  /*4010*/  FADD.FTZ R54, R30, R27 ;  /* 0x0000001b1e367221 */ /* 0x001fce0000010000 */
[----:B------:R-:W0:Y:S01]  /*4020*/  MUFU.EX2 R42, R43 ;  /* 0x0000002b002a7308 */ /* 0x000e220000000800 */
[-CC-:B--2---:R-:W-:Y:S01]  /*4030*/  FFMA.FTZ R32, R64, R0.reuse, -R61.reuse ;  /* 0x0000000040207223 */ /* 0x184fe2000001083d */
[----:B-1----:R-:W-:Y:S01]  /*4040*/  FADD.FTZ R9, R29, R52 ;  /* 0x000000341d097221 */ /* 0x002fe20000010000 */
[----:B------:R-:W-:-:S05]  /*4050*/  FFMA.FTZ R61, R68, R0, -R61 ;  /* 0x00000000443d7223 */ /* 0x000fca000001083d */
[----:B------:R-:W1:Y:S01]  /*4060*/  MUFU.EX2 R34, R34 ;  /* 0x0000002200227308 */ /* 0x000e620000000800 */
[C---:B---3--:R-:W-:Y:S01]  /*4070*/  FADD.FTZ R27, R85.reuse, R54 ;  /* 0x00000036551b7221 */ /* 0x048fe20000010000 */
[----:B------:R-:W-:-:S06]  /*4080*/  F2FP.F16.F32.PACK_AB R178, R85, R30 ;  /* 0x0000001e55b2723e */ /* 0x000fcc00000000ff */
[----:B------:R-:W2:Y:S01]  /*4090*/  MUFU.EX2 R33, R33 ;  /* 0x0000002100217308 */ /* 0x000ea20000000800 */
[C---:B0-----:R-:W-:Y:S01]  /*40a0*/  FADD.FTZ R2, R42.reuse, R9 ;  /* 0x000000092a027221 */ /* 0x041fe20000010000 */
[----:B------:R-:W-:-:S06]  /*40b0*/  F2FP.F16.F32.PACK_AB R181, R42, R29 ;  /* 0x0000001d2ab5723e */ /* 0x000fcc00000000ff */
[----:B------:R-:W0:Y:S01]  /*40c0*/  MUFU.EX2 R44, R47 ;  /* 0x0000002f002c7308 */ /* 0x000e220000000800 */
[----:B-1----:R-:W-:Y:S01]  /*40d0*/  FADD.FTZ R10, R34, R27 ;  /* 0x0000001b220a7221 */ /* 0x002fe20000010000 */
[----:B------:R-:W-:-:S03]  /*40e0*/  F2FP.F16.F32.PACK_AB R172, R87, R34 ;  /* 0x0000002257ac723e */ /* 0x000fc600000000ff */
[----:B------:R-:W-:-:S03]  /*40f0*/  FADD.FTZ R27, R87, R10 ;  /* 0x0000000a571b7221 */ /* 0x000fc60000010000 */
[----:B------:R-:W1:Y:S01]  /*4100*/  MUFU.EX2 R12, R12 ;  /* 0x0000000c000c7308 */ /* 0x000e620000000800 */
[----:B--2---:R-:W-:-:S07]  /*4110*/  FADD.FTZ R9, R33, R2 ;  /* 0x0000000221097221 */ /* 0x004fce0000010000 */
        /* <DEDUP_REMOVED lines=17> */
[----:B--2---:R-:W-:Y:S01]  /*4230*/  FADD.FTZ R9, R41, R8 ;  /* 0x0000000829097221 */ /* 0x004fe20000010000 */
[----:B------:R-:W-:-:S06]  /*4240*/  FADD.FTZ R12, R170, R27 ;  /* 0x0000001baa0c7221 */ /* 0x000fcc0000010000 */
[----:B------:R-:W2:Y:S01]  /*4250*/  MUFU.EX2 R50, R59 ;  /* 0x0000003b00327308 */ /* 0x000ea20000000800 */
[C---:B0-----:R-:W-:Y:S01]  /*4260*/  FADD.FTZ R10, R48.reuse, R9 ;  /* 0x00000009300a7221 */ /* 0x041fe20000010000 */
[----:B------:R-:W-:-:S06]  /*4270*/  F2FP.F16.F32.PACK_AB R179, R48, R41 ;  /* 0x0000002930b3723e */ /* 0x000fcc00000000ff */
        /* <DEDUP_REMOVED lines=10> */
[----:B------:R-:W1:Y:S01]  /*4320*/  MUFU.EX2 R8, R67 ;  /* 0x0000004300087308 */ /* 0x000e620000000800 */
[C---:B--2---:R-:W-:Y:S01]  /*4330*/  FADD.FTZ R12, R2.reuse, R13 ;  /* 0x0000000d020c7221 */ /* 0x044fe20000010000 */
[----:B------:R-:W-:-:S06]  /*4340*/  F2FP.F16.F32.PACK_AB R175, R2, R45 ;  /* 0x0000002d02af723e */ /* 0x000fcc00000000ff */
        /* <DEDUP_REMOVED lines=8> */
[----:B------:R-:W-:Y:S01]  /*43d0*/  VIADD R10, R75, 0xfffffffe ;  /* 0xfffffffe4b0a7836 */ /* 0x000fe20000000000 */
[----:B------:R-:W-:Y:S06]  /*43e0*/  @P1 BRA `(.L_x_1123) ;  /* 0x0000000000441947 */ /* 0x000fec0003800000 */
[----:B------:R-:W-:Y:S01]  /*43f0*/  ISETP.LT.AND P1, PT, RZ, UR10, PT ;  /* 0x0000000aff007c0c */ /* 0x000fe2000bf21270 */
[----:B------:R-:W-:-:S12]  /*4400*/  UIADD3 UR7, UR10, -0x1, URZ ;  /* 0xffffffff0a077890 */ /* 0x000fd8000fffe03f */
[----:B------:R-:W-:Y:S05]  /*4410*/  @P1 BRA `(.L_x_1124) ;  /* 0x00000000001c1947 */ /* 0x000fea0003800000 */
[----:B------:R-:W-:Y:S02]  /*4420*/  UISETP.NE.AND UP2, UPT, UR5, 0x1, UPT ;  /* 0x000000010500788c */ /* 0x000fe4000bf45270 */
[----:B------:R-:W-:-:S09]  /*4430*/  UIADD3 UR7, -UR10, URZ, URZ ;  /* 0x0000003f0a077290 */ /* 0x000fd2000fffe13f */
[----:B------:R-:W-:Y:S02]  /*4440*/  @UP2 ULDC.64 UR10, c[0x0][0x9e8] ;  /* 0x00027a00000a2ab9 */ /* 0x000fe40000000a00 */
[----:B------:R-:W-:-:S04]  /*4450*/  UIMAD.WIDE.U32 UR14, UR7, UR10, URZ ;  /* 0x0000000a070e72a5 */ /* 0x000fc8000f8e003f */
[----:B------:R-:W-:-:S04]  /*4460*/  @UP2 USHF.R.U32.HI UR7, URZ, UR11, UR15 ;  /* 0x0000000b3f072299 */ /* 0x000fc8000801160f */
[----:B------:R-:W-:Y:S01]  /*4470*/  ULOP3.LUT UR7, URZ, UR7, URZ, 0x33, !UPT ;  /* 0x000000073f077292 */ /* 0x000fe2000f8e333f */
[----:B------:R-:W-:Y:S11]  /*4480*/  BRA `(.L_x_1125) ;  /* 0x0000000000107947 */ /* 0x000ff60003800000 */
.L_x_1124:
[----:B------:R-:W-:-:S11]  /*4490*/  UISETP.NE.AND UP2, UPT, UR5, 0x1, UPT ;  /* 0x000000010500788c */ /* 0x000fd6000bf45270 */
[----:B------:R-:W-:Y:S02]  /*44a0*/  @UP2 ULDC.64 UR10, c[0x0][0x9e8] ;  /* 0x00027a00000a2ab9 */ /* 0x000fe40000000a00 */
[----:B------:R-:W-:-:S04]  /*44b0*/  UIMAD.WIDE.U32 UR14, UR7, UR10, URZ ;  /* 0x0000000a070e72a5 */ /* 0x000fc8000f8e003f */
[----:B------:R-:W-:-:S12]  /*44c0*/  @UP2 USHF.R.U32.HI UR7, URZ, UR11, UR15 ;  /* 0x0000000b3f072299 */ /* 0x000fd8000801160f */
.L_x_1125:
[----:B------:R-:W-:-:S04]  /*44d0*/  UIMAD UR5, UR7, UR5, UR5 ;  /* 0x00000005070572a4 */ /* 0x000fc8000f8e0205 */
[----:B------:R-:W-:-:S04]  /*44e0*/  UISETP.LT.AND UP2, UPT, UR4, UR5, UPT ;  /* 0x000000050400728c */ /* 0x000fc8000bf41270 */
[----:B------:R-:W-:-:S12]  /*44f0*/  USEL UR4, UR4, UR5, UP2 ;  /* 0x0000000504047287 */ /* 0x000fd80009000000 */
.L_x_1123:
[----:B------:R-:W-:Y:S01]  /*4500*/  UIMAD.WIDE UR4, UR4, 0x2aaaaaab, URZ ;  /* 0x2aaaaaab040478a5 */ /* 0x000fe2000f8e023f */
[----:B------:R-:W-:Y:S01]  /*4510*/  IMAD.MOV.U32 R3, RZ, RZ, 0x3f800000 ;  /* 0x3f800000ff037424 */ /* 0x000fe200078e00ff */
[----:B------:R-:W-:Y:S01]  /*4520*/  CS2R R118, SRZ ;  /* 0x0000000000767805 */ /* 0x000fe2000001ff00 */
[----:B------:R-:W-:Y:S01]  /*4530*/  IMAD.MOV.U32 R2, RZ, RZ, 0x3f800000 ;  /* 0x3f800000ff027424 */ /* 0x000fe200078e00ff */
        /* <DEDUP_REMOVED lines=8> */
[----:B------:R-:W-:Y:S01]  /*45c0*/  UISETP.LT.AND UP2, UPT, UR61, UR4, UPT ;  /* 0x000000043d00728c */ /* 0x000fe2000bf41270 */
[----:B------:R-:W-:Y:S02]  /*45d0*/  CS2R R104, SRZ ;  /* 0x0000000000687805 */ /* 0x000fe4000001ff00 */
[----:B------:R-:W-:Y:S02]  /*45e0*/  CS2R R102, SRZ ;  /* 0x0000000000667805 */ /* 0x000fe4000001ff00 */
[----:B------:R-:W-:Y:S01]  /*45f0*/  CS2R R100, SRZ ;  /* 0x0000000000647805 */ /* 0x000fe2000001ff00 */
[----:B------:R-:W-:Y:S01]  /*4600*/  USEL UR58, UR61, UR4, !UP2 ;  /* 0x000000043d3a7287 */ /* 0x000fe2000d000000 */
[----:B------:R-:W-:-:S02]  /*4610*/  CS2R R98, SRZ ;  /* 0x0000000000627805 */ /* 0x000fc4000001ff00 */
[----:B------:R-:W-:Y:S02]  /*4620*/  CS2R R96, SRZ ;  /* 0x0000000000607805 */ /* 0x000fe4000001ff00 */
[----:B------:R-:W-:Y:S02]  /*4630*/  CS2R R94, SRZ ;  /* 0x00000000005e7805 */ /* 0x000fe4000001ff00 */
[----:B------:R-:W-:Y:S02]  /*4640*/  CS2R R92, SRZ ;  /* 0x00000000005c7805 */ /* 0x000fe4000001ff00 */
[----:B------:R-:W-:Y:S02]  /*4650*/  CS2R R90, SRZ ;  /* 0x00000000005a7805 */ /* 0x000fe4000001ff00 */
[----:B------:R-:W-:Y:S02]  /*4660*/  ISETP.GE.AND P1, PT, R10, UR58, PT ;  /* 0x0000003a0a007c0c */ /* 0x000fe4000bf26270 */
        /* <DEDUP_REMOVED lines=33> */
[----:B------:R-:W-:Y:S06]  /*4880*/  @!P1 BRA `(.L_x_1126) ;  /* 0x0000002c00f09947 */ /* 0x000fec0003800000 */
[----:B------:R-:W-:Y:S01]  /*4890*/  IMAD.MOV.U32 R3, RZ, RZ, 0x3f800000 ;  /* 0x3f800000ff037424 */ /* 0x000fe200078e00ff */
[----:B------:R-:W-:Y:S01]  /*48a0*/  ULDC UR59, c[0x0][0x9e4] ;  /* 0x00027900003b7ab9 */ /* 0x000fe20000000800 */
[----:B------:R-:W-:-:S07]  /*48b0*/  IMAD.MOV.U32 R119, RZ, RZ, RZ ;  /* 0x000000ffff777224 */ /* 0x000fce00078e00ff */
.L_x_1143:
[----:B------:R-:W-:-:S04]  /*48c0*/  UIADD3 UR4, UR36, 0x1, URZ ;  /* 0x0000000124047890 */ /* 0x000fc8000fffe03f */
[----:B------:R-:W-:-:S04]  /*48d0*/  UISETP.NE.AND UP2, UPT, UR4, 0x2, UPT ;  /* 0x000000020400788c */ /* 0x000fc8000bf45270 */
[----:B------:R-:W-:Y:S02]  /*48e0*/  USEL UR7, URZ, 0x1, UP2 ;  /* 0x000000013f077887 */ /* 0x000fe40009000000 */
[----:B------:R-:W-:Y:S02]  /*48f0*/  USEL UR4, UR4, URZ, UP2 ;  /* 0x0000003f04047287 */ /* 0x000fe40009000000 */
[----:B------:R-:W-:Y:S01]  /*4900*/  ULOP3.LUT UR7, UR38, UR7, URZ, 0x3c, !UPT ;  /* 0x0000000726077292 */ /* 0x000fe2000f8e3c3f */
[----:B------:R-:W-:Y:S11]  /*4910*/  @!P0 BRA `(.L_x_1127) ;  /* 0x0000000000048947 */ /* 0x000ff60003800000 */
[----:B------:R-:W-:Y:S01]  /*4920*/  BPT.TRAP 0x1 ;  /* 0x000000040000795c */ /* 0x000fe20000300000 */
.L_x_1127:
[----:B------:R-:W-:Y:S01]  /*4930*/  ULEA UR6, UR4, UR37, 0x3 ;  /* 0x0000002504067291 */ /* 0x000fe2000f8e183f */
[----:B------:R-:W-:-:S05]  /*4940*/  IMAD.U32 R0, RZ, RZ, UR7 ;  /* 0x00000007ff007e24 */ /* 0x000fca000f8e00ff */
[----:B------:R-:W-:-:S04]  /*4950*/  SHF.L.U32 R0, R0, 0x1f, RZ ;  /* 0x0000001f00007819 */ /* 0x000fc800000006ff */
[----:B------:R0:W1:Y:S01]  /*4960*/  SYNCS.PHASECHK.TRANS64.TRYWAIT P1, [UR6+0x30830], R0 ;  /* 0x03083000ff0075a7 */ /* 0x0000620008020146 */
[----:B------:R-:W-:Y:S05]  /*4970*/  @!P0 BRA `(.L_x_1128) ;  /* 0x0000000000048947 */ /* 0x000fea0003800000 */
[----:B------:R-:W-:Y:S01]  /*4980*/  BPT.TRAP 0x1 ;  /* 0x000000040000795c */ /* 0x000fe20000300000 */
.L_x_1128:
[----:B-1----:R-:W-:Y:S05]  /*4990*/  @P1 BRA `(.L_x_1129) ;  /* 0x0000000000081947 */ /* 0x002fea0003800000 */
[----:B------:R-:W1:Y:S02]  /*49a0*/  SYNCS.PHASECHK.TRANS64.TRYWAIT P1, [UR6+0x30830], R0 ;  /* 0x03083000ff0075a7 */ /* 0x000e640008020146 */
[----:B-1----:R-:W-:Y:S05]  /*49b0*/  @!P1 BRA `(.L_x_1130) ;  /* 0x00000108001c9947 */ /* 0x002fea0003800000 */
.L_x_1129:
[----:B------:R-:W-:Y:S01]  /*49c0*/  R2UR UR52, R6 ;  /* 0x00000000063472ca */ /* 0x000fe200000e0000 */
[----:B------:R-:W-:Y:S01]  /*49d0*/  UIMAD UR5, UR4, 0x900, UR60 ;  /* 0x00000900040578a4 */ /* 0x000fe2000f8e023c */
[----:B------:R-:W-:Y:S01]  /*49e0*/  R2UR UR53, R7 ;  /* 0x00000000073572ca */ /* 0x000fe200000e0000 */
[----:B------:R-:W-:Y:S01]  /*49f0*/  WARPGROUP.ARRIVE ;  /* 0x00000000000079c5 */ /* 0x000fe20000000000 */
[----:B------:R-:W-:Y:S01]  /*4a00*/  UMOV UR55, 0x40000040 ;  /* 0x4000004000377882 */ /* 0x000fe20000000000 */
[----:B------:R-:W-:Y:S01]  /*4a10*/  UIADD3 UR10, UR5, 0x2, URZ ;  /* 0x00000002050a7890 */ /* 0x000fe2000fffe03f */
[-C--:B------:R-:W-:Y:S01]  /*4a20*/  FMUL.FTZ R24, R24, R2.reuse ;  /* 0x0000000218187220 */ /* 0x080fe20000410000 */
[----:B------:R-:W-:Y:S01]  /*4a30*/  UMOV UR11, 0x40000040 ;  /* 0x40000040000b7882 */ /* 0x000fe20000000000 */
[----:B------:R-:W-:Y:S01]  /*4a40*/  UMOV UR54, UR5 ;  /* 0x0000000500367c82 */ /* 0x000fe20008000000 */
[----:B------:R-:W-:Y:S01]  /*4a50*/  UIADD3 UR14, UR5, 0x4, URZ ;  /* 0x00000004050e7890 */ /* 0x000fe2000fffe03f */
[-C--:B------:R-:W-:Y:S01]  /*4a60*/  FMUL.FTZ R25, R25, R2.reuse ;  /* 0x0000000219197220 */ /* 0x080fe20000410000 */
[----:B------:R-:W-:Y:S01]  /*4a70*/  UMOV UR15, 0x40000040 ;  /* 0x40000040000f7882 */ /* 0x000fe20000000000 */
[----:B------:R-:W-:Y:S01]  /*4a80*/  UIADD3 UR18, UR5, 0x6, URZ ;  /* 0x0000000605127890 */ /* 0x000fe2000fffe03f */
[-C--:B------:R-:W-:Y:S01]  /*4a90*/  FMUL.FTZ R28, R28, R2.reuse ;  /* 0x000000021c1c7220 */ /* 0x080fe20000410000 */
[----:B------:R-:W-:Y:S01]  /*4aa0*/  UMOV UR19, 0x40000040 ;  /* 0x4000004000137882 */ /* 0x000fe20000000000 */
[----:B------:R-:W-:Y:S01]  /*4ab0*/  HGMMA.64x96x16.F32 R120, gdesc[UR52], RZ, !UPT, gsb0 ;  /* 0x01600000347879f0 */ /* 0x000fe2000c0008ff */
[----:B------:R-:W-:Y:S01]  /*4ac0*/  UIADD3 UR22, UR5, 0x300, URZ ;  /* 0x0000030005167890 */ /* 0x000fe2000fffe03f */
[-C--:B------:R-:W-:Y:S01]  /*4ad0*/  FMUL.FTZ R29, R29, R2.reuse ;  /* 0x000000021d1d7220 */ /* 0x080fe20000410000 */
[----:B------:R-:W-:Y:S01]  /*4ae0*/  UMOV UR23, 0x40000040 ;  /* 0x4000004000177882 */ /* 0x000fe20000000000 */
        /* <DEDUP_REMOVED lines=20> */
[----:B------:R-:W-:Y:S01]  /*4c30*/  UMOV UR52, UR56 ;  /* 0x0000003800347c82 */ /* 0x000fe20008000000 */
[----:B------:R-:W-:Y:S01]  /*4c40*/  UMOV UR53, UR57 ;  /* 0x0000003900357c82 */ /* 0x000fe20008000000 */
        /* <DEDUP_REMOVED lines=83> */
[----:B------:R-:W-:Y:S01]  /*5180*/  HGMMA.64x96x16.F32 R120, gdesc[UR8], R120, gsb0 ;  /* 0x01600000087879f0 */ /* 0x000fe20008000878 */
[-C--:B------:R-:W-:Y:S01]  /*5190*/  FMUL.FTZ R111, R111, R3.reuse ;  /* 0x000000036f6f7220 */ /* 0x080fe20000410000 */
[-C--:B------:R-:W-:Y:S01]  /*51a0*/  FMUL.FTZ R114, R114, R3.reuse ;  /* 0x0000000372727220 */ /* 0x080fe20000410000 */
[-C--:B------:R-:W-:Y:S01]  /*51b0*/  FMUL.FTZ R115, R115, R3.reuse ;  /* 0x0000000373737220 */ /* 0x080fe20000410000 */
[-C--:B------:R-:W-:Y:S01]  /*51c0*/  FMUL.FTZ R118, R118, R3.reuse ;  /* 0x0000000376767220 */ /* 0x080fe20000410000 */
[----:B------:R-:W-:Y:S01]  /*51d0*/  FMUL.FTZ R119, R119, R3 ;  /* 0x0000000377777220 */ /* 0x000fe20000410000 */
[----:B------:R-:W-:-:S02]  /*51e0*/  WARPGROUP.DEPBAR.LE gsb0, 0x0 ;  /* 0x00008000000079c5 */ /* 0x000fc40000010000 */
        /* <DEDUP_REMOVED lines=30> */
[----:B------:R-:W-:Y:S05]  /*53d0*/  @!P0 BRA `(.L_x_1131) ;  /* 0x0000000000048947 */ /* 0x000fea0003800000 */
[----:B------:R-:W-:Y:S01]  /*53e0*/  BPT.TRAP 0x1 ;  /* 0x000000040000795c */ /* 0x000fe20000300000 */
.L_x_1131:
[----:B------:R-:W-:Y:S01]  /*53f0*/  ULEA UR5, UR36, UR37, 0x3 ;  /* 0x0000002524057291 */ /* 0x000fe2000f8e183f */
[----:B01----:R-:W-:-:S05]  /*5400*/  IMAD.U32 R0, RZ, RZ, UR38 ;  /* 0x00000026ff007e24 */ /* 0x003fca000f8e00ff */
[----:B------:R-:W-:-:S04]  /*5410*/  SHF.L.U32 R0, R0, 0x1f, RZ ;  /* 0x0000001f00007819 */ /* 0x000fc800000006ff */
[----:B------:R0:W1:Y:S01]  /*5420*/  SYNCS.PHASECHK.TRANS64.TRYWAIT P1, [UR5+0x30850], R0 ;  /* 0x03085000ff0075a7 */ /* 0x0000620008020145 */
[----:B------:R-:W-:Y:S05]  /*5430*/  @!P0 BRA `(.L_x_1132) ;  /* 0x0000000000048947 */ /* 0x000fea0003800000 */
[----:B------:R-:W-:Y:S01]  /*5440*/  BPT.TRAP 0x1 ;  /* 0x000000040000795c */ /* 0x000fe20000300000 */
.L_x_1132:
[----:B-1----:R-:W-:Y:S05]  /*5450*/  @P1 BRA `(.L_x_1133) ;  /* 0x0000000000081947 */ /* 0x002fea0003800000 */
[----:B------:R-:W1:Y:S02]  /*5460*/  SYNCS.PHASECHK.TRANS64.TRYWAIT P1, [UR5+0x30850], R0 ;  /* 0x03085000ff0075a7 */ /* 0x000e640008020145 */
[----:B-1----:R-:W-:Y:S05]  /*5470*/  @!P1 BRA `(.L_x_1134) ;  /* 0x000000fc00849947 */ /* 0x002fea0003800000 */
.L_x_1133:
[----:B------:R-:W-:Y:S01]  /*5480*/  UIADD3 UR10, UR37, 0x400, URZ ;  /* 0x00000400250a7890 */ /* 0x000fe2000fffe03f */
[----:B------:R-:W-:Y:S01]  /*5490*/  WARPGROUP.ARRIVE ;  /* 0x00000000000079c5 */ /* 0x000fe20000000000 */
[----:B------:R-:W-:-:S05]  /*54a0*/  UMOV UR11, 0x40000040 ;  /* 0x40000040000b7882 */ /* 0x000fca0000000000 */
[----:B------:R-:W2:Y:S01]  /*54b0*/  S2R R206, SR_TID.X ;  /* 0x0000000000ce7919 */ /* 0x000ea20000002100 */
[----:B------:R-:W-:Y:S01]  /*54c0*/  USHF.R.U32.HI UR10, URZ, 0x4, UR10 ;  /* 0x000000043f0a7899 */ /* 0x000fe2000801160a */
[----:B------:R-:W-:Y:S01]  /*54d0*/  PLOP3.LUT P1, PT, PT, PT, UP0, 0x80, 0x0 ;  /* 0x000000000000781c */ /* 0x000fe20003f2f008 */
[----:B------:R-:W-:Y:S01]  /*54e0*/  VIADD R12, R18, UR39 ;  /* 0x00000027120c7c36 */ /* 0x000fe20008000000 */
[----:B------:R-:W-:Y:S01]  /*54f0*/  PLOP3.LUT P2, PT, PT, PT, UP0, 0x80, 0x0 ;  /* 0x000000000000781c */ /* 0x000fe20003f4f008 */
[----:B------:R-:W-:Y:S01]  /*5500*/  ULOP3.LUT UR10, UR10, 0x3fff, URZ, 0xc0, !UPT ;  /* 0x00003fff0a0a7892 */ /* 0x000fe2000f8ec03f */
[----:B------:R-:W3:Y:S01]  /*5510*/  LDC R11, c[0x0][0x288] ;  /* 0x0000a200ff0b7b82 */ /* 0x000ee20000000800 */
[----:B------:R-:W-:Y:S01]  /*5520*/  IMAD R13, R10, -0x60, RZ ;  /* 0xffffffa00a0d7824 */ /* 0x000fe200078e02ff */
[----:B------:R-:W-:Y:S01]  /*5530*/  ULDC UR15, c[0x0][0x9dc] ;  /* 0x00027700000f7ab9 */ /* 0x000fe20000000800 */
[----:B------:R-:W-:Y:S02]  /*5540*/  ULOP3.LUT UR10, UR10, 0x3000000, URZ, 0xfc, !UPT ;  /* 0x030000000a0a7892 */ /* 0x000fe4000f8efc3f */
[----:B------:R-:W-:-:S02]  /*5550*/  VIADD R2, R13, 0x1 ;  /* 0x000000010d027836 */ /* 0x000fc40000000000 */
[----:B------:R-:W-:-:S07]  /*5560*/  UIMAD UR14, UR36, 0x900, UR10 ;  /* 0x00000900240e78a4 */ /* 0x000fce000f8e020a */
[----:B------:R-:W-:Y:S02]  /*5570*/  UMOV UR10, UR14 ;  /* 0x0000000e000a7c82 */ /* 0x000fe40008000000 */
[----:B------:R-:W-:Y:S01]  /*5580*/  HGMMA.64x192x16.F32 R24, R188, gdesc[UR8].tnspB, R24, gsb0 ;  /* 0x42e00008bc187df0 */ /* 0x000fe20008000818 */
[----:B------:R-:W-:Y:S01]  /*5590*/  UIADD3 UR10, UR14, 0x80, URZ ;  /* 0x000000800e0a7890 */ /* 0x000fe2000fffe03f */
[----:B------:R-:W-:Y:S01]  /*55a0*/  UMOV UR11, 0x40000040 ;  /* 0x40000040000b7882 */ /* 0x000fe20000000000 */
[----:B--2---:R-:W-:Y:S01]  /*55b0*/  LOP3.LUT P3, RZ, R206, 0x7f, RZ, 0xc0, !PT ;  /* 0x0000007fceff7812 */ /* 0x004fe2000786c0ff */
[----:B------:R-:W-:Y:S02]  /*55c0*/  WARPGROUP.DEPBAR.LE gsb0, 0x0 ;  /* 0x00008000000079c5 */ /* 0x000fe40000010000 */
[----:B------:R-:W-:-:S14]  /*55d0*/  WARPGROUP.ARRIVE ;  /* 0x00000000000079c5 */ /* 0x000fdc0000000000 */
        /* <DEDUP_REMOVED lines=21> */
[----:B------:R-:W-:Y:S02]  /*5730*/  @UP0 ULDC UR10, c[0x0][0x44c] ;  /* 0x00011300000a0ab9 */ /* 0x000fe40000000800 */
[----:B01----:R-:W-:Y:S01]  /*5740*/  @P1 IMAD.HI.U32 R0, R12, UR10, RZ ;  /* 0x0000000a0c001c27 */ /* 0x003fe2000f8e00ff */
[----:B------:R-:W-:Y:S01]  /*5750*/  @UP0 ULDC UR10, c[0x0][0x450] ;  /* 0x00011400000a0ab9 */ /* 0x000fe20000000800 */
[----:B------:R-:W-:-:S03]  /*5760*/  PLOP3.LUT P1, PT, PT, PT, UP1, 0x40, 0x0 ;  /* 0x000000000000781c */ /* 0x000fc60003f2e818 */
[----:B------:R-:W-:Y:S01]  /*5770*/  @P2 SHF.R.U32.HI R12, RZ, UR10, R0 ;  /* 0x0000000aff0c2c19 */ /* 0x000fe20008011600 */
[----:B------:R-:W-:Y:S01]  /*5780*/  IMAD.U32 R0, RZ, RZ, UR6 ;  /* 0x00000006ff007e24 */ /* 0x000fe2000f8e00ff */
[----:B------:R-:W-:Y:S01]  /*5790*/  UMOV UR6, UR15 ;  /* 0x0000000f00067c82 */ /* 0x000fe20008000000 */
[----:B------:R-:W-:Y:S01]  /*57a0*/  ULDC UR15, c[0x0][0x9e0] ;  /* 0x00027800000f7ab9 */ /* 0x000fe20000000800 */
[----:B------:R-:W-:Y:S01]  /*57b0*/  ULOP3.LUT UR10, URZ, UR6, URZ, 0x33, !UPT ;  /* 0x000000063f0a7292 */ /* 0x000fe2000f8e333f */
[----:B------:R-:W-:Y:S01]  /*57c0*/  @!P3 VIADD R0, R0, 0x30840 ;  /* 0x000308400000b836 */ /* 0x000fe20000000000 */
[----:B------:R-:W0:Y:S04]  /*57d0*/  SHFL.IDX PT, R3, R12, RZ, 0x1c1f ;  /* 0x001c1fff0c037589 */ /* 0x000e2800000e0000 */
[----:B------:R-:W-:Y:S01]  /*57e0*/  @!P3 PRMT R0, RZ, 0x654, R0 ;  /* 0x00000654ff00b816 */ /* 0x000fe20000000000 */
[----:B------:R-:W-:-:S03]  /*57f0*/  WARPGROUP.DEPBAR.LE gsb0, 0x0 ;  /* 0x00008000000079c5 */ /* 0x000fc60000010000 */
[----:B------:R1:W-:Y:S02]  /*5800*/  @!P3 SYNCS.ARRIVE.TRANS64.RED.A1T0 RZ, [R0+URZ], RZ ;  /* 0x000000ff00ffb9a7 */ /* 0x0003e4000810043f */
[----:B-1----:R-:W-:-:S05]  /*5810*/  IMAD R0, R17, -0x2, R2 ;  /* 0xfffffffe11007824 */ /* 0x002fca00078e0202 */
[C---:B---3--:R-:W-:Y:S01]  /*5820*/  IADD3 R14, R0.reuse, -R11, R16 ;  /* 0x8000000b000e7210 */ /* 0x048fe20007ffe010 */
[----:B------:R-:W-:-:S04]  /*5830*/  VIADD R0, R0, 0xffffffff ;  /* 0xffffffff00007836 */ /* 0x000fc80000000000 */
[C---:B------:R-:W-:Y:S02]  /*5840*/  VIADD R2, R14.reuse, UR15 ;  /* 0x0000000f0e027c36 */ /* 0x040fe40008000000 */
[----:B------:R-:W-:Y:S02]  /*5850*/  VIADD R14, R14, UR10 ;  /* 0x0000000a0e0e7c36 */ /* 0x000fe40008000000 */
[--C-:B0-----:R-:W-:Y:S02]  /*5860*/  IMAD.IADD R20, R2, 0x1, R3.reuse ;  /* 0x0000000102147824 */ /* 0x101fe400078e0203 */
[----:B------:R-:W-:Y:S01]  /*5870*/  IMAD.IADD R168, R14, 0x1, R3 ;  /* 0x000000010ea87824 */ /* 0x000fe200078e0203 */
[----:B------:R-:W-:Y:S06]  /*5880*/  @P1 BRA `(.L_x_1135) ;  /* 0x0000000000541947 */ /* 0x000fec0003800000 */
[----:B------:R-:W-:Y:S01]  /*5890*/  IADD3 R3, R16, -R11, R3 ;  /* 0x8000000b10037210 */ /* 0x000fe20007ffe003 */
[----:B------:R-:W-:Y:S03]  /*58a0*/  BSSY B0, `(.L_x_1136) ;  /* 0x0000010000007945 */ /* 0x000fe60003800000 */
[----:B------:R-:W-:-:S13]  /*58b0*/  ISETP.GT.AND P1, PT, R3, -0x1, PT ;  /* 0xffffffff0300780c */ /* 0x000fda0003f24270 */
[----:B------:R-:W-:Y:S05]  /*58c0*/  @P1 BRA `(.L_x_1137) ;  /* 0x0000000000201947 */ /* 0x000fea0003800000 */
[----:B------:R-:W-:Y:S01]  /*58d0*/  IMAD.U32 R15, RZ, RZ, UR59 ;  /* 0x0000003bff0f7e24 */ /* 0x000fe2000f8e00ff */
[----:B------:R-:W-:-:S04]  /*58e0*/  LOP3.LUT R3, RZ, R3, RZ, 0x33, !PT ;  /* 0x00000003ff037212 */ /* 0x000fc800078e33ff */
[----:B------:R-:W-:-:S13]  /*58f0*/  ISETP.NE.AND P1, PT, R15, 0x1, PT ;  /* 0x000000010f00780c */ /* 0x000fda0003f25270 */
[----:B------:R-:W0:Y:S02]  /*5900*/  @P1 LDC.64 R170, c[0x0][0x9e8] ;  /* 0x00027a00ffaa1b82 */ /* 0x000e240000000a00 */
[----:B0-----:R-:W-:-:S05]  /*5910*/  @P1 IMAD.HI.U32 R170, R3, R170, RZ ;  /* 0x000000aa03aa1227 */ /* 0x001fca00078e00ff */
[----:B------:R-:W-:-:S04]  /*5920*/  @P1 SHF.R.U32.HI R3, RZ, R171, R170 ;  /* 0x000000abff031219 */ /* 0x000fc800000116aa */
[----:B------:R-:W-:Y:S01]  /*5930*/  LOP3.LUT R3, RZ, R3, RZ, 0x33, !PT ;  /* 0x00000003ff037212 */ /* 0x000fe200078e33ff */
[----:B------:R-:W-:Y:S06]  /*5940*/  BRA `(.L_x_1138) ;  /* 0x0000000000147947 */ /* 0x000fec0003800000 */
.L_x_1137:
[----:B------:R-:W-:-:S05]  /*5950*/  IMAD.U32 R15, RZ, RZ, UR59 ;  /* 0x0000003bff0f7e24 */ /* 0x000fca000f8e00ff */
[----:B------:R-:W-:-:S13]  /*5960*/  ISETP.NE.AND P1, PT, R15, 0x1, PT ;  /* 0x000000010f00780c */ /* 0x000fda0003f25270 */
[----:B------:R-:W0:Y:S02]  /*5970*/  @P1 LDC.64 R170, c[0x0][0x9e8] ;  /* 0x00027a00ffaa1b82 */ /* 0x000e240000000a00 */
[----:B0-----:R-:W-:-:S05]  /*5980*/  @P1 IMAD.HI.U32 R170, R3, R170, RZ ;  /* 0x000000aa03aa1227 */ /* 0x001fca00078e00ff */
[----:B------:R-:W-:-:S07]  /*5990*/  @P1 SHF.R.U32.HI R3, RZ, R171, R170 ;  /* 0x000000abff031219 */ /* 0x000fce00000116aa */
.L_x_1138:
[----:B------:R-:W-:Y:S05]  /*59a0*/  BSYNC B0 ;  /* 0x0000000000007941 */ /* 0x000fea0003800000 */
.L_x_1136:
[----:B------:R-:W-:-:S05]  /*59b0*/  IMAD R3, R3, R15, R0 ;  /* 0x0000000f03037224 */ /* 0x000fca00078e0200 */
[----:B------:R-:W-:Y:S02]  /*59c0*/  VIADDMNMX R20, R3, R15, R20, PT ;  /* 0x0000000f03147246 */ /* 0x000fe40003800114 */
[----:B------:R-:W-:-:S07]  /*59d0*/  VIMNMX R168, R168, R3, !PT ;  /* 0x00000003a8a87248 */ /* 0x000fce0007fe0100 */
.L_x_1135:
[C---:B------:R-:W-:Y:S01]  /*59e0*/  ISETP.GE.AND P1, PT, R13.reuse, 0x2, PT ;  /* 0x000000020d00780c */ /* 0x040fe20003f26270 */
[----:B------:R-:W0:Y:S01]  /*59f0*/  SHFL.IDX PT, R185, R12, 0x1, 0x1c1f ;  /* 0x003c1f000cb97f89 */ /* 0x000e2200000e0000 */
        /* <DEDUP_REMOVED lines=11> */
[----:B------:R-:W-:Y:S01]  /*5ab0*/  ISETP.LT.OR P4, PT, R20, 0x9, P4 ;  /* 0x000000091400780c */ /* 0x000fe20002781670 */
[--C-:B0-----:R-:W-:Y:S01]  /*5ac0*/  IMAD.IADD R2, R2, 0x1, R185.reuse ;  /* 0x0000000102027824 */ /* 0x101fe200078e02b9 */
[----:B------:R-:W-:Y:S01]  /*5ad0*/  ISETP.GT.AND P3, PT, R168, 0x10, !P5 ;  /* 0x00000010a800780c */ /* 0x000fe20006f64270 */
[----:B------:R-:W-:Y:S01]  /*5ae0*/  IMAD.IADD R14, R14, 0x1, R185 ;  /* 0x000000010e0e7824 */ /* 0x000fe200078e02b9 */
        /* <DEDUP_REMOVED lines=22> */
[C---:B------:R-:W-:Y:S02]  /*5c50*/  ISETP.GE.AND P4, PT, R13.reuse, 0x22, PT ;  /* 0x000000220d00780c */ /* 0x040fe40003f86270 */
        /* <DEDUP_REMOVED lines=54> */
[----:B------:R-:W-:Y:S02]  /*5fc0*/  P2R R172, PR, RZ, 0x20 ;  /* 0x00000020ffac7803 */ /* 0x000fe40000000000 */
[----:B------:R-:W-:Y:S02]  /*5fd0*/  FSEL R157, R157, -INF , !P3 ;  /* 0xff8000009d9d7808 */ /* 0x000fe40005800000 */
[----:B------:R-:W-:-:S04]  /*5fe0*/  ISETP.GE.AND P3, PT, R13, 0x51, PT ;  /* 0x000000510d00780c */ /* 0x000fc80003f66270 */
[----:B------:R-:W-:-:S04]  /*5ff0*/  ISETP.GT.AND P4, PT, R168, 0x50, !P3 ;  /* 0x00000050a800780c */ /* 0x000fc80005f84270 */
[----:B------:R-:W-:-:S04]  /*6000*/  ISETP.LT.OR P4, PT, R20, 0x51, P4 ;  /* 0x000000511400780c */ /* 0x000fc80002781670 */
        /* <DEDUP_REMOVED lines=10> */
[----:B------:R-:W-:Y:S02]  /*60b0*/  P2R R156, PR, RZ, 0x40 ;  /* 0x00000040ff9c7803 */ /* 0x000fe40000000000 */
[----:B------:R-:W-:-:S04]  /*60c0*/  ISETP.GT.AND P6, PT, R168, RZ, !P6 ;  /* 0x000000ffa800720c */ /* 0x000fc800077c4270 */
[----:B------:R-:W-:-:S04]  /*60d0*/  ISETP.LT.OR P6, PT, R20, 0x1, P6 ;  /* 0x000000011400780c */ /* 0x000fc800037c1670 */
[----:B------:R-:W-:Y:S02]  /*60e0*/  FSEL R120, R120, -INF , !P6 ;  /* 0xff80000078787808 */ /* 0x000fe40007000000 */
[----:B------:R-:W-:-:S04]  /*60f0*/  ISETP.GE.AND P6, PT, R13, 0x5a, PT ;  /* 0x0000005a0d00780c */ /* 0x000fc80003fc6270 */
[----:B------:R-:W-:Y:S02]  /*6100*/  P2R R124, PR, RZ, 0x40 ;  /* 0x00000040ff7c7803 */ /* 0x000fe40000000000 */
[----:B------:R-:W-:-:S04]  /*6110*/  ISETP.GT.AND P6, PT, R168, 0x59, !P6 ;  /* 0x00000059a800780c */ /* 0x000fc800077c4270 */
[----:B------:R-:W-:-:S04]  /*6120*/  ISETP.LT.OR P6, PT, R20, 0x5a, P6 ;  /* 0x0000005a1400780c */ /* 0x000fc800037c1670 */
[----:B------:R-:W-:Y:S02]  /*6130*/  FSEL R165, R165, -INF , !P6 ;  /* 0xff800000a5a57808 */ /* 0x000fe40007000000 */
[----:B------:R-:W-:-:S13]  /*6140*/  PLOP3.LUT P6, PT, PT, PT, UP1, 0x40, 0x0 ;  /* 0x000000000000781c */ /* 0x000fda0003fce818 */
[----:B------:R-:W-:Y:S05]  /*6150*/  @P6 BRA `(.L_x_1139) ;  /* 0x0000000000546947 */ /* 0x000fea0003800000 */
        /* <DEDUP_REMOVED lines=12> */
.L_x_1141:
[----:B------:R-:W-:-:S05]  /*6220*/  IMAD.U32 R20, RZ, RZ, UR59 ;  /* 0x0000003bff147e24 */ /* 0x000fca000f8e00ff */
[----:B------:R-:W-:-:S13]  /*6230*/  ISETP.NE.AND P6, PT, R20, 0x1, PT ;  /* 0x000000011400780c */ /* 0x000fda0003fc5270 */
[----:B------:R-:W0:Y:S02]  /*6240*/  @P6 LDC.64 R12, c[0x0][0x9e8] ;  /* 0x00027a00ff0c6b82 */ /* 0x000e240000000a00 */
[----:B0-----:R-:W-:-:S05]  /*6250*/  @P6 IMAD.HI.U32 R12, R185, R12, RZ ;  /* 0x0000000cb90c6227 */ /* 0x001fca00078e00ff */
[----:B------:R-:W-:-:S07]  /*6260*/  @P6 SHF.R.U32.HI R185, RZ, R13, R12 ;  /* 0x0000000dffb96219 */ /* 0x000fce000001160c */
.L_x_1142:
[----:B------:R-:W-:Y:S05]  /*6270*/  BSYNC B0 ;  /* 0x0000000000007941 */ /* 0x000fea0003800000 */
.L_x_1140:
[----:B------:R-:W-:-:S05]  /*6280*/  IMAD R185, R185, R20, R0 ;  /* 0x00000014b9b97224 */ /* 0x000fca00078e0200 */
[----:B------:R-:W-:Y:S02]  /*6290*/  VIADDMNMX R2, R185, R20, R2, PT ;  /* 0x00000014b9027246 */ /* 0x000fe40003800102 */
[----:B------:R-:W-:-:S07]  /*62a0*/  VIMNMX R14, R14, R185, !PT ;  /* 0x000000b90e0e7248 */ /* 0x000fce0007fe0100 */
.L_x_1139:
[C---:B------:R-:W-:Y:S01]  /*62b0*/  ISETP.GT.AND P1, PT, R14.reuse, 0x1, !P1 ;  /* 0x000000010e00780c */ /* 0x040fe20004f24270 */
[----:B------:R-:W-:Y:S01]  /*62c0*/  UMOV UR38, UR7 ;  /* 0x0000000700267c82 */ /* 0x000fe20008000000 */
[----:B------:R-:W-:Y:S01]  /*62d0*/  ISETP.GT.AND P2, PT, R14, 0x8, !P2 ;  /* 0x000000080e00780c */ /* 0x000fe20005744270 */
[----:B------:R-:W-:Y:S01]  /*62e0*/  UMOV UR36, UR4 ;  /* 0x0000000400247c82 */ /* 0x000fe20008000000 */
[C---:B------:R-:W-:Y:S02]  /*62f0*/  ISETP.LT.OR P1, PT, R2.reuse, 0x2, P1 ;  /* 0x000000020200780c */ /* 0x040fe40000f21670 */
[----:B------:R-:W-:Y:S02]  /*6300*/  ISETP.LT.OR P2, PT, R2, 0x9, P2 ;  /* 0x000000090200780c */ /* 0x000fe40001741670 */
[----:B------:R-:W-:Y:S02]  /*6310*/  FSEL R215, R123, -INF , !P1 ;  /* 0xff8000007bd77808 */ /* 0x000fe40004800000 */
[----:B------:R-:W-:-:S02]  /*6320*/  ISETP.NE.AND P1, PT, R174, RZ, PT ;  /* 0x000000ffae00720c */ /* 0x000fc40003f25270 */
[----:B------:R-:W-:Y:S02]  /*6330*/  FSEL R185, R126, -INF , !P2 ;  /* 0xff8000007eb97808 */ /* 0x000fe40005000000 */
[----:B------:R-:W-:Y:S02]  /*6340*/  ISETP.GT.AND P1, PT, R14, 0x9, !P1 ;  /* 0x000000090e00780c */ /* 0x000fe40004f24270 */
[----:B------:R-:W-:Y:S02]  /*6350*/  ISETP.NE.AND P2, PT, R182, RZ, PT ;  /* 0x000000ffb600720c */ /* 0x000fe40003f45270 */
[----:B------:R-:W-:Y:S02]  /*6360*/  ISETP.LT.OR P1, PT, R2, 0xa, P1 ;  /* 0x0000000a0200780c */ /* 0x000fe40000f21670 */
[----:B------:R-:W-:Y:S02]  /*6370*/  ISETP.NE.AND P6, PT, R184, RZ, PT ;  /* 0x000000ffb800720c */ /* 0x000fe40003fc5270 */
[----:B------:R-:W-:-:S02]  /*6380*/  FSEL R213, R127, -INF , !P1 ;  /* 0xff8000007fd57808 */ /* 0x000fc40004800000 */
        /* <DEDUP_REMOVED lines=21> */
[----:B------:R-:W-:Y:S02]  /*64e0*/  ISETP.GT.AND P1, PT, R14, 0x19, !P2 ;  /* 0x000000190e00780c */ /* 0x000fe40005724270 */
[----:B------:R-:W-:Y:S02]  /*64f0*/  FMNMX.FTZ R0, R137, R0, !PT ;  /* 0x0000000089007209 */ /* 0x000fe40007810000 */
[----:B------:R-:W-:-:S02]  /*6500*/  ISETP.LT.OR P1, PT, R2, 0x1a, P1 ;  /* 0x0000001a0200780c */ /* 0x000fc40000f21670 */
[----:B------:R-:W-:Y:S02]  /*6510*/  FMNMX.FTZ R0, R133, R0, !PT ;  /* 0x0000000085007209 */ /* 0x000fe40007810000 */
[----:B------:R-:W-:Y:S02]  /*6520*/  FSEL R209, R135, -INF , !P1 ;  /* 0xff80000087d17808 */ /* 0x000fe40004800000 */
[----:B------:R-:W-:Y:S02]  /*6530*/  ISETP.GT.AND P1, PT, R14, 0x20, !P6 ;  /* 0x000000200e00780c */ /* 0x000fe40007724270 */
[----:B------:R-:W-:Y:S02]  /*6540*/  FMNMX.FTZ R0, R141, R0, !PT ;  /* 0x000000008d007209 */ /* 0x000fe40007810000 */
[----:B------:R-:W-:Y:S02]  /*6550*/  ISETP.LT.OR P1, PT, R2, 0x21, P1 ;  /* 0x000000210200780c */ /* 0x000fe40000f21670 */
[----:B------:R-:W-:-:S02]  /*6560*/  FMNMX.FTZ R0, R3, R0, !PT ;  /* 0x0000000003007209 */ /* 0x000fc40007810000 */
[----:B------:R-:W-:Y:S02]  /*6570*/  FSEL R189, R138, -INF , !P1 ;  /* 0xff8000008abd7808 */ /* 0x000fe40004800000 */
[----:B------:R-:W-:Y:S01]  /*6580*/  ISETP.NE.AND P1, PT, R132, RZ, PT ;  /* 0x000000ff8400720c */ /* 0x000fe20003f25270 */
[----:B------:R-:W-:Y:S01]  /*6590*/  IMAD.U32 R132, RZ, RZ, UR5 ;  /* 0x00000005ff847e24 */ /* 0x000fe2000f8e00ff */
        /* <DEDUP_REMOVED lines=20> */
[----:B------:R-:W-:Y:S02]  /*66e0*/  ISETP.NE.AND P1, PT, R176, RZ, PT ;  /* 0x000000ffb000720c */ /* 0x000fe40003f25270 */
[----:B------:R-:W-:-:S02]  /*66f0*/  ISETP.NE.AND P2, PT, R186, RZ, PT ;  /* 0x000000ffba00720c */ /* 0x000fc40003f45270 */
[----:B------:R-:W-:Y:S02]  /*6700*/  ISETP.GT.AND P1, PT, R14, 0x30, !P1 ;  /* 0x000000300e00780c */ /* 0x000fe40004f24270 */
[----:B------:R-:W-:Y:S02]  /*6710*/  FMNMX.FTZ R0, R129, R0, !PT ;  /* 0x0000000081007209 */ /* 0x000fe40007810000 */
[----:B------:R-:W-:Y:S02]  /*6720*/  ISETP.LT.OR P1, PT, R2, 0x31, P1 ;  /* 0x000000310200780c */ /* 0x000fe40000f21670 */
[----:B------:R-:W-:Y:S02]  /*6730*/  FMNMX.FTZ R20, R165, R0, !PT ;  /* 0x00000000a5147209 */ /* 0x000fe40007810000 */
[----:B------:R-:W-:Y:S01]  /*6740*/  FSEL R135, R146, -INF , !P1 ;  /* 0xff80000092877808 */ /* 0x000fe20004800000 */
[----:B------:R-:W0:Y:S01]  /*6750*/  LDC R0, c[0x0][0x988] ;  /* 0x00026200ff007b82 */ /* 0x000e220000000800 */
[----:B------:R-:W-:Y:S01]  /*6760*/  ISETP.NE.AND P1, PT, R144, RZ, PT ;  /* 0x000000ff9000720c */ /* 0x000fe20003f25270 */
[----:B------:R-:W1:Y:S01]  /*6770*/  SHFL.BFLY PT, R13, R20, 0x2, 0x1f ;  /* 0x0c401f00140d7f89 */ /* 0x000e6200000e0000 */
[----:B------:R-:W-:-:S02]  /*6780*/  ISETP.NE.AND P6, PT, R188, RZ, PT ;  /* 0x000000ffbc00720c */ /* 0x000fc40003fc5270 */
[C---:B------:R-:W-:Y:S02]  /*6790*/  ISETP.GT.AND P1, PT, R14.reuse, 0x31, !P1 ;  /* 0x000000310e00780c */ /* 0x040fe40004f24270 */
[----:B------:R-:W-:Y:S02]  /*67a0*/  ISETP.GT.AND P3, PT, R14, 0x50, !P3 ;  /* 0x000000500e00780c */ /* 0x000fe40005f64270 */
[----:B------:R-:W-:Y:S02]  /*67b0*/  ISETP.LT.OR P1, PT, R2, 0x32, P1 ;  /* 0x000000320200780c */ /* 0x000fe40000f21670 */
[----:B------:R-:W-:Y:S02]  /*67c0*/  ISETP.GT.AND P4, PT, R14, 0x51, !P4 ;  /* 0x000000510e00780c */ /* 0x000fe40006784270 */
[----:B------:R-:W-:Y:S02]  /*67d0*/  FSEL R147, R147, -INF , !P1 ;  /* 0xff80000093937808 */ /* 0x000fe40004800000 */
[----:B------:R-:W-:-:S02]  /*67e0*/  ISETP.NE.AND P1, PT, R178, RZ, PT ;  /* 0x000000ffb200720c */ /* 0x000fc40003f25270 */
[----:B------:R-:W-:Y:S02]  /*67f0*/  ISETP.LT.OR P3, PT, R2, 0x51, P3 ;  /* 0x000000510200780c */ /* 0x000fe40001f61670 */
[C---:B------:R-:W-:Y:S02]  /*6800*/  ISETP.GT.AND P1, PT, R14.reuse, 0x38, !P1 ;  /* 0x000000380e00780c */ /* 0x040fe40004f24270 */
[----:B------:R-:W-:Y:S02]  /*6810*/  ISETP.GT.AND P5, PT, R14, 0x58, !P5 ;  /* 0x000000580e00780c */ /* 0x000fe40006fa4270 */
[C---:B------:R-:W-:Y:S02]  /*6820*/  ISETP.LT.OR P1, PT, R2.reuse, 0x39, P1 ;  /* 0x000000390200780c */ /* 0x040fe40000f21670 */
[----:B------:R-:W-:Y:S02]  /*6830*/  ISETP.LT.OR P4, PT, R2, 0x52, P4 ;  /* 0x000000520200780c */ /* 0x000fe40002781670 */
[----:B------:R-:W-:-:S02]  /*6840*/  FSEL R131, R150, -INF , !P1 ;  /* 0xff80000096837808 */ /* 0x000fc40004800000 */
[----:B------:R-:W-:Y:S02]  /*6850*/  ISETP.NE.AND P1, PT, R148, RZ, PT ;  /* 0x000000ff9400720c */ /* 0x000fe40003f25270 */
[----:B-1----:R-:W-:Y:S02]  /*6860*/  FMNMX.FTZ R126, R20, R13, !PT ;  /* 0x0000000d147e7209 */ /* 0x002fe40007810000 */
[----:B------:R-:W-:Y:S02]  /*6870*/  ISETP.GT.AND P1, PT, R14, 0x39, !P1 ;  /* 0x000000390e00780c */ /* 0x000fe40004f24270 */
[C---:B------:R-:W-:Y:S01]  /*6880*/  ISETP.LT.OR P5, PT, R2.reuse, 0x59, P5 ;  /* 0x000000590200780c */ /* 0x040fe20002fa1670 */
[----:B------:R-:W1:Y:S01]  /*6890*/  SHFL.BFLY PT, R13, R126, 0x1, 0x1f ;  /* 0x0c201f007e0d7f89 */ /* 0x000e6200000e0000 */
[----:B------:R-:W-:Y:S02]  /*68a0*/  ISETP.LT.OR P1, PT, R2, 0x3a, P1 ;  /* 0x0000003a0200780c */ /* 0x000fe40000f21670 */
[----:B------:R-:W-:-:S02]  /*68b0*/  FSEL R163, R163, -INF , !P4 ;  /* 0xff800000a3a37808 */ /* 0x000fc40006000000 */
[----:B------:R-:W-:Y:S02]  /*68c0*/  FSEL R151, R151, -INF , !P1 ;  /* 0xff80000097977808 */ /* 0x000fe40004800000 */
[----:B------:R-:W-:-:S04]  /*68d0*/  ISETP.NE.AND P1, PT, R180, RZ, PT ;  /* 0x000000ffb400720c */ /* 0x000fc80003f25270 */
[----:B------:R-:W-:-:S04]  /*68e0*/  ISETP.GT.AND P1, PT, R14, 0x40, !P1 ;  /* 0x000000400e00780c */ /* 0x000fc80004f24270 */
[----:B------:R-:W-:-:S04]  /*68f0*/  ISETP.LT.OR P1, PT, R2, 0x41, P1 ;  /* 0x000000410200780c */ /* 0x000fc80000f21670 */
[----:B------:R-:W-:Y:S02]  /*6900*/  FSEL R127, R154, -INF , !P1 ;  /* 0xff8000009a7f7808 */ /* 0x000fe40004800000 */
[----:B------:R-:W-:Y:S02]  /*6910*/  ISETP.NE.AND P1, PT, R152, RZ, PT ;  /* 0x000000ff9800720c */ /* 0x000fe40003f25270 */
[----:B-1----:R-:W-:Y:S02]  /*6920*/  FMNMX.FTZ R13, R126, R13, !PT ;  /* 0x0000000d7e0d7209 */ /* 0x002fe40007810000 */
[----:B------:R-:W-:-:S03]  /*6930*/  ISETP.GT.AND P1, PT, R14, 0x41, !P1 ;  /* 0x000000410e00780c */ /* 0x000fc60004f24270 */
[----:B0-----:R-:W-:Y:S01]  /*6940*/  FMUL.FTZ R12, R13, R0 ;  /* 0x000000000d0c7220 */ /* 0x001fe20000410000 */
[----:B------:R-:W-:-:S04]  /*6950*/  ISETP.LT.OR P1, PT, R2, 0x42, P1 ;  /* 0x000000420200780c */ /* 0x000fc80000f21670 */
[----:B------:R-:W-:Y:S02]  /*6960*/  FSEL R155, R155, -INF , !P1 ;  /* 0xff8000009b9b7808 */ /* 0x000fe40004800000 */
[----:B------:R-:W-:-:S04]  /*6970*/  ISETP.GT.AND P1, PT, R14, 0x48, !P2 ;  /* 0x000000480e00780c */ /* 0x000fc80005724270 */
[----:B------:R-:W-:-:S04]  /*6980*/  ISETP.LT.OR P1, PT, R2, 0x49, P1 ;  /* 0x000000490200780c */ /* 0x000fc80000f21670 */
[----:B------:R-:W-:Y:S02]  /*6990*/  FSEL R123, R158, -INF , !P1 ;  /* 0xff8000009e7b7808 */ /* 0x000fe40004800000 */
[----:B------:R-:W-:Y:S02]  /*69a0*/  ISETP.GT.AND P1, PT, R14, 0x49, !P6 ;  /* 0x000000490e00780c */ /* 0x000fe40007724270 */
[----:B------:R-:W-:Y:S02]  /*69b0*/  ISETP.NE.AND P6, PT, R156, RZ, PT ;  /* 0x000000ff9c00720c */ /* 0x000fe40003fc5270 */
[----:B------:R-:W-:-:S04]  /*69c0*/  ISETP.LT.OR P1, PT, R2, 0x4a, P1 ;  /* 0x0000004a0200780c */ /* 0x000fc80000f21670 */
[----:B------:R-:W-:Y:S02]  /*69d0*/  FSEL R159, R159, -INF , !P1 ;  /* 0xff8000009f9f7808 */ /* 0x000fe40004800000 */
[----:B------:R-:W-:Y:S02]  /*69e0*/  ISETP.GT.AND P1, PT, R14, RZ, !P6 ;  /* 0x000000ff0e00720c */ /* 0x000fe40007724270 */
[----:B------:R-:W-:Y:S02]  /*69f0*/  ISETP.NE.AND P6, PT, R124, RZ, PT ;  /* 0x000000ff7c00720c */ /* 0x000fe40003fc5270 */
[----:B------:R-:W-:Y:S02]  /*6a00*/  ISETP.LT.OR P1, PT, R2, 0x1, P1 ;  /* 0x000000010200780c */ /* 0x000fe40000f21670 */
[----:B------:R-:W-:Y:S02]  /*6a10*/  ISETP.GT.AND P2, PT, R14, 0x59, !P6 ;  /* 0x000000590e00780c */ /* 0x000fe40007744270 */
[----:B------:R-:W-:-:S02]  /*6a20*/  FSEL R219, R122, -INF , !P1 ;  /* 0xff8000007adb7808 */ /* 0x000fc40004800000 */
[----:B------:R-:W-:Y:S02]  /*6a30*/  FSETP.NEU.FTZ.AND P1, PT, R13, -INF , PT ;  /* 0xff8000000d00780b */ /* 0x000fe40003f3d000 */
[----:B------:R-:W-:Y:S02]  /*6a40*/  FMNMX.FTZ R20, R219, R4, !PT ;  /* 0x00000004db147209 */ /* 0x000fe40007810000 */
[----:B------:R-:W-:Y:S02]  /*6a50*/  FSEL R12, R12, RZ, P1 ;  /* 0x000000ff0c0c7208 */ /* 0x000fe40000800000 */
[----:B------:R-:W-:Y:S02]  /*6a60*/  FMNMX.FTZ R20, R215, R20, !PT ;  /* 0x00000014d7147209 */ /* 0x000fe40007810000 */
[----:B------:R-:W-:Y:S01]  /*6a70*/  ISETP.LT.OR P2, PT, R2, 0x5a, P2 ;  /* 0x0000005a0200780c */ /* 0x000fe20001741670 */
[--C-:B------:R-:W-:Y:S01]  /*6a80*/  FFMA.FTZ R184, R175, R0, -R12.reuse ;  /* 0x00000000afb87223 */ /* 0x100fe2000001080c */
[----:B------:R-:W-:Y:S01]  /*6a90*/  FMNMX.FTZ R20, R185, R20, !PT ;  /* 0x00000014b9147209 */ /* 0x000fe20007810000 */
[-CC-:B------:R-:W-:Y:S01]  /*6aa0*/  FFMA.FTZ R190, R171, R0.reuse, -R12.reuse ;  /* 0x00000000abbe7223 */ /* 0x180fe2000001080c */
[----:B------:R-:W-:Y:S01]  /*6ab0*/  FSEL R175, R162, -INF , !P3 ;  /* 0xff800000a2af7808 */ /* 0x000fe20005800000 */
        /* <DEDUP_REMOVED lines=10> */
[--C-:B------:R-:W-:Y:S01]  /*6b60*/  FFMA.FTZ R169, R173, R0, -R12.reuse ;  /* 0x00000000ada97223 */ /* 0x100fe2000001080c */
[----:B------:R-:W-:Y:S01]  /*6b70*/  FSEL R14, R13, RZ, P1 ;  /* 0x000000ff0d0e7208 */ /* 0x000fe20000800000 */
        /* <DEDUP_REMOVED lines=23> */
[----:B------:R-:W-:Y:S01]  /*6cf0*/  FFMA.FTZ R170, R129, R0, -R12 ;  /* 0x0000000081aa7223 */ /* 0x000fe2000001080c */
[----:B------:R-:W-:Y:S01]  /*6d00*/  MUFU.EX2 R169, R169 ;  /* 0x000000a900a97308 */ /* 0x000fe20000000800 */
[----:B------:R-:W-:-:S02]  /*6d10*/  FMNMX.FTZ R20, R135, R20, !PT ;  /* 0x0000001487147209 */ /* 0x000fc40007810000 */
[----:B------:R-:W-:Y:S02]  /*6d20*/  LOP3.LUT P6, RZ, R206, 0x7f, RZ, 0xc0, !PT ;  /* 0x0000007fceff7812 */ /* 0x000fe400078cc0ff */
[----:B------:R-:W-:-:S03]  /*6d30*/  FMNMX.FTZ R20, R147, R20, !PT ;  /* 0x0000001493147209 */ /* 0x000fc60007810000 */
[----:B------:R-:W-:Y:S01]  /*6d40*/  MUFU.EX2 R184, R184 ;  /* 0x000000b800b87308 */ /* 0x000fe20000000800 */
[----:B------:R-:W-:-:S04]  /*6d50*/  FMNMX.FTZ R20, R131, R20, !PT ;  /* 0x0000001483147209 */ /* 0x000fc80007810000 */
        /* <DEDUP_REMOVED lines=13> */
[----:B------:R-:W-:Y:S02]  /*6e30*/  MUFU.EX2 R137, R137 ;  /* 0x0000008900897308 */ /* 0x000fe40000000800 */
[----:B------:R-:W0:Y:S06]  /*6e40*/  SHFL.BFLY PT, R3, R20, 0x2, 0x1f ;  /* 0x0c401f0014037f89 */ /* 0x000e2c00000e0000 */
[----:B------:R-:W-:Y:S08]  /*6e50*/  MUFU.EX2 R182, R182 ;  /* 0x000000b600b67308 */ /* 0x000ff00000000800 */
[----:B------:R-:W-:Y:S08]  /*6e60*/  MUFU.EX2 R133, R133 ;  /* 0x0000008500857308 */ /* 0x000ff00000000800 */
[----:B------:R-:W-:Y:S01]  /*6e70*/  MUFU.EX2 R176, R176 ;  /* 0x000000b000b07308 */ /* 0x000fe20000000800 */
[----:B0-----:R-:W-:-:S05]  /*6e80*/  FMNMX.FTZ R3, R20, R3, !PT ;  /* 0x0000000314037209 */ /* 0x001fca0007810000 */
[----:B------:R-:W0:Y:S02]  /*6e90*/  SHFL.BFLY PT, R2, R3, 0x1, 0x1f ;  /* 0x0c201f0003027f89 */ /* 0x000e2400000e0000 */
[----:B------:R-:W-:Y:S08]  /*6ea0*/  MUFU.EX2 R141, R141 ;  /* 0x0000008d008d7308 */ /* 0x000ff00000000800 */
[----:B------:R-:W-:Y:S08]  /*6eb0*/  MUFU.EX2 R178, R178 ;  /* 0x000000b200b27308 */ /* 0x000ff00000000800 */
[----:B------:R-:W-:Y:S01]  /*6ec0*/  MUFU.EX2 R15, R15 ;  /* 0x0000000f000f7308 */ /* 0x000fe20000000800 */
[----:B0-----:R-:W-:Y:S01]  /*6ed0*/  FMNMX.FTZ R21, R3, R2, !PT ;  /* 0x0000000203157209 */ /* 0x001fe20007810000 */
[----:B------:R-:W-:Y:S01]  /*6ee0*/  FADD.FTZ R3, -R14, R5 ;  /* 0x000000050e037221 */ /* 0x000fe20000010100 */
[----:B------:R-:W-:-:S05]  /*6ef0*/  FFMA.FTZ R5, R165, R0, -R12 ;  /* 0x00000000a5057223 */ /* 0x000fca000001080c */
[----:B------:R-:W-:Y:S01]  /*6f00*/  MUFU.EX2 R172, R172 ;  /* 0x000000ac00ac7308 */ /* 0x000fe20000000800 */
[----:B------:R-:W-:Y:S01]  /*6f10*/  FSETP.NEU.FTZ.AND P1, PT, R21, -INF , PT ;  /* 0xff8000001500780b */ /* 0x000fe20003f3d000 */
[-C--:B------:R-:W-:Y:S01]  /*6f20*/  FMUL.FTZ R3, R3, R0.reuse ;  /* 0x0000000003037220 */ /* 0x080fe20000410000 */
[----:B------:R-:W-:-:S05]  /*6f30*/  FMUL.FTZ R120, R21, R0 ;  /* 0x0000000015787220 */ /* 0x000fca0000410000 */
[----:B------:R0:W1:Y:S01]  /*6f40*/  MUFU.EX2 R2, R3 ;  /* 0x0000000300027308 */ /* 0x0000620000000800 */
[----:B------:R-:W-:-:S05]  /*6f50*/  FSEL R120, R120, RZ, P1 ;  /* 0x000000ff78787208 */ /* 0x000fca0000800000 */
[-CC-:B------:R-:W-:Y:S01]  /*6f60*/  FFMA.FTZ R12, R219, R0.reuse, -R120.reuse ;  /* 0x00000000db0c7223 */ /* 0x180fe20000010878 */
[-CC-:B------:R-:W-:Y:S01]  /*6f70*/  FFMA.FTZ R129, R215, R0.reuse, -R120.reuse ;  /* 0x00000000d7817223 */ /* 0x180fe20000010878 */
[-CC-:B------:R-:W-:Y:S01]  /*6f80*/  FFMA.FTZ R14, R185, R0.reuse, -R120.reuse ;  /* 0x00000000b90e7223 */ /* 0x180fe20000010878 */
[----:B0-----:R-:W-:Y:S01]  /*6f90*/  FSEL R3, R21, RZ, P1 ;  /* 0x000000ff15037208 */ /* 0x001fe20000800000 */
[-CC-:B------:R-:W-:Y:S01]  /*6fa0*/  FFMA.FTZ R149, R213, R0.reuse, -R120.reuse ;  /* 0x00000000d5957223 */ /* 0x180fe20000010878 */
[-CC-:B------:R-:W-:Y:S01]  /*6fb0*/  FFMA.FTZ R185, R191, R0.reuse, -R120.reuse ;  /* 0x00000000bfb97223 */ /* 0x180fe20000010878 */
[----:B------:R-:W-:Y:S01]  /*6fc0*/  MUFU.EX2 R12, R12 ;  /* 0x0000000c000c7308 */ /* 0x000fe20000000800 */
[-C--:B------:R-:W-:Y:S01]  /*6fd0*/  FFMA.FTZ R20, R211, R0.reuse, -R120 ;  /* 0x00000000d3147223 */ /* 0x080fe20000010878 */
[----:B------:R-:W-:Y:S01]  /*6fe0*/  FADD.FTZ R3, -R3, R4 ;  /* 0x0000000403037221 */ /* 0x000fe20000010100 */
[-CC-:B------:R-:W-:Y:S01]  /*6ff0*/  FFMA.FTZ R187, R187, R0.reuse, -R120.reuse ;  /* 0x00000000bbbb7223 */ /* 0x180fe20000010878 */
[-CC-:B------:R-:W-:Y:S01]  /*7000*/  FFMA.FTZ R179, R131, R0.reuse, -R120.reuse ;  /* 0x0000000083b37223 */ /* 0x180fe20000010878 */
[----:B-1----:R-:W-:Y:S01]  /*7010*/  FFMA.FTZ R9, R2, R9, R217 ;  /* 0x0000000902097223 */ /* 0x002fe200000100d9 */
[-C--:B------:R-:W-:Y:S01]  /*7020*/  FMUL.FTZ R3, R3, R0.reuse ;  /* 0x0000000003037220 */ /* 0x080fe20000410000 */
[-CC-:B------:R-:W-:Y:S01]  /*7030*/  FFMA.FTZ R122, R209, R0.reuse, -R120.reuse ;  /* 0x00000000d17a7223 */ /* 0x180fe20000010878 */
[----:B------:R-:W-:Y:S01]  /*7040*/  MUFU.EX2 R129, R129 ;  /* 0x0000008100817308 */ /* 0x000fe20000000800 */
[----:B------:R-:W-:Y:S01]  /*7050*/  FADD.FTZ R9, R188, R9 ;  /* 0x00000009bc097221 */ /* 0x000fe20000010000 */
[-CC-:B------:R-:W-:Y:S01]  /*7060*/  FFMA.FTZ R181, R189, R0.reuse, -R120.reuse ;  /* 0x00000000bdb57223 */ /* 0x180fe20000010878 */
[-CC-:B------:R-:W-:Y:S01]  /*7070*/  FFMA.FTZ R124, R207, R0.reuse, -R120.reuse ;  /* 0x00000000cf7c7223 */ /* 0x180fe20000010878 */
[-CC-:B------:R-:W-:Y:S01]  /*7080*/  FFMA.FTZ R183, R139, R0.reuse, -R120.reuse ;  /* 0x000000008bb77223 */ /* 0x180fe20000010878 */
[----:B------:R-:W-:Y:S01]  /*7090*/  FADD.FTZ R128, R190, R9 ;  /* 0x00000009be807221 */ /* 0x000fe20000010000 */
[-CC-:B------:R-:W-:Y:S01]  /*70a0*/  FFMA.FTZ R143, R143, R0.reuse, -R120.reuse ;  /* 0x000000008f8f7223 */ /* 0x180fe20000010878 */
[-C--:B------:R-:W-:Y:S01]  /*70b0*/  FFMA.FTZ R126, R135, R0.reuse, -R120 ;  /* 0x00000000877e7223 */ /* 0x080fe20000010878 */
[----:B------:R-:W0:Y:S01]  /*70c0*/  MUFU.EX2 R3, R3 ;  /* 0x0000000300037308 */ /* 0x000e220000000800 */
[----:B------:R-:W-:Y:S01]  /*70d0*/  FADD.FTZ R9, R169, R128 ;  /* 0x00000080a9097221 */ /* 0x000fe20000010000 */
[-CC-:B------:R-:W-:Y:S01]  /*70e0*/  FFMA.FTZ R135, R147, R0.reuse, -R120.reuse ;  /* 0x0000000093877223 */ /* 0x180fe20000010878 */
[-CC-:B------:R-:W-:Y:S01]  /*70f0*/  FFMA.FTZ R127, R127, R0.reuse, -R120.reuse ;  /* 0x000000007f7f7223 */ /* 0x180fe20000010878 */
[-CC-:B------:R-:W-:Y:S01]  /*7100*/  FFMA.FTZ R123, R123, R0.reuse, -R120.reuse ;  /* 0x000000007b7b7223 */ /* 0x180fe20000010878 */
[----:B------:R-:W-:Y:S01]  /*7110*/  FADD.FTZ R128, R184, R9 ;  /* 0x00000009b8807221 */ /* 0x000fe20000010000 */
[-CC-:B------:R-:W-:Y:S01]  /*7120*/  FFMA.FTZ R159, R159, R0.reuse, -R120.reuse ;  /* 0x000000009f9f7223 */ /* 0x180fe20000010878 */
[-C--:B------:R-:W-:Y:S01]  /*7130*/  FFMA.FTZ R175, R175, R0.reuse, -R120 ;  /* 0x00000000afaf7223 */ /* 0x080fe20000010878 */
[----:B------:R-:W1:Y:S01]  /*7140*/  MUFU.EX2 R14, R14 ;  /* 0x0000000e000e7308 */ /* 0x000e620000000800 */
[----:B------:R-:W-:Y:S01]  /*7150*/  FADD.FTZ R131, R171, R128 ;  /* 0x00000080ab837221 */ /* 0x000fe20000010000 */
[-CC-:B------:R-:W-:Y:S01]  /*7160*/  FFMA.FTZ R163, R163, R0.reuse, -R120.reuse ;  /* 0x00000000a3a37223 */ /* 0x180fe20000010878 */
[----:B------:R-:W-:Y:S01]  /*7170*/  FFMA.FTZ R177, R177, R0, -R120 ;  /* 0x00000000b1b17223 */ /* 0x000fe20000010878 */
[----:B------:R-:W-:Y:S01]  /*7180*/  ISETP.GT.AND P1, PT, R10, UR58, PT ;  /* 0x0000003a0a007c0c */ /* 0x000fe2000bf24270 */
[----:B------:R-:W-:Y:S01]  /*7190*/  FADD.FTZ R130, R186, R131 ;  /* 0x00000083ba827221 */ /* 0x000fe20000010000 */
[----:B------:R-:W-:Y:S01]  /*71a0*/  F2FP.F16.F32.PACK_AB R190, R169, R190 ;  /* 0x000000bea9be723e */ /* 0x000fe200000000ff */
[----:B------:R-:W-:Y:S01]  /*71b0*/  VIADD R10, R10, 0xffffffff ;  /* 0xffffffff0a0a7836 */ /* 0x000fe20000000000 */
[----:B------:R-:W2:Y:S01]  /*71c0*/  MUFU.EX2 R149, R149 ;  /* 0x0000009500957308 */ /* 0x000ea20000000800 */
[----:B0-----:R-:W-:Y:S01]  /*71d0*/  FFMA.FTZ R8, R3, R8, R12 ;  /* 0x0000000803087223 */ /* 0x001fe2000001000c */
[----:B------:R-:W-:-:S02]  /*71e0*/  F2FP.F16.F32.PACK_AB R184, R171, R184 ;  /* 0x000000b8abb8723e */ /* 0x000fc400000000ff */
[----:B------:R-:W-:Y:S01]  /*71f0*/  F2FP.F16.F32.PACK_AB R186, R173, R186 ;  /* 0x000000baadba723e */ /* 0x000fe200000000ff */
[----:B------:R-:W-:Y:S01]  /*7200*/  FADD.FTZ R9, R129, R8 ;  /* 0x0000000881097221 */ /* 0x000fe20000010000 */
[----:B------:R-:W-:Y:S01]  /*7210*/  FFMA.FTZ R8, R151, R0, -R120 ;  /* 0x0000000097087223 */ /* 0x000fe20000010878 */
[----:B------:R-:W-:Y:S01]  /*7220*/  F2FP.F16.F32.PACK_AB R188, R188, R217 ;  /* 0x000000d9bcbc723e */ /* 0x000fe200000000ff */
[----:B------:R-:W0:Y:S01]  /*7230*/  MUFU.EX2 R185, R185 ;  /* 0x000000b900b97308 */ /* 0x000e220000000800 */
[----:B-1----:R-:W-:Y:S01]  /*7240*/  FADD.FTZ R128, R14, R9 ;  /* 0x000000090e807221 */ /* 0x002fe20000010000 */
[----:B------:R-:W-:Y:S01]  /*7250*/  FADD.FTZ R9, R173, R130 ;  /* 0x00000082ad097221 */ /* 0x000fe20000010000 */
[----:B------:R-:W-:-:S03]  /*7260*/  F2FP.F16.F32.PACK_AB R189, R129, R12 ;  /* 0x0000000c81bd723e */ /* 0x000fc600000000ff */
[----:B------:R-:W-:Y:S01]  /*7270*/  FADD.FTZ R130, R180, R9 ;  /* 0x00000009b4827221 */ /* 0x000fe20000010000 */
[----:B------:R-:W-:Y:S01]  /*7280*/  F2FP.F16.F32.PACK_AB R180, R137, R180 ;  /* 0x000000b489b4723e */ /* 0x000fe200000000ff */
[----:B------:R-:W1:Y:S01]  /*7290*/  MUFU.EX2 R20, R20 ;  /* 0x0000001400147308 */ /* 0x000e620000000800 */
[----:B--2---:R-:W-:Y:S01]  /*72a0*/  FADD.FTZ R128, R149, R128 ;  /* 0x0000008095807221 */ /* 0x004fe20000010000 */
[----:B------:R-:W-:Y:S01]  /*72b0*/  FADD.FTZ R131, R137, R130 ;  /* 0x0000008289837221 */ /* 0x000fe20000010000 */
[----:B------:R-:W-:-:S05]  /*72c0*/  F2FP.F16.F32.PACK_AB R191, R149, R14 ;  /* 0x0000000e95bf723e */ /* 0x000fca00000000ff */
[----:B------:R-:W2:Y:S01]  /*72d0*/  MUFU.EX2 R187, R187 ;  /* 0x000000bb00bb7308 */ /* 0x000ea20000000800 */
[----:B0-----:R-:W-:Y:S01]  /*72e0*/  FADD.FTZ R9, R185, R128 ;  /* 0x00000080b9097221 */ /* 0x001fe20000010000 */
[----:B------:R-:W-:Y:S02]  /*72f0*/  @!P6 VIADD R128, R132, 0x30860 ;  /* 0x000308608480e836 */ /* 0x000fe40000000000 */
[----:B------:R-:W-:Y:S01]  /*7300*/  FADD.FTZ R132, R182, R131 ;  /* 0x00000083b6847221 */ /* 0x000fe20000010000 */
[----:B------:R-:W-:-:S03]  /*7310*/  F2FP.F16.F32.PACK_AB R182, R133, R182 ;  /* 0x000000b685b6723e */ /* 0x000fc600000000ff */
[----:B------:R-:W-:Y:S01]  /*7320*/  FADD.FTZ R131, R133, R132 ;  /* 0x0000008485837221 */ /* 0x000fe20000010000 */
[----:B------:R-:W0:Y:S01]  /*7330*/  MUFU.EX2 R122, R122 ;  /* 0x0000007a007a7308 */ /* 0x000e220000000800 */
[----:B-1----:R-:W-:Y:S01]  /*7340*/  FADD.FTZ R130, R20, R9 ;  /* 0x0000000914827221 */ /* 0x002fe20000010000 */
[----:B------:R-:W-:Y:S01]  /*7350*/  @!P6 PRMT R134, RZ, 0x654, R128 ;  /* 0x00000654ff86e816 */ /* 0x000fe20000000080 */
[----:B------:R-:W-:Y:S01]  /*7360*/  FADD.FTZ R132, R176, R131 ;  /* 0x00000083b0847221 */ /* 0x000fe20000010000 */
[-CC-:B------:R-:W-:Y:S01]  /*7370*/  FFMA.FTZ R128, R155, R0.reuse, -R120.reuse ;  /* 0x000000009b807223 */ /* 0x180fe20000010878 */
[----:B------:R-:W-:Y:S01]  /*7380*/  FFMA.FTZ R120, R167, R0, -R120 ;  /* 0x00000000a7787223 */ /* 0x000fe20000010878 */
[----:B------:R1:W-:Y:S01]  /*7390*/  @!P6 SYNCS.ARRIVE.TRANS64.RED.A1T0 RZ, [R134+URZ], RZ ;  /* 0x000000ff86ffe9a7 */ /* 0x0003e2000810043f */
[----:B------:R-:W-:Y:S01]  /*73a0*/  FADD.FTZ R131, R141, R132 ;  /* 0x000000848d837221 */ /* 0x000fe20000010000 */
[----:B------:R-:W3:Y:S01]  /*73b0*/  MUFU.EX2 R181, R181 ;  /* 0x000000b500b57308 */ /* 0x000ee20000000800 */
[----:B--2---:R-:W-:Y:S01]  /*73c0*/  FADD.FTZ R9, R187, R130 ;  /* 0x00000082bb097221 */ /* 0x004fe20000010000 */
[----:B------:R-:W-:Y:S01]  /*73d0*/  F2FP.F16.F32.PACK_AB R176, R141, R176 ;  /* 0x000000b08db0723e */ /* 0x000fe200000000ff */
[----:B------:R-:W-:Y:S01]  /*73e0*/  FADD.FTZ R132, R178, R131 ;  /* 0x00000083b2847221 */ /* 0x000fe20000010000 */
[----:B------:R-:W-:-:S02]  /*73f0*/  F2FP.F16.F32.PACK_AB R178, R15, R178 ;  /* 0x000000b20fb2723e */ /* 0x000fc400000000ff */
[----:B------:R-:W-:Y:S01]  /*7400*/  F2FP.F16.F32.PACK_AB R185, R20, R185 ;  /* 0x000000b914b9723e */ /* 0x000fe200000000ff */
[----:B------:R-:W-:Y:S01]  /*7410*/  FADD.FTZ R131, R15, R132 ;  /* 0x000000840f837221 */ /* 0x000fe20000010000 */
[----:B------:R-:W2:Y:S01]  /*7420*/  MUFU.EX2 R124, R124 ;  /* 0x0000007c007c7308 */ /* 0x000ea20000000800 */
[C---:B0-----:R-:W-:Y:S01]  /*7430*/  FADD.FTZ R130, R122.reuse, R9 ;  /* 0x000000097a827221 */ /* 0x041fe20000010000 */
[----:B------:R-:W-:Y:S01]  /*7440*/  F2FP.F16.F32.PACK_AB R187, R122, R187 ;  /* 0x000000bb7abb723e */ /* 0x000fe200000000ff */
[----:B------:R-:W-:-:S05]  /*7450*/  FADD.FTZ R132, R172, R131 ;  /* 0x00000083ac847221 */ /* 0x000fca0000010000 */
[----:B------:R-:W0:Y:S01]  /*7460*/  MUFU.EX2 R183, R183 ;  /* 0x000000b700b77308 */ /* 0x000e220000000800 */
[----:B---3--:R-:W-:-:S07]  /*7470*/  FADD.FTZ R9, R181, R130 ;  /* 0x00000082b5097221 */ /* 0x008fce0000010000 */
[----:B------:R-:W3:Y:S01]  /*7480*/  MUFU.EX2 R4, R143 ;  /* 0x0000008f00047308 */ /* 0x000ee20000000800 */
[C---:B--2---:R-:W-:Y:S01]  /*7490*/  FADD.FTZ R130, R124.reuse, R9 ;  /* 0x000000097c827221 */ /* 0x044fe20000010000 */
[----:B------:R-:W-:-:S06]  /*74a0*/  F2FP.F16.F32.PACK_AB R181, R124, R181 ;  /* 0x000000b57cb5723e */ /* 0x000fcc00000000ff */
[----:B------:R-:W2:Y:S01]  /*74b0*/  MUFU.EX2 R126, R126 ;  /* 0x0000007e007e7308 */ /* 0x000ea20000000800 */
[----:B0-----:R-:W-:-:S07]  /*74c0*/  FADD.FTZ R9, R183, R130 ;  /* 0x00000082b7097221 */ /* 0x001fce0000010000 */
[----:B------:R-:W0:Y:S01]  /*74d0*/  MUFU.EX2 R145, R145 ;  /* 0x0000009100917308 */ /* 0x000e220000000800 */
[C---:B---3--:R-:W-:Y:S01]  /*74e0*/  FADD.FTZ R9, R4.reuse, R9 ;  /* 0x0000000904097221 */ /* 0x048fe20000010000 */
[----:B------:R-:W-:Y:S01]  /*74f0*/  F2FP.F16.F32.PACK_AB R183, R4, R183 ;  /* 0x000000b704b7723e */ /* 0x000fe200000000ff */
[----:B------:R-:W-:-:S05]  /*7500*/  IMAD.MOV.U32 R4, RZ, RZ, R21 ;  /* 0x000000ffff047224 */ /* 0x000fca00078e0015 */
[----:B------:R-:W3:Y:S01]  /*7510*/  MUFU.EX2 R135, R135 ;  /* 0x0000008700877308 */ /* 0x000ee20000000800 */
[----:B--2---:R-:W-:-:S07]  /*7520*/  FADD.FTZ R130, R126, R9 ;  /* 0x000000097e827221 */ /* 0x004fce0000010000 */
[----:B------:R-:W2:Y:S01]  /*7530*/  MUFU.EX2 R174, R174 ;  /* 0x000000ae00ae7308 */ /* 0x000ea20000000800 */
[C---:B0-----:R-:W-:Y:S01]  /*7540*/  FADD.FTZ R9, R145.reuse, R132 ;  /* 0x0000008491097221 */ /* 0x041fe20000010000 */
[----:B------:R-:W-:-:S06]  /*7550*/  F2FP.F16.F32.PACK_AB R172, R145, R172 ;  /* 0x000000ac91ac723e */ /* 0x000fcc00000000ff */
[----:B------:R-:W0:Y:S01]  /*7560*/  MUFU.EX2 R179, R179 ;  /* 0x000000b300b37308 */ /* 0x000e220000000800 */
[----:B---3--:R-:W-:-:S07]  /*7570*/  FADD.FTZ R130, R135, R130 ;  /* 0x0000008287827221 */ /* 0x008fce0000010000 */
[----:B------:R-:W3:Y:S01]  /*7580*/  MUFU.EX2 R121, R121 ;  /* 0x0000007900797308 */ /* 0x000ee20000000800 */
[----:B--2---:R-:W-:-:S07]  /*7590*/  FADD.FTZ R132, R174, R9 ;  /* 0x00000009ae847221 */ /* 0x004fce0000010000 */
[----:B------:R-:W2:Y:S01]  /*75a0*/  MUFU.EX2 R8, R8 ;  /* 0x0000000800087308 */ /* 0x000ea20000000800 */
[----:B0-----:R-:W-:-:S07]  /*75b0*/  FADD.FTZ R9, R179, R130 ;  /* 0x00000082b3097221 */ /* 0x001fce0000010000 */
[----:B------:R-:W-:Y:S01]  /*75c0*/  MUFU.EX2 R168, R168 ;  /* 0x000000a800a87308 */ /* 0x000fe20000000800 */
[----:B---3--:R-:W-:-:S07]  /*75d0*/  F2FP.F16.F32.PACK_AB R174, R121, R174 ;  /* 0x000000ae79ae723e */ /* 0x008fce00000000ff */
[----:B------:R-:W0:Y:S01]  /*75e0*/  MUFU.EX2 R127, R127 ;  /* 0x0000007f007f7308 */ /* 0x000e220000000800 */
[C---:B--2---:R-:W-:Y:S01]  /*75f0*/  FADD.FTZ R130, R8.reuse, R9 ;  /* 0x0000000908827221 */ /* 0x044fe20000010000 */
[----:B------:R-:W-:-:S06]  /*7600*/  F2FP.F16.F32.PACK_AB R179, R8, R179 ;  /* 0x000000b308b3723e */ /* 0x000fcc00000000ff */
[----:B------:R-:W-:Y:S08]  /*7610*/  MUFU.EX2 R125, R125 ;  /* 0x0000007d007d7308 */ /* 0x000ff00000000800 */
[----:B------:R-:W2:Y:S01]  /*7620*/  MUFU.EX2 R128, R128 ;  /* 0x0000008000807308 */ /* 0x000ea20000000800 */
[----:B0-----:R-:W-:-:S07]  /*7630*/  FADD.FTZ R9, R127, R130 ;  /* 0x000000827f097221 */ /* 0x001fce0000010000 */
[----:B------:R-:W0:Y:S08]  /*7640*/  MUFU.EX2 R170, R170 ;  /* 0x000000aa00aa7308 */ /* 0x000e300000000800 */
[----:B-1----:R1:W3:Y:S01]  /*7650*/  MUFU.EX2 R134, R123 ;  /* 0x0000007b00867308 */ /* 0x0022e20000000800 */
[C---:B--2---:R-:W-:Y:S01]  /*7660*/  FADD.FTZ R9, R128.reuse, R9 ;  /* 0x0000000980097221 */ /* 0x044fe20000010000 */
[----:B------:R-:W-:-:S06]  /*7670*/  F2FP.F16.F32.PACK_AB R173, R128, R127 ;  /* 0x0000007f80ad723e */ /* 0x000fcc00000000ff */
[----:B------:R-:W2:Y:S01]  /*7680*/  MUFU.EX2 R159, R159 ;  /* 0x0000009f009f7308 */ /* 0x000ea20000000800 */
[----:B-1----:R-:W-:-:S04]  /*7690*/  FADD.FTZ R123, R121, R132 ;  /* 0x00000084797b7221 */ /* 0x002fc80000010000 */
[----:B------:R-:W-:Y:S01]  /*76a0*/  FADD.FTZ R132, R168, R123 ;  /* 0x0000007ba8847221 */ /* 0x000fe20000010000 */
[C---:B------:R-:W-:Y:S02]  /*76b0*/  F2FP.F16.F32.PACK_AB R168, R125.reuse, R168 ;  /* 0x000000a87da8723e */ /* 0x040fe400000000ff */
[----:B------:R2:W1:Y:S01]  /*76c0*/  MUFU.EX2 R136, R175 ;  /* 0x000000af00887308 */ /* 0x0004620000000800 */
[----:B------:R-:W-:-:S04]  /*76d0*/  FADD.FTZ R15, R125, R132 ;  /* 0x000000847d0f7221 */ /* 0x000fc80000010000 */
[----:B0-----:R-:W-:Y:S01]  /*76e0*/  FADD.FTZ R130, R170, R15 ;  /* 0x0000000faa827221 */ /* 0x001fe20000010000 */
[----:B---3--:R-:W-:Y:S02]  /*76f0*/  FADD.FTZ R15, R134, R9 ;  /* 0x00000009860f7221 */ /* 0x008fe40000010000 */
[----:B------:R-:W0:Y:S01]  /*7700*/  MUFU.EX2 R163, R163 ;  /* 0x000000a300a37308 */ /* 0x000e220000000800 */
[C---:B--2---:R-:W-:Y:S01]  /*7710*/  F2FP.F16.F32.PACK_AB R175, R159.reuse, R134 ;  /* 0x000000869faf723e */ /* 0x044fe200000000ff */
[----:B------:R-:W-:-:S06]  /*7720*/  FADD.FTZ R15, R159, R15 ;  /* 0x0000000f9f0f7221 */ /* 0x000fcc0000010000 */
[----:B------:R2:W3:Y:S01]  /*7730*/  MUFU.EX2 R132, R177 ;  /* 0x000000b100847308 */ /* 0x0004e20000000800 */
[----:B-1----:R-:W-:-:S07]  /*7740*/  FADD.FTZ R15, R136, R15 ;  /* 0x0000000f880f7221 */ /* 0x002fce0000010000 */
[----:B------:R-:W1:Y:S01]  /*7750*/  MUFU.EX2 R5, R5 ;  /* 0x0000000500057308 */ /* 0x000e620000000800 */
[----:B0-----:R-:W-:Y:S01]  /*7760*/  FADD.FTZ R15, R163, R15 ;  /* 0x0000000fa30f7221 */ /* 0x001fe20000010000 */
[----:B--2---:R-:W-:Y:S02]  /*7770*/  F2FP.F16.F32.PACK_AB R177, R135, R126 ;  /* 0x0000007e87b1723e */ /* 0x004fe400000000ff */
[----:B------:R-:W-:-:S04]  /*7780*/  F2FP.F16.F32.PACK_AB R169, R163, R136 ;  /* 0x00000088a3a9723e */ /* 0x000fc800000000ff */
[----:B------:R-:W0:Y:S01]  /*7790*/  MUFU.EX2 R120, R120 ;  /* 0x0000007800787308 */ /* 0x000e220000000800 */
[----:B---3--:R-:W-:Y:S01]  /*77a0*/  FADD.FTZ R15, R132, R15 ;  /* 0x0000000f840f7221 */ /* 0x008fe20000010000 */
[C---:B-1----:R-:W-:Y:S01]  /*77b0*/  FADD.FTZ R9, R5.reuse, R130 ;  /* 0x0000008205097221 */ /* 0x042fe20000010000 */
[----:B------:R-:W-:Y:S01]  /*77c0*/  F2FP.F16.F32.PACK_AB R170, R5, R170 ;  /* 0x000000aa05aa723e */ /* 0x000fe200000000ff */
[----:B------:R-:W-:Y:S02]  /*77d0*/  IMAD.MOV.U32 R5, RZ, RZ, R13 ;  /* 0x000000ffff057224 */ /* 0x000fe400078e000d */
[C---:B0-----:R-:W-:Y:S01]  /*77e0*/  FADD.FTZ R8, R120.reuse, R15 ;  /* 0x0000000f78087221 */ /* 0x041fe20000010000 */
[----:B------:R-:W-:Y:S01]  /*77f0*/  F2FP.F16.F32.PACK_AB R171, R120, R132 ;  /* 0x0000008478ab723e */ /* 0x000fe200000000ff */
[----:B------:R-:W-:Y:S06]  /*7800*/  @P1 BRA `(.L_x_1143) ;  /* 0xffffffd0002c1947 */ /* 0x000fec000383ffff */
[----:B------:R-:W-:Y:S01]  /*7810*/  IMAD.MOV.U32 R4, RZ, RZ, R21 ;  /* 0x000000ffff047224 */ /* 0x000fe200078e0015 */
[----:B------:R-:W-:Y:S01]  /*7820*/  UMOV UR36, UR4 ;  /* 0x0000000400247c82 */ /* 0x000fe20008000000 */
[----:B------:R-:W-:Y:S01]  /*7830*/  IMAD.MOV.U32 R5, RZ, RZ, R13 ;  /* 0x000000ffff057224 */ /* 0x000fe200078e000d */
[----:B------:R-:W-:-:S06]  /*7840*/  UMOV UR38, UR7 ;  /* 0x0000000700267c82 */ /* 0x000fcc0008000000 */
.L_x_1126:
[----:B------:R-:W-:Y:S01]  /*7850*/  ULDC UR4, c[0x0][0x448] ;  /* 0x0001120000047ab9 */ /* 0x000fe20000000800 */
[----:B------:R-:W-:Y:S01]  /*7860*/  IADD3 R11, R16, 0x1, -R11 ;  /* 0x00000001100b7810 */ /* 0x000fe20007ffe80b */
[----:B------:R-:W-:Y:S01]  /*7870*/  UISETP.NE.AND UP0, UPT, UR4, 0x1, UPT ;  /* 0x000000010400788c */ /* 0x000fe2000bf05270 */
[----:B------:R-:W-:Y:S02]  /*7880*/  ULDC UR7, c[0x0][0x9e4] ;  /* 0x0002790000077ab9 */ /* 0x000fe40000000800 */
[----:B------:R-:W-:Y:S01]  /*7890*/  R2UR UR11, R11 ;  /* 0x000000000b0b72ca */ /* 0x000fe200000e0000 */
[----:B------:R-:W-:Y:S02]  /*78a0*/  UISETP.GE.AND UP1, UPT, UR7, 0x1, UPT ;  /* 0x000000010700788c */ /* 0x000fe4000bf26270 */
[----:B------:R-:W-:-:S04]  /*78b0*/  UIADD3 UR10, UR39, 0x7f, URZ ;  /* 0x0000007f270a7890 */ /* 0x000fc8000fffe03f */
[----:B------:R-:W-:Y:S01]  /*78c0*/  PLOP3.LUT P1, PT, PT, PT, UP1, 0x40, 0x0 ;  /* 0x000000000000781c */ /* 0x000fe20003f2e818 */
[----:B------:R-:W-:Y:S01]  /*78d0*/  @UP0 ULDC UR4, c[0x0][0x44c] ;  /* 0x0001130000040ab9 */ /* 0x000fe20000000800 */
[----:B------:R-:W-:Y:S01]  /*78e0*/  @UP0 ULDC UR14, c[0x0][0x450] ;  /* 0x00011400000e0ab9 */ /* 0x000fe20000000800 */
[----:B------:R-:W-:-:S04]  /*78f0*/  UIMAD.WIDE.U32 UR4, UR10, UR4, URZ ;  /* 0x000000040a0472a5 */ /* 0x000fc8000f8e003f */
[----:B------:R-:W-:-:S04]  /*7900*/  @UP0 USHF.R.U32.HI UR10, URZ, UR14, UR5 ;  /* 0x0000000e3f0a0299 */ /* 0x000fc80008011605 */
[----:B------:R-:W-:-:S04]  /*7910*/  UIADD3 UR10, UR11, UR10, URZ ;  /* 0x0000000a0b0a7290 */ /* 0x000fc8000fffe03f */
[----:B------:R-:W-:Y:S01]  /*7920*/  UIADD3 UR14, UR10, -UR6, URZ ;  /* 0x800000060a0e7290 */ /* 0x000fe2000fffe03f */
[----:B------:R-:W-:Y:S11]  /*7930*/  @P1 BRA `(.L_x_1144) ;  /* 0x0000000000481947 */ /* 0x000ff60003800000 */
[----:B------:R-:W-:Y:S02]  /*7940*/  UMOV UR6, UR10 ;  /* 0x0000000a00067c82 */ /* 0x000fe40008000000 */
[----:B------:R-:W-:-:S06]  /*7950*/  UISETP.GT.AND UP2, UPT, UR6, -0x1, UPT ;  /* 0xffffffff0600788c */ /* 0x000fcc000bf44270 */
[----:B------:R-:W-:-:S13]  /*7960*/  PLOP3.LUT P1, PT, PT, PT, UP2, 0x80, 0x0 ;  /* 0x000000000000781c */ /* 0x000fda0003f2f028 */
[----:B------:R-:W-:Y:S05]  /*7970*/  @P1 BRA `(.L_x_1145) ;  /* 0x00000000001c1947 */ /* 0x000fea0003800000 */
[----:B------:R-:W-:Y:S02]  /*7980*/  UISETP.NE.AND UP2, UPT, UR7, 0x1, UPT ;  /* 0x000000010700788c */ /* 0x000fe4000bf45270 */
[----:B------:R-:W-:-:S09]  /*7990*/  ULOP3.LUT UR6, URZ, UR6, URZ, 0x33, !UPT ;  /* 0x000000063f067292 */ /* 0x000fd2000f8e333f */
[----:B------:R-:W-:Y:S02]  /*79a0*/  @UP2 ULDC.64 UR4, c[0x0][0x9e8] ;  /* 0x00027a0000042ab9 */ /* 0x000fe40000000a00 */
[----:B------:R-:W-:-:S04]  /*79b0*/  UIMAD.WIDE.U32 UR10, UR6, UR4, URZ ;  /* 0x00000004060a72a5 */ /* 0x000fc8000f8e003f */
[----:B------:R-:W-:-:S04]  /*79c0*/  @UP2 USHF.R.U32.HI UR6, URZ, UR5, UR11 ;  /* 0x000000053f062299 */ /* 0x000fc8000801160b */
[----:B------:R-:W-:Y:S01]  /*79d0*/  ULOP3.LUT UR6, URZ, UR6, URZ, 0x33, !UPT ;  /* 0x000000063f067292 */ /* 0x000fe2000f8e333f */
[----:B------:R-:W-:Y:S11]  /*79e0*/  BRA `(.L_x_1146) ;  /* 0x0000000000107947 */ /* 0x000ff60003800000 */
.L_x_1145:
[----:B------:R-:W-:-:S11]  /*79f0*/  UISETP.NE.AND UP2, UPT, UR7, 0x1, UPT ;  /* 0x000000010700788c */ /* 0x000fd6000bf45270 */
[----:B------:R-:W-:Y:S02]  /*7a00*/  @UP2 ULDC.64 UR4, c[0x0][0x9e8] ;  /* 0x00027a0000042ab9 */ /* 0x000fe40000000a00 */
[----:B------:R-:W-:-:S04]  /*7a10*/  UIMAD.WIDE.U32 UR10, UR6, UR4, URZ ;  /* 0x00000004060a72a5 */ /* 0x000fc8000f8e003f */
[----:B------:R-:W-:-:S12]  /*7a20*/  @UP2 USHF.R.U32.HI UR6, URZ, UR5, UR11 ;  /* 0x000000053f062299 */ /* 0x000fd8000801160b */
.L_x_1146:
[----:B------:R-:W-:-:S04]  /*7a30*/  UIMAD UR6, UR6, UR7, URZ ;  /* 0x00000007060672a4 */ /* 0x000fc8000f8e023f */
[----:B------:R-:W-:-:S04]  /*7a40*/  UISETP.LT.AND UP2, UPT, UR14, UR6, UPT ;  /* 0x000000060e00728c */ /* 0x000fc8000bf41270 */
[----:B------:R-:W-:-:S12]  /*7a50*/  USEL UR14, UR14, UR6, !UP2 ;  /* 0x000000060e0e7287 */ /* 0x000fd8000d000000 */
.L_x_1144:
[----:B------:R-:W-:-:S04]  /*7a60*/  UIADD3 UR4, UR14, 0x5f, URZ ;  /* 0x0000005f0e047890 */ /* 0x000fc8000fffe03f */
[----:B------:R-:W-:-:S04]  /*7a70*/  UIMAD.WIDE UR4, UR4, 0x2aaaaaab, URZ ;  /* 0x2aaaaaab040478a5 */ /* 0x000fc8000f8e023f */
[----:B------:R-:W-:-:S04]  /*7a80*/  USHF.R.U32.HI UR4, URZ, 0x1f, UR5 ;  /* 0x0000001f3f047899 */ /* 0x000fc80008011605 */
[----:B------:R-:W-:-:S04]  /*7a90*/  ULEA.HI.SX32 UR4, UR5, UR4, 0x1c ;  /* 0x0000000405047291 */ /* 0x000fc8000f8fe23f */
[----:B------:R-:W-:-:S04]  /*7aa0*/  UISETP.LT.AND UP2, UPT, UR61, UR4, UPT ;  /* 0x000000043d00728c */ /* 0x000fc8000bf41270 */
[----:B------:R-:W-:-:S06]  /*7ab0*/  USEL UR58, UR61, UR4, !UP2 ;  /* 0x000000043d3a7287 */ /* 0x000fcc000d000000 */
[----:B------:R-:W-:-:S13]  /*7ac0*/  ISETP.GE.AND P1, PT, R10, UR58, PT ;  /* 0x0000003a0a007c0c */ /* 0x000fda000bf26270 */
[----:B------:R-:W-:Y:S05]  /*7ad0*/  @!P1 BRA `(.L_x_1147) ;  /* 0x0000001c007c9947 */ /* 0x000fea0003800000 */
[----:B------:R-:W-:Y:S01]  /*7ae0*/  IMAD.MOV.U32 R11, RZ, RZ, R4 ;  /* 0x000000ffff0b7224 */ /* 0x000fe200078e0004 */
[----:B------:R-:W-:Y:S01]  /*7af0*/  UMOV UR6, UR38 ;  /* 0x0000002600067c82 */ /* 0x000fe20008000000 */
[----:B------:R-:W-:Y:S01]  /*7b00*/  IMAD.MOV.U32 R12, RZ, RZ, R5 ;  /* 0x000000ffff0c7224 */ /* 0x000fe200078e0005 */
[----:B------:R-:W-:-:S06]  /*7b10*/  UMOV UR4, UR36 ;  /* 0x0000002400047c82 */ /* 0x000fcc0008000000 */
.L_x_1156:
[----:B------:R-:W-:-:S04]  /*7b20*/  UIADD3 UR7, UR4, 0x1, URZ ;  /* 0x0000000104077890 */ /* 0x000fc8000fffe03f */
[----:B------:R-:W-:-:S04]  /*7b30*/  UISETP.NE.AND UP2, UPT, UR7, 0x2, UPT ;  /* 0x000000020700788c */ /* 0x000fc8000bf45270 */
[----:B------:R-:W-:Y:S02]  /*7b40*/  USEL UR7, UR7, URZ, UP2 ;  /* 0x0000003f07077287 */ /* 0x000fe40009000000 */
[----:B------:R-:W-:-:S04]  /*7b50*/  USEL UR38, URZ, 0x1, UP2 ;  /* 0x000000013f267887 */ /* 0x000fc80009000000 */
[----:B------:R-:W-:Y:S01]  /*7b60*/  ULOP3.LUT UR38, UR6, UR38, URZ, 0x3c, !UPT ;  /* 0x0000002606267292 */ /* 0x000fe2000f8e3c3f */
[----:B------:R-:W-:Y:S01]  /*7b70*/  UMOV UR36, UR7 ;  /* 0x0000000700247c82 */ /* 0x000fe20008000000 */
[----:B------:R-:W-:Y:S10]  /*7b80*/  @!P0 BRA `(.L_x_1148) ;  /* 0x0000000000048947 */ /* 0x000ff40003800000 */
[----:B------:R-:W-:Y:S01]  /*7b90*/  BPT.TRAP 0x1 ;  /* 0x000000040000795c */ /* 0x000fe20000300000 */
.L_x_1148:
[----:B------:R-:W-:Y:S01]  /*7ba0*/  ULEA UR5, UR36, UR37, 0x3 ;  /* 0x0000002524057291 */ /* 0x000fe2000f8e183f */
[----:B------:R-:W-:-:S05]  /*7bb0*/  IMAD.U32 R0, RZ, RZ, UR38 ;  /* 0x00000026ff007e24 */ /* 0x000fca000f8e00ff */
[----:B------:R-:W-:-:S04]  /*7bc0*/  SHF.L.U32 R0, R0, 0x1f, RZ ;  /* 0x0000001f00007819 */ /* 0x000fc800000006ff */
[----:B------:R0:W1:Y:S01]  /*7bd0*/  SYNCS.PHASECHK.TRANS64.TRYWAIT P1, [UR5+0x30830], R0 ;  /* 0x03083000ff0075a7 */ /* 0x0000620008020145 */
[----:B------:R-:W-:Y:S05]  /*7be0*/  @!P0 BRA `(.L_x_1149) ;  /* 0x0000000000048947 */ /* 0x000fea0003800000 */
[----:B------:R-:W-:Y:S01]  /*7bf0*/  BPT.TRAP 0x1 ;  /* 0x000000040000795c */ /* 0x000fe20000300000 */
.L_x_1149:
[----:B-1----:R-:W-:Y:S05]  /*7c00*/  @P1 BRA `(.L_x_1150) ;  /* 0x0000000000081947 */ /* 0x002fea0003800000 */
[----:B------:R-:W1:Y:S02]  /*7c10*/  SYNCS.PHASECHK.TRANS64.TRYWAIT P1, [UR5+0x30830], R0 ;  /* 0x03083000ff0075a7 */ /* 0x000e640008020145 */
[----:B-1----:R-:W-:Y:S05]  /*7c20*/  @!P1 BRA `(.L_x_1151) ;  /* 0x000000d400b09947 */ /* 0x002fea0003800000 */
.L_x_1150:
        /* <DEDUP_REMOVED lines=163> */
.L_x_1152:
[----:B------:R-:W-:Y:S01]  /*8660*/  ULEA UR5, UR4, UR37, 0x3 ;  /* 0x0000002504057291 */ /* 0x000fe2000f8e183f */
[----:B01----:R-:W-:-:S05]  /*8670*/  IMAD.U32 R0, RZ, RZ, UR6 ;  /* 0x00000006ff007e24 */ /* 0x003fca000f8e00ff */
[----:B------:R-:W-:-:S04]  /*8680*/  SHF.L.U32 R0, R0, 0x1f, RZ ;  /* 0x0000001f00007819 */ /* 0x000fc800000006ff */
[----:B------:R0:W1:Y:S01]  /*8690*/  SYNCS.PHASECHK.TRANS64.TRYWAIT P1, [UR5+0x30850], R0 ;  /* 0x03085000ff0075a7 */ /* 0x0000620008020145 */
[----:B------:R-:W-:Y:S05]  /*86a0*/  @!P0 BRA `(.L_x_1153) ;  /* 0x0000000000048947 */ /* 0x000fea0003800000 */
[----:B------:R-:W-:Y:S01]  /*86b0*/  BPT.TRAP 0x1 ;  /* 0x000000040000795c */ /* 0x000fe20000300000 */
.L_x_1153:
[----:B-1----:R-:W-:Y:S05]  /*86c0*/  @P1 BRA `(.L_x_1154) ;  /* 0x0000000000081947 */ /* 0x002fea0003800000 */
[----:B------:R-:W1:Y:S02]  /*86d0*/  SYNCS.PHASECHK.TRANS64.TRYWAIT P1, [UR5+0x30850], R0 ;  /* 0x03085000ff0075a7 */ /* 0x000e640008020145 */
[----:B-1----:R-:W-:Y:S05]  /*86e0*/  @!P1 BRA `(.L_x_1155) ;  /* 0x000000cc00189947 */ /* 0x002fea0003800000 */
.L_x_1154:
[----:B------:R-:W-:Y:S01]  /*86f0*/  UIADD3 UR6, UR37, 0x400, URZ ;  /* 0x0000040025067890 */ /* 0x000fe2000fffe03f */
[----:B------:R-:W-:Y:S01]  /*8700*/  WARPGROUP.ARRIVE ;  /* 0x00000000000079c5 */ /* 0x000fe20000000000 */
[----:B------:R-:W-:Y:S01]  /*8710*/  UMOV UR11, 0x40000040 ;  /* 0x40000040000b7882 */ /* 0x000fe20000000000 */
[----:B01----:R-:W-:Y:S01]  /*8720*/  FMNMX.FTZ R0, R120, R12, !PT ;  /* 0x0000000c78007209 */ /* 0x003fe20007810000 */
[----:B------:R-:W-:Y:S01]  /*8730*/  USHF.R.U32.HI UR6, URZ, 0x4, UR6 ;  /* 0x000000043f067899 */ /* 0x000fe20008011606 */
[----:B------:R-:W-:Y:S02]  /*8740*/  FMNMX.FTZ R4, R122, R11, !PT ;  /* 0x0000000b7a047209 */ /* 0x000fe40007810000 */
[----:B------:R-:W0:Y:S01]  /*8750*/  S2R R206, SR_TID.X ;  /* 0x0000000000ce7919 */ /* 0x000e220000002100 */
[----:B------:R-:W-:Y:S01]  /*8760*/  FMNMX.FTZ R3, R121, R0, !PT ;  /* 0x0000000079037209 */ /* 0x000fe20007810000 */
[----:B------:R-:W-:Y:S01]  /*8770*/  ULOP3.LUT UR6, UR6, 0x3fff, URZ, 0xc0, !UPT ;  /* 0x00003fff06067892 */ /* 0x000fe2000f8ec03f */
[----:B------:R-:W-:-:S02]  /*8780*/  FMNMX.FTZ R15, R123, R4, !PT ;  /* 0x000000047b0f7209 */ /* 0x000fc40007810000 */
[----:B------:R-:W-:Y:S01]  /*8790*/  FMNMX.FTZ R0, R124, R3, !PT ;  /* 0x000000037c007209 */ /* 0x000fe20007810000 */
[----:B------:R-:W-:Y:S01]  /*87a0*/  ULOP3.LUT UR6, UR6, 0x3000000, URZ, 0xfc, !UPT ;  /* 0x0300000006067892 */ /* 0x000fe2000f8efc3f */
[----:B------:R-:W-:Y:S02]  /*87b0*/  FMNMX.FTZ R4, R126, R15, !PT ;  /* 0x0000000f7e047209 */ /* 0x000fe40007810000 */
[----:B------:R-:W-:Y:S01]  /*87c0*/  FMNMX.FTZ R3, R125, R0, !PT ;  /* 0x000000007d037209 */ /* 0x000fe20007810000 */
[----:B------:R-:W-:Y:S01]  /*87d0*/  UIMAD UR4, UR4, 0x900, UR6 ;  /* 0x00000900040478a4 */ /* 0x000fe2000f8e0206 */
[----:B------:R-:W-:Y:S02]  /*87e0*/  FMNMX.FTZ R15, R127, R4, !PT ;  /* 0x000000047f0f7209 */ /* 0x000fe40007810000 */
[----:B------:R-:W-:Y:S01]  /*87f0*/  FMNMX.FTZ R0, R128, R3, !PT ;  /* 0x0000000380007209 */ /* 0x000fe20007810000 */
[----:B------:R-:W-:Y:S01]  /*8800*/  UMOV UR6, UR38 ;  /* 0x0000002600067c82 */ /* 0x000fe20008000000 */
[----:B------:R-:W-:-:S02]  /*8810*/  FMNMX.FTZ R4, R130, R15, !PT ;  /* 0x0000000f82047209 */ /* 0x000fc40007810000 */
[----:B------:R-:W-:Y:S01]  /*8820*/  UMOV UR10, UR4 ;  /* 0x00000004000a7c82 */ /* 0x000fe20008000000 */
[----:B------:R-:W-:Y:S01]  /*8830*/  FMNMX.FTZ R3, R129, R0, !PT ;  /* 0x0000000081037209 */ /* 0x000fe20007810000 */
[----:B------:R-:W-:Y:S01]  /*8840*/  HGMMA.64x192x16.F32 R24, R188, gdesc[UR8].tnspB, R24, gsb0 ;  /* 0x42e00008bc187df0 */ /* 0x000fe20008000818 */
[----:B------:R-:W-:Y:S01]  /*8850*/  UIADD3 UR10, UR4, 0x80, URZ ;  /* 0x00000080040a7890 */ /* 0x000fe2000fffe03f */
[----:B------:R-:W-:Y:S01]  /*8860*/  FMNMX.FTZ R15, R131, R4, !PT ;  /* 0x00000004830f7209 */ /* 0x000fe20007810000 */
[----:B------:R-:W-:Y:S01]  /*8870*/  UMOV UR11, 0x40000040 ;  /* 0x40000040000b7882 */ /* 0x000fe20000000000 */
        /* <DEDUP_REMOVED lines=11> */
[----:B0-----:R-:W-:Y:S02]  /*8930*/  LOP3.LUT P1, RZ, R206, 0x7f, RZ, 0xc0, !PT ;  /* 0x0000007fceff7812 */ /* 0x001fe4000782c0ff */
        /* <DEDUP_REMOVED lines=14> */
[----:B-1----:R-:W-:-:S05]  /*8a20*/  FMNMX.FTZ R14, R2, R3, !PT ;  /* 0x00000003020e7209 */ /* 0x002fca0007810000 */
[----:B------:R-:W1:Y:S02]  /*8a30*/  SHFL.BFLY PT, R5, R14, 0x1, 0x1f ;  /* 0x0c201f000e057f89 */ /* 0x000e6400000e0000 */
[----:B-1----:R-:W-:-:S05]  /*8a40*/  FMNMX.FTZ R5, R14, R5, !PT ;  /* 0x000000050e057209 */ /* 0x002fca0007810000 */
[----:B------:R-:W-:-:S04]  /*8a50*/  FADD.FTZ R3, -R5, R12 ;  /* 0x0000000c05037221 */ /* 0x000fc80000010100 */
[-C--:B0-----:R-:W-:Y:S01]  /*8a60*/  FMUL.FTZ R12, R3, R0.reuse ;  /* 0x00000000030c7220 */ /* 0x081fe20000410000 */
[----:B------:R-:W-:-:S03]  /*8a70*/  FMUL.FTZ R3, R5, R0 ;  /* 0x0000000005037220 */ /* 0x000fc60000410000 */
[----:B------:R0:W-:Y:S01]  /*8a80*/  MUFU.EX2 R2, R12 ;  /* 0x0000000c00027308 */ /* 0x0001e20000000800 */
[-CC-:B------:R-:W-:Y:S01]  /*8a90*/  FFMA.FTZ R15, R125, R0.reuse, -R3.reuse ;  /* 0x000000007d0f7223 */ /* 0x180fe20000010803 */
[-CC-:B------:R-:W-:Y:S01]  /*8aa0*/  FFMA.FTZ R21, R129, R0.reuse, -R3.reuse ;  /* 0x0000000081157223 */ /* 0x180fe20000010803 */
[-CC-:B------:R-:W-:Y:S01]  /*8ab0*/  FFMA.FTZ R13, R120, R0.reuse, -R3.reuse ;  /* 0x00000000780d7223 */ /* 0x180fe20000010803 */
[-CC-:B------:R-:W-:Y:S01]  /*8ac0*/  FFMA.FTZ R164, R164, R0.reuse, -R3.reuse ;  /* 0x00000000a4a47223 */ /* 0x180fe20000010803 */
[----:B------:R-:W-:-:S03]  /*8ad0*/  FFMA.FTZ R165, R165, R0, -R3 ;  /* 0x00000000a5a57223 */ /* 0x000fc60000010803 */
[----:B------:R-:W-:Y:S01]  /*8ae0*/  MUFU.EX2 R15, R15 ;  /* 0x0000000f000f7308 */ /* 0x000fe20000000800 */
[----:B0-----:R-:W-:-:S07]  /*8af0*/  FFMA.FTZ R12, R160, R0, -R3 ;  /* 0x00000000a00c7223 */ /* 0x001fce0000010803 */
[----:B------:R-:W0:Y:S08]  /*8b00*/  MUFU.EX2 R13, R13 ;  /* 0x0000000d000d7308 */ /* 0x000e300000000800 */
[----:B------:R-:W-:Y:S08]  /*8b10*/  MUFU.EX2 R21, R21 ;  /* 0x0000001500157308 */ /* 0x000ff00000000800 */
[----:B------:R-:W-:Y:S01]  /*8b20*/  MUFU.EX2 R12, R12 ;  /* 0x0000000c000c7308 */ /* 0x000fe20000000800 */
[----:B0-----:R-:W-:Y:S01]  /*8b30*/  FFMA.FTZ R9, R2, R9, R13 ;  /* 0x0000000902097223 */ /* 0x001fe2000001000d */
[----:B------:R-:W-:-:S02]  /*8b40*/  WARPGROUP.DEPBAR.LE gsb0, 0x0 ;  /* 0x00008000000079c5 */ /* 0x000fc40000010000 */
[----:B------:R-:W-:Y:S01]  /*8b50*/  WARPGROUP.ARRIVE ;  /* 0x00000000000079c5 */ /* 0x000fe20000000000 */
[--C-:B------:R-:W-:Y:S01]  /*8b60*/  FFMA.FTZ R188, R121, R0, -R3.reuse ;  /* 0x0000000079bc7223 */ /* 0x100fe20000010803 */
[----:B------:R-:W-:Y:S01]  /*8b70*/  FMNMX.FTZ R121, R143, R4, !PT ;  /* 0x000000048f797209 */ /* 0x000fe20007810000 */
[----:B------:R-:W-:-:S03]  /*8b80*/  FFMA.FTZ R190, R124, R0, -R3 ;  /* 0x000000007cbe7223 */ /* 0x000fc60000010803 */
[----:B------:R-:W-:Y:S01]  /*8b90*/  HGMMA.64x192x16.F32 R24, R184, gdesc[UR8].tnspB, R24, gsb0 ;  /* 0x42e00008b8187df0 */ /* 0x000fe20008000818 */
[----:B------:R-:W-:Y:S01]  /*8ba0*/  UIADD3 UR10, UR4, 0x100, URZ ;  /* 0x00000100040a7890 */ /* 0x000fe2000fffe03f */
[----:B------:R-:W-:Y:S01]  /*8bb0*/  FMNMX.FTZ R4, R146, R121, !PT ;  /* 0x0000007992047209 */ /* 0x000fe20007810000 */
[----:B------:R-:W-:Y:S01]  /*8bc0*/  UMOV UR11, 0x40000040 ;  /* 0x40000040000b7882 */ /* 0x000fe20000000000 */
[----:B------:R-:W0:Y:S02]  /*8bd0*/  MUFU.EX2 R188, R188 ;  /* 0x000000bc00bc7308 */ /* 0x000e240000000800 */
[----:B------:R-:W-:-:S04]  /*8be0*/  FMNMX.FTZ R121, R147, R4, !PT ;  /* 0x0000000493797209 */ /* 0x000fc80007810000 */
[----:B------:R-:W-:Y:S01]  /*8bf0*/  FMNMX.FTZ R4, R150, R121, !PT ;  /* 0x0000007996047209 */ /* 0x000fe20007810000 */
[-CC-:B------:R-:W-:Y:S01]  /*8c00*/  FFMA.FTZ R121, R133, R0.reuse, -R3.reuse ;  /* 0x0000000085797223 */ /* 0x180fe20000010803 */
[-CC-:B------:R-:W-:Y:S01]  /*8c10*/  FFMA.FTZ R133, R145, R0.reuse, -R3.reuse ;  /* 0x0000000091857223 */ /* 0x180fe20000010803 */
[----:B------:R-:W-:Y:S01]  /*8c20*/  FFMA.FTZ R145, R157, R0, -R3 ;  /* 0x000000009d917223 */ /* 0x000fe20000010803 */
[----:B------:R-:W-:Y:S01]  /*8c30*/  FMNMX.FTZ R125, R151, R4, !PT ;  /* 0x00000004977d7209 */ /* 0x000fe20007810000 */
[----:B------:R-:W1:Y:S03]  /*8c40*/  MUFU.EX2 R190, R190 ;  /* 0x000000be00be7308 */ /* 0x000e660000000800 */
[----:B------:R-:W-:Y:S01]  /*8c50*/  FMNMX.FTZ R4, R154, R125, !PT ;  /* 0x0000007d9a047209 */ /* 0x000fe20007810000 */
[----:B0-----:R-:W-:-:S03]  /*8c60*/  FADD.FTZ R9, R188, R9 ;  /* 0x00000009bc097221 */ /* 0x001fc60000010000 */
[----:B------:R-:W-:Y:S01]  /*8c70*/  FMNMX.FTZ R125, R155, R4, !PT ;  /* 0x000000049b7d7209 */ /* 0x000fe20007810000 */
[----:B------:R-:W-:Y:S01]  /*8c80*/  MUFU.EX2 R121, R121 ;  /* 0x0000007900797308 */ /* 0x000fe20000000800 */
[----:B------:R-:W-:Y:S02]  /*8c90*/  F2FP.F16.F32.PACK_AB R188, R188, R13 ;  /* 0x0000000dbcbc723e */ /* 0x000fe400000000ff */
[----:B------:R-:W-:Y:S01]  /*8ca0*/  FMNMX.FTZ R4, R158, R125, !PT ;  /* 0x0000007d9e047209 */ /* 0x000fe20007810000 */
[-CC-:B------:R-:W-:Y:S01]  /*8cb0*/  FFMA.FTZ R125, R137, R0.reuse, -R3.reuse ;  /* 0x00000000897d7223 */ /* 0x180fe20000010803 */
[-CC-:B------:R-:W-:Y:S01]  /*8cc0*/  FFMA.FTZ R137, R149, R0.reuse, -R3.reuse ;  /* 0x0000000095897223 */ /* 0x180fe20000010803 */
[----:B------:R-:W-:Y:S01]  /*8cd0*/  FFMA.FTZ R149, R161, R0, -R3 ;  /* 0x00000000a1957223 */ /* 0x000fe20000010803 */
[----:B------:R-:W-:Y:S01]  /*8ce0*/  FMNMX.FTZ R129, R159, R4, !PT ;  /* 0x000000049f817209 */ /* 0x000fe20007810000 */
[----:B------:R-:W-:Y:S03]  /*8cf0*/  MUFU.EX2 R133, R133 ;  /* 0x0000008500857308 */ /* 0x000fe60000000800 */
[----:B------:R-:W-:-:S04]  /*8d00*/  FMNMX.FTZ R4, R162, R129, !PT ;  /* 0x00000081a2047209 */ /* 0x000fc80007810000 */
[----:B------:R-:W-:Y:S01]  /*8d10*/  FMNMX.FTZ R129, R163, R4, !PT ;  /* 0x00000004a3817209 */ /* 0x000fe20007810000 */
[----:B------:R-:W-:Y:S03]  /*8d20*/  MUFU.EX2 R125, R125 ;  /* 0x0000007d007d7308 */ /* 0x000fe60000000800 */
[----:B------:R-:W-:Y:S01]  /*8d30*/  FMNMX.FTZ R4, R166, R129, !PT ;  /* 0x00000081a6047209 */ /* 0x000fe20007810000 */
[----:B------:R-:W-:-:S03]  /*8d40*/  FFMA.FTZ R129, R141, R0, -R3 ;  /* 0x000000008d817223 */ /* 0x000fc60000010803 */
[----:B------:R-:W-:Y:S01]  /*8d50*/  FMNMX.FTZ R4, R167, R4, !PT ;  /* 0x00000004a7047209 */ /* 0x000fe20007810000 */
[----:B------:R-:W-:Y:S04]  /*8d60*/  MUFU.EX2 R137, R137 ;  /* 0x0000008900897308 */ /* 0x000fe80000000800 */
[----:B------:R-:W0:Y:S04]  /*8d70*/  SHFL.BFLY PT, R141, R4, 0x2, 0x1f ;  /* 0x0c401f00048d7f89 */ /* 0x000e2800000e0000 */
[----:B------:R-:W-:Y:S08]  /*8d80*/  MUFU.EX2 R129, R129 ;  /* 0x0000008100817308 */ /* 0x000ff00000000800 */
[----:B------:R-:W-:Y:S08]  /*8d90*/  MUFU.EX2 R145, R145 ;  /* 0x0000009100917308 */ /* 0x000ff00000000800 */
[----:B------:R-:W-:Y:S01]  /*8da0*/  MUFU.EX2 R149, R149 ;  /* 0x0000009500957308 */ /* 0x000fe20000000800 */
[----:B0-----:R-:W-:Y:S01]  /*8db0*/  FMNMX.FTZ R14, R4, R141, !PT ;  /* 0x0000008d040e7209 */ /* 0x001fe20007810000 */
[----:B------:R-:W-:-:S04]  /*8dc0*/  FFMA.FTZ R141, R153, R0, -R3 ;  /* 0x00000000998d7223 */ /* 0x000fc80000010803 */
[----:B------:R-:W0:Y:S02]  /*8dd0*/  SHFL.BFLY PT, R153, R14, 0x1, 0x1f ;  /* 0x0c201f000e997f89 */ /* 0x000e2400000e0000 */
[----:B------:R-:W-:Y:S01]  /*8de0*/  MUFU.EX2 R141, R141 ;  /* 0x0000008d008d7308 */ /* 0x000fe20000000800 */
[----:B0-----:R-:W-:-:S07]  /*8df0*/  FMNMX.FTZ R4, R14, R153, !PT ;  /* 0x000000990e047209 */ /* 0x001fce0007810000 */
[----:B------:R-:W-:Y:S01]  /*8e00*/  MUFU.EX2 R14, R164 ;  /* 0x000000a4000e7308 */ /* 0x000fe20000000800 */
[----:B------:R-:W-:-:S04]  /*8e10*/  FMUL.FTZ R153, R4, R0 ;  /* 0x0000000004997220 */ /* 0x000fc80000410000 */
[-CC-:B------:R-:W-:Y:S01]  /*8e20*/  FFMA.FTZ R20, R122, R0.reuse, -R153.reuse ;  /* 0x000000007a147223 */ /* 0x180fe20000010899 */
[-CC-:B------:R-:W-:Y:S01]  /*8e30*/  FFMA.FTZ R189, R123, R0.reuse, -R153.reuse ;  /* 0x000000007bbd7223 */ /* 0x180fe20000010899 */
[----:B------:R-:W-:Y:S02]  /*8e40*/  IMAD.U32 R123, RZ, RZ, UR7 ;  /* 0x00000007ff7b7e24 */ /* 0x000fe4000f8e00ff */
[-CC-:B------:R-:W-:Y:S01]  /*8e50*/  FFMA.FTZ R191, R126, R0.reuse, -R153.reuse ;  /* 0x000000007ebf7223 */ /* 0x180fe20000010899 */
[-CC-:B------:R-:W-:Y:S01]  /*8e60*/  FFMA.FTZ R120, R127, R0.reuse, -R153.reuse ;  /* 0x000000007f787223 */ /* 0x180fe20000010899 */
[-CC-:B------:R-:W-:Y:S01]  /*8e70*/  FFMA.FTZ R122, R131, R0.reuse, -R153.reuse ;  /* 0x00000000837a7223 */ /* 0x180fe20000010899 */
[----:B------:R-:W-:Y:S01]  /*8e80*/  MUFU.EX2 R20, R20 ;  /* 0x0000001400147308 */ /* 0x000fe20000000800 */
[----:B------:R-:W-:Y:S01]  /*8e90*/  @!P1 LEA R123, R123, UR37, 0x3 ;  /* 0x000000257b7b9c11 */ /* 0x000fe2000f8e18ff */
[----:B------:R-:W-:Y:S02]  /*8ea0*/  IMAD.U32 R127, RZ, RZ, UR5 ;  /* 0x00000005ff7f7e24 */ /* 0x000fe4000f8e00ff */
[-CC-:B------:R-:W-:Y:S01]  /*8eb0*/  FFMA.FTZ R124, R135, R0.reuse, -R153.reuse ;  /* 0x00000000877c7223 */ /* 0x180fe20000010899 */
[-CC-:B------:R-:W-:Y:S01]  /*8ec0*/  FFMA.FTZ R126, R139, R0.reuse, -R153.reuse ;  /* 0x000000008b7e7223 */ /* 0x180fe20000010899 */
[----:B------:R-:W-:Y:S01]  /*8ed0*/  FFMA.FTZ R151, R151, R0, -R153 ;  /* 0x0000000097977223 */ /* 0x000fe20000010899 */
[----:B------:R-:W-:-:S02]  /*8ee0*/  @!P1 VIADD R123, R123, 0x30840 ;  /* 0x000308407b7b9836 */ /* 0x000fc40000000000 */
[-CC-:B------:R-:W-:Y:S01]  /*8ef0*/  FFMA.FTZ R154, R154, R0.reuse, -R153.reuse ;  /* 0x000000009a9a7223 */ /* 0x180fe20000010899 */
[----:B------:R-:W-:Y:S01]  /*8f00*/  MUFU.EX2 R189, R189 ;  /* 0x000000bd00bd7308 */ /* 0x000fe20000000800 */
[-CC-:B------:R-:W-:Y:S01]  /*8f10*/  FFMA.FTZ R155, R155, R0.reuse, -R153.reuse ;  /* 0x000000009b9b7223 */ /* 0x180fe20000010899 */
[-C--:B------:R-:W-:Y:S01]  /*8f20*/  FFMA.FTZ R158, R158, R0.reuse, -R153 ;  /* 0x000000009e9e7223 */ /* 0x080fe20000010899 */
[----:B------:R-:W-:Y:S01]  /*8f30*/  @!P1 PRMT R123, RZ, 0x654, R123 ;  /* 0x00000654ff7b9816 */ /* 0x000fe2000000007b */
        /* <DEDUP_REMOVED lines=17> */
[-CC-:B------:R-:W-:Y:S01]  /*9050*/  FFMA.FTZ R185, R130, R0.reuse, -R153.reuse ;  /* 0x0000000082b97223 */ /* 0x180fe20000010899 */
[-C--:B------:R-:W-:Y:S01]  /*9060*/  FFMA.FTZ R187, R134, R0.reuse, -R153 ;  /* 0x0000000086bb7223 */ /* 0x080fe20000010899 */
[----:B-1----:R-:W-:Y:S01]  /*9070*/  FADD.FTZ R132, R190, R9 ;  /* 0x00000009be847221 */ /* 0x002fe20000010000 */
[----:B------:R-:W-:Y:S01]  /*9080*/  HGMMA.64x192x16.F32 R24, R180, gdesc[UR8].tnspB, R24, gsb0 ;  /* 0x42e00008b4187df0 */ /* 0x000fe20008000818 */
[----:B------:R-:W-:Y:S01]  /*9090*/  UIADD3 UR10, UR4, 0x180, URZ ;  /* 0x00000180040a7890 */ /* 0x000fe2000fffe03f */
[----:B------:R-:W-:Y:S01]  /*90a0*/  MUFU.EX2 R184, R184 ;  /* 0x000000b800b87308 */ /* 0x000fe20000000800 */
[----:B------:R-:W-:Y:S01]  /*90b0*/  UMOV UR11, 0x40000040 ;  /* 0x40000040000b7882 */ /* 0x000fe20000000000 */
[-CC-:B------:R-:W-:Y:S01]  /*90c0*/  FFMA.FTZ R128, R143, R0.reuse, -R153.reuse ;  /* 0x000000008f807223 */ /* 0x180fe20000010899 */
[----:B------:R-:W-:Y:S01]  /*90d0*/  FFMA.FTZ R130, R147, R0, -R153 ;  /* 0x0000000093827223 */ /* 0x000fe20000010899 */
[----:B------:R-:W-:-:S04]  /*90e0*/  F2FP.F16.F32.PACK_AB R190, R15, R190 ;  /* 0x000000be0fbe723e */ /* 0x000fc800000000ff */
        /* <DEDUP_REMOVED lines=10> */
[----:B------:R-:W-:Y:S02]  /*9190*/  FFMA.FTZ R183, R142, R0, -R153 ;  /* 0x000000008eb77223 */ /* 0x000fe40000010899 */
[----:B------:R-:W-:Y:S01]  /*91a0*/  HGMMA.64x192x16.F32 R24, R176, gdesc[UR8].tnspB, R24, gsb0 ;  /* 0x42e00008b0187df0 */ /* 0x000fe20008000818 */
[----:B------:R-:W-:Y:S01]  /*91b0*/  UIADD3 UR10, UR4, 0x200, URZ ;  /* 0x00000200040a7890 */ /* 0x000fe2000fffe03f */
[----:B------:R-:W-:Y:S01]  /*91c0*/  MUFU.EX2 R180, R180 ;  /* 0x000000b400b47308 */ /* 0x000fe20000000800 */
[----:B------:R-:W-:-:S07]  /*91d0*/  UMOV UR11, 0x40000040 ;  /* 0x40000040000b7882 */ /* 0x000fce0000000000 */
        /* <DEDUP_REMOVED lines=8> */
[-CC-:B------:R-:W-:Y:S01]  /*9260*/  FFMA.FTZ R179, R150, R0.reuse, -R153.reuse ;  /* 0x0000000096b37223 */ /* 0x180fe20000010899 */
[----:B------:R-:W-:Y:S01]  /*9270*/  FFMA.FTZ R153, R167, R0, -R153 ;  /* 0x00000000a7997223 */ /* 0x000fe20000010899 */
[----:B------:R-:W-:Y:S01]  /*9280*/  HGMMA.64x192x16.F32 R24, R172, gdesc[UR8].tnspB, R24, gsb0 ;  /* 0x42e00008ac187df0 */ /* 0x000fe20008000818 */
[----:B------:R-:W-:Y:S01]  /*9290*/  UIADD3 UR10, UR4, 0x280, URZ ;  /* 0x00000280040a7890 */ /* 0x000fe2000fffe03f */
[----:B------:R-:W-:Y:S01]  /*92a0*/  MUFU.EX2 R176, R176 ;  /* 0x000000b000b07308 */ /* 0x000fe20000000800 */
[----:B------:R-:W-:Y:S01]  /*92b0*/  UMOV UR11, 0x40000040 ;  /* 0x40000040000b7882 */ /* 0x000fe20000000000 */
[----:B------:R-:W-:-:S06]  /*92c0*/  UMOV UR4, UR36 ;  /* 0x0000002400047c82 */ /* 0x000fcc0008000000 */
        /* <DEDUP_REMOVED lines=8> */
[----:B------:R-:W-:Y:S02]  /*9350*/  FADD.FTZ R3, -R4, R11 ;  /* 0x0000000b04037221 */ /* 0x000fe40000010100 */
[----:B------:R-:W-:Y:S01]  /*9360*/  MUFU.EX2 R173, R154 ;  /* 0x0000009a00ad7308 */ /* 0x000fe20000000800 */
[----:B------:R-:W-:Y:S01]  /*9370*/  HGMMA.64x192x16.F32 R24, R168, gdesc[UR8].tnspB, R24, gsb0 ;  /* 0x42e00008a8187df0 */ /* 0x000fe20008000818 */
[----:B------:R-:W-:-:S06]  /*9380*/  FMUL.FTZ R3, R3, R0 ;  /* 0x0000000003037220 */ /* 0x000fcc0000410000 */
[----:B------:R-:W-:Y:S08]  /*9390*/  MUFU.EX2 R172, R172 ;  /* 0x000000ac00ac7308 */ /* 0x000ff00000000800 */
[----:B------:R-:W0:Y:S08]  /*93a0*/  MUFU.EX2 R3, R3 ;  /* 0x0000000300037308 */ /* 0x000e300000000800 */
[----:B------:R-:W-:Y:S08]  /*93b0*/  MUFU.EX2 R174, R174 ;  /* 0x000000ae00ae7308 */ /* 0x000ff00000000800 */
[----:B------:R-:W1:Y:S01]  /*93c0*/  MUFU.EX2 R175, R158 ;  /* 0x0000009e00af7308 */ /* 0x000e620000000800 */
[----:B0-----:R-:W-:-:S04]  /*93d0*/  FFMA.FTZ R8, R3, R8, R20 ;  /* 0x0000000803087223 */ /* 0x001fc80000010014 */
[C---:B------:R-:W-:Y:S01]  /*93e0*/  FADD.FTZ R8, R189.reuse, R8 ;  /* 0x00000008bd087221 */ /* 0x040fe20000010000 */
[----:B------:R-:W-:Y:S02]  /*93f0*/  F2FP.F16.F32.PACK_AB R189, R189, R20 ;  /* 0x00000014bdbd723e */ /* 0x000fe400000000ff */
[----:B------:R-:W0:Y:S01]  /*9400*/  MUFU.EX2 R11, R165 ;  /* 0x000000a5000b7308 */ /* 0x000e220000000800 */
[----:B------:R-:W-:Y:S01]  /*9410*/  FADD.FTZ R9, R191, R8 ;  /* 0x00000008bf097221 */ /* 0x000fe20000010000 */
[----:B------:R-:W-:-:S03]  /*9420*/  F2FP.F16.F32.PACK_AB R191, R120, R191 ;  /* 0x000000bf78bf723e */ /* 0x000fc600000000ff */
[----:B------:R-:W-:-:S04]  /*9430*/  FADD.FTZ R8, R120, R9 ;  /* 0x0000000978087221 */ /* 0x000fc80000010000 */
        /* <DEDUP_REMOVED lines=21> */
[----:B-1----:R-:W-:Y:S01]  /*9590*/  FADD.FTZ R8, R175, R8 ;  /* 0x00000008af087221 */ /* 0x002fe20000010000 */
[----:B------:R-:W-:-:S03]  /*95a0*/  F2FP.F16.F32.PACK_AB R175, R159, R175 ;  /* 0x000000af9faf723e */ /* 0x000fc600000000ff */
[----:B------:R-:W-:Y:S01]  /*95b0*/  FADD.FTZ R8, R159, R8 ;  /* 0x000000089f087221 */ /* 0x000fe20000010000 */
[----:B------:R-:W-:Y:S02]  /*95c0*/  WARPGROUP.DEPBAR.LE gsb0, 0x0 ;  /* 0x00008000000079c5 */ /* 0x000fe40000010000 */
[----:B------:R1:W-:Y:S01]  /*95d0*/  @!P1 SYNCS.ARRIVE.TRANS64.RED.A1T0 RZ, [R123+URZ], RZ ;  /* 0x000000ff7bff99a7 */ /* 0x0003e2000810043f */
[----:B------:R-:W2:Y:S01]  /*95e0*/  MUFU.EX2 R169, R162 ;  /* 0x000000a200a97308 */ /* 0x000ea20000000800 */
[----:B------:R-:W-:Y:S02]  /*95f0*/  F2FP.F16.F32.PACK_AB R168, R149, R12 ;  /* 0x0000000c95a8723e */ /* 0x000fe400000000ff */
[----:B0-----:R-:W-:Y:S01]  /*9600*/  F2FP.F16.F32.PACK_AB R170, R11, R14 ;  /* 0x0000000e0baa723e */ /* 0x001fe200000000ff */
[----:B-1----:R-:W-:-:S04]  /*9610*/  @!P1 VIADD R123, R127, 0x30860 ;  /* 0x000308607f7b9836 */ /* 0x002fc80000000000 */
[----:B------:R-:W0:Y:S01]  /*9620*/  MUFU.EX2 R171, R166 ;  /* 0x000000a600ab7308 */ /* 0x000e220000000800 */
[----:B------:R-:W-:-:S04]  /*9630*/  @!P1 PRMT R123, RZ, 0x654, R123 ;  /* 0x00000654ff7b9816 */ /* 0x000fc8000000007b */
[----:B------:R1:W-:Y:S01]  /*9640*/  @!P1 SYNCS.ARRIVE.TRANS64.RED.A1T0 RZ, [R123+URZ], RZ ;  /* 0x000000ff7bff99a7 */ /* 0x0003e2000810043f */
[C---:B------:R-:W-:Y:S01]  /*9650*/  ISETP.GT.AND P1, PT, R10.reuse, UR58, PT ;  /* 0x0000003a0a007c0c */ /* 0x040fe2000bf24270 */
[----:B--2---:R-:W-:Y:S01]  /*9660*/  FADD.FTZ R8, R169, R8 ;  /* 0x00000008a9087221 */ /* 0x004fe20000010000 */
[C---:B------:R-:W-:Y:S01]  /*9670*/  F2FP.F16.F32.PACK_AB R169, R163.reuse, R169 ;  /* 0x000000a9a3a9723e */ /* 0x040fe200000000ff */
[----:B------:R-:W-:Y:S02]  /*9680*/  VIADD R10, R10, 0xffffffff ;  /* 0xffffffff0a0a7836 */ /* 0x000fe40000000000 */
[----:B------:R-:W-:Y:S01]  /*9690*/  FADD.FTZ R8, R163, R8 ;  /* 0x00000008a3087221 */ /* 0x000fe20000010000 */
[----:B-1----:R-:W-:-:S03]  /*96a0*/  FADD.FTZ R123, R15, R132 ;  /* 0x000000840f7b7221 */ /* 0x002fc60000010000 */
[----:B0-----:R-:W-:Y:S01]  /*96b0*/  FADD.FTZ R8, R171, R8 ;  /* 0x00000008ab087221 */ /* 0x001fe20000010000 */
[----:B------:R-:W-:Y:S01]  /*96c0*/  F2FP.F16.F32.PACK_AB R171, R153, R171 ;  /* 0x000000ab99ab723e */ /* 0x000fe200000000ff */
[----:B------:R-:W-:Y:S01]  /*96d0*/  FADD.FTZ R132, R184, R123 ;  /* 0x0000007bb8847221 */ /* 0x000fe20000010000 */
[----:B------:R-:W-:Y:S01]  /*96e0*/  F2FP.F16.F32.PACK_AB R184, R21, R184 ;  /* 0x000000b815b8723e */ /* 0x000fe200000000ff */
[----:B------:R-:W-:Y:S02]  /*96f0*/  FADD.FTZ R8, R153, R8 ;  /* 0x0000000899087221 */ /* 0x000fe40000010000 */
        /* <DEDUP_REMOVED lines=22> */
[----:B------:R-:W-:-:S04]  /*9860*/  FADD.FTZ R20, R12, R9 ;  /* 0x000000090c147221 */ /* 0x000fc80000010000 */
[----:B------:R-:W-:-:S04]  /*9870*/  FADD.FTZ R9, R149, R20 ;  /* 0x0000001495097221 */ /* 0x000fc80000010000 */
[----:B------:R-:W-:-:S04]  /*9880*/  FADD.FTZ R12, R14, R9 ;  /* 0x000000090e0c7221 */ /* 0x000fc80000010000 */
[----:B------:R-:W-:Y:S01]  /*9890*/  FADD.FTZ R9, R11, R12 ;  /* 0x0000000c0b097221 */ /* 0x000fe20000010000 */
[----:B------:R-:W-:Y:S02]  /*98a0*/  IMAD.MOV.U32 R11, RZ, RZ, R4 ;  /* 0x000000ffff0b7224 */ /* 0x000fe400078e0004 */
[----:B------:R-:W-:Y:S01]  /*98b0*/  IMAD.MOV.U32 R12, RZ, RZ, R5 ;  /* 0x000000ffff0c7224 */ /* 0x000fe200078e0005 */
[----:B------:R-:W-:Y:S06]  /*98c0*/  @P1 BRA `(.L_x_1156) ;  /* 0xffffffe000941947 */ /* 0x000fec000383ffff */
.L_x_1147:
[----:B------:R-:W-:-:S13]  /*98d0*/  ISETP.GE.AND P1, PT, R10, UR61, PT ;  /* 0x0000003d0a007c0c */ /* 0x000fda000bf26270 */
[----:B------:R-:W-:Y:S05]  /*98e0*/  @!P1 BRA `(.L_x_1157) ;  /* 0x0000002c00ec9947 */ /* 0x000fea0003800000 */
[----:B------:R-:W-:Y:S01]  /*98f0*/  IMAD.MOV.U32 R11, RZ, RZ, R4 ;  /* 0x000000ffff0b7224 */ /* 0x000fe200078e0004 */
[----:B------:R-:W-:Y:S01]  /*9900*/  UMOV UR6, UR38 ;  /* 0x0000002600067c82 */ /* 0x000fe20008000000 */
[----:B------:R-:W-:Y:S01]  /*9910*/  IMAD.MOV.U32 R12, RZ, RZ, R5 ;  /* 0x000000ffff0c7224 */ /* 0x000fe200078e0005 */
[----:B------:R-:W-:Y:S01]  /*9920*/  UMOV UR4, UR36 ;  /* 0x0000002400047c82 */ /* 0x000fe20008000000 */
[----:B------:R-:W-:Y:S01]  /*9930*/  ULDC UR58, c[0x0][0x9e4] ;  /* 0x00027900003a7ab9 */ /* 0x000fe20000000800 */
[----:B------:R-:W-:-:S05]  /*9940*/  ULDC UR59, c[0x0][0x288] ;  /* 0x0000a200003b7ab9 */ /* 0x000fca0000000800 */
.L_x_1174:
        /* <DEDUP_REMOVED lines=8> */
.L_x_1158:
[----:B------:R-:W-:Y:S01]  /*99d0*/  ULEA UR5, UR36, UR37, 0x3 ;  /* 0x0000002524057291 */ /* 0x000fe2000f8e183f */
[----:B------:R-:W-:-:S05]  /*99e0*/  IMAD.U32 R0, RZ, RZ, UR38 ;  /* 0x00000026ff007e24 */ /* 0x000fca000f8e00ff */
[----:B------:R-:W-:-:S04]  /*99f0*/  SHF.L.U32 R0, R0, 0x1f, RZ ;  /* 0x0000001f00007819 */ /* 0x000fc800000006ff */
[----:B------:R0:W1:Y:S01]  /*9a00*/  SYNCS.PHASECHK.TRANS64.TRYWAIT P1, [UR5+0x30830], R0 ;  /* 0x03083000ff0075a7 */ /* 0x0000620008020145 */
[----:B------:R-:W-:Y:S05]  /*9a10*/  @!P0 BRA `(.L_x_1159) ;  /* 0x0000000000048947 */ /* 0x000fea0003800000 */
[----:B------:R-:W-:Y:S01]  /*9a20*/  BPT.TRAP 0x1 ;  /* 0x000000040000795c */ /* 0x000fe20000300000 */
.L_x_1159:
[----:B-1----:R-:W-:Y:S05]  /*9a30*/  @P1 BRA `(.L_x_1160) ;  /* 0x0000000000081947 */ /* 0x002fea0003800000 */
[----:B------:R-:W1:Y:S02]  /*9a40*/  SYNCS.PHASECHK.TRANS64.TRYWAIT P1, [UR5+0x30830], R0 ;  /* 0x03083000ff0075a7 */ /* 0x000e640008020145 */
[----:B-1----:R-:W-:Y:S05]  /*9a50*/  @!P1 BRA `(.L_x_1161) ;  /* 0x000000b800549947 */ /* 0x002fea0003800000 */
.L_x_1160:
        /* <DEDUP_REMOVED lines=163> */
.L_x_1162:
[----:B------:R-:W-:Y:S01]  /*a490*/  ULEA UR5, UR4, UR37, 0x3 ;  /* 0x0000002504057291 */ /* 0x000fe2000f8e183f */
[----:B01----:R-:W-:-:S05]  /*a4a0*/  IMAD.U32 R0, RZ, RZ, UR6 ;  /* 0x00000006ff007e24 */ /* 0x003fca000f8e00ff */
[----:B------:R-:W-:-:S04]  /*a4b0*/  SHF.L.U32 R0, R0, 0x1f, RZ ;  /* 0x0000001f00007819 */ /* 0x000fc800000006ff */
[----:B------:R0:W1:Y:S01]  /*a4c0*/  SYNCS.PHASECHK.TRANS64.TRYWAIT P1, [UR5+0x30850], R0 ;  /* 0x03085000ff0075a7 */ /* 0x0000620008020145 */
[----:B------:R-:W-:Y:S05]  /*a4d0*/  @!P0 BRA `(.L_x_1163) ;  /* 0x0000000000048947 */ /* 0x000fea0003800000 */
[----:B------:R-:W-:Y:S01]  /*a4e0*/  BPT.TRAP 0x1 ;  /* 0x000000040000795c */ /* 0x000fe20000300000 */
.L_x_1163:
[----:B-1----:R-:W-:Y:S05]  /*a4f0*/  @P1 BRA `(.L_x_1164) ;  /* 0x0000000000081947 */ /* 0x002fea0003800000 */
[----:B------:R-:W1:Y:S02]  /*a500*/  SYNCS.PHASECHK.TRANS64.TRYWAIT P1, [UR5+0x30850], R0 ;  /* 0x03085000ff0075a7 */ /* 0x000e640008020145 */
[----:B-1----:R-:W-:Y:S05]  /*a510*/  @!P1 BRA `(.L_x_1165) ;  /* 0x000000ac00bc9947 */ /* 0x002fea0003800000 */
.L_x_1164:
        /* <DEDUP_REMOVED lines=9> */
[----:B------:R-:W-:Y:S01]  /*a5b0*/  IMAD R5, R10, -0x60, RZ ;  /* 0xffffffa00a057824 */ /* 0x000fe200078e02ff */
[----:B------:R-:W-:Y:S01]  /*a5c0*/  ULDC UR15, c[0x0][0x9dc] ;  /* 0x00027700000f7ab9 */ /* 0x000fe20000000800 */
[----:B01----:R-:W-:Y:S01]  /*a5d0*/  IMAD.U32 R0, RZ, RZ, UR7 ;  /* 0x00000007ff007e24 */ /* 0x003fe2000f8e00ff */
[----:B------:R-:W-:Y:S01]  /*a5e0*/  ULOP3.LUT UR6, UR6, 0x3000000, URZ, 0xfc, !UPT ;  /* 0x0300000006067892 */ /* 0x000fe2000f8efc3f */
[----:B------:R-:W-:-:S03]  /*a5f0*/  ULDC UR14, c[0x0][0x9e0] ;  /* 0x00027800000e7ab9 */ /* 0x000fc60000000800 */
[----:B------:R-:W-:-:S07]  /*a600*/  UIMAD UR4, UR4, 0x900, UR6 ;  /* 0x00000900040478a4 */ /* 0x000fce000f8e0206 */
[----:B------:R-:W-:Y:S02]  /*a610*/  UMOV UR10, UR4 ;  /* 0x00000004000a7c82 */ /* 0x000fe40008000000 */
[----:B------:R-:W-:Y:S01]  /*a620*/  HGMMA.64x192x16.F32 R24, R188, gdesc[UR8].tnspB, R24, gsb0 ;  /* 0x42e00008bc187df0 */ /* 0x000fe20008000818 */
[----:B------:R-:W-:Y:S01]  /*a630*/  UIADD3 UR10, UR4, 0x80, URZ ;  /* 0x00000080040a7890 */ /* 0x000fe2000fffe03f */
[----:B------:R-:W-:Y:S01]  /*a640*/  UMOV UR11, 0x40000040 ;  /* 0x40000040000b7882 */ /* 0x000fe20000000000 */
[----:B--2---:R-:W-:-:S13]  /*a650*/  LOP3.LUT P3, RZ, R206, 0x7f, RZ, 0xc0, !PT ;  /* 0x0000007fceff7812 */ /* 0x004fda000786c0ff */
[----:B------:R-:W-:-:S05]  /*a660*/  @!P3 LEA R0, R0, UR37, 0x3 ;  /* 0x000000250000bc11 */ /* 0x000fca000f8e18ff */
[----:B------:R-:W-:-:S05]  /*a670*/  @!P3 VIADD R0, R0, 0x30840 ;  /* 0x000308400000b836 */ /* 0x000fca0000000000 */
[----:B------:R-:W-:Y:S01]  /*a680*/  @!P3 PRMT R0, RZ, 0x654, R0 ;  /* 0x00000654ff00b816 */ /* 0x000fe20000000000 */
        /* <DEDUP_REMOVED lines=19> */
[----:B------:R-:W-:Y:S02]  /*a7c0*/  UMOV UR11, 0x40000040 ;  /* 0x40000040000b7882 */ /* 0x000fe40000000000 */
[----:B------:R-:W-:Y:S02]  /*a7d0*/  @UP0 ULDC UR4, c[0x0][0x44c] ;  /* 0x0001130000040ab9 */ /* 0x000fe40000000800 */
[----:B------:R-:W-:Y:S01]  /*a7e0*/  @P1 IMAD.HI.U32 R2, R4, UR4, RZ ;  /* 0x0000000404021c27 */ /* 0x000fe2000f8e00ff */
[----:B------:R-:W-:Y:S01]  /*a7f0*/  @UP0 ULDC UR4, c[0x0][0x450] ;  /* 0x0001140000040ab9 */ /* 0x000fe20000000800 */
[----:B------:R-:W-:-:S03]  /*a800*/  PLOP3.LUT P1, PT, PT, PT, UP1, 0x40, 0x0 ;  /* 0x000000000000781c */ /* 0x000fc60003f2e818 */
[----:B------:R-:W-:Y:S01]  /*a810*/  @P2 SHF.R.U32.HI R4, RZ, UR4, R2 ;  /* 0x00000004ff042c19 */ /* 0x000fe20008011602 */
[----:B------:R-:W-:Y:S01]  /*a820*/  VIADD R2, R5, 0x1 ;  /* 0x0000000105027836 */ /* 0x000fe20000000000 */
[----:B------:R-:W-:-:S03]  /*a830*/  ULOP3.LUT UR4, URZ, UR15, URZ, 0x33, !UPT ;  /* 0x0000000f3f047292 */ /* 0x000fc6000f8e333f */
[----:B------:R-:W0:Y:S01]  /*a840*/  SHFL.IDX PT, R13, R4, RZ, 0x1c1f ;  /* 0x001c1fff040d7589 */ /* 0x000e2200000e0000 */
[----:B------:R-:W-:-:S05]  /*a850*/  IMAD R3, R17, -0x2, R2 ;  /* 0xfffffffe11037824 */ /* 0x000fca00078e0202 */
[----:B------:R-:W-:-:S05]  /*a860*/  IADD3 R14, R3, -UR59, R16 ;  /* 0x8000003b030e7c10 */ /* 0x000fca000fffe010 */
[C---:B------:R-:W-:Y:S02]  /*a870*/  VIADD R2, R14.reuse, UR14 ;  /* 0x0000000e0e027c36 */ /* 0x040fe40008000000 */
[----:B------:R-:W-:Y:S02]  /*a880*/  VIADD R14, R14, UR4 ;  /* 0x000000040e0e7c36 */ /* 0x000fe40008000000 */
[----:B0-----:R-:W-:Y:S01]  /*a890*/  IMAD.IADD R20, R2, 0x1, R13 ;  /* 0x0000000102147824 */ /* 0x001fe200078e020d */
[----:B------:R-:W-:Y:S02]  /*a8a0*/  WARPGROUP.DEPBAR.LE gsb0, 0x0 ;  /* 0x00008000000079c5 */ /* 0x000fe40000010000 */
[----:B------:R-:W-:-:S06]  /*a8b0*/  WARPGROUP.ARRIVE ;  /* 0x00000000000079c5 */ /* 0x000fcc0000000000 */
[----:B------:R-:W-:Y:S03]  /*a8c0*/  HGMMA.64x192x16.F32 R24, R168, gdesc[UR8].tnspB, R24, gsb0 ;  /* 0x42e00008a8187df0 */ /* 0x000fe60008000818 */
[----:B------:R-:W-:Y:S02]  /*a8d0*/  WARPGROUP.DEPBAR.LE gsb0, 0x0 ;  /* 0x00008000000079c5 */ /* 0x000fe40000010000 */
[----:B------:R0:W-:Y:S01]  /*a8e0*/  @!P3 SYNCS.ARRIVE.TRANS64.RED.A1T0 RZ, [R0+URZ], RZ ;  /* 0x000000ff00ffb9a7 */ /* 0x0001e2000810043f */
[----:B------:R-:W-:Y:S02]  /*a8f0*/  IMAD.IADD R168, R14, 0x1, R13 ;  /* 0x000000010ea87824 */ /* 0x000fe400078e020d */
[----:B0-----:R-:W-:Y:S01]  /*a900*/  VIADD R0, R3, 0xffffffff ;  /* 0xffffffff03007836 */ /* 0x001fe20000000000 */
[----:B------:R-:W-:Y:S06]  /*a910*/  @P1 BRA `(.L_x_1166) ;  /* 0x0000000000541947 */ /* 0x000fec0003800000 */
[----:B------:R-:W-:Y:S01]  /*a920*/  IADD3 R3, R16, -UR59, R13 ;  /* 0x8000003b10037c10 */ /* 0x000fe2000fffe00d */
        /* <DEDUP_REMOVED lines=11> */
.L_x_1168:
[----:B------:R-:W-:-:S05]  /*a9e0*/  IMAD.U32 R13, RZ, RZ, UR58 ;  /* 0x0000003aff0d7e24 */ /* 0x000fca000f8e00ff */
[----:B------:R-:W-:-:S13]  /*a9f0*/  ISETP.NE.AND P1, PT, R13, 0x1, PT ;  /* 0x000000010d00780c */ /* 0x000fda0003f25270 */
[----:B------:R-:W0:Y:S02]  /*aa00*/  @P1 LDC.64 R170, c[0x0][0x9e8] ;  /* 0x00027a00ffaa1b82 */ /* 0x000e240000000a00 */
[----:B0-----:R-:W-:-:S05]  /*aa10*/  @P1 IMAD.HI.U32 R170, R3, R170, RZ ;  /* 0x000000aa03aa1227 */ /* 0x001fca00078e00ff */
[----:B------:R-:W-:-:S07]  /*aa20*/  @P1 SHF.R.U32.HI R3, RZ, R171, R170 ;  /* 0x000000abff031219 */ /* 0x000fce00000116aa */
.L_x_1169:
[----:B------:R-:W-:Y:S05]  /*aa30*/  BSYNC B0 ;  /* 0x0000000000007941 */ /* 0x000fea0003800000 */
.L_x_1167:
[----:B------:R-:W-:-:S05]  /*aa40*/  IMAD R3, R3, R13, R0 ;  /* 0x0000000d03037224 */ /* 0x000fca00078e0200 */
[----:B------:R-:W-:Y:S02]  /*aa50*/  VIADDMNMX R20, R3, R13, R20, PT ;  /* 0x0000000d03147246 */ /* 0x000fe40003800114 */
[----:B------:R-:W-:-:S07]  /*aa60*/  VIMNMX R168, R168, R3, !PT ;  /* 0x00000003a8a87248 */ /* 0x000fce0007fe0100 */
.L_x_1166:
        /* <DEDUP_REMOVED lines=132> */
.L_x_1172:
[----:B------:R-:W-:-:S05]  /*b2b0*/  IMAD.U32 R20, RZ, RZ, UR58 ;  /* 0x0000003aff147e24 */ /* 0x000fca000f8e00ff */
[----:B------:R-:W-:-:S13]  /*b2c0*/  ISETP.NE.AND P6, PT, R20, 0x1, PT ;  /* 0x000000011400780c */ /* 0x000fda0003fc5270 */
[----:B------:R-:W0:Y:S02]  /*b2d0*/  @P6 LDC.64 R4, c[0x0][0x9e8] ;  /* 0x00027a00ff046b82 */ /* 0x000e240000000a00 */
[----:B0-----:R-:W-:-:S05]  /*b2e0*/  @P6 IMAD.HI.U32 R4, R183, R4, RZ ;  /* 0x00000004b7046227 */ /* 0x001fca00078e00ff */
[----:B------:R-:W-:-:S07]  /*b2f0*/  @P6 SHF.R.U32.HI R183, RZ, R5, R4 ;  /* 0x00000005ffb76219 */ /* 0x000fce0000011604 */
.L_x_1173:
[----:B------:R-:W-:Y:S05]  /*b300*/  BSYNC B0 ;  /* 0x0000000000007941 */ /* 0x000fea0003800000 */
.L_x_1171:
[----:B------:R-:W-:-:S05]  /*b310*/  IMAD R183, R183, R20, R0 ;  /* 0x00000014b7b77224 */ /* 0x000fca00078e0200 */
[----:B------:R-:W-:Y:S02]  /*b320*/  VIADDMNMX R2, R183, R20, R2, PT ;  /* 0x00000014b7027246 */ /* 0x000fe40003800102 */
[----:B------:R-:W-:-:S07]  /*b330*/  VIMNMX R14, R14, R183, !PT ;  /* 0x000000b70e0e7248 */ /* 0x000fce0007fe0100 */
.L_x_1170:
        /* <DEDUP_REMOVED lines=90> */
[----:B------:R-:W-:Y:S02]  /*b8e0*/  ISETP.LT.OR P5, PT, R2, 0x59, P5 ;  /* 0x000000590200780c */ /* 0x000fe40002fa1670 */
[----:B------:R-:W-:Y:S02]  /*b8f0*/  ISETP.GT.AND P1, PT, R14, 0x39, !P1 ;  /* 0x000000390e00780c */ /* 0x000fe40004f24270 */
[----:B------:R-:W-:Y:S02]  /*b900*/  FSEL R163, R163, -INF , !P4 ;  /* 0xff800000a3a37808 */ /* 0x000fe40006000000 */
[----:B------:R-:W-:-:S04]  /*b910*/  ISETP.LT.OR P1, PT, R2, 0x3a, P1 ;  /* 0x0000003a0200780c */ /* 0x000fc80000f21670 */
[----:B------:R-:W-:Y:S02]  /*b920*/  FSEL R151, R151, -INF , !P1 ;  /* 0xff80000097977808 */ /* 0x000fe40004800000 */
[----:B------:R-:W-:-:S04]  /*b930*/  ISETP.NE.AND P1, PT, R184, RZ, PT ;  /* 0x000000ffb800720c */ /* 0x000fc80003f25270 */
[----:B------:R-:W-:-:S04]  /*b940*/  ISETP.GT.AND P1, PT, R14, 0x40, !P1 ;  /* 0x000000400e00780c */ /* 0x000fc80004f24270 */
[----:B------:R-:W-:-:S04]  /*b950*/  ISETP.LT.OR P1, PT, R2, 0x41, P1 ;  /* 0x000000410200780c */ /* 0x000fc80000f21670 */
[----:B------:R-:W-:Y:S02]  /*b960*/  FSEL R123, R154, -INF , !P1 ;  /* 0xff8000009a7b7808 */ /* 0x000fe40004800000 */
[----:B------:R-:W-:-:S04]  /*b970*/  ISETP.NE.AND P1, PT, R152, RZ, PT ;  /* 0x000000ff9800720c */ /* 0x000fc80003f25270 */
[----:B------:R-:W-:-:S04]  /*b980*/  ISETP.GT.AND P1, PT, R14, 0x41, !P1 ;  /* 0x000000410e00780c */ /* 0x000fc80004f24270 */
[----:B------:R-:W-:-:S04]  /*b990*/  ISETP.LT.OR P1, PT, R2, 0x42, P1 ;  /* 0x000000420200780c */ /* 0x000fc80000f21670 */
[----:B------:R-:W-:Y:S02]  /*b9a0*/  FSEL R155, R155, -INF , !P1 ;  /* 0xff8000009b9b7808 */ /* 0x000fe40004800000 */
[----:B------:R-:W-:-:S04]  /*b9b0*/  ISETP.GT.AND P1, PT, R14, 0x48, !P2 ;  /* 0x000000480e00780c */ /* 0x000fc80005724270 */
[----:B------:R-:W-:-:S04]  /*b9c0*/  ISETP.LT.OR P1, PT, R2, 0x49, P1 ;  /* 0x000000490200780c */ /* 0x000fc80000f21670 */
[----:B------:R-:W-:Y:S02]  /*b9d0*/  FSEL R143, R158, -INF , !P1 ;  /* 0xff8000009e8f7808 */ /* 0x000fe40004800000 */
[----:B------:R-:W-:Y:S02]  /*b9e0*/  ISETP.GT.AND P1, PT, R14, 0x49, !P6 ;  /* 0x000000490e00780c */ /* 0x000fe40007724270 */
[----:B------:R-:W-:Y:S02]  /*b9f0*/  ISETP.NE.AND P6, PT, R124, RZ, PT ;  /* 0x000000ff7c00720c */ /* 0x000fe40003fc5270 */
[----:B------:R-:W-:Y:S02]  /*ba00*/  ISETP.LT.OR P1, PT, R2, 0x4a, P1 ;  /* 0x0000004a0200780c */ /* 0x000fe40000f21670 */
[----:B-1----:R-:W-:Y:S02]  /*ba10*/  FMNMX.FTZ R124, R4, R5, !PT ;  /* 0x00000005047c7209 */ /* 0x002fe40007810000 */
[----:B------:R-:W-:-:S02]  /*ba20*/  FSEL R159, R159, -INF , !P1 ;  /* 0xff8000009f9f7808 */ /* 0x000fc40004800000 */
[----:B------:R-:W-:Y:S01]  /*ba30*/  ISETP.GT.AND P1, PT, R14, RZ, !P6 ;  /* 0x000000ff0e00720c */ /* 0x000fe20007724270 */
[----:B------:R-:W1:Y:S01]  /*ba40*/  SHFL.BFLY PT, R5, R124, 0x1, 0x1f ;  /* 0x0c201f007c057f89 */ /* 0x000e6200000e0000 */
[----:B------:R-:W-:Y:S02]  /*ba50*/  ISETP.NE.AND P6, PT, R120, RZ, PT ;  /* 0x000000ff7800720c */ /* 0x000fe40003fc5270 */
[----:B------:R-:W-:Y:S02]  /*ba60*/  ISETP.LT.OR P1, PT, R2, 0x1, P1 ;  /* 0x000000010200780c */ /* 0x000fe40000f21670 */
[----:B------:R-:W-:Y:S02]  /*ba70*/  ISETP.GT.AND P2, PT, R14, 0x59, !P6 ;  /* 0x000000590e00780c */ /* 0x000fe40007744270 */
[----:B------:R-:W-:Y:S02]  /*ba80*/  FSEL R122, R122, -INF , !P1 ;  /* 0xff8000007a7a7808 */ /* 0x000fe40004800000 */
[----:B------:R-:W-:-:S02]  /*ba90*/  ISETP.LT.OR P2, PT, R2, 0x5a, P2 ;  /* 0x0000005a0200780c */ /* 0x000fc40001741670 */
[----:B------:R-:W-:Y:S02]  /*baa0*/  FMNMX.FTZ R4, R122, R11, !PT ;  /* 0x0000000b7a047209 */ /* 0x000fe40007810000 */
[----:B------:R-:W-:Y:S02]  /*bab0*/  FSEL R167, R167, -INF , !P2 ;  /* 0xff800000a7a77808 */ /* 0x000fe40005000000 */
[----:B------:R-:W-:Y:S02]  /*bac0*/  FMNMX.FTZ R4, R213, R4, !PT ;  /* 0x00000004d5047209 */ /* 0x000fe40007810000 */
[----:B------:R-:W-:Y:S02]  /*bad0*/  LOP3.LUT P6, RZ, R206, 0x7f, RZ, 0xc0, !PT ;  /* 0x0000007fceff7812 */ /* 0x000fe400078cc0ff */
[----:B------:R-:W-:-:S04]  /*bae0*/  FMNMX.FTZ R4, R183, R4, !PT ;  /* 0x00000004b7047209 */ /* 0x000fc80007810000 */
[----:B------:R-:W-:Y:S02]  /*baf0*/  FMNMX.FTZ R4, R211, R4, !PT ;  /* 0x00000004d3047209 */ /* 0x000fe40007810000 */
[----:B-1----:R-:W-:Y:S02]  /*bb00*/  FMNMX.FTZ R5, R124, R5, !PT ;  /* 0x000000057c057209 */ /* 0x002fe40007810000 */
[----:B------:R-:W-:Y:S02]  /*bb10*/  FMNMX.FTZ R4, R187, R4, !PT ;  /* 0x00000004bb047209 */ /* 0x000fe40007810000 */
[C---:B------:R-:W-:Y:S01]  /*bb20*/  FSETP.NEU.FTZ.AND P1, PT, R5.reuse, -INF , PT ;  /* 0xff8000000500780b */ /* 0x040fe20003f3d000 */
[----:B0-----:R-:W-:Y:S01]  /*bb30*/  FMUL.FTZ R20, R5, R0 ;  /* 0x0000000005147220 */ /* 0x001fe20000410000 */
[----:B------:R-:W-:-:S04]  /*bb40*/  FMNMX.FTZ R4, R209, R4, !PT ;  /* 0x00000004d1047209 */ /* 0x000fc80007810000 */
[----:B------:R-:W-:Y:S02]  /*bb50*/  FMNMX.FTZ R4, R185, R4, !PT ;  /* 0x00000004b9047209 */ /* 0x000fe40007810000 */
[----:B------:R-:W-:Y:S02]  /*bb60*/  FSEL R20, R20, RZ, P1 ;  /* 0x000000ff14147208 */ /* 0x000fe40000800000 */
[----:B------:R-:W-:-:S03]  /*bb70*/  FMNMX.FTZ R4, R207, R4, !PT ;  /* 0x00000004cf047209 */ /* 0x000fc60007810000 */
        /* <DEDUP_REMOVED lines=11> */
[-CC-:B------:R-:W-:Y:S01]  /*bc30*/  FFMA.FTZ R141, R145, R0.reuse, -R20.reuse ;  /* 0x00000000918d7223 */ /* 0x180fe20000010814 */
[----:B------:R-:W-:Y:S01]  /*bc40*/  FSEL R145, R5, RZ, P1 ;  /* 0x000000ff05917208 */ /* 0x000fe20000800000 */
[--C-:B------:R-:W-:Y:S01]  /*bc50*/  FFMA.FTZ R215, R215, R0, -R20.reuse ;  /* 0x00000000d7d77223 */ /* 0x100fe20000010814 */
[----:B------:R-:W-:Y:S01]  /*bc60*/  FMNMX.FTZ R4, R189, R4, !PT ;  /* 0x00000004bd047209 */ /* 0x000fe20007810000 */
[----:B------:R-:W-:Y:S01]  /*bc70*/  FFMA.FTZ R190, R171, R0, -R20 ;  /* 0x00000000abbe7223 */ /* 0x000fe20000010814 */
[----:B------:R-:W-:Y:S01]  /*bc80*/  MUFU.EX2 R188, R188 ;  /* 0x000000bc00bc7308 */ /* 0x000fe20000000800 */
[----:B------:R-:W-:Y:S01]  /*bc90*/  FADD.FTZ R145, -R145, R12 ;  /* 0x0000000c91917221 */ /* 0x000fe20000010100 */
[----:B------:R-:W-:Y:S01]  /*bca0*/  FMNMX.FTZ R4, R131, R4, !PT ;  /* 0x0000000483047209 */ /* 0x000fe20007810000 */
[-CC-:B------:R-:W-:Y:S01]  /*bcb0*/  FFMA.FTZ R171, R177, R0.reuse, -R20.reuse ;  /* 0x00000000b1ab7223 */ /* 0x180fe20000010814 */
[-CC-:B------:R-:W-:Y:S01]  /*bcc0*/  FFMA.FTZ R186, R179, R0.reuse, -R20.reuse ;  /* 0x00000000b3ba7223 */ /* 0x180fe20000010814 */
[----:B------:R-:W-:Y:S01]  /*bcd0*/  FMUL.FTZ R2, R145, R0 ;  /* 0x0000000091027220 */ /* 0x000fe20000410000 */
[----:B------:R-:W-:Y:S01]  /*bce0*/  FMNMX.FTZ R4, R147, R4, !PT ;  /* 0x0000000493047209 */ /* 0x000fe20007810000 */
[-CC-:B------:R-:W-:Y:S01]  /*bcf0*/  FFMA.FTZ R178, R13, R0.reuse, -R20.reuse ;  /* 0x000000000db27223 */ /* 0x180fe20000010814 */
[----:B------:R-:W-:Y:S01]  /*bd00*/  MUFU.EX2 R215, R215 ;  /* 0x000000d700d77308 */ /* 0x000fe20000000800 */
[--C-:B------:R-:W-:Y:S01]  /*bd10*/  FFMA.FTZ R133, R133, R0, -R20.reuse ;  /* 0x0000000085857223 */ /* 0x100fe20000010814 */
[----:B------:R-:W-:Y:S01]  /*bd20*/  FMNMX.FTZ R4, R127, R4, !PT ;  /* 0x000000047f047209 */ /* 0x000fe20007810000 */
[-CC-:B------:R-:W-:Y:S01]  /*bd30*/  FFMA.FTZ R13, R149, R0.reuse, -R20.reuse ;  /* 0x00000000950d7223 */ /* 0x180fe20000010814 */
[-CC-:B------:R-:W-:Y:S01]  /*bd40*/  FFMA.FTZ R172, R15, R0.reuse, -R20.reuse ;  /* 0x000000000fac7223 */ /* 0x180fe20000010814 */
[--C-:B------:R-:W-:Y:S01]  /*bd50*/  FFMA.FTZ R174, R21, R0, -R20.reuse ;  /* 0x0000000015ae7223 */ /* 0x100fe20000010814 */
[----:B------:R-:W-:Y:S01]  /*bd60*/  FMNMX.FTZ R4, R151, R4, !PT ;  /* 0x0000000497047209 */ /* 0x000fe20007810000 */
[-CC-:B------:R-:W-:Y:S01]  /*bd70*/  FFMA.FTZ R168, R121, R0.reuse, -R20.reuse ;  /* 0x0000000079a87223 */ /* 0x180fe20000010814 */
[----:B------:R-:W0:Y:S01]  /*bd80*/  MUFU.EX2 R2, R2 ;  /* 0x0000000200027308 */ /* 0x000e220000000800 */
[--C-:B------:R-:W-:Y:S01]  /*bd90*/  FFMA.FTZ R170, R125, R0, -R20.reuse ;  /* 0x000000007daa7223 */ /* 0x100fe20000010814 */
[----:B------:R-:W-:Y:S01]  /*bda0*/  FMNMX.FTZ R4, R123, R4, !PT ;  /* 0x000000047b047209 */ /* 0x000fe20007810000 */
[-CC-:B------:R-:W-:Y:S01]  /*bdb0*/  FFMA.FTZ R180, R181, R0.reuse, -R20.reuse ;  /* 0x00000000b5b47223 */ /* 0x180fe20000010814 */
[-CC-:B------:R-:W-:Y:S01]  /*bdc0*/  FFMA.FTZ R137, R137, R0.reuse, -R20.reuse ;  /* 0x0000000089897223 */ /* 0x180fe20000010814 */
[--C-:B------:R-:W-:Y:S01]  /*bdd0*/  FFMA.FTZ R15, R153, R0, -R20.reuse ;  /* 0x00000000990f7223 */ /* 0x100fe20000010814 */
[----:B------:R-:W-:Y:S01]  /*bde0*/  FMNMX.FTZ R4, R155, R4, !PT ;  /* 0x000000049b047209 */ /* 0x000fe20007810000 */
[-CC-:B------:R-:W-:Y:S01]  /*bdf0*/  FFMA.FTZ R21, R157, R0.reuse, -R20.reuse ;  /* 0x000000009d157223 */ /* 0x180fe20000010814 */
[----:B------:R-:W1:Y:S01]  /*be00*/  MUFU.EX2 R190, R190 ;  /* 0x000000be00be7308 */ /* 0x000e620000000800 */
[--C-:B------:R-:W-:Y:S01]  /*be10*/  FFMA.FTZ R121, R161, R0, -R20.reuse ;  /* 0x00000000a1797223 */ /* 0x100fe20000010814 */
[----:B------:R-:W-:Y:S01]  /*be20*/  FMNMX.FTZ R4, R143, R4, !PT ;  /* 0x000000048f047209 */ /* 0x000fe20007810000 */
[----:B------:R-:W-:-:S03]  /*be30*/  FFMA.FTZ R125, R165, R0, -R20 ;  /* 0x00000000a57d7223 */ /* 0x000fc60000010814 */
[----:B------:R-:W-:Y:S02]  /*be40*/  FMNMX.FTZ R4, R159, R4, !PT ;  /* 0x000000049f047209 */ /* 0x000fe40007810000 */
[----:B------:R-:W2:Y:S01]  /*be50*/  MUFU.EX2 R169, R169 ;  /* 0x000000a900a97308 */ /* 0x000ea20000000800 */
[----:B0-----:R-:W-:Y:S01]  /*be60*/  FFMA.FTZ R9, R2, R9, R215 ;  /* 0x0000000902097223 */ /* 0x001fe200000100d7 */
[----:B------:R-:W-:-:S03]  /*be70*/  FMNMX.FTZ R4, R173, R4, !PT ;  /* 0x00000004ad047209 */ /* 0x000fc60007810000 */
[----:B------:R-:W-:Y:S01]  /*be80*/  FADD.FTZ R9, R188, R9 ;  /* 0x00000009bc097221 */ /* 0x000fe20000010000 */
[----:B------:R-:W-:Y:S02]  /*be90*/  FMNMX.FTZ R4, R163, R4, !PT ;  /* 0x00000004a3047209 */ /* 0x000fe40007810000 */
[----:B------:R-:W0:Y:S01]  /*bea0*/  MUFU.EX2 R184, R184 ;  /* 0x000000b800b87308 */ /* 0x000e220000000800 */
[----:B-1----:R-:W-:Y:S01]  /*beb0*/  FADD.FTZ R130, R190, R9 ;  /* 0x00000009be827221 */ /* 0x002fe20000010000 */
[----:B------:R-:W-:Y:S02]  /*bec0*/  FMNMX.FTZ R4, R175, R4, !PT ;  /* 0x00000004af047209 */ /* 0x000fe40007810000 */
[----:B------:R-:W-:Y:S02]  /*bed0*/  F2FP.F16.F32.PACK_AB R188, R188, R215 ;  /* 0x000000d7bcbc723e */ /* 0x000fe400000000ff */
[----:B------:R-:W-:Y:S02]  /*bee0*/  FMNMX.FTZ R4, R167, R4, !PT ;  /* 0x00000004a7047209 */ /* 0x000fe40007810000 */
[----:B------:R-:W1:Y:S01]  /*bef0*/  MUFU.EX2 R171, R171 ;  /* 0x000000ab00ab7308 */ /* 0x000e620000000800 */
[C---:B--2---:R-:W-:Y:S01]  /*bf00*/  FADD.FTZ R9, R169.reuse, R130 ;  /* 0x00000082a9097221 */ /* 0x044fe20000010000 */
[----:B------:R-:W-:Y:S01]  /*bf10*/  F2FP.F16.F32.PACK_AB R190, R169, R190 ;  /* 0x000000bea9be723e */ /* 0x000fe200000000ff */
[----:B------:R-:W2:Y:S05]  /*bf20*/  SHFL.BFLY PT, R3, R4, 0x2, 0x1f ;  /* 0x0c401f0004037f89 */ /* 0x000eaa00000e0000 */
[----:B------:R-:W3:Y:S01]  /*bf30*/  MUFU.EX2 R186, R186 ;  /* 0x000000ba00ba7308 */ /* 0x000ee20000000800 */
[----:B0-----:R-:W-:-:S07]  /*bf40*/  FADD.FTZ R130, R184, R9 ;  /* 0x00000009b8827221 */ /* 0x001fce0000010000 */
[----:B------:R-:W0:Y:S01]  /*bf50*/  MUFU.EX2 R133, R133 ;  /* 0x0000008500857308 */ /* 0x000e220000000800 */
[----:B-1----:R-:W-:-:S07]  /*bf60*/  F2FP.F16.F32.PACK_AB R184, R171, R184 ;  /* 0x000000b8abb8723e */ /* 0x002fce00000000ff */
[----:B------:R-:W1:Y:S01]  /*bf70*/  MUFU.EX2 R180, R180 ;  /* 0x000000b400b47308 */ /* 0x000e620000000800 */
[----:B--2---:R-:W-:-:S05]  /*bf80*/  FMNMX.FTZ R3, R4, R3, !PT ;  /* 0x0000000304037209 */ /* 0x004fca0007810000 */
[----:B------:R-:W2:Y:S02]  /*bf90*/  SHFL.BFLY PT, R4, R3, 0x1, 0x1f ;  /* 0x0c201f0003047f89 */ /* 0x000ea400000e0000 */
[----:B------:R-:W-:Y:S08]  /*bfa0*/  MUFU.EX2 R137, R137 ;  /* 0x0000008900897308 */ /* 0x000ff00000000800 */
[----:B------:R-:W-:Y:S08]  /*bfb0*/  MUFU.EX2 R182, R182 ;  /* 0x000000b600b67308 */ /* 0x000ff00000000800 */
[----:B------:R-:W-:Y:S01]  /*bfc0*/  MUFU.EX2 R129, R129 ;  /* 0x0000008100817308 */ /* 0x000fe20000000800 */
[----:B--2---:R-:W-:-:S07]  /*bfd0*/  FMNMX.FTZ R4, R3, R4, !PT ;  /* 0x0000000403047209 */ /* 0x004fce0007810000 */
[----:B------:R-:W-:Y:S01]  /*bfe0*/  MUFU.EX2 R176, R176 ;  /* 0x000000b000b07308 */ /* 0x000fe20000000800 */
[C---:B------:R-:W-:Y:S01]  /*bff0*/  FSETP.NEU.FTZ.AND P1, PT, R4.reuse, -INF , PT ;  /* 0xff8000000400780b */ /* 0x040fe20003f3d000 */
[----:B------:R-:W-:-:S03]  /*c000*/  FMUL.FTZ R120, R4, R0 ;  /* 0x0000000004787220 */ /* 0x000fc60000410000 */
[----:B------:R-:W-:-:S03]  /*c010*/  FSEL R126, R4, RZ, P1 ;  /* 0x000000ff047e7208 */ /* 0x000fc60000800000 */
[----:B------:R-:W-:Y:S01]  /*c020*/  MUFU.EX2 R141, R141 ;  /* 0x0000008d008d7308 */ /* 0x000fe20000000800 */
[----:B------:R-:W-:Y:S02]  /*c030*/  FSEL R120, R120, RZ, P1 ;  /* 0x000000ff78787208 */ /* 0x000fe40000800000 */
[----:B------:R-:W-:Y:S01]  /*c040*/  ISETP.GT.AND P1, PT, R10, UR61, PT ;  /* 0x0000003d0a007c0c */ /* 0x000fe2000bf24270 */
[----:B------:R-:W-:Y:S01]  /*c050*/  FADD.FTZ R3, -R126, R11 ;  /* 0x0000000b7e037221 */ /* 0x000fe20000010100 */
[----:B------:R-:W-:Y:S01]  /*c060*/  FADD.FTZ R11, R171, R130 ;  /* 0x00000082ab0b7221 */ /* 0x000fe20000010000 */
[-CC-:B------:R-:W-:Y:S01]  /*c070*/  FFMA.FTZ R12, R122, R0.reuse, -R120.reuse ;  /* 0x000000007a0c7223 */ /* 0x180fe20000010878 */
[-CC-:B------:R-:W-:Y:S01]  /*c080*/  FFMA.FTZ R145, R213, R0.reuse, -R120.reuse ;  /* 0x00000000d5917223 */ /* 0x180fe20000010878 */
[-C--:B------:R-:W-:Y:S01]  /*c090*/  FMUL.FTZ R3, R3, R0.reuse ;  /* 0x0000000003037220 */ /* 0x080fe20000410000 */
[-CC-:B------:R-:W-:Y:S01]  /*c0a0*/  FFMA.FTZ R14, R183, R0.reuse, -R120.reuse ;  /* 0x00000000b70e7223 */ /* 0x180fe20000010878 */
[-CC-:B------:R-:W-:Y:S01]  /*c0b0*/  FFMA.FTZ R149, R211, R0.reuse, -R120.reuse ;  /* 0x00000000d3957223 */ /* 0x180fe20000010878 */
[-CC-:B------:R-:W-:Y:S01]  /*c0c0*/  FFMA.FTZ R20, R187, R0.reuse, -R120.reuse ;  /* 0x00000000bb147223 */ /* 0x180fe20000010878 */
[----:B------:R-:W-:Y:S01]  /*c0d0*/  MUFU.EX2 R12, R12 ;  /* 0x0000000c000c7308 */ /* 0x000fe20000000800 */
[-CC-:B------:R-:W-:Y:S01]  /*c0e0*/  FFMA.FTZ R153, R209, R0.reuse, -R120.reuse ;  /* 0x00000000d1997223 */ /* 0x180fe20000010878 */
[-CC-:B------:R-:W-:Y:S01]  /*c0f0*/  FFMA.FTZ R187, R185, R0.reuse, -R120.reuse ;  /* 0x00000000b9bb7223 */ /* 0x180fe20000010878 */
[-CC-:B------:R-:W-:Y:S01]  /*c100*/  FFMA.FTZ R122, R207, R0.reuse, -R120.reuse ;  /* 0x00000000cf7a7223 */ /* 0x180fe20000010878 */
[----:B---3--:R-:W-:Y:S01]  /*c110*/  FADD.FTZ R132, R186, R11 ;  /* 0x0000000bba847221 */ /* 0x008fe20000010000 */
[-CC-:B------:R-:W-:Y:S01]  /*c120*/  FFMA.FTZ R181, R135, R0.reuse, -R120.reuse ;  /* 0x0000000087b57223 */ /* 0x180fe20000010878 */
[-CC-:B------:R-:W-:Y:S01]  /*c130*/  FFMA.FTZ R124, R191, R0.reuse, -R120.reuse ;  /* 0x00000000bf7c7223 */ /* 0x180fe20000010878 */
[-C--:B------:R-:W-:Y:S01]  /*c140*/  FFMA.FTZ R183, R139, R0.reuse, -R120 ;  /* 0x000000008bb77223 */ /* 0x080fe20000010878 */
[----:B------:R-:W2:Y:S01]  /*c150*/  MUFU.EX2 R3, R3 ;  /* 0x0000000300037308 */ /* 0x000ea20000000800 */
[----:B0-----:R-:W-:Y:S01]  /*c160*/  FADD.FTZ R11, R133, R132 ;  /* 0x00000084850b7221 */ /* 0x001fe20000010000 */
[-CC-:B------:R-:W-:Y:S01]  /*c170*/  FFMA.FTZ R189, R189, R0.reuse, -R120.reuse ;  /* 0x00000000bdbd7223 */ /* 0x180fe20000010878 */
[-CC-:B------:R-:W-:Y:S01]  /*c180*/  FFMA.FTZ R177, R131, R0.reuse, -R120.reuse ;  /* 0x0000000083b17223 */ /* 0x180fe20000010878 */
[-CC-:B------:R-:W-:Y:S01]  /*c190*/  FFMA.FTZ R128, R147, R0.reuse, -R120.reuse ;  /* 0x0000000093807223 */ /* 0x180fe20000010878 */
[----:B-1----:R-:W-:Y:S01]  /*c1a0*/  FADD.FTZ R132, R180, R11 ;  /* 0x0000000bb4847221 */ /* 0x002fe20000010000 */
[-CC-:B------:R-:W-:Y:S01]  /*c1b0*/  FFMA.FTZ R179, R127, R0.reuse, -R120.reuse ;  /* 0x000000007fb37223 */ /* 0x180fe20000010878 */
[----:B------:R-:W-:Y:S01]  /*c1c0*/  IMAD.U32 R127, RZ, RZ, UR5 ;  /* 0x00000005ff7f7e24 */ /* 0x000fe2000f8e00ff */
[----:B------:R-:W0:Y:S01]  /*c1d0*/  MUFU.EX2 R145, R145 ;  /* 0x0000009100917308 */ /* 0x000e220000000800 */
[-CC-:B------:R-:W-:Y:S01]  /*c1e0*/  FFMA.FTZ R11, R123, R0.reuse, -R120.reuse ;  /* 0x000000007b0b7223 */ /* 0x180fe20000010878 */
[----:B------:R-:W-:Y:S01]  /*c1f0*/  FFMA.FTZ R155, R155, R0, -R120 ;  /* 0x000000009b9b7223 */ /* 0x000fe20000010878 */
[----:B------:R-:W-:-:S02]  /*c200*/  @!P6 VIADD R123, R127, 0x30860 ;  /* 0x000308607f7be836 */ /* 0x000fc40000000000 */
[-CC-:B------:R-:W-:Y:S01]  /*c210*/  FFMA.FTZ R143, R143, R0.reuse, -R120.reuse ;  /* 0x000000008f8f7223 */ /* 0x180fe20000010878 */
[-CC-:B------:R-:W-:Y:S01]  /*c220*/  FFMA.FTZ R159, R159, R0.reuse, -R120.reuse ;  /* 0x000000009f9f7223 */ /* 0x180fe20000010878 */
[-CC-:B------:R-:W-:Y:S01]  /*c230*/  FFMA.FTZ R173, R173, R0.reuse, -R120.reuse ;  /* 0x00000000adad7223 */ /* 0x180fe20000010878 */
[----:B------:R-:W-:Y:S01]  /*c240*/  FFMA.FTZ R163, R163, R0, -R120 ;  /* 0x00000000a3a37223 */ /* 0x000fe20000010878 */
[----:B------:R-:W1:Y:S01]  /*c250*/  MUFU.EX2 R14, R14 ;  /* 0x0000000e000e7308 */ /* 0x000e620000000800 */
[----:B--2---:R-:W-:Y:S01]  /*c260*/  FFMA.FTZ R8, R3, R8, R12 ;  /* 0x0000000803087223 */ /* 0x004fe2000001000c */
[----:B------:R-:W-:Y:S01]  /*c270*/  @!P6 PRMT R127, RZ, 0x654, R123 ;  /* 0x00000654ff7fe816 */ /* 0x000fe2000000007b */
[----:B------:R-:W-:Y:S01]  /*c280*/  FFMA.FTZ R175, R175, R0, -R120 ;  /* 0x00000000afaf7223 */ /* 0x000fe20000010878 */
[----:B------:R-:W-:Y:S01]  /*c290*/  F2FP.F16.F32.PACK_AB R186, R133, R186 ;  /* 0x000000ba85ba723e */ /* 0x000fe200000000ff */
[----:B------:R-:W-:Y:S01]  /*c2a0*/  VIADD R10, R10, 0xffffffff ;  /* 0xffffffff0a0a7836 */ /* 0x000fe20000000000 */
[----:B------:R2:W-:Y:S01]  /*c2b0*/  @!P6 SYNCS.ARRIVE.TRANS64.RED.A1T0 RZ, [R127+URZ], RZ ;  /* 0x000000ff7fffe9a7 */ /* 0x0005e2000810043f */
[----:B------:R-:W-:Y:S01]  /*c2c0*/  F2FP.F16.F32.PACK_AB R180, R137, R180 ;  /* 0x000000b489b4723e */ /* 0x000fe200000000ff */
[----:B------:R-:W3:Y:S01]  /*c2d0*/  MUFU.EX2 R149, R149 ;  /* 0x0000009500957308 */ /* 0x000ee20000000800 */
[----:B0-----:R-:W-:Y:S01]  /*c2e0*/  FADD.FTZ R9, R145, R8 ;  /* 0x0000000891097221 */ /* 0x001fe20000010000 */
[-CC-:B------:R-:W-:Y:S01]  /*c2f0*/  FFMA.FTZ R8, R151, R0.reuse, -R120.reuse ;  /* 0x0000000097087223 */ /* 0x180fe20000010878 */
[----:B------:R-:W-:-:S05]  /*c300*/  FFMA.FTZ R120, R167, R0, -R120 ;  /* 0x00000000a7787223 */ /* 0x000fca0000010878 */
[----:B------:R-:W0:Y:S01]  /*c310*/  MUFU.EX2 R20, R20 ;  /* 0x0000001400147308 */ /* 0x000e220000000800 */
[----:B-1----:R-:W-:-:S07]  /*c320*/  FADD.FTZ R130, R14, R9 ;  /* 0x000000090e827221 */ /* 0x002fce0000010000 */
[----:B------:R-:W1:Y:S01]  /*c330*/  MUFU.EX2 R153, R153 ;  /* 0x0000009900997308 */ /* 0x000e620000000800 */
[C---:B---3--:R-:W-:Y:S01]  /*c340*/  FADD.FTZ R9, R149.reuse, R130 ;  /* 0x0000008295097221 */ /* 0x048fe20000010000 */
[----:B------:R-:W-:-:S06]  /*c350*/  F2FP.F16.F32.PACK_AB R191, R149, R14 ;  /* 0x0000000e95bf723e */ /* 0x000fcc00000000ff */
[----:B------:R-:W3:Y:S01]  /*c360*/  MUFU.EX2 R187, R187 ;  /* 0x000000bb00bb7308 */ /* 0x000ee20000000800 */
[----:B0-----:R-:W-:Y:S01]  /*c370*/  FADD.FTZ R130, R20, R9 ;  /* 0x0000000914827221 */ /* 0x001fe20000010000 */
[----:B------:R-:W-:-:S04]  /*c380*/  FADD.FTZ R9, R137, R132 ;  /* 0x0000008489097221 */ /* 0x000fc80000010000 */
[----:B------:R-:W-:Y:S01]  /*c390*/  FADD.FTZ R132, R182, R9 ;  /* 0x00000009b6847221 */ /* 0x000fe20000010000 */
        /* <DEDUP_REMOVED lines=8> */
[----:B---3--:R-:W-:Y:S01]  /*c420*/  FADD.FTZ R9, R187, R130 ;  /* 0x00000082bb097221 */ /* 0x008fe20000010000 */
[----:B------:R-:W-:-:S06]  /*c430*/  FADD.FTZ R123, R141, R132 ;  /* 0x000000848d7b7221 */ /* 0x000fcc0000010000 */
[----:B------:R-:W3:Y:S01]  /*c440*/  MUFU.EX2 R124, R124 ;  /* 0x0000007c007c7308 */ /* 0x000ee20000000800 */
[C---:B0-----:R-:W-:Y:S01]  /*c450*/  FADD.FTZ R130, R122.reuse, R9 ;  /* 0x000000097a827221 */ /* 0x041fe20000010000 */
[----:B------:R-:W-:-:S06]  /*c460*/  F2FP.F16.F32.PACK_AB R187, R122, R187 ;  /* 0x000000bb7abb723e */ /* 0x000fcc00000000ff */
[----:B------:R-:W0:Y:S01]  /*c470*/  MUFU.EX2 R183, R183 ;  /* 0x000000b700b77308 */ /* 0x000e220000000800 */
[----:B-1----:R-:W-:-:S07]  /*c480*/  FADD.FTZ R9, R181, R130 ;  /* 0x00000082b5097221 */ /* 0x002fce0000010000 */
[----:B------:R1:W4:Y:S01]  /*c490*/  MUFU.EX2 R126, R189 ;  /* 0x000000bd007e7308 */ /* 0x0003220000000800 */
[C---:B---3--:R-:W-:Y:S01]  /*c4a0*/  FADD.FTZ R130, R124.reuse, R9 ;  /* 0x000000097c827221 */ /* 0x048fe20000010000 */
[----:B------:R-:W-:-:S06]  /*c4b0*/  F2FP.F16.F32.PACK_AB R181, R124, R181 ;  /* 0x000000b57cb5723e */ /* 0x000fcc00000000ff */
[----:B------:R-:W3:Y:S01]  /*c4c0*/  MUFU.EX2 R177, R177 ;  /* 0x000000b100b17308 */ /* 0x000ee20000000800 */
[----:B0-----:R-:W-:Y:S01]  /*c4d0*/  FADD.FTZ R9, R183, R130 ;  /* 0x00000082b7097221 */ /* 0x001fe20000010000 */
[----:B-1----:R-:W-:Y:S01]  /*c4e0*/  F2FP.F16.F32.PACK_AB R189, R145, R12 ;  /* 0x0000000c91bd723e */ /* 0x002fe200000000ff */
[----:B------:R-:W-:-:S05]  /*c4f0*/  IMAD.MOV.U32 R12, RZ, RZ, R5 ;  /* 0x000000ffff0c7224 */ /* 0x000fca00078e0005 */
[----:B------:R-:W0:Y:S01]  /*c500*/  MUFU.EX2 R128, R128 ;  /* 0x0000008000807308 */ /* 0x000e220000000800 */
[C---:B----4-:R-:W-:Y:S01]  /*c510*/  FADD.FTZ R130, R126.reuse, R9 ;  /* 0x000000097e827221 */ /* 0x050fe20000010000 */
[----:B------:R-:W-:-:S06]  /*c520*/  F2FP.F16.F32.PACK_AB R183, R126, R183 ;  /* 0x000000b77eb7723e */ /* 0x000fcc00000000ff */
[----:B------:R-:W1:Y:S01]  /*c530*/  MUFU.EX2 R178, R178 ;  /* 0x000000b200b27308 */ /* 0x000e620000000800 */
[----:B---3--:R-:W-:-:S07]  /*c540*/  FADD.FTZ R9, R177, R130 ;  /* 0x00000082b1097221 */ /* 0x008fce0000010000 */
[----:B------:R-:W3:Y:S01]  /*c550*/  MUFU.EX2 R179, R179 ;  /* 0x000000b300b37308 */ /* 0x000ee20000000800 */
[C---:B0-----:R-:W-:Y:S01]  /*c560*/  FADD.FTZ R130, R128.reuse, R9 ;  /* 0x0000000980827221 */ /* 0x041fe20000010000 */
[----:B------:R-:W-:-:S06]  /*c570*/  F2FP.F16.F32.PACK_AB R177, R128, R177 ;  /* 0x000000b180b1723e */ /* 0x000fcc00000000ff */
[----:B------:R-:W0:Y:S01]  /*c580*/  MUFU.EX2 R13, R13 ;  /* 0x0000000d000d7308 */ /* 0x000e220000000800 */
[----:B-1----:R-:W-:-:S07]  /*c590*/  FADD.FTZ R132, R178, R123 ;  /* 0x0000007bb2847221 */ /* 0x002fce0000010000 */
[----:B------:R-:W1:Y:S01]  /*c5a0*/  MUFU.EX2 R8, R8 ;  /* 0x0000000800087308 */ /* 0x000e620000000800 */
[----:B---3--:R-:W-:-:S07]  /*c5b0*/  FADD.FTZ R9, R179, R130 ;  /* 0x00000082b3097221 */ /* 0x008fce0000010000 */
[----:B------:R-:W3:Y:S01]  /*c5c0*/  MUFU.EX2 R172, R172 ;  /* 0x000000ac00ac7308 */ /* 0x000ee20000000800 */
[C---:B0-----:R-:W-:Y:S01]  /*c5d0*/  FADD.FTZ R123, R13.reuse, R132 ;  /* 0x000000840d7b7221 */ /* 0x041fe20000010000 */
[----:B------:R-:W-:-:S06]  /*c5e0*/  F2FP.F16.F32.PACK_AB R178, R13, R178 ;  /* 0x000000b20db2723e */ /* 0x000fcc00000000ff */
[----:B------:R-:W0:Y:S01]  /*c5f0*/  MUFU.EX2 R11, R11 ;  /* 0x0000000b000b7308 */ /* 0x000e220000000800 */
[C---:B-1----:R-:W-:Y:S01]  /*c600*/  FADD.FTZ R130, R8.reuse, R9 ;  /* 0x0000000908827221 */ /* 0x042fe20000010000 */
[----:B------:R-:W-:-:S06]  /*c610*/  F2FP.F16.F32.PACK_AB R179, R8, R179 ;  /* 0x000000b308b3723e */ /* 0x000fcc00000000ff */
[----:B------:R-:W1:Y:S01]  /*c620*/  MUFU.EX2 R15, R15 ;  /* 0x0000000f000f7308 */ /* 0x000e620000000800 */
[----:B---3--:R-:W-:-:S07]  /*c630*/  FADD.FTZ R132, R172, R123 ;  /* 0x0000007bac847221 */ /* 0x008fce0000010000 */
[----:B------:R-:W3:Y:S01]  /*c640*/  MUFU.EX2 R155, R155 ;  /* 0x0000009b009b7308 */ /* 0x000ee20000000800 */
[----:B0-----:R-:W-:-:S07]  /*c650*/  FADD.FTZ R130, R11, R130 ;  /* 0x000000820b827221 */ /* 0x001fce0000010000 */
        /* <DEDUP_REMOVED lines=8> */
[----:B-1----:R-:W-:-:S07]  /*c6e0*/  FADD.FTZ R130, R143, R130 ;  /* 0x000000828f827221 */ /* 0x002fce0000010000 */
[----:B------:R-:W1:Y:S01]  /*c6f0*/  MUFU.EX2 R168, R168 ;  /* 0x000000a800a87308 */ /* 0x000e620000000800 */
[C---:B---3--:R-:W-:Y:S01]  /*c700*/  FADD.FTZ R123, R21.reuse, R132 ;  /* 0x00000084157b7221 */ /* 0x048fe20000010000 */
[----:B------:R-:W-:-:S06]  /*c710*/  F2FP.F16.F32.PACK_AB R174, R21, R174 ;  /* 0x000000ae15ae723e */ /* 0x000fcc00000000ff */
[----:B------:R3:W4:Y:S01]  /*c720*/  MUFU.EX2 R169, R173 ;  /* 0x000000ad00a97308 */ /* 0x0007220000000800 */
[----:B0-----:R-:W-:-:S07]  /*c730*/  FADD.FTZ R130, R159, R130 ;  /* 0x000000829f827221 */ /* 0x001fce0000010000 */
[----:B------:R-:W0:Y:S01]  /*c740*/  MUFU.EX2 R121, R121 ;  /* 0x0000007900797308 */ /* 0x000e220000000800 */
[----:B-1----:R-:W-:Y:S01]  /*c750*/  FADD.FTZ R132, R168, R123 ;  /* 0x0000007ba8847221 */ /* 0x002fe20000010000 */
[----:B---3--:R-:W-:Y:S01]  /*c760*/  F2FP.F16.F32.PACK_AB R173, R155, R11 ;  /* 0x0000000b9bad723e */ /* 0x008fe200000000ff */
[----:B------:R-:W-:-:S05]  /*c770*/  IMAD.MOV.U32 R11, RZ, RZ, R4 ;  /* 0x000000ffff0b7224 */ /* 0x000fca00078e0004 */
[----:B------:R-:W1:Y:S01]  /*c780*/  MUFU.EX2 R163, R163 ;  /* 0x000000a300a37308 */ /* 0x000e620000000800 */
[----:B----4-:R-:W-:-:S07]  /*c790*/  FADD.FTZ R130, R169, R130 ;  /* 0x00000082a9827221 */ /* 0x010fce0000010000 */
[----:B------:R-:W3:Y:S01]  /*c7a0*/  MUFU.EX2 R170, R170 ;  /* 0x000000aa00aa7308 */ /* 0x000ee20000000800 */
[C---:B0-----:R-:W-:Y:S01]  /*c7b0*/  FADD.FTZ R9, R121.reuse, R132 ;  /* 0x0000008479097221 */ /* 0x041fe20000010000 */
[----:B------:R-:W-:-:S06]  /*c7c0*/  F2FP.F16.F32.PACK_AB R168, R121, R168 ;  /* 0x000000a879a8723e */ /* 0x000fcc00000000ff */
[----:B------:R0:W4:Y:S01]  /*c7d0*/  MUFU.EX2 R171, R175 ;  /* 0x000000af00ab7308 */ /* 0x0001220000000800 */
[C---:B-1----:R-:W-:Y:S01]  /*c7e0*/  FADD.FTZ R130, R163.reuse, R130 ;  /* 0x00000082a3827221 */ /* 0x042fe20000010000 */
[----:B------:R-:W-:-:S06]  /*c7f0*/  F2FP.F16.F32.PACK_AB R169, R163, R169 ;  /* 0x000000a9a3a9723e */ /* 0x000fcc00000000ff */
[----:B------:R-:W1:Y:S01]  /*c800*/  MUFU.EX2 R125, R125 ;  /* 0x0000007d007d7308 */ /* 0x000e620000000800 */
[----:B---3--:R-:W-:Y:S01]  /*c810*/  FADD.FTZ R132, R170, R9 ;  /* 0x00000009aa847221 */ /* 0x008fe20000010000 */
[----:B0-----:R-:W-:-:S06]  /*c820*/  F2FP.F16.F32.PACK_AB R175, R159, R143 ;  /* 0x0000008f9faf723e */ /* 0x001fcc00000000ff */
[----:B------:R-:W0:Y:S01]  /*c830*/  MUFU.EX2 R120, R120 ;  /* 0x0000007800787308 */ /* 0x000e220000000800 */
[----:B----4-:R-:W-:Y:S01]  /*c840*/  FADD.FTZ R130, R171, R130 ;  /* 0x00000082ab827221 */ /* 0x010fe20000010000 */
[C---:B-1----:R-:W-:Y:S01]  /*c850*/  FADD.FTZ R9, R125.reuse, R132 ;  /* 0x000000847d097221 */ /* 0x042fe20000010000 */
[----:B------:R-:W-:Y:S02]  /*c860*/  F2FP.F16.F32.PACK_AB R170, R125, R170 ;  /* 0x000000aa7daa723e */ /* 0x000fe400000000ff */
[C---:B0-----:R-:W-:Y:S01]  /*c870*/  FADD.FTZ R8, R120.reuse, R130 ;  /* 0x0000008278087221 */ /* 0x041fe20000010000 */
[----:B------:R-:W-:Y:S01]  /*c880*/  F2FP.F16.F32.PACK_AB R171, R120, R171 ;  /* 0x000000ab78ab723e */ /* 0x000fe200000000ff */
[----:B--2---:R-:W-:Y:S06]  /*c890*/  @P1 BRA `(.L_x_1174) ;  /* 0xffffffd0002c1947 */ /* 0x004fec000383ffff */
.L_x_1157:
        /* <DEDUP_REMOVED lines=99> */
.L_x_1175:
[----:B------:R-:W-:Y:S01]  /*ced0*/  ULEA UR5, UR36, UR37, 0x3 ;  /* 0x0000002524057291 */ /* 0x000fe2000f8e183f */
[----:B------:R-:W-:-:S05]  /*cee0*/  IMAD.U32 R2, RZ, RZ, UR38 ;  /* 0x00000026ff027e24 */ /* 0x000fca000f8e00ff */
[----:B------:R-:W-:-:S04]  /*cef0*/  SHF.L.U32 R2, R2, 0x1f, RZ ;  /* 0x0000001f02027819 */ /* 0x000fc800000006ff */
[----:B------:R0:W1:Y:S01]  /*cf00*/  SYNCS.PHASECHK.TRANS64.TRYWAIT P1, [UR5+0x30850], R2 ;  /* 0x03085002ff0075a7 */ /* 0x0000620008020145 */
[----:B------:R-:W-:Y:S05]  /*cf10*/  @!P0 BRA `(.L_x_1176) ;  /* 0x0000000000048947 */ /* 0x000fea0003800000 */
[----:B------:R-:W-:Y:S01]  /*cf20*/  BPT.TRAP 0x1 ;  /* 0x000000040000795c */ /* 0x000fe20000300000 */
.L_x_1176:
[----:B-1----:R-:W-:Y:S05]  /*cf30*/  @P1 BRA `(.L_x_1177) ;  /* 0x0000000000081947 */ /* 0x002fea0003800000 */
[----:B------:R-:W1:Y:S02]  /*cf40*/  SYNCS.PHASECHK.TRANS64.TRYWAIT P0, [UR5+0x30850], R2 ;  /* 0x03085002ff0075a7 */ /* 0x000e640008000145 */
[----:B-1----:R-:W-:Y:S05]  /*cf50*/  @!P0 BRA `(.L_x_1178) ;  /* 0x0000008400448947 */ /* 0x002fea0003800000 */
.L_x_1177:
[----:B------:R-:W-:Y:S01]  /*cf60*/  UIADD3 UR37, UR37, 0x400, URZ ;  /* 0x0000040025257890 */ /* 0x000fe2000fffe03f */
[----:B------:R-:W-:Y:S01]  /*cf70*/  WARPGROUP.ARRIVE ;  /* 0x00000000000079c5 */ /* 0x000fe20000000000 */
[----:B------:R-:W-:Y:S01]  /*cf80*/  UMOV UR7, 0x40000040 ;  /* 0x4000004000077882 */ /* 0x000fe20000000000 */
[----:B01----:R-:W0:Y:S01]  /*cf90*/  SHFL.BFLY PT, R2, R9, 0x2, 0x1f ;  /* 0x0c401f0009027f89 */ /* 0x003e2200000e0000 */
[----:B------:R-:W-:Y:S01]  /*cfa0*/  USHF.R.U32.HI UR37, URZ, 0x4, UR37 ;  /* 0x000000043f257899 */ /* 0x000fe20008011625 */
[----:B------:R-:W-:Y:S01]  /*cfb0*/  IMAD.U32 R14, RZ, RZ, UR5 ;  /* 0x00000005ff0e7e24 */ /* 0x000fe2000f8e00ff */
[----:B------:R-:W-:Y:S01]  /*cfc0*/  R2UR UR8, R196 ;  /* 0x00000000c40872ca */ /* 0x000fe200000e0000 */
[----:B------:R-:W1:Y:S01]  /*cfd0*/  SHFL.BFLY PT, R3, R8, 0x2, 0x1f ;  /* 0x0c401f0008037f89 */ /* 0x000e6200000e0000 */
[----:B------:R-:W-:Y:S01]  /*cfe0*/  ULOP3.LUT UR37, UR37, 0x3fff, URZ, 0xc0, !UPT ;  /* 0x00003fff25257892 */ /* 0x000fe2000f8ec03f */
[----:B------:R-:W-:Y:S01]  /*cff0*/  IMAD.MOV.U32 R16, RZ, RZ, RZ ;  /* 0x000000ffff107224 */ /* 0x000fe200078e00ff */
[----:B------:R-:W2:Y:S02]  /*d000*/  S2R R15, SR_TID.X ;  /* 0x00000000000f7919 */ /* 0x000ea40000002100 */
[----:B------:R-:W-:-:S04]  /*d010*/  ULOP3.LUT UR4, UR37, 0x3000000, URZ, 0xfc, !UPT ;  /* 0x0300000025047892 */ /* 0x000fc8000f8efc3f */
[----:B------:R-:W-:Y:S02]  /*d020*/  UIMAD UR4, UR36, 0x900, UR4 ;  /* 0x00000900240478a4 */ /* 0x000fe4000f8e0204 */
[----:B------:R-:W-:Y:S02]  /*d030*/  UIADD3 UR36, UR36, 0x1, URZ ;  /* 0x0000000124247890 */ /* 0x000fe4000fffe03f */
[----:B------:R-:W-:Y:S02]  /*d040*/  UIADD3 UR8, UR8, 0x1, URZ ;  /* 0x0000000108087890 */ /* 0x000fe4000fffe03f */
[----:B------:R-:W-:Y:S01]  /*d050*/  UISETP.NE.AND UP0, UPT, UR36, 0x2, UPT ;  /* 0x000000022400788c */ /* 0x000fe2000bf05270 */
[----:B------:R-:W-:Y:S02]  /*d060*/  UMOV UR6, UR4 ;  /* 0x0000000400067c82 */ /* 0x000fe40008000000 */
[----:B------:R-:W-:Y:S01]  /*d070*/  HGMMA.64x192x16.F32 R24, R188, gdesc[UR4].tnspB, R24, gsb0 ;  /* 0x42e00004bc187df0 */ /* 0x000fe20008000818 */
[----:B------:R-:W-:Y:S01]  /*d080*/  UIADD3 UR6, UR4, 0x80, URZ ;  /* 0x0000008004067890 */ /* 0x000fe2000fffe03f */
[----:B0-----:R-:W-:Y:S01]  /*d090*/  FADD.FTZ R2, R2, R9 ;  /* 0x0000000902027221 */ /* 0x001fe20000010000 */
[----:B------:R-:W-:Y:S01]  /*d0a0*/  UMOV UR7, 0x40000040 ;  /* 0x4000004000077882 */ /* 0x000fe20000000000 */
[----:B------:R-:W-:-:S02]  /*d0b0*/  IMAD.U32 R196, RZ, RZ, UR8 ;  /* 0x00000008ffc47e24 */ /* 0x000fc4000f8e00ff */
[----:B-1----:R-:W-:Y:S01]  /*d0c0*/  FADD.FTZ R6, R3, R8 ;  /* 0x0000000803067221 */ /* 0x002fe20000010000 */
[----:B------:R-:W-:Y:S01]  /*d0d0*/  USEL UR36, UR36, URZ, UP0 ;  /* 0x0000003f24247287 */ /* 0x000fe20008000000 */
[----:B------:R-:W0:Y:S04]  /*d0e0*/  SHFL.BFLY PT, R3, R2, 0x1, 0x1f ;  /* 0x0c201f0002037f89 */ /* 0x000e2800000e0000 */
[----:B------:R-:W1:Y:S01]  /*d0f0*/  SHFL.BFLY PT, R7, R6, 0x1, 0x1f ;  /* 0x0c201f0006077f89 */ /* 0x000e6200000e0000 */
[----:B--2---:R-:W-:Y:S01]  /*d100*/  LOP3.LUT P2, RZ, R15, 0x7f, RZ, 0xc0, !PT ;  /* 0x0000007f0fff7812 */ /* 0x004fe2000784c0ff */
[----:B0-----:R-:W-:Y:S01]  /*d110*/  FADD.FTZ R12, R2, R3 ;  /* 0x00000003020c7221 */ /* 0x001fe20000010000 */
[----:B------:R-:W-:Y:S02]  /*d120*/  IMAD.MOV.U32 R3, RZ, RZ, -0x800000 ;  /* 0xff800000ff037424 */ /* 0x000fe400078e00ff */
[----:B------:R-:W-:-:S02]  /*d130*/  IMAD.MOV.U32 R2, RZ, RZ, -0x800000 ;  /* 0xff800000ff027424 */ /* 0x000fc400078e00ff */
[----:B-1----:R-:W-:Y:S01]  /*d140*/  FADD.FTZ R13, R6, R7 ;  /* 0x00000007060d7221 */ /* 0x002fe20000010000 */
[----:B------:R-:W-:Y:S01]  /*d150*/  FSETP.NE.FTZ.AND P0, PT, R12, RZ, PT ;  /* 0x000000ff0c00720b */ /* 0x000fe20003f15000 */
[----:B------:R-:W-:-:S03]  /*d160*/  IMAD.MOV.U32 R7, RZ, RZ, RZ ;  /* 0x000000ffff077224 */ /* 0x000fc600078e00ff */
[----:B------:R-:W-:-:S09]  /*d170*/  FSETP.NE.FTZ.AND P1, PT, R13, RZ, PT ;  /* 0x000000ff0d00720b */ /* 0x000fd20003f35000 */
[C---:B------:R-:W-:Y:S01]  /*d180*/  @P0 FMUL.FTZ R6, R0.reuse, 0.69314718246459960938 ;  /* 0x3f31721800060820 */ /* 0x040fe20000410000 */
[----:B------:R-:W0:Y:S03]  /*d190*/  @P0 MUFU.LG2 R10, R12 ;  /* 0x0000000c000a0308 */ /* 0x000e260000000c00 */
[----:B------:R-:W-:Y:S01]  /*d1a0*/  @P1 FMUL.FTZ R8, R0, 0.69314718246459960938 ;  /* 0x3f31721800081820 */ /* 0x000fe20000410000 */
[----:B------:R-:W-:-:S04]  /*d1b0*/  @!P2 VIADD R0, R14, 0x30860 ;  /* 0x000308600e00a836 */ /* 0x000fc80000000000 */
[----:B------:R-:W1:Y:S01]  /*d1c0*/  @P1 MUFU.LG2 R11, R13 ;  /* 0x0000000d000b1308 */ /* 0x000e620000000c00 */
[----:B------:R-:W-:-:S07]  /*d1d0*/  @!P2 PRMT R20, RZ, 0x654, R0 ;  /* 0x00000654ff14a816 */ /* 0x000fce0000000000 */
        /* <DEDUP_REMOVED lines=28> */
[----:B------:R-:W-:-:S04]  /*d3a0*/  USEL UR4, URZ, 0x1, UP0 ;  /* 0x000000013f047887 */ /* 0x000fc80008000000 */
[----:B------:R-:W-:Y:S01]  /*d3b0*/  ULOP3.LUT UR38, UR38, UR4, URZ, 0x3c, !UPT ;  /* 0x0000000426267292 */ /* 0x000fe2000f8e3c3f */
[----:B------:R-:W-:Y:S02]  /*d3c0*/  WARPGROUP.DEPBAR.LE gsb0, 0x0 ;  /* 0x00008000000079c5 */ /* 0x000fe40000010000 */
[----:B------:R-:W-:-:S10]  /*d3d0*/  WARPGROUP.ARRIVE ;  /* 0x00000000000079c5 */ /* 0x000fd40000000000 */
[----:B------:R-:W-:Y:S03]  /*d3e0*/  HGMMA.64x192x16.F32 R24, R168, gdesc[UR4].tnspB, R24, gsb0 ;  /* 0x42e00004a8187df0 */ /* 0x000fe60008000818 */
[----:B------:R-:W-:Y:S02]  /*d3f0*/  WARPGROUP.DEPBAR.LE gsb0, 0x0 ;  /* 0x00008000000079c5 */ /* 0x000fe40000010000 */
[----:B------:R1:W-:Y:S01]  /*d400*/  @!P2 SYNCS.ARRIVE.TRANS64.RED.A1T0 RZ, [R20+URZ], RZ ;  /* 0x000000ff14ffa9a7 */ /* 0x0003e2000810043f */
[-C--:B--2---:R-:W-:Y:S01]  /*d410*/  FMUL.FTZ R4, R24, R7.reuse ;  /* 0x0000000718047220 */ /* 0x084fe20000410000 */
        /* <DEDUP_REMOVED lines=95> */
.L_x_1108:
[----:B------:R-:W0:Y:S01]  /*da10*/  S2R R27, SR_CgaCtaId ;  /* 0x00000000001b7919 */ /* 0x000e220000008800 */
[----:B------:R-:W-:Y:S01]  /*da20*/  MOV R16, 0x400 ;  /* 0x0000040000107802 */ /* 0x000fe20000000f00 */
[----:B------:R-:W-:Y:S01]  /*da30*/  BSSY B0, `(.L_x_1179) ;  /* 0x000023c000007945 */ /* 0x000fe20003800000 */
[----:B------:R-:W-:Y:S02]  /*da40*/  BAR.SYNC.DEFER_BLOCKING 0x5, 0x180 ;  /* 0x0146000000007b1d */ /* 0x000fe40000010000 */
[----:B0-----:R-:W-:-:S05]  /*da50*/  LEA R16, R27, R16, 0x18 ;  /* 0x000000101b107211 */ /* 0x001fca00078ec0ff */
[----:B------:R-:W0:Y:S02]  /*da60*/  LDS R20, [R16+0x308d0] ;  /* 0x0308d00010147984 */ /* 0x000e240000000800 */
[----:B0-----:R-:W-:Y:S01]  /*da70*/  R2UR UR4, R20 ;  /* 0x00000000140472ca */ /* 0x001fe200000e0000 */
[----:B------:R-:W-:Y:S06]  /*da80*/  BAR.ARV 0x4, 0x180 ;  /* 0x0106000000007b1d */ /* 0x000fec0000002000 */
[----:B------:R-:W-:Y:S08]  /*da90*/  @P0 BRA `(.L_x_1180) ;  /* 0x0000001800140947 */ /* 0x000ff00003800000 */
[----:B------:R-:W0:Y:S01]  /*daa0*/  S2R R27, SR_SWINHI ;  /* 0x00000000001b7919 */ /* 0x000e220000002f00 */
[----:B------:R-:W1:Y:S01]  /*dab0*/  LDC R52, c[0x0][0xbe8] ;  /* 0x0002fa00ff347b82 */ /* 0x000e620000000800 */
[----:B------:R-:W-:Y:S01]  /*dac0*/  F2FP.F16.F32.PACK_AB R4, R5, R4 ;  /* 0x000000040504723e */ /* 0x000fe200000000ff */
[----:B------:R-:W-:Y:S01]  /*dad0*/  ULDC.64 UR8, c[0x0][0xb90] ;  /* 0x0002e40000087ab9 */ /* 0x000fe20000000a00 */
[----:B------:R-:W-:Y:S01]  /*dae0*/  F2FP.F16.F32.PACK_AB R5, R150, R21 ;  /* 0x000000159605723e */ /* 0x000fe200000000ff */
[----:B------:R-:W-:Y:S01]  /*daf0*/  ULDC.64 UR14, c[0x0][0x208] ;  /* 0x00008200000e7ab9 */ /* 0x000fe20000000a00 */
[----:B------:R-:W-:Y:S02]  /*db00*/  R2UR UR11, R193 ;  /* 0x00000000c10b72ca */ /* 0x000fe400000e0000 */
[----:B------:R-:W-:Y:S02]  /*db10*/  F2FP.F16.F32.PACK_AB R6, R29, R6 ;  /* 0x000000061d06723e */ /* 0x000fe400000000ff */
[----:B------:R-:W-:-:S02]  /*db20*/  R2UR UR13, R194 ;  /* 0x00000000c20d72ca */ /* 0x000fc400000e0000 */
[----:B------:R-:W-:Y:S02]  /*db30*/  F2FP.F16.F32.PACK_AB R7, R152, R7 ;  /* 0x000000079807723e */ /* 0x000fe400000000ff */
[----:B------:R-:W-:Y:S02]  /*db40*/  F2FP.F16.F32.PACK_AB R10, R11, R10 ;  /* 0x0000000a0b0a723e */ /* 0x000fe400000000ff */
[----:B------:R-:W-:Y:S02]  /*db50*/  F2FP.F16.F32.PACK_AB R8, R15, R8 ;  /* 0x000000080f08723e */ /* 0x000fe400000000ff */
[----:B------:R-:W-:Y:S01]  /*db60*/  F2FP.F16.F32.PACK_AB R11, R147, R140 ;  /* 0x0000008c930b723e */ /* 0x000fe200000000ff */
[----:B------:R-:W-:Y:S01]  /*db70*/  USHF.R.S32.HI UR10, URZ, 0x1f, UR11 ;  /* 0x0000001f3f0a7899 */ /* 0x000fe2000801140b */
[----:B------:R-:W-:Y:S01]  /*db80*/  F2FP.F16.F32.PACK_AB R12, R13, R12 ;  /* 0x0000000c0d0c723e */ /* 0x000fe200000000ff */
[----:B------:R-:W-:Y:S01]  /*db90*/  UIMAD.WIDE.U32 UR6, UR11, UR8, URZ ;  /* 0x000000080b0672a5 */ /* 0x000fe2000f8e003f */
[----:B------:R-:W-:Y:S01]  /*dba0*/  F2FP.F16.F32.PACK_AB R13, R144, R139 ;  /* 0x0000008b900d723e */ /* 0x000fe200000000ff */
[----:B------:R-:W-:Y:S01]  /*dbb0*/  UIMAD UR5, UR10, UR8, URZ ;  /* 0x000000080a0572a4 */ /* 0x000fe2000f8e023f */
[----:B------:R-:W-:Y:S01]  /*dbc0*/  F2FP.F16.F32.PACK_AB R14, R53, R14 ;  /* 0x0000000e350e723e */ /* 0x000fe200000000ff */
[----:B------:R-:W-:Y:S01]  /*dbd0*/  USHF.R.S32.HI UR12, URZ, 0x1f, UR13 ;  /* 0x0000001f3f0c7899 */ /* 0x000fe2000801140d */
[----:B------:R-:W-:Y:S01]  /*dbe0*/  F2FP.F16.F32.PACK_AB R15, R145, R138 ;  /* 0x0000008a910f723e */ /* 0x000fe200000000ff */
[----:B------:R-:W-:Y:S01]  /*dbf0*/  UIMAD UR5, UR11, UR9, UR5 ;  /* 0x000000090b0572a4 */ /* 0x000fe2000f8e0205 */
[----:B------:R-:W-:-:S02]  /*dc00*/  F2FP.F16.F32.PACK_AB R24, R57, R24 ;  /* 0x000000183918723e */ /* 0x000fc400000000ff */
[----:B------:R-:W-:Y:S01]  /*dc10*/  ULDC.64 UR8, c[0x0][0xb98] ;  /* 0x0002e60000087ab9 */ /* 0x000fe20000000a00 */
[----:B------:R-:W-:Y:S01]  /*dc20*/  UIADD3 UR7, UR7, UR5, URZ ;  /* 0x0000000507077290 */ /* 0x000fe2000fffe03f */
[----:B------:R-:W-:Y:S02]  /*dc30*/  MOV R48, R16 ;  /* 0x0000001000307202 */ /* 0x000fe40000000f00 */
[----:B0-----:R-:W-:Y:S01]  /*dc40*/  MOV R49, R27 ;  /* 0x0000001b00317202 */ /* 0x001fe20000000f00 */
[----:B------:R-:W-:Y:S01]  /*dc50*/  IMAD R27, R195, 0x40, R19 ;  /* 0x00000040c31b7824 */ /* 0x000fe200078e0213 */
[----:B------:R-:W-:Y:S01]  /*dc60*/  UIMAD UR5, UR12, UR8, URZ ;  /* 0x000000080c0572a4 */ /* 0x000fe2000f8e023f */
[----:B------:R-:W-:Y:S01]  /*dc70*/  F2FP.F16.F32.PACK_AB R96, R97, R96 ;  /* 0x000000606160723e */ /* 0x000fe200000000ff */
[----:B------:R-:W-:Y:S01]  /*dc80*/  UIMAD.WIDE.U32 UR6, UR13, UR8, UR6 ;  /* 0x000000080d0672a5 */ /* 0x000fe2000f8e0006 */
[----:B------:R-:W-:Y:S01]  /*dc90*/  IMAD.WIDE R46, R200, 0x2, R48 ;  /* 0x00000002c82e7825 */ /* 0x000fe200078e0230 */
[----:B------:R-:W-:Y:S01]  /*dca0*/  UIMAD UR5, UR13, UR9, UR5 ;  /* 0x000000090d0572a4 */ /* 0x000fe2000f8e0205 */
[----:B------:R-:W-:-:S02]  /*dcb0*/  F2FP.F16.F32.PACK_AB R97, R91, R98 ;  /* 0x000000625b61723e */ /* 0x000fc400000000ff */
[----:B------:R-:W-:Y:S01]  /*dcc0*/  IMAD.WIDE R48, R27, 0x2, R48 ;  /* 0x000000021b307825 */ /* 0x000fe200078e0230 */
[C---:B------:R-:W-:Y:S01]  /*dcd0*/  IADD3 R33, P5, R46.reuse, 0x8060, RZ ;  /* 0x000080602e217810 */ /* 0x040fe20007fbe0ff */
[----:B------:R-:W-:Y:S01]  /*dce0*/  ULDC.64 UR8, c[0x0][0xae8] ;  /* 0x0002ba0000087ab9 */ /* 0x000fe20000000a00 */
[----:B------:R-:W-:Y:S02]  /*dcf0*/  IADD3 R43, P2, R46, 0x4060, RZ ;  /* 0x000040602e2b7810 */ /* 0x000fe40007f5e0ff */
[----:B------:R-:W-:Y:S01]  /*dd00*/  LOP3.LUT R26, R33, 0x380, RZ, 0xc0, !PT ;  /* 0x00000380211a7812 */ /* 0x000fe200078ec0ff */
[--C-:B------:R-:W-:Y:S01]  /*dd10*/  IMAD.X R27, RZ, RZ, R47.reuse, P5 ;  /* 0x000000ffff1b7224 */ /* 0x100fe200028e062f */
[----:B------:R-:W-:Y:S01]  /*dd20*/  LOP3.LUT R20, R43, 0x380, RZ, 0xc0, !PT ;  /* 0x000003802b147812 */ /* 0x000fe200078ec0ff */
[----:B------:R-:W-:Y:S01]  /*dd30*/  IMAD.X R63, RZ, RZ, R47, P2 ;  /* 0x000000ffff3f7224 */ /* 0x000fe200010e062f */
[----:B------:R-:W-:Y:S02]  /*dd40*/  SHF.R.U64 R26, R26, 0x3, RZ ;  /* 0x000000031a1a7819 */ /* 0x000fe400000012ff */
[----:B------:R-:W-:-:S02]  /*dd50*/  SHF.R.U64 R20, R20, 0x3, RZ ;  /* 0x0000000314147819 */ /* 0x000fc400000012ff */
[----:B------:R-:W-:Y:S02]  /*dd60*/  LOP3.LUT R26, R26, R33, RZ, 0x3c, !PT ;  /* 0x000000211a1a7212 */ /* 0x000fe400078e3cff */
[C---:B------:R-:W-:Y:S02]  /*dd70*/  IADD3 R33, P3, R46.reuse, 0x20, RZ ;  /* 0x000000202e217810 */ /* 0x040fe40007f7e0ff */
[----:B------:R-:W-:Y:S02]  /*dd80*/  IADD3 R45, P1, R46, 0x8000, RZ ;  /* 0x000080002e2d7810 */ /* 0x000fe40007f3e0ff */
[----:B------:R-:W-:Y:S01]  /*dd90*/  LOP3.LUT R62, R20, R43, RZ, 0x3c, !PT ;  /* 0x0000002b143e7212 */ /* 0x000fe200078e3cff */
[--C-:B------:R-:W-:Y:S01]  /*dda0*/  IMAD.X R67, RZ, RZ, R47.reuse, P3 ;  /* 0x000000ffff437224 */ /* 0x100fe200018e062f */
[----:B------:R-:W-:Y:S01]  /*ddb0*/  LOP3.LUT R20, R33, 0x380, RZ, 0xc0, !PT ;  /* 0x0000038021147812 */ /* 0x000fe200078ec0ff */
[----:B------:R-:W-:Y:S01]  /*ddc0*/  IMAD.X R59, RZ, RZ, R47, P1 ;  /* 0x000000ffff3b7224 */ /* 0x000fe200008e062f */
[----:B------:R-:W-:-:S02]  /*ddd0*/  IADD3 R35, P1, R46, 0x40, RZ ;  /* 0x000000402e237810 */ /* 0x000fc40007f3e0ff */
[----:B------:R-:W-:Y:S02]  /*dde0*/  SHF.R.U64 R20, R20, 0x3, RZ ;  /* 0x0000000314147819 */ /* 0x000fe400000012ff */
[----:B------:R-:W-:Y:S01]  /*ddf0*/  IADD3 R103, P0, R46, 0x8020, RZ ;  /* 0x000080202e677810 */ /* 0x000fe20007f1e0ff */
[--C-:B------:R-:W-:Y:S01]  /*de00*/  IMAD.X R87, RZ, RZ, R47.reuse, P1 ;  /* 0x000000ffff577224 */ /* 0x100fe200008e062f */
[----:B------:R-:W-:Y:S02]  /*de10*/  LOP3.LUT R66, R20, R33, RZ, 0x3c, !PT ;  /* 0x0000002114427212 */ /* 0x000fe400078e3cff */
[----:B------:R-:W-:Y:S01]  /*de20*/  LOP3.LUT R20, R35, 0x380, RZ, 0xc0, !PT ;  /* 0x0000038023147812 */ /* 0x000fe200078ec0ff */
[----:B------:R-:W-:Y:S01]  /*de30*/  IMAD.X R55, RZ, RZ, R47, P0 ;  /* 0x000000ffff377224 */ /* 0x000fe200000e062f */
[----:B------:R-:W-:Y:S02]  /*de40*/  MOV R102, R26 ;  /* 0x0000001a00667202 */ /* 0x000fe40000000f00 */
[----:B------:R-:W-:-:S02]  /*de50*/  SHF.R.U64 R20, R20, 0x3, RZ ;  /* 0x0000000314147819 */ /* 0x000fc400000012ff */
[----:B------:R-:W-:Y:S02]  /*de60*/  IADD3 R37, P0, R46, 0x60, RZ ;  /* 0x000000602e257810 */ /* 0x000fe40007f1e0ff */
[----:B------:R-:W-:Y:S02]  /*de70*/  LOP3.LUT R86, R20, R35, RZ, 0x3c, !PT ;  /* 0x0000002314567212 */ /* 0x000fe400078e3cff */
[----:B------:R-:W-:Y:S01]  /*de80*/  IADD3 R35, P1, R48, 0x4000, RZ ;  /* 0x0000400030237810 */ /* 0x000fe20007f3e0ff */
[----:B------:R-:W-:Y:S01]  /*de90*/  IMAD.X R83, RZ, RZ, R47, P0 ;  /* 0x000000ffff537224 */ /* 0x000fe200000e062f */
[C---:B------:R-:W-:Y:S02]  /*dea0*/  IADD3 R34, P6, R46.reuse, 0x8040, RZ ;  /* 0x000080402e227810 */ /* 0x040fe40007fde0ff */
[----:B------:R-:W-:Y:S01]  /*deb0*/  LOP3.LUT R31, R46, 0x380, RZ, 0xc0, !PT ;  /* 0x000003802e1f7812 */ /* 0x000fe200078ec0ff */
[----:B------:R-:W-:Y:S01]  /*dec0*/  IMAD.X R21, RZ, RZ, R49, P1 ;  /* 0x000000ffff157224 */ /* 0x000fe200008e0631 */
[----:B-1----:R-:W-:Y:S01]  /*ded0*/  ISETP.NE.AND P1, PT, R52, 0x1, PT ;  /* 0x000000013400780c */ /* 0x002fe20003f25270 */
[----:B------:R-:W-:Y:S01]  /*dee0*/  IMAD.X R51, RZ, RZ, R47, P6 ;  /* 0x000000ffff337224 */ /* 0x000fe200030e062f */
[----:B------:R-:W-:-:S02]  /*def0*/  LOP3.LUT R30, R103, 0x380, RZ, 0xc0, !PT ;  /* 0x00000380671e7812 */ /* 0x000fc400078ec0ff */
[----:B------:R-:W-:Y:S02]  /*df00*/  LOP3.LUT R28, R45, 0x380, RZ, 0xc0, !PT ;  /* 0x000003802d1c7812 */ /* 0x000fe400078ec0ff */
[----:B------:R-:W-:Y:S02]  /*df10*/  IADD3 R33, P0, R48, 0x5000, RZ ;  /* 0x0000500030217810 */ /* 0x000fe40007f1e0ff */
[----:B------:R-:W-:Y:S02]  /*df20*/  SHF.R.U64 R31, R31, 0x3, RZ ;  /* 0x000000031f1f7819 */ /* 0x000fe400000012ff */
[----:B------:R-:W-:Y:S01]  /*df30*/  SHF.R.U64 R30, R30, 0x3, RZ ;  /* 0x000000031e1e7819 */ /* 0x000fe200000012ff */
[----:B------:R-:W-:Y:S01]  /*df40*/  IMAD.X R29, RZ, RZ, R49, P0 ;  /* 0x000000ffff1d7224 */ /* 0x000fe200000e0631 */
[----:B------:R-:W-:Y:S01]  /*df50*/  SHF.R.U64 R28, R28, 0x3, RZ ;  /* 0x000000031c1c7819 */ /* 0x000fe200000012ff */
[----:B------:R-:W0:Y:S01]  /*df60*/  @P1 LDC R26, c[0x0][0xbec] ;  /* 0x0002fb00ff1a1b82 */ /* 0x000e220000000800 */
[----:B------:R-:W-:-:S02]  /*df70*/  IADD3 R39, P6, R46, 0x4000, RZ ;  /* 0x000040002e277810 */ /* 0x000fc40007fde0ff */
[C---:B------:R-:W-:Y:S02]  /*df80*/  IADD3 R32, P4, R46.reuse, 0x4040, RZ ;  /* 0x000040402e207810 */ /* 0x040fe40007f9e0ff */
[----:B------:R-:W-:Y:S01]  /*df90*/  IADD3 R41, P5, R46, 0x4020, RZ ;  /* 0x000040202e297810 */ /* 0x000fe20007fbe0ff */
[--C-:B------:R-:W-:Y:S01]  /*dfa0*/  IMAD.X R79, RZ, RZ, R47.reuse, P6 ;  /* 0x000000ffff4f7224 */ /* 0x100fe200030e062f */
[----:B------:R-:W-:Y:S01]  /*dfb0*/  LOP3.LUT R46, R31, R46, RZ, 0x3c, !PT ;  /* 0x0000002e1f2e7212 */ /* 0x000fe200078e3cff */
[----:B------:R-:W1:Y:S01]  /*dfc0*/  @P1 LDC R27, c[0x0][0xbf0] ;  /* 0x0002fc00ff1b1b82 */ /* 0x000e620000000800 */
[----:B------:R-:W-:Y:S01]  /*dfd0*/  LOP3.LUT R54, R30, R103, RZ, 0x3c, !PT ;  /* 0x000000671e367212 */ /* 0x000fe200078e3cff */
[--C-:B------:R-:W-:Y:S01]  /*dfe0*/  IMAD.X R71, RZ, RZ, R47.reuse, P4 ;  /* 0x000000ffff477224 */ /* 0x100fe200020e062f */
[----:B------:R-:W-:Y:S01]  /*dff0*/  LOP3.LUT R58, R28, R45, RZ, 0x3c, !PT ;  /* 0x0000002d1c3a7212 */ /* 0x000fe200078e3cff */
[----:B------:R-:W-:Y:S01]  /*e000*/  IMAD.X R75, RZ, RZ, R47, P5 ;  /* 0x000000ffff4b7224 */ /* 0x000fe200028e062f */
[----:B------:R-:W-:-:S02]  /*e010*/  LOP3.LUT R28, R39, 0x380, RZ, 0xc0, !PT ;  /* 0x00000380271c7812 */ /* 0x000fc400078ec0ff */
[----:B------:R-:W-:Y:S02]  /*e020*/  IADD3 R103, P0, R48, 0xb000, RZ ;  /* 0x0000b00030677810 */ /* 0x000fe40007f1e0ff */
[----:B------:R-:W-:Y:S02]  /*e030*/  LOP3.LUT R31, R34, 0x380, RZ, 0xc0, !PT ;  /* 0x00000380221f7812 */ /* 0x000fe400078ec0ff */
[----:B------:R-:W-:Y:S01]  /*e040*/  MOV R151, R46 ;  /* 0x0000002e00977202 */ /* 0x000fe20000000f00 */
[----:B------:R-:W-:Y:S01]  /*e050*/  BAR.SYNC.DEFER_BLOCKING 0x1, 0x100 ;  /* 0x0044000000007b1d */ /* 0x000fe20000010000 */
[----:B------:R-:W-:Y:S01]  /*e060*/  SHF.R.U64 R28, R28, 0x3, RZ ;  /* 0x000000031c1c7819 */ /* 0x000fe200000012ff */
[----:B------:R-:W-:Y:S01]  /*e070*/  IMAD.X R47, RZ, RZ, R49, P0 ;  /* 0x000000ffff2f7224 */ /* 0x000fe200000e0631 */
[----:B------:R-:W-:Y:S02]  /*e080*/  LOP3.LUT R46, R103, 0x380, RZ, 0xc0, !PT ;  /* 0x00000380672e7812 */ /* 0x000fe400078ec0ff */
[----:B------:R-:W-:-:S02]  /*e090*/  SHF.R.U64 R31, R31, 0x3, RZ ;  /* 0x000000031f1f7819 */ /* 0x000fc400000012ff */
[----:B------:R-:W-:Y:S01]  /*e0a0*/  MOV R150, R54 ;  /* 0x0000003600967202 */ /* 0x000fe20000000f00 */
[----:B------:R-:W-:Y:S01]  /*e0b0*/  VIADD R55, R18, UR39 ;  /* 0x0000002712377c36 */ /* 0x000fe20008000000 */
[----:B------:R-:W-:Y:S02]  /*e0c0*/  LOP3.LUT R78, R28, R39, RZ, 0x3c, !PT ;  /* 0x000000271c4e7212 */ /* 0x000fe400078e3cff */
[----:B------:R-:W-:Y:S02]  /*e0d0*/  SHF.R.U64 R46, R46, 0x3, RZ ;  /* 0x000000032e2e7819 */ /* 0x000fe400000012ff */
[----:B------:R-:W-:Y:S02]  /*e0e0*/  LOP3.LUT R50, R31, R34, RZ, 0x3c, !PT ;  /* 0x000000221f327212 */ /* 0x000fe400078e3cff */
[----:B------:R-:W-:Y:S02]  /*e0f0*/  LOP3.LUT R28, R37, 0x380, RZ, 0xc0, !PT ;  /* 0x00000380251c7812 */ /* 0x000fe400078ec0ff */
[----:B------:R-:W-:-:S02]  /*e100*/  LOP3.LUT R46, R46, R103, RZ, 0x3c, !PT ;  /* 0x000000672e2e7212 */ /* 0x000fc400078e3cff */
[----:B------:R-:W-:Y:S02]  /*e110*/  SHF.R.U64 R28, R28, 0x3, RZ ;  /* 0x000000031c1c7819 */ /* 0x000fe400000012ff */
[----:B------:R-:W-:Y:S01]  /*e120*/  MOV R103, R50 ;  /* 0x0000003200677202 */ /* 0x000fe20000000f00 */
[----:B------:R-:W-:Y:S01]  /*e130*/  IMAD.MOV.U32 R50, RZ, RZ, R55 ;  /* 0x000000ffff327224 */ /* 0x000fe200078e0037 */
[----:B------:R-:W-:Y:S01]  /*e140*/  LOP3.LUT R82, R28, R37, RZ, 0x3c, !PT ;  /* 0x000000251c527212 */ /* 0x000fe200078e3cff */
[----:B------:R0:W-:Y:S01]  /*e150*/  STSM.16.M88.4 [R151], R4 ;  /* 0x0000000497007844 */ /* 0x0001e20000000200 */
[----:B------:R-:W-:Y:S02]  /*e160*/  MOV R66, R66 ;  /* 0x0000004200427202 */ /* 0x000fe40000000f00 */
[----:B------:R-:W-:Y:S02]  /*e170*/  LOP3.LUT R28, R33, 0x380, RZ, 0xc0, !PT ;  /* 0x00000380211c7812 */ /* 0x000fe400078ec0ff */
[----:B------:R-:W-:-:S02]  /*e180*/  MOV R86, R86 ;  /* 0x0000005600567202 */ /* 0x000fc40000000f00 */
[----:B------:R-:W-:Y:S02]  /*e190*/  MOV R82, R82 ;  /* 0x0000005200527202 */ /* 0x000fe40000000f00 */
[----:B------:R-:W-:Y:S02]  /*e1a0*/  LOP3.LUT R31, R32, 0x380, RZ, 0xc0, !PT ;  /* 0x00000380201f7812 */ /* 0x000fe400078ec0ff */
[----:B------:R-:W-:Y:S02]  /*e1b0*/  LOP3.LUT R30, R41, 0x380, RZ, 0xc0, !PT ;  /* 0x00000380291e7812 */ /* 0x000fe400078ec0ff */
[----:B------:R-:W-:Y:S02]  /*e1c0*/  SHF.R.U64 R28, R28, 0x3, RZ ;  /* 0x000000031c1c7819 */ /* 0x000fe400000012ff */
[----:B------:R-:W-:Y:S01]  /*e1d0*/  SHF.R.U64 R31, R31, 0x3, RZ ;  /* 0x000000031f1f7819 */ /* 0x000fe200000012ff */
[----:B0-----:R-:W-:Y:S01]  /*e1e0*/  @P1 IMAD.HI.U32 R4, R55, R26, RZ ;  /* 0x0000001a37041227 */ /* 0x001fe200078e00ff */
[----:B------:R-:W-:-:S02]  /*e1f0*/  F2FP.F16.F32.PACK_AB R5, R148, R143 ;  /* 0x0000008f9405723e */ /* 0x000fc400000000ff */
[----:B------:R-:W-:Y:S02]  /*e200*/  F2FP.F16.F32.PACK_AB R6, R25, R0 ;  /* 0x000000001906723e */ /* 0x000fe400000000ff */
[----:B-1----:R-:W-:Y:S02]  /*e210*/  @P1 SHF.R.U32.HI R50, RZ, R27, R4 ;  /* 0x0000001bff321219 */ /* 0x002fe40000011604 */
[----:B------:R-:W-:Y:S02]  /*e220*/  F2FP.F16.F32.PACK_AB R4, R120, R9 ;  /* 0x000000097804723e */ /* 0x000fe400000000ff */
[----:B------:R-:W-:Y:S01]  /*e230*/  F2FP.F16.F32.PACK_AB R7, R149, R142 ;  /* 0x0000008e9507723e */ /* 0x000fe200000000ff */
[----:B------:R-:W-:Y:S01]  /*e240*/  IMAD.MOV R51, RZ, RZ, -R50 ;  /* 0x000000ffff337224 */ /* 0x000fe200078e0a32 */
[----:B------:R-:W-:Y:S02]  /*e250*/  F2FP.F16.F32.PACK_AB R9, R146, R141 ;  /* 0x0000008d9209723e */ /* 0x000fe400000000ff */
[----:B------:R-:W-:Y:S01]  /*e260*/  SHF.R.U64 R30, R30, 0x3, RZ ;  /* 0x000000031e1e7819 */ /* 0x000fe200000012ff */
[----:B------:R-:W-:Y:S01]  /*e270*/  STSM.16.M88.4 [R66], R4 ;  /* 0x0000000442007844 */ /* 0x000fe20000000200 */
[----:B------:R-:W-:Y:S01]  /*e280*/  IMAD R51, R52, R51, R55 ;  /* 0x0000003334337224 */ /* 0x000fe200078e0237 */
[----:B------:R-:W-:-:S02]  /*e290*/  LOP3.LUT R28, R28, R33, RZ, 0x3c, !PT ;  /* 0x000000211c1c7212 */ /* 0x000fc400078e3cff */
[----:B------:R0:W-:Y:S01]  /*e2a0*/  STSM.16.M88.4 [R86], R8 ;  /* 0x0000000856007844 */ /* 0x0001e20000000200 */
[----:B------:R-:W-:Y:S02]  /*e2b0*/  IADD3 R33, P3, R48, 0x7000, RZ ;  /* 0x0000700030217810 */ /* 0x000fe40007f7e0ff */
[----:B------:R-:W-:Y:S01]  /*e2c0*/  SHF.R.S32.HI R0, RZ, 0x1f, R51 ;  /* 0x0000001fff007819 */ /* 0x000fe20000011433 */
[----:B------:R1:W-:Y:S01]  /*e2d0*/  STSM.16.M88.4 [R82], R12 ;  /* 0x0000000c52007844 */ /* 0x0003e20000000200 */
[----:B------:R-:W-:Y:S02]  /*e2e0*/  LOP3.LUT R70, R31, R32, RZ, 0x3c, !PT ;  /* 0x000000201f467212 */ /* 0x000fe400078e3cff */
[----:B------:R-:W-:Y:S02]  /*e2f0*/  LOP3.LUT R74, R30, R41, RZ, 0x3c, !PT ;  /* 0x000000291e4a7212 */ /* 0x000fe400078e3cff */
[----:B------:R-:W-:Y:S02]  /*e300*/  IADD3 R31, P2, R48, 0x6000, RZ ;  /* 0x00006000301f7810 */ /* 0x000fe40007f5e0ff */
[----:B------:R-:W-:-:S02]  /*e310*/  LOP3.LUT R32, R33, 0x380, RZ, 0xc0, !PT ;  /* 0x0000038021207812 */ /* 0x000fc400078ec0ff */
[----:B------:R-:W-:Y:S02]  /*e320*/  MOV R78, R78 ;  /* 0x0000004e004e7202 */ /* 0x000fe40000000f00 */
[----:B------:R-:W-:Y:S01]  /*e330*/  F2FP.F16.F32.PACK_AB R25, R137, R134 ;  /* 0x000000868919723e */ /* 0x000fe200000000ff */
[----:B0-----:R-:W-:Y:S01]  /*e340*/  IMAD.U32 R9, RZ, RZ, UR5 ;  /* 0x00000005ff097e24 */ /* 0x001fe2000f8e00ff */
[----:B------:R-:W-:Y:S01]  /*e350*/  SHF.R.S32.HI R8, RZ, 0x1f, R50 ;  /* 0x0000001fff087819 */ /* 0x000fe20000011432 */
[----:B------:R-:W-:Y:S01]  /*e360*/  ULDC UR5, c[0x0][0xa88] ;  /* 0x0002a20000057ab9 */ /* 0x000fe20000000800 */
[----:B------:R-:W-:Y:S01]  /*e370*/  F2FP.F16.F32.PACK_AB R26, R61, R60 ;  /* 0x0000003c3d1a723e */ /* 0x000fe200000000ff */
[----:B-1----:R-:W-:Y:S01]  /*e380*/  VIADD R15, R199, UR39 ;  /* 0x00000027c70f7c36 */ /* 0x002fe20008000000 */
[----:B------:R-:W-:Y:S02]  /*e390*/  IADD3 R12, P0, R50, UR6, RZ ;  /* 0x00000006320c7c10 */ /* 0x000fe4000ff1e0ff */
[----:B------:R-:W-:-:S02]  /*e3a0*/  F2FP.F16.F32.PACK_AB R27, R136, R133 ;  /* 0x00000085881b723e */ /* 0x000fc400000000ff */
[----:B------:R-:W-:Y:S01]  /*e3b0*/  IADD3.X R13, R8, UR7, R9, P0, !PT ;  /* 0x00000007080d7c10 */ /* 0x000fe200087fe409 */
[----:B------:R-:W-:Y:S01]  /*e3c0*/  ULDC.64 UR6, c[0x0][0xb88] ;  /* 0x0002e20000067ab9 */ /* 0x000fe20000000a00 */
[----:B------:R-:W-:Y:S01]  /*e3d0*/  LOP3.LUT R30, R31, 0x380, RZ, 0xc0, !PT ;  /* 0x000003801f1e7812 */ /* 0x000fe200078ec0ff */
[----:B------:R-:W-:Y:S01]  /*e3e0*/  IMAD R0, R0, UR6, RZ ;  /* 0x0000000600007c24 */ /* 0x000fe2000f8e02ff */
[----:B------:R-:W-:Y:S01]  /*e3f0*/  MOV R74, R74 ;  /* 0x0000004a004a7202 */ /* 0x000fe20000000f00 */
[----:B------:R-:W-:Y:S01]  /*e400*/  IMAD.WIDE.U32 R12, R51, UR6, R12 ;  /* 0x00000006330c7c25 */ /* 0x000fe2000f8e000c */
[----:B------:R-:W-:Y:S01]  /*e410*/  F2FP.F16.F32.PACK_AB R4, R65, R64 ;  /* 0x000000404104723e */ /* 0x000fe200000000ff */
[----:B------:R0:W-:Y:S01]  /*e420*/  STSM.16.M88.4 [R78], R24 ;  /* 0x000000184e007844 */ /* 0x0001e20000000200 */
[----:B------:R-:W-:Y:S01]  /*e430*/  F2FP.F16.F32.PACK_AB R5, R135, R132 ;  /* 0x000000848705723e */ /* 0x000fe200000000ff */
[----:B------:R-:W-:Y:S01]  /*e440*/  IMAD R51, R51, UR7, R0 ;  /* 0x0000000733337c24 */ /* 0x000fe2000f8e0200 */
[----:B------:R-:W-:Y:S01]  /*e450*/  F2FP.F16.F32.PACK_AB R6, R69, R68 ;  /* 0x000000444506723e */ /* 0x000fe200000000ff */
[----:B------:R-:W-:Y:S01]  /*e460*/  ULDC.64 UR6, c[0x0][0xb50] ;  /* 0x0002d40000067ab9 */ /* 0x000fe20000000a00 */
[----:B------:R-:W-:Y:S01]  /*e470*/  F2FP.F16.F32.PACK_AB R7, R131, R130 ;  /* 0x000000828307723e */ /* 0x000fe200000000ff */
[----:B------:R-:W-:Y:S01]  /*e480*/  IMAD R0, R52, UR5, RZ ;  /* 0x0000000534007c24 */ /* 0x000fe2000f8e02ff */
[----:B------:R-:W-:-:S02]  /*e490*/  SHF.R.U64 R32, R32, 0x3, RZ ;  /* 0x0000000320207819 */ /* 0x000fc400000012ff */
[----:B------:R-:W-:Y:S01]  /*e4a0*/  SHF.R.U64 R30, R30, 0x3, RZ ;  /* 0x000000031e1e7819 */ /* 0x000fe200000012ff */
[----:B------:R1:W-:Y:S01]  /*e4b0*/  STSM.16.M88.4 [R74], R4 ;  /* 0x000000044a007844 */ /* 0x0003e20000000200 */
[----:B------:R-:W-:Y:S01]  /*e4c0*/  LOP3.LUT R32, R32, R33, RZ, 0x3c, !PT ;  /* 0x0000002120207212 */ /* 0x000fe200078e3cff */
[--C-:B------:R-:W-:Y:S01]  /*e4d0*/  IMAD.X R33, RZ, RZ, R49.reuse, P3 ;  /* 0x000000ffff217224 */ /* 0x100fe200018e0631 */
[----:B------:R-:W-:Y:S02]  /*e4e0*/  LOP3.LUT P0, RZ, R197, 0x3, RZ, 0xc0, !PT ;  /* 0x00000003c5ff7812 */ /* 0x000fe4000780c0ff */
[----:B------:R-:W-:Y:S01]  /*e4f0*/  LOP3.LUT R30, R30, R31, RZ, 0x3c, !PT ;  /* 0x0000001f1e1e7212 */ /* 0x000fe200078e3cff */
[----:B------:R-:W-:Y:S01]  /*e500*/  IMAD.X R31, RZ, RZ, R49, P2 ;  /* 0x000000ffff1f7224 */ /* 0x000fe200010e0631 */
[----:B0-----:R-:W-:Y:S02]  /*e510*/  LEA R24, P3, R12, UR6, 0x2 ;  /* 0x000000060c187c11 */ /* 0x001fe4000f8610ff */
[----:B------:R-:W-:-:S02]  /*e520*/  ISETP.GE.OR P2, PT, R15, R0, P0 ;  /* 0x000000000f00720c */ /* 0x000fc40000746670 */
[----:B------:R-:W-:Y:S01]  /*e530*/  MOV R70, R70 ;  /* 0x0000004600467202 */ /* 0x000fe20000000f00 */
[----:B------:R-:W-:Y:S01]  /*e540*/  SHFL.IDX PT, R54, R24, RZ, 0x1c1f ;  /* 0x001c1fff18367589 */ /* 0x000fe200000e0000 */
[----:B------:R-:W-:Y:S02]  /*e550*/  F2FP.F16.F32.PACK_AB R8, R73, R72 ;  /* 0x000000484908723e */ /* 0x000fe400000000ff */
[----:B------:R-:W-:Y:S01]  /*e560*/  F2FP.F16.F32.PACK_AB R9, R128, R127 ;  /* 0x0000007f8009723e */ /* 0x000fe200000000ff */
[----:B-1----:R-:W-:Y:S01]  /*e570*/  VIADD R5, R15, 0x8 ;  /* 0x000000080f057836 */ /* 0x002fe20000000000 */
[----:B------:R-:W-:Y:S01]  /*e580*/  F2FP.F16.F32.PACK_AB R10, R77, R76 ;  /* 0x0000004c4d0a723e */ /* 0x000fe200000000ff */
[----:B------:R-:W-:Y:S01]  /*e590*/  IMAD.IADD R7, R13, 0x1, R51 ;  /* 0x000000010d077824 */ /* 0x000fe200078e0233 */
[----:B------:R-:W-:Y:S01]  /*e5a0*/  F2FP.F16.F32.PACK_AB R11, R129, R126 ;  /* 0x0000007e810b723e */ /* 0x000fe200000000ff */
[----:B------:R-:W-:Y:S01]  /*e5b0*/  SHFL.IDX PT, R64, R24, 0x1, 0x1c1f ;  /* 0x003c1f0018407f89 */ /* 0x000fe200000e0000 */
[----:B------:R-:W-:-:S02]  /*e5c0*/  ISETP.GE.OR P0, PT, R5, R0, P0 ;  /* 0x000000000500720c */ /* 0x000fc40000706670 */
[----:B------:R-:W-:Y:S01]  /*e5d0*/  LEA.HI.X R25, R12, UR7, R7, 0x2, P3 ;  /* 0x000000070c197c11 */ /* 0x000fe200098f1407 */
[----:B------:R-:W-:Y:S01]  /*e5e0*/  STSM.16.M88.4 [R70], R8 ;  /* 0x0000000846007844 */ /* 0x000fe20000000200 */
[----:B------:R-:W-:Y:S02]  /*e5f0*/  MOV R62, R62 ;  /* 0x0000003e003e7202 */ /* 0x000fe40000000f00 */
[----:B------:R-:W-:Y:S01]  /*e600*/  F2FP.F16.F32.PACK_AB R4, R81, R80 ;  /* 0x000000505104723e */ /* 0x000fe200000000ff */
[----:B------:R-:W0:Y:S01]  /*e610*/  SHFL.IDX PT, R55, R25, RZ, 0x1c1f ;  /* 0x001c1fff19377589 */ /* 0x000e2200000e0000 */
[----:B------:R-:W-:Y:S02]  /*e620*/  F2FP.F16.F32.PACK_AB R5, R124, R123 ;  /* 0x0000007b7c05723e */ /* 0x000fe400000000ff */
[----:B------:R-:W-:Y:S01]  /*e630*/  F2FP.F16.F32.PACK_AB R6, R85, R84 ;  /* 0x000000545506723e */ /* 0x000fe200000000ff */
[----:B------:R-:W1:Y:S01]  /*e640*/  SHFL.IDX PT, R65, R25, 0x1, 0x1c1f ;  /* 0x003c1f0019417f89 */ /* 0x000e6200000e0000 */
[----:B------:R-:W-:-:S02]  /*e650*/  F2FP.F16.F32.PACK_AB R7, R125, R122 ;  /* 0x0000007a7d07723e */ /* 0x000fc400000000ff */
[----:B------:R-:W-:Y:S02]  /*e660*/  MOV R58, R58 ;  /* 0x0000003a003a7202 */ /* 0x000fe40000000f00 */
[----:B------:R-:W-:Y:S01]  /*e670*/  F2FP.F16.F32.PACK_AB R12, R89, R88 ;  /* 0x00000058590c723e */ /* 0x000fe200000000ff */
[----:B------:R-:W-:Y:S01]  /*e680*/  STSM.16.M88.4 [R62], R4 ;  /* 0x000000043e007844 */ /* 0x000fe20000000200 */
[----:B------:R-:W-:Y:S02]  /*e690*/  F2FP.F16.F32.PACK_AB R13, R121, R90 ;  /* 0x0000005a790d723e */ /* 0x000fe400000000ff */
[----:B------:R-:W-:Y:S02]  /*e6a0*/  F2FP.F16.F32.PACK_AB R14, R93, R92 ;  /* 0x0000005c5d0e723e */ /* 0x000fe400000000ff */
[----:B------:R-:W-:Y:S02]  /*e6b0*/  F2FP.F16.F32.PACK_AB R15, R95, R94 ;  /* 0x0000005e5f0f723e */ /* 0x000fe400000000ff */
[----:B------:R-:W-:-:S02]  /*e6c0*/  F2FP.F16.F32.PACK_AB R104, R105, R104 ;  /* 0x000000686968723e */ /* 0x000fc400000000ff */
[----:B------:R-:W-:Y:S01]  /*e6d0*/  F2FP.F16.F32.PACK_AB R98, R101, R100 ;  /* 0x000000646562723e */ /* 0x000fe200000000ff */
[----:B------:R-:W-:Y:S01]  /*e6e0*/  STSM.16.M88.4 [R58], R12 ;  /* 0x0000000c3a007844 */ /* 0x000fe20000000200 */
[----:B------:R-:W-:Y:S02]  /*e6f0*/  F2FP.F16.F32.PACK_AB R99, R56, R99 ;  /* 0x000000633863723e */ /* 0x000fe400000000ff */
[----:B------:R-:W-:Y:S02]  /*e700*/  F2FP.F16.F32.PACK_AB R105, R107, R106 ;  /* 0x0000006a6b69723e */ /* 0x000fe400000000ff */
[----:B------:R-:W-:Y:S01]  /*e710*/  F2FP.F16.F32.PACK_AB R112, R113, R112 ;  /* 0x000000707170723e */ /* 0x000fe200000000ff */
[----:B------:R-:W-:Y:S01]  /*e720*/  STSM.16.M88.4 [R150], R96 ;  /* 0x0000006096007844 */ /* 0x000fe20000000200 */
[----:B------:R-:W-:Y:S02]  /*e730*/  F2FP.F16.F32.PACK_AB R106, R109, R108 ;  /* 0x0000006c6d6a723e */ /* 0x000fe400000000ff */
[----:B------:R-:W-:-:S02]  /*e740*/  F2FP.F16.F32.PACK_AB R107, R111, R110 ;  /* 0x0000006e6f6b723e */ /* 0x000fc400000000ff */
        /* <DEDUP_REMOVED lines=8> */
[----:B------:R-:W-:Y:S01]  /*e7d0*/  LOP3.LUT R42, R43, 0x380, RZ, 0xc0, !PT ;  /* 0x000003802b2a7812 */ /* 0x000fe200078ec0ff */
[----:B------:R-:W-:Y:S01]  /*e7e0*/  BAR.SYNC.DEFER_BLOCKING 0x1, 0x100 ;  /* 0x0044000000007b1d */ /* 0x000fe20000010000 */
[----:B------:R-:W-:Y:S02]  /*e7f0*/  SHF.R.U64 R40, R40, 0x3, RZ ;  /* 0x0000000328287819 */ /* 0x000fe400000012ff */
[----:B------:R-:W-:Y:S02]  /*e800*/  SHF.R.U64 R42, R42, 0x3, RZ ;  /* 0x000000032a2a7819 */ /* 0x000fe400000012ff */
[----:B------:R-:W-:Y:S01]  /*e810*/  LOP3.LUT R40, R40, R41, RZ, 0x3c, !PT ;  /* 0x0000002928287212 */ /* 0x000fe200078e3cff */
[--C-:B------:R-:W-:Y:S01]  /*e820*/  IMAD.X R41, RZ, RZ, R49.reuse, P4 ;  /* 0x000000ffff297224 */ /* 0x100fe200020e0631 */
[----:B------:R-:W-:Y:S02]  /*e830*/  IADD3 R45, P6, R48, 0x3000, RZ ;  /* 0x00003000302d7810 */ /* 0x000fe40007fde0ff */
[----:B------:R-:W-:Y:S01]  /*e840*/  LOP3.LUT R42, R42, R43, RZ, 0x3c, !PT ;  /* 0x0000002b2a2a7212 */ /* 0x000fe200078e3cff */
[----:B------:R-:W-:Y:S01]  /*e850*/  IMAD.X R43, RZ, RZ, R49, P5 ;  /* 0x000000ffff2b7224 */ /* 0x000fe200028e0631 */
[----:B------:R-:W-:-:S02]  /*e860*/  LOP3.LUT R44, R45, 0x380, RZ, 0xc0, !PT ;  /* 0x000003802d2c7812 */ /* 0x000fc400078ec0ff */
[----:B------:R-:W-:Y:S02]  /*e870*/  LOP3.LUT R20, R35, 0x380, RZ, 0xc0, !PT ;  /* 0x0000038023147812 */ /* 0x000fe400078ec0ff */
[----:B------:R-:W-:Y:S02]  /*e880*/  IADD3 R37, P5, R48, 0x9000, RZ ;  /* 0x0000900030257810 */ /* 0x000fe40007fbe0ff */
[----:B------:R-:W-:Y:S01]  /*e890*/  SHF.R.U64 R44, R44, 0x3, RZ ;  /* 0x000000032c2c7819 */ /* 0x000fe200000012ff */
[----:B------:R-:W-:Y:S01]  /*e8a0*/  UIMAD UR5, UR10, UR8, URZ ;  /* 0x000000080a0572a4 */ /* 0x000fe2000f8e023f */
[----:B------:R-:W-:Y:S02]  /*e8b0*/  SHF.R.U64 R20, R20, 0x3, RZ ;  /* 0x0000000314147819 */ /* 0x000fe400000012ff */
[----:B------:R-:W-:Y:S02]  /*e8c0*/  LOP3.LUT R36, R37, 0x380, RZ, 0xc0, !PT ;  /* 0x0000038025247812 */ /* 0x000fe400078ec0ff */
[----:B------:R-:W-:Y:S01]  /*e8d0*/  LOP3.LUT R44, R44, R45, RZ, 0x3c, !PT ;  /* 0x0000002d2c2c7212 */ /* 0x000fe200078e3cff */
[----:B0-----:R0:W-:Y:S01]  /*e8e0*/  @!P2 ST.E desc[UR14][R54.64], R3 ;  /* 0x000000033600a985 */ /* 0x0011e2000c10190e */
[----:B------:R-:W-:Y:S01]  /*e8f0*/  LOP3.LUT R20, R20, R35, RZ, 0x3c, !PT ;  /* 0x0000002314147212 */ /* 0x000fe200078e3cff */
[----:B------:R-:W-:Y:S01]  /*e900*/  IMAD.X R45, RZ, RZ, R49, P6 ;  /* 0x000000ffff2d7224 */ /* 0x000fe200030e0631 */
[----:B------:R-:W-:Y:S01]  /*e910*/  SHF.R.U64 R36, R36, 0x3, RZ ;  /* 0x0000000324247819 */ /* 0x000fe200000012ff */
[----:B-1----:R1:W-:Y:S01]  /*e920*/  @!P0 ST.E desc[UR14][R64.64], R2 ;  /* 0x0000000240008985 */ /* 0x0023e2000c10190e */
[C---:B------:R-:W-:Y:S01]  /*e930*/  IADD3 R35, P4, R48.reuse, 0x8000, RZ ;  /* 0x0000800030237810 */ /* 0x040fe20007f9e0ff */
[----:B------:R-:W-:Y:S01]  /*e940*/  UIMAD.WIDE.U32 UR6, UR11, UR8, URZ ;  /* 0x000000080b0672a5 */ /* 0x000fe2000f8e003f */
[----:B------:R-:W-:Y:S01]  /*e950*/  IADD3 R39, P6, R48, 0xa000, RZ ;  /* 0x0000a00030277810 */ /* 0x000fe20007fde0ff */
[----:B------:R2:W5:Y:S01]  /*e960*/  LD.E.128 R24, desc[UR14][R40.64] ;  /* 0x0000000e28187980 */ /* 0x000562000c101d00 */
[----:B------:R-:W-:Y:S01]  /*e970*/  UIMAD UR5, UR11, UR9, UR5 ;  /* 0x000000090b0572a4 */ /* 0x000fe2000f8e0205 */
[----:B------:R-:W-:Y:S01]  /*e980*/  LOP3.LUT R36, R36, R37, RZ, 0x3c, !PT ;  /* 0x0000002524247212 */ /* 0x000fe200078e3cff */
[----:B0-----:R-:W0:Y:S01]  /*e990*/  @P1 LDC R3, c[0x0][0xbec] ;  /* 0x0002fb00ff031b82 */ /* 0x001e220000000800 */
[----:B------:R3:W5:Y:S01]  /*e9a0*/  LD.E.128 R60, desc[UR14][R28.64] ;  /* 0x0000000e1c3c7980 */ /* 0x000762000c101d00 */
[----:B------:R-:W-:Y:S01]  /*e9b0*/  ULDC.64 UR10, c[0x0][0xaf0] ;  /* 0x0002bc00000a7ab9 */ /* 0x000fe20000000a00 */
[----:B------:R-:W-:Y:S01]  /*e9c0*/  LOP3.LUT R34, R35, 0x380, RZ, 0xc0, !PT ;  /* 0x0000038023227812 */ /* 0x000fe200078ec0ff */
[----:B-1----:R-:W-:Y:S01]  /*e9d0*/  IMAD R2, R192, 0x20, R195 ;  /* 0x00000020c0027824 */ /* 0x002fe200078e02c3 */
[----:B------:R-:W-:Y:S01]  /*e9e0*/  LOP3.LUT R38, R39, 0x380, RZ, 0xc0, !PT ;  /* 0x0000038027267812 */ /* 0x000fe200078ec0ff */
[----:B------:R1:W5:Y:S01]  /*e9f0*/  LD.E.128 R68, desc[UR14][R20.64] ;  /* 0x0000000e14447980 */ /* 0x000362000c101d00 */
[----:B------:R-:W-:Y:S01]  /*ea00*/  LOP3.LUT R37, R48, 0x380, RZ, 0xc0, !PT ;  /* 0x0000038030257812 */ /* 0x000fe200078ec0ff */
[----:B--2---:R-:W2:Y:S01]  /*ea10*/  @P1 LDC R41, c[0x0][0xbf0] ;  /* 0x0002fc00ff291b82 */ /* 0x004ea20000000800 */
[----:B------:R-:W-:Y:S01]  /*ea20*/  UIMAD UR8, UR12, UR10, URZ ;  /* 0x0000000a0c0872a4 */ /* 0x000fe2000f8e023f */
[----:B------:R-:W-:Y:S01]  /*ea30*/  SHF.R.U64 R34, R34, 0x3, RZ ;  /* 0x0000000322227819 */ /* 0x000fe200000012ff */
[----:B---3--:R-:W-:Y:S01]  /*ea40*/  VIADD R28, R2, UR39 ;  /* 0x00000027021c7c36 */ /* 0x008fe20008000000 */
[----:B------:R-:W-:Y:S01]  /*ea50*/  UIADD3 UR7, UR7, UR5, URZ ;  /* 0x0000000507077290 */ /* 0x000fe2000fffe03f */
[----:B------:R-:W-:Y:S01]  /*ea60*/  SHF.R.U64 R38, R38, 0x3, RZ ;  /* 0x0000000326267819 */ /* 0x000fe200000012ff */
[----:B------:R-:W-:Y:S01]  /*ea70*/  UIMAD UR5, UR13, UR11, UR8 ;  /* 0x0000000b0d0572a4 */ /* 0x000fe2000f8e0208 */
[----:B------:R-:W-:Y:S01]  /*ea80*/  SHF.R.U64 R37, R37, 0x3, RZ ;  /* 0x0000000325257819 */ /* 0x000fe200000012ff */
[----:B-1----:R-:W-:Y:S01]  /*ea90*/  IMAD.MOV.U32 R21, RZ, RZ, R28 ;  /* 0x000000ffff157224 */ /* 0x002fe200078e001c */
[----:B------:R-:W-:Y:S01]  /*eaa0*/  UIMAD.WIDE.U32 UR6, UR13, UR10, UR6 ;  /* 0x0000000a0d0672a5 */ /* 0x000fe2000f8e0006 */
[----:B------:R-:W-:Y:S01]  /*eab0*/  LOP3.LUT R34, R34, R35, RZ, 0x3c, !PT ;  /* 0x0000002322227212 */ /* 0x000fe200078e3cff */
[--C-:B------:R-:W-:Y:S01]  /*eac0*/  IMAD.X R35, RZ, RZ, R49.reuse, P4 ;  /* 0x000000ffff237224 */ /* 0x100fe200020e0631 */
[----:B------:R-:W-:Y:S01]  /*ead0*/  LOP3.LUT R38, R38, R39, RZ, 0x3c, !PT ;  /* 0x0000002726267212 */ /* 0x000fe200078e3cff */
[----:B------:R-:W5:Y:S01]  /*eae0*/  LD.E.128 R8, desc[UR14][R42.64] ;  /* 0x0000000e2a087980 */ /* 0x000f62000c101d00 */
[----:B------:R-:W-:Y:S01]  /*eaf0*/  LOP3.LUT R48, R37, R48, RZ, 0x3c, !PT ;  /* 0x0000003025307212 */ /* 0x000fe200078e3cff */
[----:B0-----:R-:W-:Y:S01]  /*eb00*/  @P1 IMAD.HI.U32 R2, R28, R3, RZ ;  /* 0x000000031c021227 */ /* 0x001fe200078e00ff */
[----:B------:R-:W-:Y:S01]  /*eb10*/  UIADD3 UR5, UR7, UR5, URZ ;  /* 0x0000000507057290 */ /* 0x000fe2000fffe03f */
[----:B------:R-:W5:Y:S01]  /*eb20*/  LD.E.128 R4, desc[UR14][R44.64] ;  /* 0x0000000e2c047980 */ /* 0x000f62000c101d00 */
[----:B------:R-:W-:Y:S01]  /*eb30*/  ULDC.64 UR8, c[0x0][0xae0] ;  /* 0x0002b80000087ab9 */ /* 0x000fe20000000a00 */
[----:B------:R-:W-:-:S02]  /*eb40*/  IMAD.X R37, RZ, RZ, R49, P5 ;  /* 0x000000ffff257224 */ /* 0x000fc400028e0631 */
[----:B------:R-:W-:Y:S01]  /*eb50*/  IMAD.X R39, RZ, RZ, R49, P6 ;  /* 0x000000ffff277224 */ /* 0x000fe200030e0631 */
[----:B------:R0:W5:Y:S01]  /*eb60*/  LD.E.128 R56, desc[UR14][R30.64] ;  /* 0x0000000e1e387980 */ /* 0x000162000c101d00 */
[----:B--2---:R-:W-:Y:S01]  /*eb70*/  @P1 SHF.R.U32.HI R21, RZ, R41, R2 ;  /* 0x00000029ff151219 */ /* 0x004fe20000011602 */
[----:B------:R-:W-:Y:S02]  /*eb80*/  IMAD.U32 R3, RZ, RZ, UR7 ;  /* 0x00000007ff037e24 */ /* 0x000fe4000f8e00ff */
[----:B------:R-:W5:Y:S01]  /*eb90*/  LD.E.128 R48, desc[UR14][R48.64] ;  /* 0x0000000e30307980 */ /* 0x000f62000c101d00 */
[--C-:B------:R-:W-:Y:S01]  /*eba0*/  SHF.R.S32.HI R20, RZ, 0x1f, R21.reuse ;  /* 0x0000001fff147819 */ /* 0x100fe20000011415 */
[----:B------:R-:W-:Y:S02]  /*ebb0*/  IMAD.MOV R29, RZ, RZ, -R21 ;  /* 0x000000ffff1d7224 */ /* 0x000fe400078e0a15 */
[----:B------:R1:W5:Y:S02]  /*ebc0*/  LD.E.128 R12, desc[UR14][R32.64] ;  /* 0x0000000e200c7980 */ /* 0x000364000c101d00 */
[----:B------:R-:W-:-:S02]  /*ebd0*/  IMAD R20, R20, UR8, RZ ;  /* 0x0000000814147c24 */ /* 0x000fc4000f8e02ff */
[----:B------:R-:W-:Y:S01]  /*ebe0*/  IMAD R29, R52, R29, R28 ;  /* 0x0000001d341d7224 */ /* 0x000fe200078e021c */
[----:B------:R2:W5:Y:S01]  /*ebf0*/  LD.E.128 R80, desc[UR14][R34.64] ;  /* 0x0000000e22507980 */ /* 0x000562000c101d00 */
[----:B------:R-:W-:Y:S01]  /*ec00*/  IMAD.U32 R2, RZ, RZ, UR6 ;  /* 0x00000006ff027e24 */ /* 0x000fe2000f8e00ff */
[----:B------:R-:W-:Y:S01]  /*ec10*/  ULDC.64 UR6, c[0x0][0xad8] ;  /* 0x0002b60000067ab9 */ /* 0x000fe20000000a00 */
[----:B------:R-:W-:Y:S01]  /*ec20*/  IMAD.U32 R3, RZ, RZ, UR5 ;  /* 0x00000005ff037e24 */ /* 0x000fe2000f8e00ff */
[----:B------:R2:W5:Y:S01]  /*ec30*/  LD.E.128 R76, desc[UR14][R36.64] ;  /* 0x0000000e244c7980 */ /* 0x000562000c101d00 */
[----:B0-----:R-:W-:-:S03]  /*ec40*/  IMAD R31, R21, UR9, R20 ;  /* 0x00000009151f7c24 */ /* 0x001fc6000f8e0214 */
[----:B------:R2:W5:Y:S01]  /*ec50*/  LD.E.128 R72, desc[UR14][R38.64] ;  /* 0x0000000e26487980 */ /* 0x000562000c101d00 */
[----:B------:R-:W-:-:S03]  /*ec60*/  SHF.R.S32.HI R20, RZ, 0x1f, R29 ;  /* 0x0000001fff147819 */ /* 0x000fc6000001141d */
[----:B------:R2:W5:Y:S01]  /*ec70*/  LD.E.128 R64, desc[UR14][R46.64] ;  /* 0x0000000e2e407980 */ /* 0x000562000c101d00 */
[----:B------:R-:W-:Y:S01]  /*ec80*/  IMAD.WIDE.U32 R2, R21, UR8, R2 ;  /* 0x0000000815027c25 */ /* 0x000fe2000f8e0002 */
[----:B------:R-:W-:Y:S01]  /*ec90*/  @!PT LDS RZ, [RZ] ;  /* 0x00000000fffff984 */ /* 0x000fe20000000800 */
[----:B------:R-:W-:Y:S01]  /*eca0*/  @!PT LDS RZ, [RZ] ;  /* 0x00000000fffff984 */ /* 0x000fe20000000800 */
[----:B------:R-:W-:Y:S01]  /*ecb0*/  @!PT LDS RZ, [RZ] ;  /* 0x00000000fffff984 */ /* 0x000fe20000000800 */
[----:B------:R-:W-:Y:S01]  /*ecc0*/  @!PT LDS RZ, [RZ] ;  /* 0x00000000fffff984 */ /* 0x000fe20000000800 */
[----:B------:R0:W-:Y:S06]  /*ecd0*/  MEMBAR.ALL.CTA ;  /* 0x0000000000007992 */ /* 0x0001ec0000008000 */
[----:B0-----:R-:W0:Y:S01]  /*ece0*/  FENCE.VIEW.ASYNC.S ;  /* 0x00000000000073c6 */ /* 0x001e220000000000 */
[----:B------:R-:W-:Y:S02]  /*ecf0*/  IMAD.IADD R3, R3, 0x1, R31 ;  /* 0x0000000103037824 */ /* 0x000fe400078e021f */
[----:B------:R-:W-:-:S02]  /*ed00*/  IMAD R20, R20, UR6, RZ ;  /* 0x0000000614147c24 */ /* 0x000fc4000f8e02ff */
[----:B-1----:R-:W-:Y:S02]  /*ed10*/  VIADD R33, R195, UR39 ;  /* 0x00000027c3217c36 */ /* 0x002fe40008000000 */
[C---:B------:R-:W-:Y:S02]  /*ed20*/  IMAD R31, R29.reuse, UR7, R20 ;  /* 0x000000071d1f7c24 */ /* 0x040fe4000f8e0214 */
[----:B------:R-:W-:Y:S01]  /*ed30*/  IMAD.WIDE.U32 R2, R29, UR6, R2 ;  /* 0x000000061d027c25 */ /* 0x000fe2000f8e0002 */
[----:B------:R-:W-:Y:S01]  /*ed40*/  ISETP.GE.AND P2, PT, R33, R0, PT ;  /* 0x000000002100720c */ /* 0x000fe20003f46270 */
[----:B------:R-:W-:Y:S02]  /*ed50*/  ULDC.64 UR6, c[0x0][0xa80] ;  /* 0x0002a00000067ab9 */ /* 0x000fe40000000a00 */
[----:B------:R-:W-:Y:S01]  /*ed60*/  VIADD R16, R16, 0x30820 ;  /* 0x0003082010107836 */ /* 0x000fe20000000000 */
[----:B------:R-:W-:Y:S01]  /*ed70*/  LEA R30, P3, R2, UR6, 0x1 ;  /* 0x00000006021e7c11 */ /* 0x000fe2000f8608ff */
[----:B------:R-:W-:-:S02]  /*ed80*/  IMAD.IADD R3, R3, 0x1, R31 ;  /* 0x0000000103037824 */ /* 0x000fc400078e021f */
[----:B------:R-:W-:Y:S01]  /*ed90*/  VIADD R21, R33, 0x20 ;  /* 0x0000002021157836 */ /* 0x000fe20000000000 */
[----:B------:R-:W-:Y:S02]  /*eda0*/  PRMT R16, RZ, 0x654, R16 ;  /* 0x00000654ff107816 */ /* 0x000fe40000000010 */
[----:B------:R-:W-:Y:S02]  /*edb0*/  LEA.HI.X R31, R2, UR7, R3, 0x1, P3 ;  /* 0x00000007021f7c11 */ /* 0x000fe400098f0c03 */
[-C--:B------:R-:W-:Y:S01]  /*edc0*/  ISETP.GE.AND P1, PT, R21, R0.reuse, PT ;  /* 0x000000001500720c */ /* 0x080fe20003f26270 */
[----:B------:R-:W-:Y:S01]  /*edd0*/  VIADD R21, R33, 0x40 ;  /* 0x0000004021157836 */ /* 0x000fe20000000000 */
[----:B0-----:R0:W-:Y:S01]  /*ede0*/  SYNCS.ARRIVE.TRANS64.RED.A1T0 RZ, [R16+URZ], RZ ;  /* 0x000000ff10ff79a7 */ /* 0x0011e2000810043f */
[----:B------:R2:W1:Y:S01]  /*edf0*/  SHFL.IDX PT, R28, R30, RZ, 0x181f ;  /* 0x00181fff1e1c7589 */ /* 0x00046200000e0000 */
[----:B------:R-:W-:Y:S02]  /*ee00*/  BSSY B1, `(.L_x_1181) ;  /* 0x0000012000017945 */ /* 0x000fe40003800000 */
[----:B------:R-:W-:Y:S01]  /*ee10*/  ISETP.GE.AND P0, PT, R21, R0, PT ;  /* 0x000000001500720c */ /* 0x000fe20003f06270 */
[----:B0-----:R2:W0:Y:S01]  /*ee20*/  SHFL.IDX PT, R16, R31, RZ, 0x181f ;  /* 0x00181fff1f107589 */ /* 0x00142200000e0000 */
[----:B------:R-:W-:Y:S11]  /*ee30*/  @P2 BRA `(.L_x_1182) ;  /* 0x0000000000382947 */ /* 0x000ff60003800000 */
[----:B------:R-:W-:Y:S01]  /*ee40*/  ULDC UR5, c[0x0][0xac8] ;  /* 0x0002b20000057ab9 */ /* 0x000fe20000000800 */
[----:B------:R-:W-:Y:S01]  /*ee50*/  ULDC.64 UR6, c[0x0][0x208] ;  /* 0x0000820000067ab9 */ /* 0x000fe20000000a00 */
[----:B------:R-:W-:Y:S02]  /*ee60*/  ISETP.GE.AND P4, PT, R19, UR5, PT ;  /* 0x0000000513007c0c */ /* 0x000fe4000bf86270 */
[----:B------:R-:W-:Y:S02]  /*ee70*/  ISETP.GE.AND P3, PT, R22, UR5, PT ;  /* 0x0000000516007c0c */ /* 0x000fe4000bf66270 */
[----:B------:R-:W-:-:S09]  /*ee80*/  ISETP.GE.AND P2, PT, R23, UR5, PT ;  /* 0x0000000517007c0c */ /* 0x000fd2000bf46270 */
[CC--:B-1----:R-:W-:Y:S02]  /*ee90*/  @!P4 LEA R2, P6, R19.reuse, R28.reuse, 0x1 ;  /* 0x0000001c1302c211 */ /* 0x0c2fe400078c08ff */
[C---:B------:R-:W-:Y:S02]  /*eea0*/  @!P3 LEA R20, P5, R22.reuse, R28, 0x1 ;  /* 0x0000001c1614b211 */ /* 0x040fe400078a08ff */
[----:B0-----:R-:W-:Y:S02]  /*eeb0*/  @!P4 LEA.HI.X R3, R19, R16, R204, 0x1, P6 ;  /* 0x000000101303c211 */ /* 0x001fe400030f0ccc */
[C---:B------:R-:W-:Y:S02]  /*eec0*/  @!P2 LEA R28, P6, R23.reuse, R28, 0x1 ;  /* 0x0000001c171ca211 */ /* 0x040fe400078c08ff */
[-C--:B------:R-:W-:Y:S01]  /*eed0*/  @!P3 LEA.HI.X R21, R22, R16.reuse, R203, 0x1, P5 ;  /* 0x000000101615b211 */ /* 0x080fe200028f0ccb */
[----:B-----5:R3:W-:Y:S01]  /*eee0*/  @!P4 ST.E.128 desc[UR6][R2.64], R48 ;  /* 0x000000300200c985 */ /* 0x0207e2000c101d06 */
[----:B------:R-:W-:-:S03]  /*eef0*/  @!P2 LEA.HI.X R29, R23, R16, R202, 0x1, P6 ;  /* 0x00000010171da211 */ /* 0x000fc600030f0cca */
[----:B------:R3:W-:Y:S04]  /*ef00*/  @!P3 ST.E.128 desc[UR6][R20.64], R68 ;  /* 0x000000441400b985 */ /* 0x0007e8000c101d06 */
[----:B------:R3:W-:Y:S02]  /*ef10*/  @!P2 ST.E.128 desc[UR6][R28.64], R80 ;  /* 0x000000501c00a985 */ /* 0x0007e4000c101d06 */
.L_x_1182:
[----:B------:R-:W-:Y:S05]  /*ef20*/  BSYNC B1 ;  /* 0x0000000000017941 */ /* 0x000fea0003800000 */
.L_x_1181:
[----:B0-----:R0:W4:Y:S01]  /*ef30*/  SHFL.IDX PT, R16, R31, 0x1, 0x181f ;  /* 0x00381f001f107f89 */ /* 0x00112200000e0000 */
[----:B------:R-:W-:Y:S03]  /*ef40*/  BSSY B1, `(.L_x_1183) ;  /* 0x0000011000017945 */ /* 0x000fe60003800000 */
[----:B-1-3--:R0:W1:Y:S01]  /*ef50*/  SHFL.IDX PT, R28, R30, 0x1, 0x181f ;  /* 0x00381f001e1c7f89 */ /* 0x00a06200000e0000 */
[----:B------:R-:W-:Y:S05]  /*ef60*/  @P1 BRA `(.L_x_1184) ;  /* 0x0000000000381947 */ /* 0x000fea0003800000 */
[----:B------:R-:W-:Y:S01]  /*ef70*/  ULDC UR5, c[0x0][0xac8] ;  /* 0x0002b20000057ab9 */ /* 0x000fe20000000800 */
[----:B------:R-:W-:Y:S01]  /*ef80*/  ULDC.64 UR6, c[0x0][0x208] ;  /* 0x0000820000067ab9 */ /* 0x000fe20000000a00 */
[----:B------:R-:W-:Y:S02]  /*ef90*/  ISETP.GE.AND P4, PT, R19, UR5, PT ;  /* 0x0000000513007c0c */ /* 0x000fe4000bf86270 */
[----:B------:R-:W-:Y:S02]  /*efa0*/  ISETP.GE.AND P5, PT, R22, UR5, PT ;  /* 0x0000000516007c0c */ /* 0x000fe4000bfa6270 */
[----:B------:R-:W-:-:S09]  /*efb0*/  ISETP.GE.AND P6, PT, R23, UR5, PT ;  /* 0x0000000517007c0c */ /* 0x000fd2000bfc6270 */
[-C--:B-1----:R-:W-:Y:S02]  /*efc0*/  @!P4 LEA R2, P1, R19, R28.reuse, 0x1 ;  /* 0x0000001c1302c211 */ /* 0x082fe400078208ff */
[CC--:B------:R-:W-:Y:S02]  /*efd0*/  @!P5 LEA R20, P2, R22.reuse, R28.reuse, 0x1 ;  /* 0x0000001c1614d211 */ /* 0x0c0fe400078408ff */
[----:B------:R-:W-:Y:S02]  /*efe0*/  @!P6 LEA R28, P3, R23, R28, 0x1 ;  /* 0x0000001c171ce211 */ /* 0x000fe400078608ff */
[-C--:B----4-:R-:W-:Y:S02]  /*eff0*/  @!P4 LEA.HI.X R3, R19, R16.reuse, R204, 0x1, P1 ;  /* 0x000000101303c211 */ /* 0x090fe400008f0ccc */
[-C--:B------:R-:W-:Y:S02]  /*f000*/  @!P5 LEA.HI.X R21, R22, R16.reuse, R203, 0x1, P2 ;  /* 0x000000101615d211 */ /* 0x080fe400010f0ccb */
[----:B------:R-:W-:Y:S01]  /*f010*/  @!P6 LEA.HI.X R29, R23, R16, R202, 0x1, P3 ;  /* 0x00000010171de211 */ /* 0x000fe200018f0cca */
[----:B-----5:R3:W-:Y:S04]  /*f020*/  @!P4 ST.E.128 desc[UR6][R2.64], R24 ;  /* 0x000000180200c985 */ /* 0x0207e8000c101d06 */
[----:B------:R3:W-:Y:S04]  /*f030*/  @!P5 ST.E.128 desc[UR6][R20.64], R60 ;  /* 0x0000003c1400d985 */ /* 0x0007e8000c101d06 */
[----:B------:R3:W-:Y:S02]  /*f040*/  @!P6 ST.E.128 desc[UR6][R28.64], R76 ;  /* 0x0000004c1c00e985 */ /* 0x0007e4000c101d06 */
.L_x_1184:
[----:B------:R-:W-:Y:S05]  /*f050*/  BSYNC B1 ;  /* 0x0000000000017941 */ /* 0x000fea0003800000 */
.L_x_1183:
[----:B----4-:R4:W0:Y:S01]  /*f060*/  SHFL.IDX PT, R16, R31, 0x2, 0x181f ;  /* 0x00581f001f107f89 */ /* 0x01082200000e0000 */
[----:B------:R-:W-:Y:S03]  /*f070*/  BSSY B1, `(.L_x_1185) ;  /* 0x0000011000017945 */ /* 0x000fe60003800000 */
[----:B---3-5:R4:W3:Y:S01]  /*f080*/  SHFL.IDX PT, R24, R30, 0x2, 0x181f ;  /* 0x00581f001e187f89 */ /* 0x0288e200000e0000 */
[----:B------:R-:W-:Y:S05]  /*f090*/  @P0 BRA `(.L_x_1186) ;  /* 0x0000000000380947 */ /* 0x000fea0003800000 */
[----:B------:R-:W-:Y:S01]  /*f0a0*/  ULDC UR5, c[0x0][0xac8] ;  /* 0x0002b20000057ab9 */ /* 0x000fe20000000800 */
[----:B------:R-:W-:Y:S01]  /*f0b0*/  ULDC.64 UR6, c[0x0][0x208] ;  /* 0x0000820000067ab9 */ /* 0x000fe20000000a00 */
[----:B------:R-:W-:Y:S02]  /*f0c0*/  ISETP.GE.AND P3, PT, R19, UR5, PT ;  /* 0x0000000513007c0c */ /* 0x000fe4000bf66270 */
[----:B------:R-:W-:Y:S02]  /*f0d0*/  ISETP.GE.AND P4, PT, R22, UR5, PT ;  /* 0x0000000516007c0c */ /* 0x000fe4000bf86270 */
[----:B------:R-:W-:-:S09]  /*f0e0*/  ISETP.GE.AND P5, PT, R23, UR5, PT ;  /* 0x0000000517007c0c */ /* 0x000fd2000bfa6270 */
[-C--:B---3--:R-:W-:Y:S02]  /*f0f0*/  @!P3 LEA R2, P0, R19, R24.reuse, 0x1 ;  /* 0x000000181302b211 */ /* 0x088fe400078008ff */
[CC--:B------:R-:W-:Y:S02]  /*f100*/  @!P4 LEA R20, P1, R22.reuse, R24.reuse, 0x1 ;  /* 0x000000181614c211 */ /* 0x0c0fe400078208ff */
[----:B------:R-:W-:Y:S02]  /*f110*/  @!P5 LEA R24, P2, R23, R24, 0x1 ;  /* 0x000000181718d211 */ /* 0x000fe400078408ff */
[-C--:B0-----:R-:W-:Y:S02]  /*f120*/  @!P3 LEA.HI.X R3, R19, R16.reuse, R204, 0x1, P0 ;  /* 0x000000101303b211 */ /* 0x081fe400000f0ccc */
[-C--:B------:R-:W-:Y:S02]  /*f130*/  @!P4 LEA.HI.X R21, R22, R16.reuse, R203, 0x1, P1 ;  /* 0x000000101615c211 */ /* 0x080fe400008f0ccb */
[----:B------:R-:W-:Y:S01]  /*f140*/  @!P5 LEA.HI.X R25, R23, R16, R202, 0x1, P2 ;  /* 0x000000101719d211 */ /* 0x000fe200010f0cca */
[----:B------:R0:W-:Y:S04]  /*f150*/  @!P3 ST.E.128 desc[UR6][R2.64], R8 ;  /* 0x000000080200b985 */ /* 0x0001e8000c101d06 */
[----:B------:R0:W-:Y:S04]  /*f160*/  @!P4 ST.E.128 desc[UR6][R20.64], R56 ;  /* 0x000000381400c985 */ /* 0x0001e8000c101d06 */
[----:B------:R0:W-:Y:S02]  /*f170*/  @!P5 ST.E.128 desc[UR6][R24.64], R72 ;  /* 0x000000481800d985 */ /* 0x0001e4000c101d06 */
.L_x_1186:
[----:B------:R-:W-:Y:S05]  /*f180*/  BSYNC B1 ;  /* 0x0000000000017941 */ /* 0x000fea0003800000 */
.L_x_1185:
[----:B0-----:R-:W-:Y:S01]  /*f190*/  VIADD R3, R33, 0x60 ;  /* 0x0000006021037836 */ /* 0x001fe20000000000 */
[----:B--2-4-:R-:W4:Y:S04]  /*f1a0*/  SHFL.IDX PT, R31, R31, 0x3, 0x181f ;  /* 0x00781f001f1f7f89 */ /* 0x014f2800000e0000 */
[----:B------:R-:W-:Y:S01]  /*f1b0*/  ISETP.GE.AND P0, PT, R3, R0, PT ;  /* 0x000000000300720c */ /* 0x000fe20003f06270 */
[----:B------:R-:W0:-:S12]  /*f1c0*/  SHFL.IDX PT, R30, R30, 0x3, 0x181f ;  /* 0x00781f001e1e7f89 */ /* 0x000e1800000e0000 */
[----:B------:R-:W-:Y:S05]  /*f1d0*/  @P0 BRA `(.L_x_1187) ;  /* 0x0000000c00040947 */ /* 0x000fea0003800000 */
[----:B------:R-:W-:Y:S01]  /*f1e0*/  ULDC UR5, c[0x0][0xac8] ;  /* 0x0002b20000057ab9 */ /* 0x000fe20000000800 */
[----:B------:R-:W-:Y:S01]  /*f1f0*/  ULDC.64 UR6, c[0x0][0x208] ;  /* 0x0000820000067ab9 */ /* 0x000fe20000000a00 */
[----:B------:R-:W-:Y:S02]  /*f200*/  ISETP.GE.AND P2, PT, R19, UR5, PT ;  /* 0x0000000513007c0c */ /* 0x000fe4000bf46270 */
[----:B------:R-:W-:-:S11]  /*f210*/  ISETP.GE.AND P3, PT, R22, UR5, PT ;  /* 0x0000000516007c0c */ /* 0x000fd6000bf66270 */
[CC--:B0-----:R-:W-:Y:S02]  /*f220*/  @!P2 LEA R2, P0, R19.reuse, R30.reuse, 0x1 ;  /* 0x0000001e1302a211 */ /* 0x0c1fe400078008ff */
[C---:B------:R-:W-:Y:S02]  /*f230*/  @!P3 LEA R8, P1, R22.reuse, R30, 0x1 ;  /* 0x0000001e1608b211 */ /* 0x040fe400078208ff */
[-C--:B----4-:R-:W-:Y:S02]  /*f240*/  @!P2 LEA.HI.X R3, R19, R31.reuse, R204, 0x1, P0 ;  /* 0x0000001f1303a211 */ /* 0x090fe400000f0ccc */
[----:B------:R-:W-:Y:S02]  /*f250*/  ISETP.GE.AND P0, PT, R23, UR5, PT ;  /* 0x0000000517007c0c */ /* 0x000fe4000bf06270 */
[----:B------:R-:W-:Y:S01]  /*f260*/  @!P3 LEA.HI.X R9, R22, R31, R203, 0x1, P1 ;  /* 0x0000001f1609b211 */ /* 0x000fe200008f0ccb */
[----:B------:R0:W-:Y:S04]  /*f270*/  @!P2 ST.E.128 desc[UR6][R2.64], R4 ;  /* 0x000000040200a985 */ /* 0x0001e8000c101d06 */
[----:B------:R0:W-:Y:S06]  /*f280*/  @!P3 ST.E.128 desc[UR6][R8.64], R12 ;  /* 0x0000000c0800b985 */ /* 0x0001ec000c101d06 */
[----:B------:R-:W-:Y:S05]  /*f290*/  @P0 BRA `(.L_x_1187) ;  /* 0x0000000800d40947 */ /* 0x000fea0003800000 */
[----:B0-----:R-:W-:Y:S01]  /*f2a0*/  LEA R2, P0, R23, R30, 0x1 ;  /* 0x0000001e17027211 */ /* 0x001fe200078008ff */
[----:B------:R-:W-:-:S03]  /*f2b0*/  ULDC.64 UR6, c[0x0][0x208] ;  /* 0x0000820000067ab9 */ /* 0x000fc60000000a00 */
[----:B------:R-:W-:-:S05]  /*f2c0*/  LEA.HI.X R3, R23, R31, R202, 0x1, P0 ;  /* 0x0000001f17037211 */ /* 0x000fca00000f0cca */
[----:B------:R0:W-:Y:S01]  /*f2d0*/  ST.E.128 desc[UR6][R2.64], R64 ;  /* 0x0000004002007985 */ /* 0x0001e2000c101d06 */
[----:B------:R-:W-:Y:S05]  /*f2e0*/  BRA `(.L_x_1187) ;  /* 0x0000000800c07947 */ /* 0x000fea0003800000 */
.L_x_1180:
[----:B------:R-:W0:Y:S01]  /*f2f0*/  LDC R8, c[0x0][0xbe8] ;  /* 0x0002fa00ff087b82 */ /* 0x000e220000000800 */
[----:B------:R-:W-:Y:S01]  /*f300*/  R2UR UR6, R193 ;  /* 0x00000000c10672ca */ /* 0x000fe200000e0000 */
[----:B------:R-:W-:Y:S01]  /*f310*/  BSSY B1, `(.L_x_1188) ;  /* 0x0000035000017945 */ /* 0x000fe20003800000 */
[----:B------:R-:W-:Y:S01]  /*f320*/  R2UR UR5, R194 ;  /* 0x00000000c20572ca */ /* 0x000fe200000e0000 */
[----:B------:R-:W-:Y:S01]  /*f330*/  IMAD R6, R192, 0x20, R195 ;  /* 0x00000020c0067824 */ /* 0x000fe200078e02c3 */
[----:B------:R-:W-:-:S09]  /*f340*/  ISETP.GE.AND P0, PT, R205, 0x80, PT ;  /* 0x00000080cd00780c */ /* 0x000fd20003f06270 */
[----:B------:R-:W-:Y:S02]  /*f350*/  USHF.R.S32.HI UR8, URZ, 0x1f, UR6 ;  /* 0x0000001f3f087899 */ /* 0x000fe40008011406 */
[----:B------:R-:W-:Y:S01]  /*f360*/  USHF.R.S32.HI UR9, URZ, 0x1f, UR5 ;  /* 0x0000001f3f097899 */ /* 0x000fe20008011405 */
[----:B0-----:R-:W-:-:S13]  /*f370*/  ISETP.NE.AND P1, PT, R8, 0x1, PT ;  /* 0x000000010800780c */ /* 0x001fda0003f25270 */
[----:B------:R-:W0:Y:S08]  /*f380*/  @P1 LDC R9, c[0x0][0xbec] ;  /* 0x0002fb00ff091b82 */ /* 0x000e300000000800 */
[----:B------:R-:W1:Y:S01]  /*f390*/  @P1 LDC R11, c[0x0][0xbf0] ;  /* 0x0002fc00ff0b1b82 */ /* 0x000e620000000800 */
[----:B------:R-:W-:Y:S05]  /*f3a0*/  @P0 BRA `(.L_x_1189) ;  /* 0x0000000000ac0947 */ /* 0x000fea0003800000 */
[----:B------:R-:W2:Y:S01]  /*f3b0*/  S2R R0, SR_TID.X ;  /* 0x0000000000007919 */ /* 0x000ea20000002100 */
[----:B------:R-:W3:Y:S01]  /*f3c0*/  LDC R3, c[0x0][0xbe8] ;  /* 0x0002fa00ff037b82 */ /* 0x000ee20000000800 */
[----:B------:R-:W-:Y:S01]  /*f3d0*/  IMAD.U32 R4, RZ, RZ, UR39 ;  /* 0x00000027ff047e24 */ /* 0x000fe2000f8e00ff */
[----:B------:R-:W-:Y:S02]  /*f3e0*/  ULDC UR5, c[0x0][0xa88] ;  /* 0x0002a20000057ab9 */ /* 0x000fe40000000800 */
[----:B---3--:R-:W-:Y:S02]  /*f3f0*/  IMAD R5, R3, UR5, RZ ;  /* 0x0000000503057c24 */ /* 0x008fe4000f8e02ff */
[----:B--2---:R-:W-:-:S04]  /*f400*/  IADD3 R4, R4, -0x80, R0 ;  /* 0xffffff8004047810 */ /* 0x004fc80007ffe000 */
[----:B------:R-:W-:-:S13]  /*f410*/  ISETP.GE.AND P0, PT, R4, R5, PT ;  /* 0x000000050400720c */ /* 0x000fda0003f06270 */
[----:B------:R-:W-:Y:S05]  /*f420*/  @P0 BRA `(.L_x_1189) ;  /* 0x00000000008c0947 */ /* 0x000fea0003800000 */
[----:B------:R-:W-:Y:S01]  /*f430*/  ISETP.NE.AND P0, PT, R3, 0x1, PT ;  /* 0x000000010300780c */ /* 0x000fe20003f05270 */
[----:B------:R-:W-:Y:S01]  /*f440*/  ULDC.64 UR10, c[0x0][0xb90] ;  /* 0x0002e400000a7ab9 */ /* 0x000fe20000000a00 */
[----:B------:R-:W-:Y:S01]  /*f450*/  R2UR UR13, R193 ;  /* 0x00000000c10d72ca */ /* 0x000fe200000e0000 */
[----:B------:R-:W-:Y:S01]  /*f460*/  UIMAD UR5, UR8, UR10, URZ ;  /* 0x0000000a080572a4 */ /* 0x000fe2000f8e023f */
[----:B------:R-:W-:Y:S01]  /*f470*/  R2UR UR12, R194 ;  /* 0x00000000c20c72ca */ /* 0x000fe200000e0000 */
[----:B------:R-:W-:-:S08]  /*f480*/  IMAD.MOV.U32 R2, RZ, RZ, R4 ;  /* 0x000000ffff027224 */ /* 0x000fd000078e0004 */
[----:B------:R-:W2:Y:S02]  /*f490*/  @P0 LDC R5, c[0x0][0xbec] ;  /* 0x0002fb00ff050b82 */ /* 0x000ea40000000800 */
[----:B------:R-:W-:Y:S02]  /*f4a0*/  UIMAD.WIDE.U32 UR6, UR13, UR10, URZ ;  /* 0x0000000a0d0672a5 */ /* 0x000fe4000f8e003f */
[----:B------:R-:W-:-:S03]  /*f4b0*/  UIMAD UR5, UR13, UR11, UR5 ;  /* 0x0000000b0d0572a4 */ /* 0x000fc6000f8e0205 */
[----:B------:R-:W-:Y:S01]  /*f4c0*/  ULDC.64 UR10, c[0x0][0xb98] ;  /* 0x0002e600000a7ab9 */ /* 0x000fe20000000a00 */
[----:B------:R-:W3:Y:S01]  /*f4d0*/  @P0 LDC R7, c[0x0][0xbf0] ;  /* 0x0002fc00ff070b82 */ /* 0x000ee20000000800 */
[----:B------:R-:W-:Y:S02]  /*f4e0*/  UIADD3 UR7, UR7, UR5, URZ ;  /* 0x0000000507077290 */ /* 0x000fe4000fffe03f */
[----:B------:R-:W-:Y:S02]  /*f4f0*/  UIMAD UR5, UR9, UR10, URZ ;  /* 0x0000000a090572a4 */ /* 0x000fe4000f8e023f */
[----:B------:R-:W-:Y:S02]  /*f500*/  UIMAD.WIDE.U32 UR6, UR12, UR10, UR6 ;  /* 0x0000000a0c0672a5 */ /* 0x000fe4000f8e0006 */
[----:B------:R-:W-:-:S03]  /*f510*/  UIMAD UR5, UR12, UR11, UR5 ;  /* 0x0000000b0c0572a4 */ /* 0x000fc6000f8e0205 */
[----:B------:R-:W-:Y:S01]  /*f520*/  ULDC.64 UR10, c[0x0][0xb88] ;  /* 0x0002e200000a7ab9 */ /* 0x000fe20000000a00 */
[----:B------:R-:W-:Y:S01]  /*f530*/  ULDC.64 UR12, c[0x0][0x208] ;  /* 0x00008200000c7ab9 */ /* 0x000fe20000000a00 */
[----:B--2---:R-:W-:-:S05]  /*f540*/  @P0 IMAD.HI.U32 R0, R4, R5, RZ ;  /* 0x0000000504000227 */ /* 0x004fca00078e00ff */
[----:B---3--:R-:W-:-:S05]  /*f550*/  @P0 SHF.R.U32.HI R2, RZ, R7, R0 ;  /* 0x00000007ff020219 */ /* 0x008fca0000011600 */
[----:B------:R-:W-:-:S04]  /*f560*/  IMAD.MOV R5, RZ, RZ, -R2 ;  /* 0x000000ffff057224 */ /* 0x000fc800078e0a02 */
[----:B------:R-:W-:Y:S01]  /*f570*/  IMAD R5, R3, R5, R4 ;  /* 0x0000000503057224 */ /* 0x000fe200078e0204 */
[----:B------:R-:W-:Y:S01]  /*f580*/  SHF.R.S32.HI R3, RZ, 0x1f, R2 ;  /* 0x0000001fff037819 */ /* 0x000fe20000011402 */
[----:B------:R-:W-:Y:S01]  /*f590*/  IMAD.U32 R4, RZ, RZ, UR5 ;  /* 0x00000005ff047e24 */ /* 0x000fe2000f8e00ff */
[----:B------:R-:W-:Y:S02]  /*f5a0*/  IADD3 R2, P0, R2, UR6, RZ ;  /* 0x0000000602027c10 */ /* 0x000fe4000ff1e0ff */
[----:B------:R-:W-:Y:S02]  /*f5b0*/  SHF.R.S32.HI R0, RZ, 0x1f, R5 ;  /* 0x0000001fff007819 */ /* 0x000fe40000011405 */
[----:B------:R-:W-:Y:S01]  /*f5c0*/  IADD3.X R3, R3, UR7, R4, P0, !PT ;  /* 0x0000000703037c10 */ /* 0x000fe200087fe404 */
[----:B------:R-:W-:Y:S02]  /*f5d0*/  ULDC.64 UR6, c[0x0][0xb50] ;  /* 0x0002d40000067ab9 */ /* 0x000fe40000000a00 */
[----:B------:R-:W-:-:S02]  /*f5e0*/  IMAD R0, R0, UR10, RZ ;  /* 0x0000000a00007c24 */ /* 0x000fc4000f8e02ff */
[----:B------:R-:W-:-:S04]  /*f5f0*/  IMAD.WIDE.U32 R2, R5, UR10, R2 ;  /* 0x0000000a05027c25 */ /* 0x000fc8000f8e0002 */
[----:B------:R-:W-:Y:S01]  /*f600*/  IMAD R7, R5, UR11, R0 ;  /* 0x0000000b05077c24 */ /* 0x000fe2000f8e0200 */
[----:B------:R-:W-:-:S03]  /*f610*/  LEA R4, P0, R2, UR6, 0x2 ;  /* 0x0000000602047c11 */ /* 0x000fc6000f8010ff */
[----:B------:R-:W-:-:S05]  /*f620*/  IMAD.IADD R3, R3, 0x1, R7 ;  /* 0x0000000103037824 */ /* 0x000fca00078e0207 */
[----:B------:R-:W-:Y:S01]  /*f630*/  LEA.HI.X R5, R2, UR7, R3, 0x2, P0 ;  /* 0x0000000702057c11 */ /* 0x000fe200080f1403 */
[----:B------:R-:W-:-:S05]  /*f640*/  IMAD.MOV.U32 R3, RZ, RZ, -0x800000 ;  /* 0xff800000ff037424 */ /* 0x000fca00078e00ff */
[----:B------:R2:W-:Y:S02]  /*f650*/  STG.E desc[UR12][R4.64], R3 ;  /* 0x0000000304007986 */ /* 0x0005e4000c10190c */
.L_x_1189:
[----:B------:R-:W-:Y:S05]  /*f660*/  BSYNC B1 ;  /* 0x0000000000017941 */ /* 0x000fea0003800000 */
.L_x_1188:
[----:B------:R-:W-:Y:S01]  /*f670*/  R2UR UR13, R193 ;  /* 0x00000000c10d72ca */ /* 0x000fe200000e0000 */
[----:B------:R-:W-:Y:S01]  /*f680*/  ULDC.64 UR10, c[0x0][0xae8] ;  /* 0x0002ba00000a7ab9 */ /* 0x000fe20000000a00 */
[----:B------:R-:W-:Y:S01]  /*f690*/  R2UR UR12, R194 ;  /* 0x00000000c20c72ca */ /* 0x000fe200000e0000 */
[----:B------:R-:W-:Y:S01]  /*f6a0*/  UIMAD UR5, UR8, UR10, URZ ;  /* 0x0000000a080572a4 */ /* 0x000fe2000f8e023f */
[----:B------:R-:W-:Y:S01]  /*f6b0*/  VIADD R6, R6, UR39 ;  /* 0x0000002706067c36 */ /* 0x000fe20008000000 */
[----:B------:R-:W-:Y:S03]  /*f6c0*/  BSSY B1, `(.L_x_1190) ;  /* 0x0000039000017945 */ /* 0x000fe60003800000 */
[----:B0-----:R-:W-:-:S04]  /*f6d0*/  @P1 IMAD.HI.U32 R0, R6, R9, RZ ;  /* 0x0000000906001227 */ /* 0x001fc800078e00ff */
[----:B--2---:R-:W-:Y:S01]  /*f6e0*/  IMAD.MOV.U32 R5, RZ, RZ, R6 ;  /* 0x000000ffff057224 */ /* 0x004fe200078e0006 */
[----:B------:R-:W-:Y:S01]  /*f6f0*/  UIMAD.WIDE.U32 UR6, UR13, UR10, URZ ;  /* 0x0000000a0d0672a5 */ /* 0x000fe2000f8e003f */
[----:B-1----:R-:W-:Y:S01]  /*f700*/  @P1 SHF.R.U32.HI R5, RZ, R11, R0 ;  /* 0x0000000bff051219 */ /* 0x002fe20000011600 */
[----:B------:R-:W-:-:S03]  /*f710*/  UIMAD UR5, UR13, UR11, UR5 ;  /* 0x0000000b0d0572a4 */ /* 0x000fc6000f8e0205 */
[----:B------:R-:W-:Y:S01]  /*f720*/  ULDC.64 UR10, c[0x0][0xaf0] ;  /* 0x0002bc00000a7ab9 */ /* 0x000fe20000000a00 */
[----:B------:R-:W-:Y:S01]  /*f730*/  UIADD3 UR7, UR7, UR5, URZ ;  /* 0x0000000507077290 */ /* 0x000fe2000fffe03f */
[--C-:B------:R-:W-:Y:S01]  /*f740*/  SHF.R.S32.HI R0, RZ, 0x1f, R5.reuse ;  /* 0x0000001fff007819 */ /* 0x100fe20000011405 */
[----:B------:R-:W-:Y:S01]  /*f750*/  UIMAD UR5, UR9, UR10, URZ ;  /* 0x0000000a090572a4 */ /* 0x000fe2000f8e023f */
[----:B------:R-:W-:Y:S01]  /*f760*/  IMAD.MOV R7, RZ, RZ, -R5 ;  /* 0x000000ffff077224 */ /* 0x000fe200078e0a05 */
[----:B------:R-:W-:Y:S02]  /*f770*/  UIMAD.WIDE.U32 UR6, UR12, UR10, UR6 ;  /* 0x0000000a0c0672a5 */ /* 0x000fe4000f8e0006 */
[----:B------:R-:W-:Y:S01]  /*f780*/  UIMAD UR5, UR12, UR11, UR5 ;  /* 0x0000000b0c0572a4 */ /* 0x000fe2000f8e0205 */
[----:B------:R-:W-:Y:S01]  /*f790*/  IMAD R7, R8, R7, R6 ;  /* 0x0000000708077224 */ /* 0x000fe200078e0206 */
[----:B------:R-:W-:Y:S01]  /*f7a0*/  ULDC.64 UR8, c[0x0][0xae0] ;  /* 0x0002b80000087ab9 */ /* 0x000fe20000000a00 */
[----:B------:R-:W-:Y:S01]  /*f7b0*/  VIADD R6, R195, UR39 ;  /* 0x00000027c3067c36 */ /* 0x000fe20008000000 */
[----:B------:R-:W-:Y:S01]  /*f7c0*/  UIADD3 UR5, UR7, UR5, URZ ;  /* 0x0000000507057290 */ /* 0x000fe2000fffe03f */
[----:B------:R-:W-:-:S02]  /*f7d0*/  IMAD R0, R0, UR8, RZ ;  /* 0x0000000800007c24 */ /* 0x000fc4000f8e02ff */
[----:B------:R-:W-:Y:S02]  /*f7e0*/  IMAD.U32 R3, RZ, RZ, UR7 ;  /* 0x00000007ff037e24 */ /* 0x000fe4000f8e00ff */
[----:B------:R-:W-:Y:S01]  /*f7f0*/  IMAD.U32 R2, RZ, RZ, UR6 ;  /* 0x00000006ff027e24 */ /* 0x000fe2000f8e00ff */
[----:B------:R-:W-:Y:S01]  /*f800*/  ULDC.64 UR6, c[0x0][0xad8] ;  /* 0x0002b60000067ab9 */ /* 0x000fe20000000a00 */
[----:B------:R-:W-:Y:S01]  /*f810*/  IMAD.U32 R3, RZ, RZ, UR5 ;  /* 0x00000005ff037e24 */ /* 0x000fe2000f8e00ff */
[----:B------:R-:W-:Y:S01]  /*f820*/  ULDC UR5, c[0x0][0xa88] ;  /* 0x0002a20000057ab9 */ /* 0x000fe20000000800 */
[C---:B------:R-:W-:Y:S01]  /*f830*/  IMAD R9, R5.reuse, UR9, R0 ;  /* 0x0000000905097c24 */ /* 0x040fe2000f8e0200 */
[----:B------:R-:W-:Y:S01]  /*f840*/  SHF.R.S32.HI R0, RZ, 0x1f, R7 ;  /* 0x0000001fff007819 */ /* 0x000fe20000011407 */
[----:B------:R-:W-:-:S04]  /*f850*/  IMAD.WIDE.U32 R2, R5, UR8, R2 ;  /* 0x0000000805027c25 */ /* 0x000fc8000f8e0002 */
[----:B------:R-:W-:Y:S02]  /*f860*/  IMAD.IADD R3, R3, 0x1, R9 ;  /* 0x0000000103037824 */ /* 0x000fe400078e0209 */
[----:B------:R-:W-:Y:S02]  /*f870*/  IMAD R4, R0, UR6, RZ ;  /* 0x0000000600047c24 */ /* 0x000fe4000f8e02ff */
[----:B------:R-:W-:Y:S02]  /*f880*/  IMAD R9, R8, UR5, RZ ;  /* 0x0000000508097c24 */ /* 0x000fe4000f8e02ff */
        /* <DEDUP_REMOVED lines=10> */
[----:B------:R0:W1:Y:S02]  /*f930*/  SHFL.IDX PT, R2, R4, RZ, 0x181f ;  /* 0x00181fff04027589 */ /* 0x00006400000e0000 */
[----:B------:R-:W-:Y:S02]  /*f940*/  ISETP.GE.AND P0, PT, R0, R9, PT ;  /* 0x000000090000720c */ /* 0x000fe40003f06270 */
[----:B------:R0:W2:Y:S01]  /*f950*/  SHFL.IDX PT, R0, R5, RZ, 0x181f ;  /* 0x00181fff05007589 */ /* 0x0000a200000e0000 */
[----:B------:R-:W-:Y:S10]  /*f960*/  @P2 BRA `(.L_x_1191) ;  /* 0x0000000000382947 */ /* 0x000ff40003800000 */
[----:B------:R-:W-:Y:S01]  /*f970*/  ULDC UR5, c[0x0][0xac8] ;  /* 0x0002b20000057ab9 */ /* 0x000fe20000000800 */
[----:B------:R-:W-:Y:S01]  /*f980*/  ULDC.64 UR6, c[0x0][0x208] ;  /* 0x0000820000067ab9 */ /* 0x000fe20000000a00 */
[----:B------:R-:W-:Y:S02]  /*f990*/  ISETP.GE.AND P4, PT, R19, UR5, PT ;  /* 0x0000000513007c0c */ /* 0x000fe4000bf86270 */
[----:B------:R-:W-:Y:S02]  /*f9a0*/  ISETP.GE.AND P3, PT, R22, UR5, PT ;  /* 0x0000000516007c0c */ /* 0x000fe4000bf66270 */
[----:B------:R-:W-:-:S09]  /*f9b0*/  ISETP.GE.AND P2, PT, R23, UR5, PT ;  /* 0x0000000517007c0c */ /* 0x000fd2000bf46270 */
[CC--:B-1----:R-:W-:Y:S02]  /*f9c0*/  @!P4 LEA R10, P6, R19.reuse, R2.reuse, 0x1 ;  /* 0x00000002130ac211 */ /* 0x0c2fe400078c08ff */
[C---:B------:R-:W-:Y:S02]  /*f9d0*/  @!P3 LEA R12, P5, R22.reuse, R2, 0x1 ;  /* 0x00000002160cb211 */ /* 0x040fe400078a08ff */
[----:B--2---:R-:W-:Y:S02]  /*f9e0*/  @!P4 LEA.HI.X R11, R19, R0, R204, 0x1, P6 ;  /* 0x00000000130bc211 */ /* 0x004fe400030f0ccc */
[C---:B------:R-:W-:Y:S02]  /*f9f0*/  @!P2 LEA R2, P6, R23.reuse, R2, 0x1 ;  /* 0x000000021702a211 */ /* 0x040fe400078c08ff */
[-C--:B------:R-:W-:Y:S01]  /*fa00*/  @!P3 LEA.HI.X R13, R22, R0.reuse, R203, 0x1, P5 ;  /* 0x00000000160db211 */ /* 0x080fe200028f0ccb */
[----:B------:R3:W-:Y:S01]  /*fa10*/  @!P4 ST.E.128 desc[UR6][R10.64], RZ ;  /* 0x000000ff0a00c985 */ /* 0x0007e2000c101d06 */
[----:B------:R-:W-:-:S03]  /*fa20*/  @!P2 LEA.HI.X R3, R23, R0, R202, 0x1, P6 ;  /* 0x000000001703a211 */ /* 0x000fc600030f0cca */
[----:B------:R3:W-:Y:S04]  /*fa30*/  @!P3 ST.E.128 desc[UR6][R12.64], RZ ;  /* 0x000000ff0c00b985 */ /* 0x0007e8000c101d06 */
[----:B------:R3:W-:Y:S02]  /*fa40*/  @!P2 ST.E.128 desc[UR6][R2.64], RZ ;  /* 0x000000ff0200a985 */ /* 0x0007e4000c101d06 */
.L_x_1191:
[----:B------:R-:W-:Y:S05]  /*fa50*/  BSYNC B1 ;  /* 0x0000000000017941 */ /* 0x000fea0003800000 */
.L_x_1190:
[----:B--2---:R2:W4:Y:S01]  /*fa60*/  SHFL.IDX PT, R0, R5, 0x1, 0x181f ;  /* 0x00381f0005007f89 */ /* 0x00452200000e0000 */
        /* <DEDUP_REMOVED lines=14> */
[----:B------:R3:W-:Y:S04]  /*fb50*/  @!P4 ST.E.128 desc[UR6][R10.64], RZ ;  /* 0x000000ff0a00c985 */ /* 0x0007e8000c101d06 */
[----:B------:R3:W-:Y:S04]  /*fb60*/  @!P5 ST.E.128 desc[UR6][R12.64], RZ ;  /* 0x000000ff0c00d985 */ /* 0x0007e8000c101d06 */
[----:B------:R3:W-:Y:S02]  /*fb70*/  @!P6 ST.E.128 desc[UR6][R2.64], RZ ;  /* 0x000000ff0200e985 */ /* 0x0007e4000c101d06 */
.L_x_1193:
[----:B------:R-:W-:Y:S05]  /*fb80*/  BSYNC B1 ;  /* 0x0000000000017941 */ /* 0x000fea0003800000 */
.L_x_1192:
[----:B----4-:R4:W0:Y:S01]  /*fb90*/  SHFL.IDX PT, R0, R5, 0x2, 0x181f ;  /* 0x00581f0005007f89 */ /* 0x01082200000e0000 */
        /* <DEDUP_REMOVED lines=11> */
[-C--:B0-----:R-:W-:Y:S02]  /*fc50*/  @!P3 LEA.HI.X R11, R19, R0.reuse, R204, 0x1, P0 ;  /* 0x00000000130bb211 */ /* 0x081fe400000f0ccc */
[-C--:B------:R-:W-:Y:S02]  /*fc60*/  @!P4 LEA.HI.X R13, R22, R0.reuse, R203, 0x1, P1 ;  /* 0x00000000160dc211 */ /* 0x080fe400008f0ccb */
[----:B------:R-:W-:Y:S01]  /*fc70*/  @!P5 LEA.HI.X R3, R23, R0, R202, 0x1, P2 ;  /* 0x000000001703d211 */ /* 0x000fe200010f0cca */
[----:B------:R3:W-:Y:S04]  /*fc80*/  @!P3 ST.E.128 desc[UR6][R10.64], RZ ;  /* 0x000000ff0a00b985 */ /* 0x0007e8000c101d06 */
[----:B------:R3:W-:Y:S04]  /*fc90*/  @!P4 ST.E.128 desc[UR6][R12.64], RZ ;  /* 0x000000ff0c00c985 */ /* 0x0007e8000c101d06 */
[----:B------:R3:W-:Y:S02]  /*fca0*/  @!P5 ST.E.128 desc[UR6][R2.64], RZ ;  /* 0x000000ff0200d985 */ /* 0x0007e4000c101d06 */
.L_x_1195:
[----:B------:R-:W-:Y:S05]  /*fcb0*/  BSYNC B1 ;  /* 0x0000000000017941 */ /* 0x000fea0003800000 */
.L_x_1194:
[----:B0-----:R-:W-:Y:S01]  /*fcc0*/  VIADD R0, R6, 0x60 ;  /* 0x0000006006007836 */ /* 0x001fe20000000000 */
[----:B--2-4-:R-:W0:Y:S04]  /*fcd0*/  SHFL.IDX PT, R5, R5, 0x3, 0x181f ;  /* 0x00781f0005057f89 */ /* 0x014e2800000e0000 */
[----:B------:R-:W-:Y:S01]  /*fce0*/  ISETP.GE.AND P0, PT, R0, R9, PT ;  /* 0x000000090000720c */ /* 0x000fe20003f06270 */
[----:B-1-3--:R1:W2:-:S12]  /*fcf0*/  SHFL.IDX PT, R2, R4, 0x3, 0x181f ;  /* 0x00781f0004027f89 */ /* 0x00a29800000e0000 */
[----:B-1----:R-:W-:Y:S05]  /*fd00*/  @P0 BRA `(.L_x_1187) ;  /* 0x0000000000380947 */ /* 0x002fea0003800000 */
[----:B------:R-:W-:Y:S01]  /*fd10*/  ULDC UR5, c[0x0][0xac8] ;  /* 0x0002b20000057ab9 */ /* 0x000fe20000000800 */
[----:B------:R-:W-:Y:S01]  /*fd20*/  ULDC.64 UR6, c[0x0][0x208] ;  /* 0x0000820000067ab9 */ /* 0x000fe20000000a00 */
[----:B------:R-:W-:Y:S02]  /*fd30*/  ISETP.GE.AND P3, PT, R19, UR5, PT ;  /* 0x0000000513007c0c */ /* 0x000fe4000bf66270 */
[----:B------:R-:W-:Y:S02]  /*fd40*/  ISETP.GE.AND P4, PT, R22, UR5, PT ;  /* 0x0000000516007c0c */ /* 0x000fe4000bf86270 */
[----:B------:R-:W-:-:S09]  /*fd50*/  ISETP.GE.AND P5, PT, R23, UR5, PT ;  /* 0x0000000517007c0c */ /* 0x000fd2000bfa6270 */
[-C--:B--2---:R-:W-:Y:S02]  /*fd60*/  @!P3 LEA R6, P0, R19, R2.reuse, 0x1 ;  /* 0x000000021306b211 */ /* 0x084fe400078008ff */
        /* <DEDUP_REMOVED lines=8> */
.L_x_1187:
[----:B------:R-:W-:Y:S05]  /*fdf0*/  BSYNC B0 ;  /* 0x0000000000007941 */ /* 0x000fea0003800000 */
.L_x_1179:
[----:B------:R-:W-:Y:S02]  /*fe00*/  ULDC UR5, c[0x0][0xc38] ;  /* 0x00030e0000057ab9 */ /* 0x000fe40000000800 */
[----:B------:R-:W-:-:S06]  /*fe10*/  UISETP.GE.AND UP0, UPT, UR4, UR5, UPT ;  /* 0x000000050400728c */ /* 0x000fcc000bf06270 */
[----:B------:R-:W-:-:S13]  /*fe20*/  PLOP3.LUT P0, PT, PT, PT, UP0, 0x80, 0x0 ;  /* 0x000000000000781c */ /* 0x000fda0003f0f008 */
[----:B------:R-:W-:Y:S05]  /*fe30*/  @!P0 BRA `(.L_x_1196) ;  /* 0xffffff0c00e88947 */ /* 0x000fea000383ffff */
[----:B------:R-:W-:Y:S05]  /*fe40*/  EXIT ;  /* 0x000000000000794d */ /* 0x000fea0003800000 */
.L_x_1098:
[----:B------:R-:W-:-:S08]  /*fe50*/  NOP ;  /* 0x0000000000007918 */ /* 0x000fd00000000000 */
[----:B0-----:R-:W0:-:S00]  /*fe60*/  USETMAXREG.DEALLOC.CTAPOOL 0x18 ;  /* 0x00000018000079c8 */ /* 0x001e0000080e0500 */
[----:B0-----:R-:W2:Y:S01]  /*fe70*/  LDL.LU R2, [R1+0xc] ;  /* 0x00000c0001027983 */ /* 0x001ea20000300800 */
[----:B------:R-:W-:-:S05]  /*fe80*/  LOP3.LUT R0, R0, 0x3, RZ, 0xc0, !PT ;  /* 0x0000000300007812 */ /* 0x000fca00078ec0ff */
[----:B------:R-:W0:Y:S01]  /*fe90*/  S2UR UR6, SR_CTAID.X ;  /* 0x00000000000679c3 */ /* 0x000e220000002500 */
[----:B------:R-:W-:Y:S01]  /*fea0*/  IMAD.MOV.U32 R18, RZ, RZ, RZ ;  /* 0x000000ffff127224 */ /* 0x000fe200078e00ff */
[----:B------:R-:W1:Y:S02]  /*feb0*/  SHFL.IDX PT, R0, R0, RZ, 0x1f ;  /* 0x00001fff00007589 */ /* 0x000e6400000e0000 */
[----:B-1----:R-:W-:-:S04]  /*fec0*/  ISETP.NE.AND P0, PT, R0, RZ, PT ;  /* 0x000000ff0000720c */ /* 0x002fc80003f05270 */
[----:B------:R-:W0:Y:S09]  /*fed0*/  LDC R0, c[0x0][0xc38] ;  /* 0x00030e00ff007b82 */ /* 0x000e320000000800 */
[----:B------:R-:W-:Y:S06]  /*fee0*/  @P0 BAR.ARV 0x4, 0x180 ;  /* 0x0106000000000b1d */ /* 0x000fec0000002000 */
[----:B--2---:R-:W-:-:S04]  /*fef0*/  LOP3.LUT R2, R2, 0xfffffffb, RZ, 0xc0, !PT ;  /* 0xfffffffb02027812 */ /* 0x004fc800078ec0ff */
[----:B------:R-:W-:Y:S02]  /*ff00*/  @P0 LOP3.LUT R2, R2, 0x4, RZ, 0xfc, !PT ;  /* 0x0000000402020812 */ /* 0x000fe400078efcff */
[----:B0-----:R-:W-:Y:S01]  /*ff10*/  ISETP.LE.AND P0, PT, R0, UR6, PT ;  /* 0x0000000600007c0c */ /* 0x001fe2000bf03270 */
[----:B------:R-:W-:Y:S02]  /*ff20*/  IMAD.MOV.U32 R0, RZ, RZ, 0x1 ;  /* 0x00000001ff007424 */ /* 0x000fe400078e00ff */
[----:B------:R0:W-:Y:S04]  /*ff30*/  STL [R1+0xc], R2 ;  /* 0x00000c0201007387 */ /* 0x0001e80000100800 */
[----:B------:R0:W-:Y:S04]  /*ff40*/  STL [R1+0x18], RZ ;  /* 0x000018ff01007387 */ /* 0x0001e80000100800 */
[----:B------:R0:W-:Y:S02]  /*ff50*/  STL [R1+0x4], R0 ;  /* 0x0000040001007387 */ /* 0x0001e40000100800 */
[----:B------:R-:W-:Y:S05]  /*ff60*/  @P0 BRA `(.L_x_1197) ;  /* 0x0000004c00900947 */ /* 0x000fea0003800000 */
[----:B------:R-:W1:Y:S01]  /*ff70*/  S2R R6, SR_TID.X ;  /* 0x0000000000067919 */ /* 0x000e620000002100 */
[----:B------:R-:W2:Y:S01]  /*ff80*/  S2UR UR5, SR_CgaCtaId ;  /* 0x00000000000579c3 */ /* 0x000ea20000008800 */
[----:B------:R-:W-:Y:S01]  /*ff90*/  UMOV UR4, 0x400 ;  /* 0x0000040000047882 */ /* 0x000fe20000000000 */
[----:B------:R-:W-:Y:S01]  /*ffa0*/  IMAD.MOV.U32 R18, RZ, RZ, RZ ;  /* 0x000000ffff127224 */ /* 0x000fe200078e00ff */
[----:B------:R-:W-:Y:S01]  /*ffb0*/  ULDC UR44, c[0x0][0xc] ;  /* 0x00000300002c7ab9 */ /* 0x000fe20000000800 */
[----:B------:R-:W-:Y:S01]  /*ffc0*/  ULDC.64 UR38, c[0x0][0x198] ;  /* 0x0000660000267ab9 */ /* 0x000fe20000000a00 */
[----:B--2---:R-:W-:-:S06]  /*ffd0*/  ULEA UR4, UR5, UR4, 0x18 ;  /* 0x0000000405047291 */ /* 0x004fcc000f8ec03f */
[----:B------:R-:W-:Y:S01]  /*ffe0*/  IMAD.U32 R17, RZ, RZ, UR4 ;  /* 0x00000004ff117e24 */ /* 0x000fe2000f8e00ff */
[C---:B-1----:R-:W-:Y:S01]  /*fff0*/  LOP3.LUT R5, R6.reuse, 0x7f, RZ, 0xc0, !PT ;  /* 0x0000007f06057812 */ /* 0x042fe200078ec0ff */
[----:B0-----:R-:W-:-:S05]  /*10000*/  IMAD.SHL.U32 R0, R6, 0x8, RZ ;  /* 0x0000000806007824 */ /* 0x001fca00078e00ff */
[C---:B------:R-:W-:Y:S02]  /*10010*/  LOP3.LUT R2, R0.reuse, 0x1f8, RZ, 0xc0, !PT ;  /* 0x000001f800027812 */ /* 0x040fe400078ec0ff */
[----:B------:R-:W-:Y:S02]  /*10020*/  LOP3.LUT R0, R0, 0x38, RZ, 0xc0, !PT ;  /* 0x0000003800007812 */ /* 0x000fe400078ec0ff */
[----:B------:R-:W-:Y:S01]  /*10030*/  LOP3.LUT R3, R2, 0x38, R6, 0x78, !PT ;  /* 0x0000003802037812 */ /* 0x000fe200078e7806 */
[----:B------:R-:W-:-:S05]  /*10040*/  IMAD.SHL.U32 R2, R5, 0x8, RZ ;  /* 0x0000000805027824 */ /* 0x000fca00078e00ff */
[----:B------:R-:W-:Y:S01]  /*10050*/  LOP3.LUT R4, R3, 0x200, R2, 0xf8, !PT ;  /* 0x0000020003047812 */ /* 0x000fe200078ef802 */
[----:B------:R-:W-:Y:S01]  /*10060*/  IMAD.SHL.U32 R2, R6, 0x10, RZ ;  /* 0x0000001006027824 */ /* 0x000fe200078e00ff */
[----:B------:R-:W-:-:S03]  /*10070*/  SHF.R.U32.HI R3, RZ, 0x3, R5 ;  /* 0x00000003ff037819 */ /* 0x000fc60000011605 */
[----:B------:R-:W-:Y:S01]  /*10080*/  IMAD R4, R4, 0x2, R17 ;  /* 0x0000000204047824 */ /* 0x000fe200078e0211 */
[----:B------:R-:W-:Y:S01]  /*10090*/  LOP3.LUT R2, R3, 0x70, R2, 0xf8, !PT ;  /* 0x0000007003027812 */ /* 0x000fe200078ef802 */
[----:B------:R-:W-:Y:S02]  /*100a0*/  IMAD.U32 R3, RZ, RZ, UR6 ;  /* 0x00000006ff037e24 */ /* 0x000fe4000f8e00ff */
[----:B------:R-:W-:Y:S01]  /*100b0*/  IMAD.MOV.U32 R2, RZ, RZ, 0x1 ;  /* 0x00000001ff027424 */ /* 0x000fe200078e00ff */
[----:B------:R-:W-:Y:S04]  /*100c0*/  STL [R1+0x10], R4 ;  /* 0x0000100401007387 */ /* 0x000fe80000100800 */
[----:B------:R-:W-:Y:S04]  /*100d0*/  STL [R1+0x14], R3 ;  /* 0x0000140301007387 */ /* 0x000fe80000100800 */
[----:B------:R-:W-:Y:S04]  /*100e0*/  STL [R1+0x18], RZ ;  /* 0x000018ff01007387 */ /* 0x000fe80000100800 */
[----:B------:R0:W-:Y:S02]  /*100f0*/  STL [R1+0x4], R2 ;  /* 0x0000040201007387 */ /* 0x0001e40000100800 */
[----:B0-----:R-:W-:-:S02]  /*10100*/  LOP3.LUT R2, R0, 0x40, RZ, 0xfc, !PT ;  /* 0x0000004000027812 */ /* 0x001fc400078efcff */
[----:B------:R-:W-:-:S07]  /*10110*/  LOP3.LUT R0, R0, 0x80, RZ, 0xfc, !PT ;  /* 0x0000008000007812 */ /* 0x000fce00078efcff */
.L_x_1297:
[----:B--2---:R-:W2:Y:S01]  /*10120*/  LDL R0, [R1+0x14] ;  /* 0x0000140001007983 */ /* 0x004ea20000100800 */
[----:B------:R-:W-:Y:S02]  /*10130*/  ULDC UR8, c[0x0][0xc60] ;  /* 0x0003180000087ab9 */ /* 0x000fe40000000800 */
[----:B------:R-:W-:-:S11]  /*10140*/  UISETP.NE.AND UP0, UPT, UR8, 0x1, UPT ;  /* 0x000000010800788c */ /* 0x000fd6000bf05270 */
[----:B------:R-:W-:Y:S01]  /*10150*/  @UP0 ULDC UR4, c[0x0][0xc64] ;  /* 0x0003190000040ab9 */ /* 0x000fe20000000800 */
[----:B------:R-:W-:Y:S01]  /*10160*/  @UP0 ULDC UR9, c[0x0][0xc68] ;  /* 0x00031a0000090ab9 */ /* 0x000fe20000000800 */
[C---:B--2---:R-:W-:Y:S02]  /*10170*/  R2UR UR7, R0.reuse ;  /* 0x00000000000772ca */ /* 0x044fe400000e0000 */
[----:B------:R-:W-:-:S11]  /*10180*/  R2UR UR6, R0 ;  /* 0x00000000000672ca */ /* 0x000fd600000e0000 */
[----:B------:R-:W-:-:S04]  /*10190*/  UIMAD.WIDE.U32 UR4, UR7, UR4, URZ ;  /* 0x00000004070472a5 */ /* 0x000fc8000f8e003f */
[----:B------:R-:W-:-:S03]  /*101a0*/  @UP0 USHF.R.U32.HI UR7, URZ, UR9, UR5 ;  /* 0x000000093f070299 */ /* 0x000fc60008011605 */
[----:B------:R-:W-:Y:S02]  /*101b0*/  ULDC UR4, c[0x0][0xc78] ;  /* 0x00031e0000047ab9 */ /* 0x000fe40000000800 */
[----:B------:R-:W-:Y:S02]  /*101c0*/  UISETP.GE.AND UP0, UPT, UR7, UR4, UPT ;  /* 0x000000040700728c */ /* 0x000fe4000bf06270 */
[----:B------:R-:W-:-:S04]  /*101d0*/  UIADD3 UR4, -UR7, URZ, URZ ;  /* 0x0000003f07047290 */ /* 0x000fc8000fffe13f */
[----:B------:R-:W-:Y:S01]  /*101e0*/  PLOP3.LUT P0, PT, PT, PT, UP0, 0x80, 0x0 ;  /* 0x000000000000781c */ /* 0x000fe20003f0f008 */
[----:B------:R-:W-:-:S12]  /*101f0*/  UIMAD UR8, UR8, UR4, UR6 ;  /* 0x00000004080872a4 */ /* 0x000fd8000f8e0206 */
[----:B01-3--:R-:W-:Y:S05]  /*10200*/  @!P0 BRA `(.L_x_1198) ;  /* 0x0000000000208947 */ /* 0x00bfea0003800000 */
        /* <DEDUP_REMOVED lines=8> */
.L_x_1198:
[----:B------:R-:W-:Y:S01]  /*10290*/  ULDC UR9, c[0x0][0xc54] ;  /* 0x0003150000097ab9 */ /* 0x000fe20000000800 */
[----:B------:R-:W-:Y:S01]  /*102a0*/  UMOV UR6, UR8 ;  /* 0x0000000800067c82 */ /* 0x000fe20008000000 */
[----:B------:R-:W-:-:S11]  /*102b0*/  UISETP.NE.AND UP0, UPT, UR9, 0x1, UPT ;  /* 0x000000010900788c */ /* 0x000fd6000bf05270 */
[----:B------:R-:W-:Y:S02]  /*102c0*/  @UP0 ULDC.64 UR10, c[0x0][0xc58] ;  /* 0x00031600000a0ab9 */ /* 0x000fe40000000a00 */
[----:B------:R-:W-:-:S04]  /*102d0*/  UIMAD.WIDE.U32 UR4, UR8, UR10, URZ ;  /* 0x0000000a080472a5 */ /* 0x000fc8000f8e003f */
[----:B------:R-:W-:-:S04]  /*102e0*/  @UP0 USHF.R.U32.HI UR6, URZ, UR11, UR5 ;  /* 0x0000000b3f060299 */ /* 0x000fc80008011605 */
[----:B------:R-:W-:-:S12]  /*102f0*/  UIMAD UR4, UR6, UR9, URZ ;  /* 0x00000009060472a4 */ /* 0x000fd8000f8e023f */
.L_x_1199:
[----:B------:R-:W-:Y:S02]  /*10300*/  UIADD3 UR4, UR8, -UR4, URZ ;  /* 0x8000000408047290 */ /* 0x000fe4000fffe03f */
[----:B------:R-:W-:Y:S01]  /*10310*/  ULOP3.LUT UR5, URZ, UR6, URZ, 0x33, !UPT ;  /* 0x000000063f057292 */ /* 0x000fe2000f8e333f */
[----:B------:R-:W-:Y:S01]  /*10320*/  ULDC UR14, c[0x0][0xc48] ;  /* 0x00031200000e7ab9 */ /* 0x000fe20000000800 */
[----:B------:R-:W-:Y:S01]  /*10330*/  ULDC UR8, c[0x0][0x448] ;  /* 0x0001120000087ab9 */ /* 0x000fe20000000800 */
[----:B------:R-:W-:Y:S01]  /*10340*/  ULDC UR43, c[0x0][0xc3c] ;  /* 0x00030f00002b7ab9 */ /* 0x000fe20000000800 */
[----:B------:R-:W-:Y:S02]  /*10350*/  UISETP.NE.AND UP2, UPT, UR14, 0x1, UPT ;  /* 0x000000010e00788c */ /* 0x000fe4000bf45270 */
[----:B------:R-:W-:Y:S02]  /*10360*/  UISETP.NE.AND UP1, UPT, UR8, 0x1, UPT ;  /* 0x000000010800788c */ /* 0x000fe4000bf25270 */
[----:B------:R-:W-:Y:S01]  /*10370*/  UIADD3 UR43, UR5, UR43, URZ ;  /* 0x0000002b052b7290 */ /* 0x000fe2000fffe03f */
[----:B------:R-:W-:Y:S01]  /*10380*/  ULDC.64 UR10, c[0x0][0x418] ;  /* 0x00010600000a7ab9 */ /* 0x000fe20000000a00 */
[----:B------:R-:W-:Y:S01]  /*10390*/  ULDC UR13, c[0x0][0xc54] ;  /* 0x00031500000d7ab9 */ /* 0x000fe20000000800 */
[----:B------:R-:W-:-:S02]  /*103a0*/  UISETP.NE.U32.AND UP0, UPT, UR10, URZ, UPT ;  /* 0x0000003f0a00728c */ /* 0x000fc4000bf05070 */
[----:B------:R-:W-:Y:S02]  /*103b0*/  UIMAD UR13, UR7, UR13, UR4 ;  /* 0x0000000d070d72a4 */ /* 0x000fe4000f8e0204 */
[----:B------:R-:W-:Y:S01]  /*103c0*/  USHF.L.U32 UR43, UR43, 0x7, URZ ;  /* 0x000000072b2b7899 */ /* 0x000fe2000800063f */
[----:B------:R-:W-:Y:S01]  /*103d0*/  ULDC.64 UR4, c[0x0][0x9e0] ;  /* 0x0002780000047ab9 */ /* 0x000fe20000000a00 */
[----:B------:R-:W-:Y:S02]  /*103e0*/  UISETP.NE.AND.EX UP0, UPT, UR11, URZ, UPT, UP0 ;  /* 0x0000003f0b00728c */ /* 0x000fe4000bf05300 */
[----:B------:R-:W-:Y:S02]  /*103f0*/  UISETP.GE.AND UP3, UPT, UR5, 0x1, UPT ;  /* 0x000000010500788c */ /* 0x000fe4000bf66270 */
[----:B------:R-:W-:Y:S01]  /*10400*/  UIADD3 UR12, UR43, 0x7f, URZ ;  /* 0x0000007f2b0c7890 */ /* 0x000fe2000fffe03f */
[----:B------:R-:W-:Y:S01]  /*10410*/  ULDC UR10, c[0x0][0x424] ;  /* 0x00010900000a7ab9 */ /* 0x000fe20000000800 */
[----:B------:R-:W-:Y:S01]  /*10420*/  ULDC UR6, c[0x0][0x288] ;  /* 0x0000a20000067ab9 */ /* 0x000fe20000000800 */
[----:B------:R-:W-:Y:S01]  /*10430*/  @UP2 ULDC UR8, c[0x0][0xc4c] ;  /* 0x0003130000082ab9 */ /* 0x000fe20000000800 */
[----:B------:R-:W-:Y:S01]  /*10440*/  @UP1 ULDC UR11, c[0x0][0x44c] ;  /* 0x00011300000b1ab9 */ /* 0x000fe20000000800 */
[----:B------:R-:W-:Y:S01]  /*10450*/  USEL UR15, UR10, 0x1, UP0 ;  /* 0x000000010a0f7887 */ /* 0x000fe20008000000 */
[----:B------:R-:W-:Y:S01]  /*10460*/  PLOP3.LUT P1, PT, PT, PT, UP3, 0x80, 0x0 ;  /* 0x000000000000781c */ /* 0x000fe20003f2f038 */
[----:B------:R-:W-:-:S02]  /*10470*/  UIADD3 UR16, -UR6, 0x1, URZ ;  /* 0x0000000106107890 */ /* 0x000fc4000fffe13f */
[----:B------:R-:W-:Y:S02]  /*10480*/  UIMAD.WIDE.U32 UR8, UR13, UR8, URZ ;  /* 0x000000080d0872a5 */ /* 0x000fe4000f8e003f */
[----:B------:R-:W-:Y:S01]  /*10490*/  UIMAD.WIDE.U32 UR10, UR12, UR11, URZ ;  /* 0x0000000b0c0a72a5 */ /* 0x000fe2000f8e003f */
[----:B------:R-:W-:Y:S01]  /*104a0*/  ULDC UR7, c[0x0][0x2f0] ;  /* 0x0000bc0000077ab9 */ /* 0x000fe20000000800 */
[----:B------:R-:W-:Y:S01]  /*104b0*/  @UP2 ULDC UR17, c[0x0][0xc50] ;  /* 0x0003140000112ab9 */ /* 0x000fe20000000800 */
[----:B------:R-:W-:Y:S01]  /*104c0*/  @UP1 ULDC UR18, c[0x0][0x450] ;  /* 0x0001140000121ab9 */ /* 0x000fe20000000800 */
[----:B------:R-:W-:Y:S01]  /*104d0*/  UMOV UR42, UR13 ;  /* 0x0000000d002a7c82 */ /* 0x000fe20008000000 */
[----:B------:R-:W-:Y:S02]  /*104e0*/  UIMAD UR16, UR15, UR7, UR16 ;  /* 0x000000070f1072a4 */ /* 0x000fe4000f8e0210 */
[----:B------:R-:W-:Y:S02]  /*104f0*/  @UP2 USHF.R.U32.HI UR42, URZ, UR17, UR9 ;  /* 0x000000113f2a2299 */ /* 0x000fe40008011609 */
[----:B------:R-:W-:-:S02]  /*10500*/  @UP1 USHF.R.U32.HI UR12, URZ, UR18, UR11 ;  /* 0x000000123f0c1299 */ /* 0x000fc4000801160b */
[----:B------:R-:W-:Y:S02]  /*10510*/  UIADD3 UR36, -UR42, URZ, URZ ;  /* 0x0000003f2a247290 */ /* 0x000fe4000fffe13f */
[----:B------:R-:W-:Y:S02]  /*10520*/  UIADD3 UR12, UR16, UR12, URZ ;  /* 0x0000000c100c7290 */ /* 0x000fe4000fffe03f */
[----:B------:R-:W-:Y:S02]  /*10530*/  UIMAD UR36, UR14, UR36, UR13 ;  /* 0x000000240e2472a4 */ /* 0x000fe4000f8e020d */
[----:B------:R-:W-:Y:S01]  /*10540*/  UIADD3 UR4, UR12, UR4, URZ ;  /* 0x000000040c047290 */ /* 0x000fe2000fffe03f */
[----:B------:R-:W-:Y:S11]  /*10550*/  @!P1 BRA `(.L_x_1200) ;  /* 0x0000000000449947 */ /* 0x000ff60003800000 */
        /* <DEDUP_REMOVED lines=10> */
.L_x_1201:
[----:B------:R-:W-:-:S11]  /*10600*/  UISETP.NE.AND UP0, UPT, UR5, 0x1, UPT ;  /* 0x000000010500788c */ /* 0x000fd6000bf05270 */
[----:B------:R-:W-:Y:S02]  /*10610*/  @UP0 ULDC.64 UR12, c[0x0][0x9e8] ;  /* 0x00027a00000c0ab9 */ /* 0x000fe40000000a00 */
[----:B------:R-:W-:-:S04]  /*10620*/  UIMAD.WIDE.U32 UR8, UR10, UR12, URZ ;  /* 0x0000000c0a0872a5 */ /* 0x000fc8000f8e003f */
[----:B------:R-:W-:-:S12]  /*10630*/  @UP0 USHF.R.U32.HI UR10, URZ, UR13, UR9 ;  /* 0x0000000d3f0a0299 */ /* 0x000fd80008011609 */
.L_x_1202:
[----:B------:R-:W-:-:S04]  /*10640*/  UIMAD UR10, UR10, UR5, UR5 ;  /* 0x000000050a0a72a4 */ /* 0x000fc8000f8e0205 */
[----:B------:R-:W-:-:S04]  /*10650*/  UISETP.LT.AND UP0, UPT, UR4, UR10, UPT ;  /* 0x0000000a0400728c */ /* 0x000fc8000bf01270 */
[----:B------:R-:W-:-:S12]  /*10660*/  USEL UR4, UR4, UR10, UP0 ;  /* 0x0000000a04047287 */ /* 0x000fd80008000000 */
.L_x_1200:
[----:B------:R-:W-:Y:S02]  /*10670*/  UIMAD UR8, UR15, UR7, 0x5f ;  /* 0x0000005f0f0874a4 */ /* 0x000fe4000f8e0207 */
[----:B------:R-:W-:Y:S02]  /*10680*/  UIADD3 UR10, UR4, 0x5f, URZ ;  /* 0x0000005f040a7890 */ /* 0x000fe4000fffe03f */
[----:B------:R-:W-:Y:S02]  /*10690*/  UIMAD.WIDE UR8, UR8, 0x2aaaaaab, URZ ;  /* 0x2aaaaaab080878a5 */ /* 0x000fe4000f8e023f */
[----:B------:R-:W-:Y:S01]  /*106a0*/  UIMAD.WIDE UR10, UR10, 0x2aaaaaab, URZ ;  /* 0x2aaaaaab0a0a78a5 */ /* 0x000fe2000f8e023f */
[----:B------:R-:W-:Y:S01]  /*106b0*/  @UP1 ULDC UR12, c[0x0][0x44c] ;  /* 0x00011300000c1ab9 */ /* 0x000fe20000000800 */
[----:B------:R-:W-:Y:S02]  /*106c0*/  UIMAD UR7, UR15, UR7, -UR6 ;  /* 0x000000070f0772a4 */ /* 0x000fe4000f8e0a06 */
[----:B------:R-:W-:-:S02]  /*106d0*/  UIMAD.WIDE.U32 UR12, UR43, UR12, URZ ;  /* 0x0000000c2b0c72a5 */ /* 0x000fc4000f8e003f */
[----:B------:R-:W-:Y:S02]  /*106e0*/  USHF.R.U32.HI UR6, URZ, 0x1f, UR9 ;  /* 0x0000001f3f067899 */ /* 0x000fe40008011609 */
[----:B------:R-:W-:Y:S01]  /*106f0*/  USHF.R.U32.HI UR4, URZ, 0x1f, UR11 ;  /* 0x0000001f3f047899 */ /* 0x000fe2000801160b */
[----:B------:R-:W-:Y:S01]  /*10700*/  @UP1 ULDC UR16, c[0x0][0x450] ;  /* 0x0001140000101ab9 */ /* 0x000fe20000000800 */
[----:B------:R-:W-:Y:S01]  /*10710*/  UMOV UR14, UR43 ;  /* 0x0000002b000e7c82 */ /* 0x000fe20008000000 */
[----:B------:R-:W-:Y:S02]  /*10720*/  @UP1 USHF.R.U32.HI UR14, URZ, UR16, UR13 ;  /* 0x000000103f0e1299 */ /* 0x000fe4000801160d */
[----:B------:R-:W-:Y:S02]  /*10730*/  ULEA.HI.SX32 UR9, UR9, UR6, 0x1c ;  /* 0x0000000609097291 */ /* 0x000fe4000f8fe23f */
[----:B------:R-:W-:Y:S02]  /*10740*/  ULEA.HI.SX32 UR4, UR11, UR4, 0x1c ;  /* 0x000000040b047291 */ /* 0x000fe4000f8fe23f */
[----:B------:R-:W-:-:S02]  /*10750*/  UIADD3 UR6, UR7, UR14, URZ ;  /* 0x0000000e07067290 */ /* 0x000fc4000fffe03f */
[----:B------:R-:W-:Y:S01]  /*10760*/  UISETP.LT.AND UP0, UPT, UR9, UR4, UPT ;  /* 0x000000040900728c */ /* 0x000fe2000bf01270 */
[----:B------:R-:W-:Y:S02]  /*10770*/  ULDC UR8, c[0x0][0x9dc] ;  /* 0x0002770000087ab9 */ /* 0x000fe40000000800 */
[----:B------:R-:W-:Y:S02]  /*10780*/  UIADD3 UR8, UR6, -UR8, URZ ;  /* 0x8000000806087290 */ /* 0x000fe4000fffe03f */
[----:B------:R-:W-:Y:S01]  /*10790*/  USEL UR41, UR9, UR4, UP0 ;  /* 0x0000000409297287 */ /* 0x000fe20008000000 */
[----:B------:R-:W-:Y:S11]  /*107a0*/  @!P1 BRA `(.L_x_1203) ;  /* 0x0000000000489947 */ /* 0x000ff60003800000 */
        /* <DEDUP_REMOVED lines=11> */
.L_x_1204:
[----:B------:R-:W-:-:S11]  /*10860*/  UISETP.NE.AND UP0, UPT, UR5, 0x1, UPT ;  /* 0x000000010500788c */ /* 0x000fd6000bf05270 */
[----:B------:R-:W-:Y:S02]  /*10870*/  @UP0 ULDC.64 UR10, c[0x0][0x9e8] ;  /* 0x00027a00000a0ab9 */ /* 0x000fe40000000a00 */
[----:B------:R-:W-:-:S04]  /*10880*/  UIMAD.WIDE.U32 UR6, UR4, UR10, URZ ;  /* 0x0000000a040672a5 */ /* 0x000fc8000f8e003f */
[----:B------:R-:W-:-:S12]  /*10890*/  @UP0 USHF.R.U32.HI UR4, URZ, UR11, UR7 ;  /* 0x0000000b3f040299 */ /* 0x000fd80008011607 */
.L_x_1205:
[----:B------:R-:W-:-:S04]  /*108a0*/  UIMAD UR4, UR4, UR5, URZ ;  /* 0x00000005040472a4 */ /* 0x000fc8000f8e023f */
[----:B------:R-:W-:-:S04]  /*108b0*/  UISETP.LT.AND UP0, UPT, UR8, UR4, UPT ;  /* 0x000000040800728c */ /* 0x000fc8000bf01270 */
[----:B------:R-:W-:-:S12]  /*108c0*/  USEL UR8, UR8, UR4, !UP0 ;  /* 0x0000000408087287 */ /* 0x000fd8000c000000 */
.L_x_1203:
[----:B------:R-:W-:Y:S01]  /*108d0*/  UIMAD.WIDE UR4, UR8, 0x2aaaaaab, URZ ;  /* 0x2aaaaaab080478a5 */ /* 0x000fe2000f8e023f */
[----:B------:R-:W-:Y:S03]  /*108e0*/  BSSY B7, `(.L_x_1206) ;  /* 0x000042f000077945 */ /* 0x000fe60003800000 */
[----:B------:R-:W-:-:S04]  /*108f0*/  USHF.R.U32.HI UR4, URZ, 0x1f, UR5 ;  /* 0x0000001f3f047899 */ /* 0x000fc80008011605 */
[----:B------:R-:W-:-:S04]  /*10900*/  ULEA.HI.SX32 UR4, UR5, UR4, 0x1c ;  /* 0x0000000405047291 */ /* 0x000fc8000f8fe23f */
[----:B------:R-:W-:-:S04]  /*10910*/  UISETP.LT.AND UP0, UPT, URZ, UR4, UPT ;  /* 0x000000043f00728c */ /* 0x000fc8000bf01270 */
[----:B------:R-:W-:-:S04]  /*10920*/  USEL UR40, URZ, UR4, !UP0 ;  /* 0x000000043f287287 */ /* 0x000fc8000c000000 */
[----:B------:R-:W-:-:S06]  /*10930*/  UISETP.GT.AND UP0, UPT, UR41, UR40, UPT ;  /* 0x000000282900728c */ /* 0x000fcc000bf04270 */
[----:B------:R-:W-:-:S13]  /*10940*/  PLOP3.LUT P0, PT, PT, PT, UP0, 0x80, 0x0 ;  /* 0x000000000000781c */ /* 0x000fda0003f0f008 */
[----:B------:R-:W-:Y:S05]  /*10950*/  @P0 BRA `(.L_x_1207) ;  /* 0x00000000004c0947 */ /* 0x000fea0003800000 */
[----:B------:R-:W0:Y:S02]  /*10960*/  S2R R0, SR_TID.X ;  /* 0x0000000000007919 */ /* 0x000e240000002100 */
[----:B0-----:R-:W-:-:S04]  /*10970*/  LOP3.LUT R0, R0, 0x7f, RZ, 0xc0, !PT ;  /* 0x0000007f00007812 */ /* 0x001fc800078ec0ff */
[----:B------:R-:W-:-:S13]  /*10980*/  ISETP.NE.AND P1, PT, R0, RZ, PT ;  /* 0x000000ff0000720c */ /* 0x000fda0003f25270 */
[----:B------:R-:W-:Y:S05]  /*10990*/  @P1 BRA `(.L_x_1208) ;  /* 0x00000040008c1947 */ /* 0x000fea0003800000 */
[----:B------:R-:W0:Y:S01]  /*109a0*/  S2R R5, SR_LANEID ;  /* 0x0000000000057919 */ /* 0x000e220000000000 */
[----:B------:R-:W-:Y:S01]  /*109b0*/  VOTEU.ANY UR4, UPT, PT ;  /* 0x0000000000047886 */ /* 0x000fe200038e0100 */
[----:B------:R-:W1:Y:S01]  /*109c0*/  LDC.64 R2, c[0x0][0xc80] ;  /* 0x00032000ff027b82 */ /* 0x000e620000000a00 */
[----:B------:R-:W0:Y:S01]  /*109d0*/  FLO.U32 R0, UR4 ;  /* 0x0000000400007d00 */ /* 0x000e2200080e0000 */
[----:B------:R-:W-:Y:S01]  /*109e0*/  ULDC.64 UR6, c[0x0][0x208] ;  /* 0x0000820000067ab9 */ /* 0x000fe20000000a00 */
[----:B0-----:R-:W-:-:S06]  /*109f0*/  ISETP.EQ.U32.AND P0, PT, R0, R5, PT ;  /* 0x000000050000720c */ /* 0x001fcc0003f02070 */
[----:B------:R-:W1:Y:S07]  /*10a00*/  POPC R5, UR4 ;  /* 0x0000000400057d09 */ /* 0x000e6e0008000000 */
[----:B-1----:R-:W2:Y:S01]  /*10a10*/  @P0 ATOMG.E.ADD.STRONG.GPU PT, R3, desc[UR6][R2.64], R5 ;  /* 0x00000005020309a8 */ /* 0x002ea200081ee1c6 */
[----:B------:R-:W0:Y:S02]  /*10a20*/  S2R R4, SR_LTMASK ;  /* 0x0000000000047919 */ /* 0x000e240000003900 */
[----:B0-----:R-:W-:-:S04]  /*10a30*/  LOP3.LUT R4, R4, UR4, RZ, 0xc0, !PT ;  /* 0x0000000404047c12 */ /* 0x001fc8000f8ec0ff */
[----:B------:R-:W0:Y:S01]  /*10a40*/  POPC R7, R4 ;  /* 0x0000000400077309 */ /* 0x000e220000000000 */
[----:B--2---:R-:W0:Y:S02]  /*10a50*/  SHFL.IDX PT, R0, R3, R0, 0x1f ;  /* 0x00001f0003007589 */ /* 0x004e2400000e0000 */
[----:B0-----:R-:W-:-:S05]  /*10a60*/  IADD3 R0, R0, UR44, R7 ;  /* 0x0000002c00007c10 */ /* 0x001fca000fffe007 */
[----:B------:R1:W-:Y:S01]  /*10a70*/  STL [R1+0x14], R0 ;  /* 0x0000140001007387 */ /* 0x0003e20000100800 */
[----:B------:R-:W-:Y:S05]  /*10a80*/  BRA `(.L_x_1208) ;  /* 0x0000004000507947 */ /* 0x000fea0003800000 */
.L_x_1207:
[----:B------:R-:W-:Y:S01]  /*10a90*/  VIADD R0, R17, 0x1e400 ;  /* 0x0001e40011007836 */ /* 0x000fe20000000000 */
[----:B------:R-:W-:Y:S04]  /*10aa0*/  BSSY B6, `(.L_x_1209) ;  /* 0x0000013000067945 */ /* 0x000fe80003800000 */
[----:B------:R-:W-:-:S13]  /*10ab0*/  LOP3.LUT P0, RZ, R0, 0x3ff, RZ, 0xc0, !PT ;  /* 0x000003ff00ff7812 */ /* 0x000fda000780c0ff */
[----:B------:R-:W-:Y:S05]  /*10ac0*/  @!P0 BRA `(.L_x_1210) ;  /* 0x0000000000408947 */ /* 0x000fea0003800000 */
        /* <DEDUP_REMOVED lines=16> */
.L_x_1210:
[----:B------:R-:W-:Y:S05]  /*10bd0*/  BSYNC B6 ;  /* 0x0000000000067941 */ /* 0x000fea0003800000 */
.L_x_1209:
        /* <DEDUP_REMOVED lines=8> */
[----:B------:R0:W1:Y:S01]  /*10c60*/  LDC.64 R2, c[0x4][R16] ;  /* 0x0100000010027b82 */ /* 0x0000620000000a00 */
        /* <DEDUP_REMOVED lines=11> */
.L_x_1213:
        /* <DEDUP_REMOVED lines=15> */
.L_x_1212:
[----:B------:R-:W-:Y:S05]  /*10e10*/  BSYNC B6 ;  /* 0x0000000000067941 */ /* 0x000fea0003800000 */
.L_x_1211:
[----:B------:R-:W-:Y:S01]  /*10e20*/  ULDC.64 UR4, c[0x0][0x9f8] ;  /* 0x00027e0000047ab9 */ /* 0x000fe20000000a00 */
[----:B------:R-:W2:Y:S01]  /*10e30*/  LDL.LU R0, [R1+0xc] ;  /* 0x00000c0001007983 */ /* 0x000ea20000300800 */
[----:B------:R-:W-:Y:S01]  /*10e40*/  UISETP.NE.U32.AND UP0, UPT, UR4, URZ, UPT ;  /* 0x0000003f0400728c */ /* 0x000fe2000bf05070 */
[----:B------:R-:W-:Y:S01]  /*10e50*/  IMAD.U32 R7, RZ, RZ, UR42 ;  /* 0x0000002aff077e24 */ /* 0x000fe2000f8e00ff */
[----:B------:R-:W-:Y:S02]  /*10e60*/  ULDC.64 UR6, c[0x0][0x208] ;  /* 0x0000820000067ab9 */ /* 0x000fe40000000a00 */
[----:B------:R-:W-:-:S06]  /*10e70*/  UISETP.NE.AND.EX UP0, UPT, UR5, URZ, UPT, UP0 ;  /* 0x0000003f0500728c */ /* 0x000fcc000bf05300 */
[----:B------:R-:W-:-:S05]  /*10e80*/  PLOP3.LUT P0, PT, PT, PT, UP0, 0x80, 0x0 ;  /* 0x000000000000781c */ /* 0x000fca0003f0f008 */
[----:B------:R-:W-:Y:S02]  /*10e90*/  @UP0 ULDC.64 UR4, c[0x0][0x9f8] ;  /* 0x00027e0000040ab9 */ /* 0x000fe40000000a00 */
[----:B------:R-:W-:-:S06]  /*10ea0*/  @UP0 UIMAD.WIDE UR4, UR42, 0x4, UR4 ;  /* 0x000000042a0408a5 */ /* 0x000fcc000f8e0204 */
[----:B------:R-:W-:Y:S02]  /*10eb0*/  IMAD.U32 R2, RZ, RZ, UR4 ;  /* 0x00000004ff027e24 */ /* 0x000fe4000f8e00ff */
[----:B------:R-:W-:-:S05]  /*10ec0*/  IMAD.U32 R3, RZ, RZ, UR5 ;  /* 0x00000005ff037e24 */ /* 0x000fca000f8e00ff */
[----:B------:R0:W3:Y:S01]  /*10ed0*/  @P0 LDG.E R7, desc[UR6][R2.64] ;  /* 0x0000000602070981 */ /* 0x0000e2000c1e1900 */
[----:B------:R-:W-:Y:S01]  /*10ee0*/  UMOV UR4, 0xffffffff ;  /* 0xffffffff00047882 */ /* 0x000fe20000000000 */
[----:B------:R-:W-:Y:S01]  /*10ef0*/  IMAD.U32 R19, RZ, RZ, UR41 ;  /* 0x00000029ff137e24 */ /* 0x000fe2000f8e00ff */
[----:B------:R-:W1:Y:S03]  /*10f00*/  S2R R4, SR_TID.X ;  /* 0x0000000000047919 */ /* 0x000e660000002100 */
[----:B------:R-:W-:Y:S01]  /*10f10*/  VIADD R19, R19, 0xffffffff ;  /* 0xffffffff13137836 */ /* 0x000fe20000000000 */
[----:B0-----:R-:W0:Y:S02]  /*10f20*/  LDC.64 R2, c[0x0][0x418] ;  /* 0x00010600ff027b82 */ /* 0x001e240000000a00 */
[----:B0-----:R-:W-:Y:S02]  /*10f30*/  ISETP.NE.U32.AND P0, PT, R2, RZ, PT ;  /* 0x000000ff0200720c */ /* 0x001fe40003f05070 */
[----:B-1----:R-:W-:-:S02]  /*10f40*/  SHF.R.U32.HI R4, RZ, 0x5, R4 ;  /* 0x00000005ff047819 */ /* 0x002fc40000011604 */
[----:B------:R-:W-:Y:S02]  /*10f50*/  ISETP.NE.AND.EX P1, PT, R3, RZ, PT, P0 ;  /* 0x000000ff0300720c */ /* 0x000fe40003f25300 */
[----:B------:R-:W-:Y:S02]  /*10f60*/  LOP3.LUT R4, R4, 0x3, RZ, 0xc0, !PT ;  /* 0x0000000304047812 */ /* 0x000fe400078ec0ff */
[----:B--2---:R-:W-:-:S09]  /*10f70*/  LOP3.LUT R0, R0, 0xfffffffe, RZ, 0xc0, !PT ;  /* 0xfffffffe00007812 */ /* 0x004fd200078ec0ff */
[----:B------:R-:W-:Y:S02]  /*10f80*/  @P1 LOP3.LUT R0, R0, 0x1, RZ, 0xfc, !PT ;  /* 0x0000000100001812 */ /* 0x000fe400078efcff */
[----:B---3--:R-:W-:Y:S01]  /*10f90*/  SHF.R.S32.HI R8, RZ, 0x1f, R7 ;  /* 0x0000001fff087819 */ /* 0x008fe20000011407 */
[----:B------:R0:W-:Y:S01]  /*10fa0*/  STL [R1], R7 ;  /* 0x0000000701007387 */ /* 0x0001e20000100800 */
[----:B------:R-:W-:-:S03]  /*10fb0*/  SEL R16, R7, RZ, !P1 ;  /* 0x000000ff07107207 */ /* 0x000fc60004800000 */
[----:B------:R0:W-:Y:S04]  /*10fc0*/  STL [R1+0x8], R8 ;  /* 0x0000080801007387 */ /* 0x0001e80000100800 */
[----:B------:R0:W-:Y:S01]  /*10fd0*/  STL [R1+0xc], R0 ;  /* 0x00000c0001007387 */ /* 0x0001e20000100800 */
[----:B------:R-:W-:Y:S05]  /*10fe0*/  BRA.DIV UR4, `(.L_x_1214) ;  /* 0x0000004604387947 */ /* 0x000fea000b800000 */
[----:B------:R1:W2:Y:S02]  /*10ff0*/  SHFL.IDX PT, R14, R4, RZ, 0x1f ;  /* 0x00001fff040e7589 */ /* 0x0002a400000e0000 */
.L_x_1312:
[----:B------:R-:W-:Y:S02]  /*11000*/  PLOP3.LUT P2, PT, PT, PT, PT, 0x8, 0x0 ;  /* 0x000000000000781c */ /* 0x000fe40003f4e170 */
[----:B0-----:R-:W-:Y:S02]  /*11010*/  LOP3.LUT R0, R0, 0xfffffffd, RZ, 0xc0, !PT ;  /* 0xfffffffd00007812 */ /* 0x001fe400078ec0ff */
[----:B--2---:R-:W-:-:S09]  /*11020*/  ISETP.NE.AND P0, PT, R14, RZ, PT ;  /* 0x000000ff0e00720c */ /* 0x004fd20003f05270 */
[----:B------:R-:W-:-:S05]  /*11030*/  @P2 LOP3.LUT R0, R0, 0x2, RZ, 0xfc, !PT ;  /* 0x0000000200002812 */ /* 0x000fca00078efcff */
[----:B------:R0:W-:Y:S01]  /*11040*/  STL [R1+0xc], R0 ;  /* 0x00000c0001007387 */ /* 0x0001e20000100800 */
[----:B------:R-:W-:Y:S05]  /*11050*/  @P0 BRA `(.L_x_1215) ;  /* 0x0000000400280947 */ /* 0x000fea0003800000 */
[----:B------:R-:W-:-:S03]  /*11060*/  UMOV UR4, 0xffffffff ;  /* 0xffffffff00047882 */ /* 0x000fc60000000000 */
[----:B------:R-:W-:Y:S05]  /*11070*/  BRA.DIV UR4, `(.L_x_1216) ;  /* 0x0000004604347947 */ /* 0x000fea000b800000 */
[----:B------:R-:W-:-:S13]  /*11080*/  ELECT P6, URZ, PT ;  /* 0x00000000003f782f */ /* 0x000fda00038c0000 */
.L_x_1315:
[----:B------:R-:W-:Y:S05]  /*11090*/  @!P6 BRA `(.L_x_1215) ;  /* 0x000000040018e947 */ /* 0x000fea0003800000 */
[----:B------:R-:W-:Y:S01]  /*110a0*/  IMAD.MOV.U32 R16, RZ, RZ, R7 ;  /* 0x000000ffff107224 */ /* 0x000fe200078e0007 */
[----:B------:R-:W-:Y:S06]  /*110b0*/  @!P1 BRA `(.L_x_1217) ;  /* 0x0000000000489947 */ /* 0x000fec0003800000 */
[----:B------:R-:W2:Y:S01]  /*110c0*/  LDC R6, c[0x0][0x43c] ;  /* 0x00010f00ff067b82 */ /* 0x000ea20000000800 */
[----:B------:R-:W-:Y:S01]  /*110d0*/  ULDC.64 UR4, c[0x0][0x428] ;  /* 0x00010a0000047ab9 */ /* 0x000fe20000000a00 */
[----:B------:R-:W-:Y:S01]  /*110e0*/  ULDC.64 UR6, c[0x0][0x208] ;  /* 0x0000820000067ab9 */ /* 0x000fe20000000a00 */
[----:B--2---:R-:W-:-:S13]  /*110f0*/  ISETP.NE.AND P0, PT, R6, 0x1, PT ;  /* 0x000000010600780c */ /* 0x004fda0003f05270 */
[----:B-1----:R-:W0:Y:S02]  /*11100*/  @P0 LDC.64 R4, c[0x0][0x440] ;  /* 0x00011000ff040b82 */ /* 0x002e240000000a00 */
[----:B0-----:R-:W-:-:S04]  /*11110*/  @P0 IMAD.HI.U32 R0, R19, R4, RZ ;  /* 0x0000000413000227 */ /* 0x001fc800078e00ff */
[----:B------:R-:W-:Y:S01]  /*11120*/  IMAD.MOV.U32 R4, RZ, RZ, R19 ;  /* 0x000000ffff047224 */ /* 0x000fe200078e0013 */
[----:B------:R-:W-:-:S04]  /*11130*/  @P0 SHF.R.U32.HI R4, RZ, R5, R0 ;  /* 0x00000005ff040219 */ /* 0x000fc80000011600 */
[--C-:B------:R-:W-:Y:S01]  /*11140*/  SHF.R.S32.HI R5, RZ, 0x1f, R4.reuse ;  /* 0x0000001fff057819 */ /* 0x100fe20000011404 */
[----:B------:R-:W-:-:S04]  /*11150*/  IMAD.MOV R0, RZ, RZ, -R4 ;  /* 0x000000ffff007224 */ /* 0x000fc800078e0a04 */
[----:B------:R-:W-:Y:S02]  /*11160*/  IMAD R19, R6, R0, R19 ;  /* 0x0000000006137224 */ /* 0x000fe400078e0213 */
[----:B------:R-:W-:Y:S02]  /*11170*/  IMAD R0, R8, UR4, RZ ;  /* 0x0000000408007c24 */ /* 0x000fe4000f8e02ff */
[----:B------:R-:W-:-:S04]  /*11180*/  IMAD.WIDE.U32 R4, R7, UR4, R4 ;  /* 0x0000000407047c25 */ /* 0x000fc8000f8e0004 */
[----:B------:R-:W-:Y:S01]  /*11190*/  IMAD R0, R7, UR5, R0 ;  /* 0x0000000507007c24 */ /* 0x000fe2000f8e0200 */
[----:B------:R-:W-:-:S03]  /*111a0*/  LEA R2, P0, R4, R2, 0x2 ;  /* 0x0000000204027211 */ /* 0x000fc600078010ff */
[----:B------:R-:W-:-:S05]  /*111b0*/  IMAD.IADD R0, R5, 0x1, R0 ;  /* 0x0000000105007824 */ /* 0x000fca00078e0200 */
[----:B------:R-:W-:-:S05]  /*111c0*/  LEA.HI.X R3, R4, R3, R0, 0x2, P0 ;  /* 0x0000000304037211 */ /* 0x000fca00000f1400 */
[----:B------:R2:W5:Y:S02]  /*111d0*/  LDG.E R16, desc[UR6][R2.64] ;  /* 0x0000000602107981 */ /* 0x000564000c1e1900 */
.L_x_1217:
[----:B--2---:R-:W2:Y:S01]  /*111e0*/  LDL R2, [R1+0x4] ;  /* 0x0000040001027983 */ /* 0x004ea20000100800 */
[----:B0-----:R-:W-:Y:S01]  /*111f0*/  IMAD R0, R18, 0x8, R17 ;  /* 0x0000000812007824 */ /* 0x001fe200078e0211 */
[----:B--2---:R-:W-:-:S04]  /*11200*/  SHF.L.U32 R2, R2, 0x1f, RZ ;  /* 0x0000001f02027819 */ /* 0x004fc800000006ff */
[----:B------:R-:W0:Y:S02]  /*11210*/  SYNCS.PHASECHK.TRANS64.TRYWAIT P0, [R0+URZ+0x30840], R2 ;  /* 0x03084002000075a7 */ /* 0x000e24000800017f */
[----:B0-----:R-:W-:Y:S05]  /*11220*/  @!P0 BRA `(.L_x_1218) ;  /* 0x0000004000e88947 */ /* 0x001fea0003800000 */
.L_x_1316:
        /* <DEDUP_REMOVED lines=11> */
.L_x_1219:
[----:B0-----:R-:W2:Y:S01]  /*112e0*/  LDL.LU R2, [R1+0xc] ;  /* 0x00000c0001027983 */ /* 0x001ea20000300800 */
[----:B------:R-:W-:Y:S01]  /*112f0*/  R2UR UR33, R0 ;  /* 0x00000000002172ca */ /* 0x000fe200000e0000 */
[----:B------:R-:W-:Y:S01]  /*11300*/  IMAD R0, R18, 0x9000, R17 ;  /* 0x0000900012007824 */ /* 0x000fe200078e0211 */
[----:B------:R-:W-:Y:S01]  /*11310*/  R2UR UR35, R19 ;  /* 0x00000000132372ca */ /* 0x000fe200000e0000 */
[----:B------:R-:W-:Y:S01]  /*11320*/  UIADD3 UR4, UP0, UR38, 0x370, URZ ;  /* 0x0000037026047890 */ /* 0x000fe2000ff1e03f */
[----:B------:R-:W-:Y:S01]  /*11330*/  PLOP3.LUT P0, PT, PT, PT, PT, 0x80, 0x0 ;  /* 0x000000000000781c */ /* 0x000fe20003f0f070 */
[----:B------:R-:W-:Y:S01]  /*11340*/  UMOV UR6, 0x0 ;  /* 0x0000000000067882 */ /* 0x000fe20000000000 */
[----:B------:R-:W-:Y:S01]  /*11350*/  R2UR UR8, R0 ;  /* 0x00000000000872ca */ /* 0x000fe200000e0000 */
[----:B------:R-:W-:Y:S01]  /*11360*/  UIADD3.X UR5, URZ, UR39, URZ, UP0, !UPT ;  /* 0x000000273f057290 */ /* 0x000fe200087fe43f */
[----:B-----5:R-:W-:Y:S01]  /*11370*/  R2UR UR37, R16 ;  /* 0x00000000102572ca */ /* 0x020fe200000e0000 */
[----:B------:R-:W-:Y:S01]  /*11380*/  UMOV UR7, 0x14f00000 ;  /* 0x14f0000000077882 */ /* 0x000fe20000000000 */
[----:B------:R-:W-:Y:S01]  /*11390*/  UMOV UR34, URZ ;  /* 0x0000003f00227c82 */ /* 0x000fe20008000000 */
[----:B------:R-:W-:Y:S01]  /*113a0*/  UMOV UR18, 0x40 ;  /* 0x0000004000127882 */ /* 0x000fe20000000000 */
[----:B------:R-:W-:Y:S01]  /*113b0*/  UMOV UR20, UR36 ;  /* 0x0000002400147c82 */ /* 0x000fe20008000000 */
[----:B------:R-:W-:-:S02]  /*113c0*/  UIADD3 UR33, UR33, 0x30830, URZ ;  /* 0x0003083021217890 */ /* 0x000fc4000fffe03f */
[----:B------:R-:W-:Y:S01]  /*113d0*/  UIMAD UR35, UR35, 0x60, URZ ;  /* 0x00000060232378a4 */ /* 0x000fe2000f8e023f */
[----:B------:R-:W-:Y:S01]  /*113e0*/  UMOV UR10, 0x80 ;  /* 0x00000080000a7882 */ /* 0x000fe20000000000 */
[----:B------:R-:W-:Y:S02]  /*113f0*/  UMOV UR12, UR36 ;  /* 0x00000024000c7c82 */ /* 0x000fe40008000000 */
[----:B------:R-:W-:Y:S02]  /*11400*/  UIADD3 UR32, UR8, 0x1e400, URZ ;  /* 0x0001e40008207890 */ /* 0x000fe4000fffe03f */
[----:B------:R-:W-:Y:S02]  /*11410*/  UIADD3 UR16, UR8, 0x21400, URZ ;  /* 0x0002140008107890 */ /* 0x000fe4000fffe03f */
[----:B------:R-:W-:Y:S01]  /*11420*/  UIADD3 UR8, UR8, 0x24400, URZ ;  /* 0x0002440008087890 */ /* 0x000fe2000fffe03f */
[----:B------:R-:W-:Y:S01]  /*11430*/  UMOV UR21, UR37 ;  /* 0x0000002500157c82 */ /* 0x000fe20008000000 */
[----:B------:R-:W-:Y:S01]  /*11440*/  UMOV UR17, UR33 ;  /* 0x0000002100117c82 */ /* 0x000fe20008000000 */
[----:B------:R-:W-:Y:S01]  /*11450*/  UMOV UR19, UR35 ;  /* 0x0000002300137c82 */ /* 0x000fe20008000000 */
[----:B------:R-:W-:Y:S01]  /*11460*/  UMOV UR13, UR37 ;  /* 0x00000025000d7c82 */ /* 0x000fe20008000000 */
[----:B------:R-:W-:Y:S01]  /*11470*/  UMOV UR9, UR33 ;  /* 0x0000002100097c82 */ /* 0x000fe20008000000 */
[----:B------:R-:W-:Y:S01]  /*11480*/  UMOV UR11, UR35 ;  /* 0x00000023000b7c82 */ /* 0x000fe20008000000 */
[----:B------:R3:W-:Y:S01]  /*11490*/  UTMALDG.4D [UR32], [UR4], desc[UR6] ;  /* 0x00000620040075b4 */ /* 0x0007e20008019000 */
[----:B------:R3:W-:Y:S01]  /*114a0*/  UTMALDG.4D [UR16], [UR4], desc[UR6] ;  /* 0x00000610040075b4 */ /* 0x0007e20008019000 */
[----:B------:R3:W-:Y:S01]  /*114b0*/  UTMALDG.4D [UR8], [UR4], desc[UR6] ;  /* 0x00000608040075b4 */ /* 0x0007e20008019000 */
[----:B--2---:R-:W-:-:S04]  /*114c0*/  LOP3.LUT R2, R2, 0xfffffffd, RZ, 0xc0, !PT ;  /* 0xfffffffd02027812 */ /* 0x004fc800078ec0ff */
[----:B------:R-:W-:-:S05]  /*114d0*/  @P0 LOP3.LUT R2, R2, 0x2, RZ, 0xfc, !PT ;  /* 0x0000000202020812 */ /* 0x000fca00078efcff */
[----:B------:R3:W-:Y:S01]  /*114e0*/  STL [R1+0xc], R2 ;  /* 0x00000c0201007387 */ /* 0x0007e20000100800 */
[----:B------:R-:W-:Y:S01]  /*114f0*/  NOP ;  /* 0x0000000000007918 */ /* 0x000fe20000000000 */
.L_x_1215:
[----:B0-----:R-:W-:Y:S01]  /*11500*/  VIADD R0, R17, 0x12400 ;  /* 0x0001240011007836 */ /* 0x001fe20000000000 */
[----:B------:R-:W-:Y:S05]  /*11510*/  WARPSYNC.ALL ;  /* 0x0000000000007948 */ /* 0x000fea0003800000 */
[----:B------:R-:W-:Y:S01]  /*11520*/  BAR.SYNC.DEFER_BLOCKING 0x8, 0x180 ;  /* 0x0206000000007b1d */ /* 0x000fe20000010000 */
[----:B------:R-:W-:-:S05]  /*11530*/  LOP3.LUT P0, RZ, R0, 0x3ff, RZ, 0xc0, !PT ;  /* 0x000003ff00ff7812 */ /* 0x000fca000780c0ff */
[----:B------:R-:W-:Y:S08]  /*11540*/  BSSY B6, `(.L_x_1220) ;  /* 0x0000012000067945 */ /* 0x000ff00003800000 */
[----:B------:R-:W-:Y:S05]  /*11550*/  @!P0 BRA `(.L_x_1221) ;  /* 0x0000000000408947 */ /* 0x000fea0003800000 */
[----:B---3--:R-:W-:Y:S01]  /*11560*/  MOV R2, 0x0 ;  /* 0x0000000000027802 */ /* 0x008fe20000000f00 */
        /* <DEDUP_REMOVED lines=15> */
.L_x_1221:
[----:B---3--:R-:W-:Y:S05]  /*11660*/  BSYNC B6 ;  /* 0x0000000000067941 */ /* 0x008fea0003800000 */
.L_x_1220:
[----:B------:R-:W0:Y:S01]  /*11670*/  S2R R2, SR_TID.X ;  /* 0x0000000000027919 */ /* 0x000e220000002100 */
[----:B------:R-:W2:Y:S01]  /*11680*/  LDC R7, c[0x0][0x448] ;  /* 0x00011200ff077b82 */ /* 0x000ea20000000800 */
[----:B------:R-:W-:Y:S01]  /*11690*/  USHF.R.S32.HI UR4, URZ, 0x1f, UR36 ;  /* 0x0000001f3f047899 */ /* 0x000fe20008011424 */
[----:B------:R-:W-:Y:S01]  /*116a0*/  ULDC.64 UR8, c[0x0][0x2d8] ;  /* 0x0000b60000087ab9 */ /* 0x000fe20000000a00 */
[----:B------:R-:W3:Y:S02]  /*116b0*/  S2R R9, SR_TID.X ;  /* 0x0000000000097919 */ /* 0x000ee40000002100 */
[----:B------:R-:W-:Y:S02]  /*116c0*/  UIMAD UR6, UR4, UR8, URZ ;  /* 0x00000008040672a4 */ /* 0x000fe4000f8e023f */
[----:B------:R-:W-:Y:S01]  /*116d0*/  UIMAD.WIDE.U32 UR4, UR36, UR8, URZ ;  /* 0x00000008240472a5 */ /* 0x000fe2000f8e003f */
[----:B------:R-:W4:Y:S01]  /*116e0*/  S2R R8, SR_TID.X ;  /* 0x0000000000087919 */ /* 0x000f220000002100 */
[----:B------:R-:W-:-:S02]  /*116f0*/  UIMAD UR6, UR36, UR9, UR6 ;  /* 0x00000009240672a4 */ /* 0x000fc4000f8e0206 */
[----:B------:R-:W-:Y:S02]  /*11700*/  USHF.R.S32.HI UR7, URZ, 0x1f, UR42 ;  /* 0x0000001f3f077899 */ /* 0x000fe4000801142a */
[----:B------:R-:W-:Y:S01]  /*11710*/  UIADD3 UR5, UR5, UR6, URZ ;  /* 0x0000000605057290 */ /* 0x000fe2000fffe03f */
[----:B------:R-:W-:-:S03]  /*11720*/  ULDC.64 UR8, c[0x0][0x2e0] ;  /* 0x0000b80000087ab9 */ /* 0x000fc60000000a00 */
[----:B------:R-:W-:Y:S02]  /*11730*/  UIMAD.WIDE.U32 UR4, UR42, UR8, UR4 ;  /* 0x000000082a0472a5 */ /* 0x000fe4000f8e0004 */
[----:B------:R-:W-:-:S04]  /*11740*/  UIMAD UR6, UR7, UR8, URZ ;  /* 0x00000008070672a4 */ /* 0x000fc8000f8e023f */
[----:B------:R-:W-:Y:S01]  /*11750*/  UIMAD UR6, UR42, UR9, UR6 ;  /* 0x000000092a0672a4 */ /* 0x000fe2000f8e0206 */
[----:B--2---:R-:W-:Y:S01]  /*11760*/  ISETP.NE.AND P0, PT, R7, 0x1, PT ;  /* 0x000000010700780c */ /* 0x004fe20003f05270 */
[----:B-1----:R-:W-:Y:S02]  /*11770*/  IMAD.U32 R4, RZ, RZ, UR4 ;  /* 0x00000004ff047e24 */ /* 0x002fe4000f8e00ff */
[----:B------:R-:W-:Y:S02]  /*11780*/  UIADD3 UR6, UR5, UR6, URZ ;  /* 0x0000000605067290 */ /* 0x000fe4000fffe03f */
[----:B------:R-:W-:Y:S01]  /*11790*/  IMAD.U32 R5, RZ, RZ, UR5 ;  /* 0x00000005ff057e24 */ /* 0x000fe2000f8e00ff */
[----:B------:R-:W-:Y:S01]  /*117a0*/  ULDC.64 UR4, c[0x0][0x2d0] ;  /* 0x0000b40000047ab9 */ /* 0x000fe20000000a00 */
[C---:B0-----:R-:W-:Y:S01]  /*117b0*/  LOP3.LUT R0, R2.reuse, 0x7f, RZ, 0xc0, !PT ;  /* 0x0000007f02007812 */ /* 0x041fe200078ec0ff */
[----:B------:R-:W-:-:S03]  /*117c0*/  IMAD.SHL.U32 R2, R2, 0x10, RZ ;  /* 0x0000001002027824 */ /* 0x000fc600078e00ff */
[----:B------:R-:W-:Y:S01]  /*117d0*/  SHF.R.U32.HI R0, RZ, 0x3, R0 ;  /* 0x00000003ff007819 */ /* 0x000fe20000011600 */
[----:B---3--:R-:W-:Y:S01]  /*117e0*/  IMAD.SHL.U32 R9, R9, 0x8, RZ ;  /* 0x0000000809097824 */ /* 0x008fe200078e00ff */
[----:B------:R-:W0:Y:S02]  /*117f0*/  @P0 LDC R3, c[0x0][0x44c] ;  /* 0x00011300ff030b82 */ /* 0x000e240000000800 */
[----:B------:R-:W-:Y:S01]  /*11800*/  LOP3.LUT R2, R0, 0x70, R2, 0xf8, !PT ;  /* 0x0000007000027812 */ /* 0x000fe200078ef802 */
[----:B----4-:R-:W-:Y:S01]  /*11810*/  IMAD.SHL.U32 R10, R8, 0x8, RZ ;  /* 0x00000008080a7824 */ /* 0x010fe200078e00ff */
[----:B------:R-:W-:-:S03]  /*11820*/  LOP3.LUT R9, R9, 0x38, RZ, 0xc0, !PT ;  /* 0x0000003809097812 */ /* 0x000fc600078ec0ff */
[----:B------:R-:W-:Y:S01]  /*11830*/  VIADD R2, R2, UR43 ;  /* 0x0000002b02027c36 */ /* 0x000fe20008000000 */
[----:B------:R-:W1:Y:S01]  /*11840*/  @P0 LDC R0, c[0x0][0x450] ;  /* 0x00011400ff000b82 */ /* 0x000e620000000800 */
[C---:B------:R-:W-:Y:S02]  /*11850*/  LOP3.LUT R11, R9.reuse, 0x40, RZ, 0xfc, !PT ;  /* 0x00000040090b7812 */ /* 0x040fe400078efcff */
[----:B------:R-:W-:Y:S01]  /*11860*/  IMAD.MOV.U32 R6, RZ, RZ, R2 ;  /* 0x000000ffff067224 */ /* 0x000fe200078e0002 */
[----:B------:R-:W-:Y:S02]  /*11870*/  LOP3.LUT R9, R9, 0x80, RZ, 0xfc, !PT ;  /* 0x0000008009097812 */ /* 0x000fe400078efcff */
[----:B------:R-:W-:Y:S01]  /*11880*/  LOP3.LUT R10, R10, 0x38, RZ, 0xc0, !PT ;  /* 0x000000380a0a7812 */ /* 0x000fe200078ec0ff */
[----:B0-----:R-:W-:-:S05]  /*11890*/  @P0 IMAD.HI.U32 R3, R2, R3, RZ ;  /* 0x0000000302030227 */ /* 0x001fca00078e00ff */
[----:B-1----:R-:W-:Y:S01]  /*118a0*/  @P0 SHF.R.U32.HI R6, RZ, R0, R3 ;  /* 0x00000000ff060219 */ /* 0x002fe20000011603 */
[----:B------:R-:W-:Y:S01]  /*118b0*/  IMAD.U32 R3, RZ, RZ, UR6 ;  /* 0x00000006ff037e24 */ /* 0x000fe2000f8e00ff */
[----:B------:R-:W-:-:S03]  /*118c0*/  ULDC.64 UR6, c[0x0][0x280] ;  /* 0x0000a00000067ab9 */ /* 0x000fc60000000a00 */
[----:B------:R-:W-:-:S04]  /*118d0*/  IMAD.MOV R0, RZ, RZ, -R6 ;  /* 0x000000ffff007224 */ /* 0x000fc800078e0a06 */
[----:B------:R-:W-:Y:S02]  /*118e0*/  IMAD R0, R7, R0, R2 ;  /* 0x0000000007007224 */ /* 0x000fe400078e0202 */
[----:B------:R-:W-:Y:S01]  /*118f0*/  IMAD.MOV.U32 R2, RZ, RZ, R4 ;  /* 0x000000ffff027224 */ /* 0x000fe200078e0004 */
[----:B------:R-:W-:-:S03]  /*11900*/  SHF.R.S32.HI R4, RZ, 0x1f, R6 ;  /* 0x0000001fff047819 */ /* 0x000fc60000011406 */
[----:B------:R-:W-:-:S04]  /*11910*/  IMAD.WIDE.U32 R2, R6, UR4, R2 ;  /* 0x0000000406027c25 */ /* 0x000fc8000f8e0002 */
        /* <DEDUP_REMOVED lines=26> */
[----:B------:R-:W-:-:S05]  /*11ac0*/  VIADD R4, R8, UR43 ;  /* 0x0000002b08047c36 */ /* 0x000fca0008000000 */
        /* <DEDUP_REMOVED lines=9> */
[----:B------:R0:W-:Y:S02]  /*11b60*/  @!P4 LDGSTS.E.BYPASS.LTC128B.128 [R9+0x1a400], desc[UR6][R2.64+0x100], !P2 ;  /* 0x1a4001000209cfae */ /* 0x0001e4000d101d46 */
[----:B0-----:R-:W-:-:S02]  /*11b70*/  VIADD R2, R4, 0x10 ;  /* 0x0000001004027836 */ /* 0x001fc40000000000 */
[----:B------:R-:W0:Y:S03]  /*11b80*/  SHFL.IDX PT, R3, R0, 0x1, 0x181f ;  /* 0x00381f0000037f89 */ /* 0x000e2600000e0000 */
[----:B------:R-:W-:Y:S02]  /*11b90*/  ISETP.GE.AND P4, PT, R2, R5, PT ;  /* 0x000000050200720c */ /* 0x000fe40003f86270 */
[----:B------:R-:W1:Y:S11]  /*11ba0*/  SHFL.IDX PT, R2, R6, 0x1, 0x181f ;  /* 0x00381f0006027f89 */ /* 0x000e7600000e0000 */
[----:B0-----:R-:W-:-:S05]  /*11bb0*/  @!P4 LEA R3, P3, R10, R3, 0x1 ;  /* 0x000000030a03c211 */ /* 0x001fca00078608ff */
[----:B-1----:R-:W-:-:S05]  /*11bc0*/  @!P4 IMAD.X R2, RZ, RZ, R2, P3 ;  /* 0x000000ffff02c224 */ /* 0x002fca00018e0602 */
[----:B------:R-:W-:-:S04]  /*11bd0*/  @!P4 LOP3.LUT R3, R3, R2, RZ, 0x3c, !PT ;  /* 0x000000020303c212 */ /* 0x000fc800078e3cff */
[----:B------:R-:W-:-:S04]  /*11be0*/  @!P4 LOP3.LUT R2, R3, R2, RZ, 0x3c, !PT ;  /* 0x000000020302c212 */ /* 0x000fc800078e3cff */
[----:B------:R-:W-:-:S05]  /*11bf0*/  @!P4 LOP3.LUT R3, R3, R2, RZ, 0x3c, !PT ;  /* 0x000000020303c212 */ /* 0x000fca00078e3cff */
[----:B------:R-:W-:Y:S04]  /*11c00*/  @!P4 LDGSTS.E.BYPASS.LTC128B.128 [R9+0x12c00], desc[UR6][R2.64], !P0 ;  /* 0x12c000000209cfae */ /* 0x000fe8000c101d46 */
        /* <DEDUP_REMOVED lines=52> */
[----:B------:R-:W-:Y:S01]  /*11f50*/  ISETP.GE.AND P4, PT, R2, R5, PT ;  /* 0x000000050200720c */ /* 0x000fe20003f86270 */
[----:B------:R-:W-:Y:S04]  /*11f60*/  SHFL.IDX PT, R0, R0, 0x7, 0x181f ;  /* 0x00f81f0000007f89 */ /* 0x000fe800000e0000 */
[----:B------:R-:W1:Y:S04]  /*11f70*/  SHFL.IDX PT, R2, R6, 0x6, 0x181f ;  /* 0x00d81f0006027f89 */ /* 0x000e6800000e0000 */
[----:B------:R-:W2:Y:S04]  /*11f80*/  SHFL.IDX PT, R6, R6, 0x7, 0x181f ;  /* 0x00f81f0006067f89 */ /* 0x000ea800000e0000 */
[----:B0-----:R-:W-:-:S05]  /*11f90*/  @!P4 LEA R3, P3, R10, R3, 0x1 ;  /* 0x000000030a03c211 */ /* 0x001fca00078608ff */
[----:B-1----:R-:W-:-:S05]  /*11fa0*/  @!P4 IMAD.X R2, RZ, RZ, R2, P3 ;  /* 0x000000ffff02c224 */ /* 0x002fca00018e0602 */
[----:B------:R-:W-:-:S04]  /*11fb0*/  @!P4 LOP3.LUT R3, R3, R2, RZ, 0x3c, !PT ;  /* 0x000000020303c212 */ /* 0x000fc800078e3cff */
[----:B------:R-:W-:-:S04]  /*11fc0*/  @!P4 LOP3.LUT R2, R3, R2, RZ, 0x3c, !PT ;  /* 0x000000020302c212 */ /* 0x000fc800078e3cff */
[----:B------:R-:W-:-:S05]  /*11fd0*/  @!P4 LOP3.LUT R3, R3, R2, RZ, 0x3c, !PT ;  /* 0x000000020303c212 */ /* 0x000fca00078e3cff */
[----:B------:R0:W-:Y:S04]  /*11fe0*/  @!P4 LDGSTS.E.BYPASS.LTC128B.128 [R9+0x15400], desc[UR6][R2.64], !P0 ;  /* 0x154000000209cfae */ /* 0x0001e8000c101d46 */
[----:B------:R0:W-:Y:S04]  /*11ff0*/  @!P4 LDGSTS.E.BYPASS.LTC128B.128 [R9+0x19400], desc[UR6][R2.64+0x80], !P1 ;  /* 0x194000800209cfae */ /* 0x0001e8000c901d46 */
[----:B--2---:R0:W-:Y:S02]  /*12000*/  @!P4 LDGSTS.E.BYPASS.LTC128B.128 [R9+0x1d400], desc[UR6][R2.64+0x100], !P2 ;  /* 0x1d4001000209cfae */ /* 0x0041e4000d101d46 */
.L_x_1333:
[----:B------:R-:W-:Y:S01]  /*12010*/  VIADD R4, R4, 0x70 ;  /* 0x0000007004047836 */ /* 0x000fe20000000000 */
[----:B------:R-:W-:Y:S04]  /*12020*/  BSSY B0, `(.L_x_1223) ;  /* 0x000000c000007945 */ /* 0x000fe80003800000 */
[----:B------:R-:W-:-:S13]  /*12030*/  ISETP.GE.AND P3, PT, R4, R5, PT ;  /* 0x000000050400720c */ /* 0x000fda0003f66270 */
[----:B------:R-:W-:Y:S05]  /*12040*/  @P3 BRA `(.L_x_1224) ;  /* 0x0000000000243947 */ /* 0x000fea0003800000 */
[----:B0-----:R-:W-:Y:S01]  /*12050*/  LEA R2, P3, R10, R0, 0x1 ;  /* 0x000000000a027211 */ /* 0x001fe200078608ff */
[----:B------:R-:W-:-:S04]  /*12060*/  ULDC.64 UR4, c[0x0][0x208] ;  /* 0x0000820000047ab9 */ /* 0x000fc80000000a00 */
[----:B------:R-:W-:-:S05]  /*12070*/  IMAD.X R3, RZ, RZ, R6, P3 ;  /* 0x000000ffff037224 */ /* 0x000fca00018e0606 */
[----:B------:R-:W-:Y:S01]  /*12080*/  @!PT LDS RZ, [RZ] ;  /* 0x00000000fffff984 */ /* 0x000fe20000000800 */
[----:B------:R-:W-:Y:S01]  /*12090*/  @!PT LDS RZ, [RZ] ;  /* 0x00000000fffff984 */ /* 0x000fe20000000800 */
[----:B------:R-:W-:Y:S01]  /*120a0*/  @!PT LDS RZ, [RZ] ;  /* 0x00000000fffff984 */ /* 0x000fe20000000800 */
[----:B------:R1:W-:Y:S04]  /*120b0*/  LDGSTS.E.BYPASS.LTC128B.128 [R9+0x15c00], desc[UR4][R2.64], !P0 ;  /* 0x15c0000002097fae */ /* 0x0003e8000c101d44 */
[----:B------:R1:W-:Y:S04]  /*120c0*/  LDGSTS.E.BYPASS.LTC128B.128 [R9+0x19c00], desc[UR4][R2.64+0x80], !P1 ;  /* 0x19c0008002097fae */ /* 0x0003e8000c901d44 */
[----:B------:R1:W-:Y:S02]  /*120d0*/  LDGSTS.E.BYPASS.LTC128B.128 [R9+0x1dc00], desc[UR4][R2.64+0x100], !P2 ;  /* 0x1dc0010002097fae */ /* 0x0003e4000d101d44 */
.L_x_1224:
[----:B------:R-:W-:Y:S05]  /*120e0*/  BSYNC B0 ;  /* 0x0000000000007941 */ /* 0x000fea0003800000 */
.L_x_1223:
[----:B------:R-:W-:Y:S01]  /*120f0*/  NOP ;  /* 0x0000000000007918 */ /* 0x000fe20000000000 */
[----:B------:R-:W-:Y:S01]  /*12100*/  PLOP3.LUT P0, PT, PT, PT, PT, 0x80, 0x0 ;  /* 0x000000000000781c */ /* 0x000fe20003f0f070 */
[----:B------:R-:W-:-:S12]  /*12110*/  VIADD R6, R17, 0x30800 ;  /* 0x0003080011067836 */ /* 0x000fd80000000000 */
.L_x_1225:
[----:B------:R-:W-:Y:S02]  /*12120*/  PLOP3.LUT P1, PT, P1, P0, PT, 0xa2, 0x0 ;  /* 0x000000000000781c */ /* 0x000fe40000f21472 */
[----:B------:R-:W-:-:S08]  /*12130*/  @P0 R2UR P1, UR4, R17 ;  /* 0x00000000110402ca */ /* 0x000fd00000020000 */
[----:B------:R-:W-:-:S05]  /*12140*/  @P0 PLOP3.LUT P0, PT, P1, PT, PT, 0x80, 0x0 ;  /* 0x000000000000081c */ /* 0x000fca0000f0f070 */
[----:B------:R-:W-:Y:S01]  /*12150*/  @!P1 SYNCS.ARRIVE.TRANS64.RED.A0T1 RZ, [UR4+0x30800], RZ ;  /* 0x030800ffffff99a7 */ /* 0x000fe20008200404 */
[----:B------:R-:W-:Y:S07]  /*12160*/  @!P1 ARRIVES.LDGSTSBAR.64.TRANSCNT [UR4+0x30800] ;  /* 0x03080000ff0099b0 */ /* 0x000fee0008000a84 */
[----:B------:R-:W-:Y:S05]  /*12170*/  @P0 BRA.U.ANY `(.L_x_1225) ;  /* 0xfffffffd00e80947 */ /* 0x000fea000393ffff */
[----:B01----:R-:W2:Y:S02]  /*12180*/  LDL.LU R2, [R1+0x18] ;  /* 0x0000180001027983 */ /* 0x003ea40000300800 */
        /* <DEDUP_REMOVED lines=11> */
.L_x_1334:
[----:B------:R-:W-:Y:S05]  /*12240*/  BSYNC B0 ;  /* 0x0000000000007941 */ /* 0x000fea0003800000 */
.L_x_1226:
[----:B------:R-:W-:-:S04]  /*12250*/  UIADD3 UR4, UR41, -0x2, URZ ;  /* 0xfffffffe29047890 */ /* 0x000fc8000fffe03f */
[----:B------:R-:W-:-:S06]  /*12260*/  UISETP.GE.AND UP0, UPT, UR4, UR40, UPT ;  /* 0x000000280400728c */ /* 0x000fcc000bf06270 */
[----:B------:R-:W-:-:S13]  /*12270*/  PLOP3.LUT P0, PT, PT, PT, UP0, 0x80, 0x0 ;  /* 0x000000000000781c */ /* 0x000fda0003f0f008 */
[----:B------:R-:W-:Y:S05]  /*12280*/  @!P0 BRA `(.L_x_1228) ;  /* 0x0000002000c08947 */ /* 0x000fea0003800000 */
[----:B0-----:R-:W-:Y:S01]  /*12290*/  IMAD R0, RZ, RZ, -UR41 ;  /* 0x80000029ff007e24 */ /* 0x001fe2000f8e02ff */
[----:B------:R-:W-:-:S04]  /*122a0*/  LOP3.LUT R8, RZ, UR40, RZ, 0x33, !PT ;  /* 0x00000028ff087c12 */ /* 0x000fc8000f8e33ff */
[----:B------:R-:W-:-:S05]  /*122b0*/  VIADDMNMX R8, R0, 0x1, R8, !PT ;  /* 0x0000000100087846 */ /* 0x000fca0007800108 */
[----:B------:R-:W-:-:S05]  /*122c0*/  VIADD R0, R8, UR41 ;  /* 0x0000002908007c36 */ /* 0x000fca0008000000 */
[----:B------:R-:W-:-:S04]  /*122d0*/  LOP3.LUT R0, R0, 0x1, RZ, 0xc0, !PT ;  /* 0x0000000100007812 */ /* 0x000fc800078ec0ff */
[----:B------:R-:W-:Y:S01]  /*122e0*/  ISETP.NE.U32.AND P0, PT, R0, 0x1, PT ;  /* 0x000000010000780c */ /* 0x000fe20003f05070 */
[----:B------:R-:W-:-:S12]  /*122f0*/  IMAD.U32 R0, RZ, RZ, UR4 ;  /* 0x00000004ff007e24 */ /* 0x000fd8000f8e00ff */
[----:B------:R-:W-:Y:S05]  /*12300*/  @P0 BRA `(.L_x_1229) ;  /* 0x0000000800e00947 */ /* 0x000fea0003800000 */
[----:B------:R-:W2:Y:S04]  /*12310*/  LDL R2, [R1+0xc] ;  /* 0x00000c0001027983 */ /* 0x000ea80000100800 */
[----:B------:R-:W3:Y:S01]  /*12320*/  LDL R3, [R1+0x4] ;  /* 0x0000040001037983 */ /* 0x000ee20000100800 */
[----:B------:R-:W-:-:S05]  /*12330*/  VIADD R7, R18, 0x1 ;  /* 0x0000000112077836 */ /* 0x000fca0000000000 */
[C---:B------:R-:W-:Y:S01]  /*12340*/  ISETP.NE.AND P0, PT, R7.reuse, 0x2, PT ;  /* 0x000000020700780c */ /* 0x040fe20003f05270 */
[----:B------:R-:W-:Y:S03]  /*12350*/  BSSY B0, `(.L_x_1230) ;  /* 0x00000af000007945 */ /* 0x000fe60003800000 */
[----:B------:R-:W-:Y:S02]  /*12360*/  SEL R10, RZ, 0x1, P0 ;  /* 0x00000001ff0a7807 */ /* 0x000fe40000000000 */
[----:B------:R-:W-:Y:S02]  /*12370*/  SEL R7, R7, RZ, P0 ;  /* 0x000000ff07077207 */ /* 0x000fe40000000000 */
[----:B--2---:R-:W-:Y:S02]  /*12380*/  LOP3.LUT P1, RZ, R2, 0x2, RZ, 0xc0, !PT ;  /* 0x0000000202ff7812 */ /* 0x004fe4000782c0ff */
[----:B---3--:R-:W-:-:S11]  /*12390*/  LOP3.LUT R10, R3, R10, RZ, 0x3c, !PT ;  /* 0x0000000a030a7212 */ /* 0x008fd600078e3cff */
[----:B------:R-:W-:Y:S05]  /*123a0*/  @!P1 BRA `(.L_x_1231) ;  /* 0x0000000800a49947 */ /* 0x000fea0003800000 */
[----:B------:R-:W-:Y:S01]  /*123b0*/  LOP3.LUT P1, RZ, R2, 0x1, RZ, 0xc0, !PT ;  /* 0x0000000102ff7812 */ /* 0x000fe2000782c0ff */
[----:B------:R-:W-:-:S12]  /*123c0*/  IMAD.MOV.U32 R5, RZ, RZ, R16 ;  /* 0x000000ffff057224 */ /* 0x000fd800078e0010 */
[----:B------:R-:W-:Y:S05]  /*123d0*/  @!P1 BRA `(.L_x_1232) ;  /* 0x0000000000549947 */ /* 0x000fea0003800000 */
[----:B------:R-:W2:Y:S01]  /*123e0*/  LDL R9, [R1+0x8] ;  /* 0x0000080001097983 */ /* 0x000ea20000100800 */
[----:B------:R-:W0:Y:S03]  /*123f0*/  LDC R5, c[0x0][0x43c] ;  /* 0x00010f00ff057b82 */ /* 0x000e260000000800 */
[----:B------:R-:W3:Y:S01]  /*12400*/  LDL R11, [R1] ;  /* 0x00000000010b7983 */ /* 0x000ee20000100800 */
[----:B------:R-:W-:Y:S01]  /*12410*/  IMAD.MOV.U32 R4, RZ, RZ, R0 ;  /* 0x000000ffff047224 */ /* 0x000fe200078e0000 */
[----:B------:R-:W-:Y:S01]  /*12420*/  ULDC.64 UR4, c[0x0][0x428] ;  /* 0x00010a0000047ab9 */ /* 0x000fe20000000a00 */
[----:B------:R-:W-:Y:S01]  /*12430*/  ULDC.64 UR6, c[0x0][0x208] ;  /* 0x0000820000067ab9 */ /* 0x000fe20000000a00 */
[----:B0-----:R-:W-:-:S13]  /*12440*/  ISETP.NE.AND P0, PT, R5, 0x1, PT ;  /* 0x000000010500780c */ /* 0x001fda0003f05270 */
[----:B------:R-:W0:Y:S02]  /*12450*/  @P0 LDC.64 R2, c[0x0][0x440] ;  /* 0x00011000ff020b82 */ /* 0x000e240000000a00 */
[----:B0-----:R-:W-:-:S05]  /*12460*/  @P0 IMAD.HI.U32 R2, R0, R2, RZ ;  /* 0x0000000200020227 */ /* 0x001fca00078e00ff */
[----:B------:R-:W-:-:S05]  /*12470*/  @P0 SHF.R.U32.HI R4, RZ, R3, R2 ;  /* 0x00000003ff040219 */ /* 0x000fca0000011602 */
[----:B------:R-:W-:-:S04]  /*12480*/  IMAD.MOV R2, RZ, RZ, -R4 ;  /* 0x000000ffff027224 */ /* 0x000fc800078e0a04 */
[----:B------:R-:W-:Y:S01]  /*12490*/  IMAD R0, R5, R2, R0 ;  /* 0x0000000205007224 */ /* 0x000fe200078e0200 */
[----:B------:R-:W-:Y:S01]  /*124a0*/  SHF.R.S32.HI R5, RZ, 0x1f, R4 ;  /* 0x0000001fff057819 */ /* 0x000fe20000011404 */
[----:B------:R-:W0:Y:S01]  /*124b0*/  LDC.64 R2, c[0x0][0x418] ;  /* 0x00010600ff027b82 */ /* 0x000e220000000a00 */
[----:B--2---:R-:W-:-:S04]  /*124c0*/  IMAD R9, R9, UR4, RZ ;  /* 0x0000000409097c24 */ /* 0x004fc8000f8e02ff */
[C---:B---3--:R-:W-:Y:S02]  /*124d0*/  IMAD R9, R11.reuse, UR5, R9 ;  /* 0x000000050b097c24 */ /* 0x048fe4000f8e0209 */
[----:B------:R-:W-:-:S04]  /*124e0*/  IMAD.WIDE.U32 R4, R11, UR4, R4 ;  /* 0x000000040b047c25 */ /* 0x000fc8000f8e0004 */
[----:B------:R-:W-:Y:S01]  /*124f0*/  IMAD.IADD R5, R9, 0x1, R5 ;  /* 0x0000000109057824 */ /* 0x000fe200078e0205 */
[----:B0-----:R-:W-:-:S04]  /*12500*/  LEA R2, P0, R4, R2, 0x2 ;  /* 0x0000000204027211 */ /* 0x001fc800078010ff */
[----:B------:R-:W-:-:S05]  /*12510*/  LEA.HI.X R3, R4, R3, R5, 0x2, P0 ;  /* 0x0000000304037211 */ /* 0x000fca00000f1405 */
[----:B------:R0:W5:Y:S04]  /*12520*/  LDG.E R5, desc[UR6][R2.64] ;  /* 0x0000000602057981 */ /* 0x000168000c1e1900 */
.L_x_1232:
[----:B0-----:R-:W-:Y:S01]  /*12530*/  IMAD R3, R7, 0x8, R17 ;  /* 0x0000000807037824 */ /* 0x001fe200078e0211 */
[----:B------:R-:W-:Y:S01]  /*12540*/  SHF.L.U32 R2, R10, 0x1f, RZ ;  /* 0x0000001f0a027819 */ /* 0x000fe200000006ff */
[----:B------:R-:W-:Y:S03]  /*12550*/  BSSY B1, `(.L_x_1233) ;  /* 0x0000003000017945 */ /* 0x000fe60003800000 */
[----:B------:R-:W0:Y:S02]  /*12560*/  SYNCS.PHASECHK.TRANS64.TRYWAIT P0, [R3+URZ+0x30840], R2 ;  /* 0x03084002030075a7 */ /* 0x000e24000800017f */
[----:B0-----:R-:W-:Y:S05]  /*12570*/  @!P0 BRA `(.L_x_1234) ;  /* 0x0000003c00408947 */ /* 0x001fea0003800000 */
.L_x_1335:
[----:B------:R-:W-:Y:S05]  /*12580*/  BSYNC B1 ;  /* 0x0000000000017941 */ /* 0x000fea0003800000 */
.L_x_1233:
[----:B------:R-:W1:Y:S01]  /*12590*/  S2R R4, SR_TID.X ;  /* 0x0000000000047919 */ /* 0x000e620000002100 */
[----:B------:R-:W-:Y:S01]  /*125a0*/  BSSY B1, `(.L_x_1235) ;  /* 0x000000b000017945 */ /* 0x000fe20003800000 */
[----:B-1----:R-:W-:-:S04]  /*125b0*/  LOP3.LUT R4, R4, 0x7f, RZ, 0xc0, !PT ;  /* 0x0000007f04047812 */ /* 0x002fc800078ec0ff */
[----:B------:R-:W-:-:S13]  /*125c0*/  ISETP.NE.AND P1, PT, R4, RZ, PT ;  /* 0x000000ff0400720c */ /* 0x000fda0003f25270 */
[----:B------:R-:W-:Y:S05]  /*125d0*/  @P1 BRA `(.L_x_1236) ;  /* 0x00000000001c1947 */ /* 0x000fea0003800000 */
[----:B------:R-:W1:Y:S01]  /*125e0*/  S2R R4, SR_TID.X ;  /* 0x0000000000047919 */ /* 0x000e620000002100 */
[----:B0-----:R-:W-:-:S04]  /*125f0*/  IMAD.MOV.U32 R2, RZ, RZ, 0x9000 ;  /* 0x00009000ff027424 */ /* 0x001fc800078e00ff */
[----:B------:R2:W-:Y:S01]  /*12600*/  SYNCS.ARRIVE.TRANS64 RZ, [R3+URZ+0x30830], R2 ;  /* 0x0308300203ff79a7 */ /* 0x0005e2000800003f */
[----:B-1----:R-:W-:-:S04]  /*12610*/  LOP3.LUT R4, R4, 0x1f, RZ, 0xc0, !PT ;  /* 0x0000001f04047812 */ /* 0x002fc800078ec0ff */
[----:B------:R-:W-:-:S13]  /*12620*/  ISETP.NE.AND P0, PT, R4, RZ, PT ;  /* 0x000000ff0400720c */ /* 0x000fda0003f05270 */
[----:B--2---:R-:W-:Y:S05]  /*12630*/  @!P0 BRA `(.L_x_1236) ;  /* 0x0000000000048947 */ /* 0x004fea0003800000 */
[----:B------:R-:W-:Y:S01]  /*12640*/  BPT.TRAP 0x1 ;  /* 0x000000040000795c */ /* 0x000fe20000300000 */
.L_x_1236:
[----:B------:R-:W-:Y:S05]  /*12650*/  BSYNC B1 ;  /* 0x0000000000017941 */ /* 0x000fea0003800000 */
.L_x_1235:
[----:B------:R-:W-:Y:S01]  /*12660*/  IMAD.MOV.U32 R11, RZ, RZ, RZ ;  /* 0x000000ffff0b7224 */ /* 0x000fe200078e00ff */
[----:B------:R-:W-:Y:S01]  /*12670*/  UIADD3 UR4, UP0, UR38, 0x370, URZ ;  /* 0x0000037026047890 */ /* 0x000fe2000ff1e03f */
[----:B------:R-:W-:Y:S01]  /*12680*/  IMAD R4, R7, 0x9000, R17 ;  /* 0x0000900007047824 */ /* 0x000fe200078e0211 */
[----:B------:R-:W-:Y:S01]  /*12690*/  PLOP3.LUT P0, PT, PT, PT, PT, 0x80, 0x0 ;  /* 0x000000000000781c */ /* 0x000fe20003f0f070 */
[----:B0-----:R-:W-:Y:S01]  /*126a0*/  VIADD R3, R3, 0x30830 ;  /* 0x0003083003037836 */ /* 0x001fe20000000000 */
[----:B------:R-:W-:Y:S01]  /*126b0*/  R2UR UR10, R11 ;  /* 0x000000000b0a72ca */ /* 0x000fe200000e0000 */
[----:B------:R-:W-:Y:S01]  /*126c0*/  IMAD R2, R0, 0x60, RZ ;  /* 0x0000006000027824 */ /* 0x000fe200078e02ff */
[----:B------:R-:W-:Y:S01]  /*126d0*/  UIADD3.X UR5, URZ, UR39, URZ, UP0, !UPT ;  /* 0x000000273f057290 */ /* 0x000fe200087fe43f */
[----:B------:R-:W-:Y:S01]  /*126e0*/  VIADD R9, R4, 0x1e400 ;  /* 0x0001e40004097836 */ /* 0x000fe20000000000 */
[----:B------:R-:W-:Y:S01]  /*126f0*/  UMOV UR6, 0x0 ;  /* 0x0000000000067882 */ /* 0x000fe20000000000 */
[----:B------:R-:W-:-:S10]  /*12700*/  UMOV UR7, 0x14f00000 ;  /* 0x14f0000000077882 */ /* 0x000fd40000000000 */
.L_x_1237:
[----:B------:R-:W-:-:S13]  /*12710*/  @P0 ELECT P2, URZ, PT ;  /* 0x00000000003f082f */ /* 0x000fda0003840000 */
[----:B-----5:R-:W-:Y:S01]  /*12720*/  @P2 R2UR UR13, R5 ;  /* 0x00000000050d22ca */ /* 0x020fe200000e0000 */
[----:B------:R-:W-:Y:S01]  /*12730*/  UMOV UR12, UR36 ;  /* 0x00000024000c7c82 */ /* 0x000fe20008000000 */
[----:B------:R-:W-:Y:S02]  /*12740*/  @P2 R2UR UR11, R2 ;  /* 0x00000000020b22ca */ /* 0x000fe400000e0000 */
[----:B------:R-:W-:Y:S02]  /*12750*/  @P2 R2UR UR9, R3 ;  /* 0x00000000030922ca */ /* 0x000fe400000e0000 */
[----:B------:R-:W-:Y:S02]  /*12760*/  @P2 R2UR UR8, R9 ;  /* 0x00000000090822ca */ /* 0x000fe400000e0000 */
[----:B------:R-:W-:Y:S02]  /*12770*/  @P2 PLOP3.LUT P0, PT, P2, PT, PT, 0x8, 0x0 ;  /* 0x000000000000281c */ /* 0x000fe4000170e170 */
        /* <DEDUP_REMOVED lines=9> */
.L_x_1238:
[----:B------:R-:W-:-:S13]  /*12810*/  @P0 ELECT P2, URZ, PT ;  /* 0x00000000003f082f */ /* 0x000fda0003840000 */
[----:B------:R-:W-:Y:S01]  /*12820*/  @P2 R2UR UR13, R5 ;  /* 0x00000000050d22ca */ /* 0x000fe200000e0000 */
        /* <DEDUP_REMOVED lines=14> */
.L_x_1239:
        /* <DEDUP_REMOVED lines=16> */
.L_x_1336:
[----:B------:R-:W-:Y:S05]  /*12a10*/  BSYNC B1 ;  /* 0x0000000000017941 */ /* 0x000fea0003800000 */
.L_x_1240:
[----:B------:R-:W-:Y:S01]  /*12a20*/  BSSY B1, `(.L_x_1242) ;  /* 0x000000c000017945 */ /* 0x000fe20003800000 */
[----:B------:R-:W-:Y:S02]  /*12a30*/  IMAD.MOV.U32 R12, RZ, RZ, 0x0 ;  /* 0x00000000ff0c7424 */ /* 0x000fe400078e00ff */
[----:B------:R-:W-:Y:S01]  /*12a40*/  IMAD.MOV.U32 R13, RZ, RZ, 0x14f00000 ;  /* 0x14f00000ff0d7424 */ /* 0x000fe200078e00ff */
[----:B------:R-:W-:Y:S06]  /*12a50*/  @P1 BRA `(.L_x_1243) ;  /* 0x0000000000201947 */ /* 0x000fec0003800000 */
[----:B------:R-:W1:Y:S01]  /*12a60*/  S2R R4, SR_TID.X ;  /* 0x0000000000047919 */ /* 0x000e620000002100 */
[----:B0-----:R-:W-:Y:S02]  /*12a70*/  IMAD R2, R18, 0x8, R17 ;  /* 0x0000000812027824 */ /* 0x001fe400078e0211 */
[----:B------:R-:W-:-:S04]  /*12a80*/  IMAD.MOV.U32 R3, RZ, RZ, 0x9000 ;  /* 0x00009000ff037424 */ /* 0x000fc800078e00ff */
[----:B------:R2:W-:Y:S01]  /*12a90*/  SYNCS.ARRIVE.TRANS64 RZ, [R2+URZ+0x30850], R3 ;  /* 0x0308500302ff79a7 */ /* 0x0005e2000800003f */
[----:B-1----:R-:W-:-:S04]  /*12aa0*/  LOP3.LUT R4, R4, 0x1f, RZ, 0xc0, !PT ;  /* 0x0000001f04047812 */ /* 0x002fc800078ec0ff */
[----:B------:R-:W-:-:S13]  /*12ab0*/  ISETP.NE.AND P0, PT, R4, RZ, PT ;  /* 0x000000ff0400720c */ /* 0x000fda0003f05270 */
[----:B--2---:R-:W-:Y:S05]  /*12ac0*/  @!P0 BRA `(.L_x_1243) ;  /* 0x0000000000048947 */ /* 0x004fea0003800000 */
[----:B------:R-:W-:Y:S01]  /*12ad0*/  BPT.TRAP 0x1 ;  /* 0x000000040000795c */ /* 0x000fe20000300000 */
.L_x_1243:
[----:B------:R-:W-:Y:S05]  /*12ae0*/  BSYNC B1 ;  /* 0x0000000000017941 */ /* 0x000fea0003800000 */
.L_x_1242:
[----:B------:R-:W-:Y:S01]  /*12af0*/  R2UR UR10, R11 ;  /* 0x000000000b0a72ca */ /* 0x000fe200000e0000 */
[--C-:B0-----:R-:W-:Y:S01]  /*12b00*/  IMAD R2, R18, 0x8, R17.reuse ;  /* 0x0000000812027824 */ /* 0x101fe200078e0211 */
[----:B------:R-:W-:Y:S01]  /*12b10*/  R2UR UR6, R12 ;  /* 0x000000000c0672ca */ /* 0x000fe200000e0000 */
[----:B------:R-:W-:Y:S01]  /*12b20*/  IMAD R3, R18, 0x9000, R17 ;  /* 0x0000900012037824 */ /* 0x000fe200078e0211 */
[----:B------:R-:W-:Y:S01]  /*12b30*/  R2UR UR7, R13 ;  /* 0x000000000d0772ca */ /* 0x000fe200000e0000 */
[----:B------:R-:W-:Y:S01]  /*12b40*/  UIADD3 UR4, UP0, UR38, 0x470, URZ ;  /* 0x0000047026047890 */ /* 0x000fe2000ff1e03f */
[----:B------:R-:W-:Y:S01]  /*12b50*/  PLOP3.LUT P0, PT, PT, PT, PT, 0x80, 0x0 ;  /* 0x000000000000781c */ /* 0x000fe20003f0f070 */
[----:B------:R-:W-:Y:S02]  /*12b60*/  IMAD R4, R19, 0x60, RZ ;  /* 0x0000006013047824 */ /* 0x000fe400078e02ff */
[----:B------:R-:W-:Y:S01]  /*12b70*/  VIADD R2, R2, 0x30850 ;  /* 0x0003085002027836 */ /* 0x000fe20000000000 */
[----:B------:R-:W-:Y:S01]  /*12b80*/  UIADD3.X UR5, URZ, UR39, URZ, UP0, !UPT ;  /* 0x000000273f057290 */ /* 0x000fe200087fe43f */
[----:B------:R-:W-:-:S11]  /*12b90*/  VIADD R9, R3, 0x400 ;  /* 0x0000040003097836 */ /* 0x000fd60000000000 */
.L_x_1244:
        /* <DEDUP_REMOVED lines=15> */
.L_x_1245:
        /* <DEDUP_REMOVED lines=15> */
.L_x_1246:
        /* <DEDUP_REMOVED lines=10> */
[----:B------:R-:W-:Y:S02]  /*12e20*/  IMAD.MOV.U32 R16, RZ, RZ, R5 ;  /* 0x000000ffff107224 */ /* 0x000fe400078e0005 */
[----:B------:R-:W-:-:S07]  /*12e30*/  IMAD.MOV.U32 R19, RZ, RZ, R0 ;  /* 0x000000ffff137224 */ /* 0x000fce00078e0000 */
.L_x_1231:
[----:B------:R-:W-:Y:S05]  /*12e40*/  BSYNC B0 ;  /* 0x0000000000007941 */ /* 0x000fea0003800000 */
.L_x_1230:
[----:B------:R0:W-:Y:S01]  /*12e50*/  STL [R1+0x4], R10 ;  /* 0x0000040a01007387 */ /* 0x0001e20000100800 */
[----:B------:R-:W-:Y:S01]  /*12e60*/  UIADD3 UR4, UR41, -0x3, URZ ;  /* 0xfffffffd29047890 */ /* 0x000fe2000fffe03f */
[----:B------:R-:W-:-:S05]  /*12e70*/  IMAD.MOV.U32 R18, RZ, RZ, R7 ;  /* 0x000000ffff127224 */ /* 0x000fca00078e0007 */
[----:B------:R-:W-:-:S07]  /*12e80*/  IMAD.U32 R0, RZ, RZ, UR4 ;  /* 0x00000004ff007e24 */ /* 0x000fce000f8e00ff */
.L_x_1229:
[----:B------:R-:W-:Y:S01]  /*12e90*/  ULOP3.LUT UR4, URZ, UR41, URZ, 0x33, !UPT ;  /* 0x000000293f047292 */ /* 0x000fe2000f8e333f */
[----:B------:R-:W-:Y:S01]  /*12ea0*/  VIADD R8, R8, 0xfffffffe ;  /* 0xfffffffe08087836 */ /* 0x000fe20000000000 */
[----:B------:R-:W-:Y:S04]  /*12eb0*/  BSSY B0, `(.L_x_1228) ;  /* 0x000016d000007945 */ /* 0x000fe80003800000 */
[----:B------:R-:W-:-:S13]  /*12ec0*/  ISETP.NE.AND P0, PT, R8, UR4, PT ;  /* 0x0000000408007c0c */ /* 0x000fda000bf05270 */
[----:B------:R-:W-:Y:S05]  /*12ed0*/  @!P0 BRA `(.L_x_1247) ;  /* 0x0000001400a88947 */ /* 0x000fea0003800000 */
[----:B------:R-:W-:-:S07]  /*12ee0*/  IMAD.MOV.U32 R8, RZ, RZ, R16 ;  /* 0x000000ffff087224 */ /* 0x000fce00078e0010 */
.L_x_1282:
[----:B------:R-:W2:Y:S04]  /*12ef0*/  LDL R2, [R1+0xc] ;  /* 0x00000c0001027983 */ /* 0x000ea80000100800 */
[----:B------:R-:W3:Y:S01]  /*12f00*/  LDL R3, [R1+0x4] ;  /* 0x0000040001037983 */ /* 0x000ee20000100800 */
[----:B------:R-:W-:Y:S01]  /*12f10*/  VIADD R4, R18, 0x1 ;  /* 0x0000000112047836 */ /* 0x000fe20000000000 */
[----:B------:R-:W-:Y:S05]  /*12f20*/  YIELD ;  /* 0x0000000000007946 */ /* 0x000fea0003800000 */
[----:B------:R-:W-:Y:S01]  /*12f30*/  ISETP.NE.AND P0, PT, R4, 0x2, PT ;  /* 0x000000020400780c */ /* 0x000fe20003f05270 */
[----:B------:R-:W-:Y:S03]  /*12f40*/  BSSY B1, `(.L_x_1248) ;  /* 0x00000ad000017945 */ /* 0x000fe60003800000 */
[----:B------:R-:W-:-:S02]  /*12f50*/  SEL R5, RZ, 0x1, P0 ;  /* 0x00000001ff057807 */ /* 0x000fc40000000000 */
[----:B------:R-:W-:Y:S02]  /*12f60*/  SEL R4, R4, RZ, P0 ;  /* 0x000000ff04047207 */ /* 0x000fe40000000000 */
[----:B--2---:R-:W-:Y:S02]  /*12f70*/  LOP3.LUT P1, RZ, R2, 0x2, RZ, 0xc0, !PT ;  /* 0x0000000202ff7812 */ /* 0x004fe4000782c0ff */
[----:B---3--:R-:W-:-:S11]  /*12f80*/  LOP3.LUT R5, R3, R5, RZ, 0x3c, !PT ;  /* 0x0000000503057212 */ /* 0x008fd600078e3cff */
[----:B------:R-:W-:Y:S05]  /*12f90*/  @!P1 BRA `(.L_x_1249) ;  /* 0x00000008009c9947 */ /* 0x000fea0003800000 */
[----:B------:R-:W-:Y:S01]  /*12fa0*/  LOP3.LUT P1, RZ, R2, 0x1, RZ, 0xc0, !PT ;  /* 0x0000000102ff7812 */ /* 0x000fe2000782c0ff */
[----:B------:R-:W-:-:S12]  /*12fb0*/  IMAD.MOV.U32 R7, RZ, RZ, R0 ;  /* 0x000000ffff077224 */ /* 0x000fd800078e0000 */
[----:B------:R-:W-:Y:S05]  /*12fc0*/  @!P1 BRA `(.L_x_1250) ;  /* 0x0000000000549947 */ /* 0x000fea0003800000 */
[----:B0-----:R-:W2:Y:S01]  /*12fd0*/  LDL R10, [R1+0x8] ;  /* 0x00000800010a7983 */ /* 0x001ea20000100800 */
        /* <DEDUP_REMOVED lines=20> */
.L_x_1250:
[----:B------:R-:W-:Y:S01]  /*13120*/  IMAD R3, R4, 0x8, R17 ;  /* 0x0000000804037824 */ /* 0x000fe200078e0211 */
[----:B------:R-:W-:Y:S01]  /*13130*/  SHF.L.U32 R2, R5, 0x1f, RZ ;  /* 0x0000001f05027819 */ /* 0x000fe200000006ff */
[----:B------:R-:W-:Y:S03]  /*13140*/  BSSY B2, `(.L_x_1251) ;  /* 0x0000003000027945 */ /* 0x000fe60003800000 */
[----:B------:R-:W2:Y:S02]  /*13150*/  SYNCS.PHASECHK.TRANS64.TRYWAIT P0, [R3+URZ+0x30840], R2 ;  /* 0x03084002030075a7 */ /* 0x000ea4000800017f */
[----:B--2---:R-:W-:Y:S05]  /*13160*/  @!P0 BRA `(.L_x_1252) ;  /* 0x00000030006c8947 */ /* 0x004fea0003800000 */
.L_x_1337:
[----:B------:R-:W-:Y:S05]  /*13170*/  BSYNC B2 ;  /* 0x0000000000027941 */ /* 0x000fea0003800000 */
.L_x_1251:
[----:B-1----:R-:W1:Y:S01]  /*13180*/  S2R R9, SR_TID.X ;  /* 0x0000000000097919 */ /* 0x002e620000002100 */
[----:B------:R-:W-:Y:S01]  /*13190*/  BSSY B2, `(.L_x_1253) ;  /* 0x000000b000027945 */ /* 0x000fe20003800000 */
[----:B-1----:R-:W-:-:S04]  /*131a0*/  LOP3.LUT R9, R9, 0x7f, RZ, 0xc0, !PT ;  /* 0x0000007f09097812 */ /* 0x002fc800078ec0ff */
[----:B------:R-:W-:-:S13]  /*131b0*/  ISETP.NE.AND P1, PT, R9, RZ, PT ;  /* 0x000000ff0900720c */ /* 0x000fda0003f25270 */
[----:B------:R-:W-:Y:S05]  /*131c0*/  @P1 BRA `(.L_x_1254) ;  /* 0x00000000001c1947 */ /* 0x000fea0003800000 */
[----:B------:R-:W1:Y:S01]  /*131d0*/  S2R R9, SR_TID.X ;  /* 0x0000000000097919 */ /* 0x000e620000002100 */
[----:B--2---:R-:W-:-:S04]  /*131e0*/  IMAD.MOV.U32 R2, RZ, RZ, 0x9000 ;  /* 0x00009000ff027424 */ /* 0x004fc800078e00ff */
[----:B------:R3:W-:Y:S01]  /*131f0*/  SYNCS.ARRIVE.TRANS64 RZ, [R3+URZ+0x30830], R2 ;  /* 0x0308300203ff79a7 */ /* 0x0007e2000800003f */
[----:B-1----:R-:W-:-:S04]  /*13200*/  LOP3.LUT R9, R9, 0x1f, RZ, 0xc0, !PT ;  /* 0x0000001f09097812 */ /* 0x002fc800078ec0ff */
[----:B------:R-:W-:-:S13]  /*13210*/  ISETP.NE.AND P0, PT, R9, RZ, PT ;  /* 0x000000ff0900720c */ /* 0x000fda0003f05270 */
[----:B---3--:R-:W-:Y:S05]  /*13220*/  @!P0 BRA `(.L_x_1254) ;  /* 0x0000000000048947 */ /* 0x008fea0003800000 */
[----:B------:R-:W-:Y:S01]  /*13230*/  BPT.TRAP 0x1 ;  /* 0x000000040000795c */ /* 0x000fe20000300000 */
.L_x_1254:
[----:B------:R-:W-:Y:S05]  /*13240*/  BSYNC B2 ;  /* 0x0000000000027941 */ /* 0x000fea0003800000 */
.L_x_1253:
[----:B------:R-:W-:Y:S01]  /*13250*/  IMAD.MOV.U32 R11, RZ, RZ, RZ ;  /* 0x000000ffff0b7224 */ /* 0x000fe200078e00ff */
[----:B------:R-:W-:Y:S01]  /*13260*/  UIADD3 UR4, UP0, UR38, 0x370, URZ ;  /* 0x0000037026047890 */ /* 0x000fe2000ff1e03f */
[----:B------:R-:W-:Y:S01]  /*13270*/  IMAD R9, R4, 0x9000, R17 ;  /* 0x0000900004097824 */ /* 0x000fe200078e0211 */
[----:B------:R-:W-:Y:S01]  /*13280*/  PLOP3.LUT P0, PT, PT, PT, PT, 0x80, 0x0 ;  /* 0x000000000000781c */ /* 0x000fe20003f0f070 */
[----:B--2---:R-:W-:Y:S01]  /*13290*/  VIADD R3, R3, 0x30830 ;  /* 0x0003083003037836 */ /* 0x004fe20000000000 */
[----:B------:R-:W-:Y:S01]  /*132a0*/  R2UR UR10, R11 ;  /* 0x000000000b0a72ca */ /* 0x000fe200000e0000 */
[----:B------:R-:W-:Y:S01]  /*132b0*/  IMAD R2, R7, 0x60, RZ ;  /* 0x0000006007027824 */ /* 0x000fe200078e02ff */
[----:B------:R-:W-:Y:S01]  /*132c0*/  UIADD3.X UR5, URZ, UR39, URZ, UP0, !UPT ;  /* 0x000000273f057290 */ /* 0x000fe200087fe43f */
[----:B0-----:R-:W-:Y:S01]  /*132d0*/  VIADD R10, R9, 0x1e400 ;  /* 0x0001e400090a7836 */ /* 0x001fe20000000000 */
[----:B------:R-:W-:Y:S01]  /*132e0*/  UMOV UR6, 0x0 ;  /* 0x0000000000067882 */ /* 0x000fe20000000000 */
[----:B------:R-:W-:-:S10]  /*132f0*/  UMOV UR7, 0x14f00000 ;  /* 0x14f0000000077882 */ /* 0x000fd40000000000 */
.L_x_1255:
        /* <DEDUP_REMOVED lines=16> */
.L_x_1256:
        /* <DEDUP_REMOVED lines=16> */
.L_x_1257:
        /* <DEDUP_REMOVED lines=16> */
.L_x_1338:
[----:B------:R-:W-:Y:S05]  /*13600*/  BSYNC B2 ;  /* 0x0000000000027941 */ /* 0x000fea0003800000 */
.L_x_1258:
[----:B------:R-:W-:Y:S01]  /*13610*/  BSSY B2, `(.L_x_1260) ;  /* 0x000000b000027945 */ /* 0x000fe20003800000 */
[----:B0-----:R-:W-:Y:S02]  /*13620*/  IMAD.MOV.U32 R2, RZ, RZ, 0x0 ;  /* 0x00000000ff027424 */ /* 0x001fe400078e00ff */
[----:B------:R-:W-:Y:S01]  /*13630*/  IMAD.MOV.U32 R3, RZ, RZ, 0x14f00000 ;  /* 0x14f00000ff037424 */ /* 0x000fe200078e00ff */
[----:B------:R-:W-:Y:S06]  /*13640*/  @P1 BRA `(.L_x_1261) ;  /* 0x00000000001c1947 */ /* 0x000fec0003800000 */
[----:B------:R-:W0:Y:S02]  /*13650*/  S2R R10, SR_TID.X ;  /* 0x00000000000a7919 */ /* 0x000e240000002100 */
[----:B0-----:R-:W-:Y:S01]  /*13660*/  LOP3.LUT R14, R10, 0x1f, RZ, 0xc0, !PT ;  /* 0x0000001f0a0e7812 */ /* 0x001fe200078ec0ff */
[----:B------:R-:W-:-:S03]  /*13670*/  IMAD.MOV.U32 R10, RZ, RZ, 0x9000 ;  /* 0x00009000ff0a7424 */ /* 0x000fc600078e00ff */
[----:B------:R-:W-:Y:S01]  /*13680*/  ISETP.NE.AND P0, PT, R14, RZ, PT ;  /* 0x000000ff0e00720c */ /* 0x000fe20003f05270 */
[----:B------:R0:W-:-:S12]  /*13690*/  SYNCS.ARRIVE.TRANS64 RZ, [R9+URZ+0x50], R10 ;  /* 0x0000500a09ff79a7 */ /* 0x0001d8000800003f */
[----:B0-----:R-:W-:Y:S05]  /*136a0*/  @!P0 BRA `(.L_x_1261) ;  /* 0x0000000000048947 */ /* 0x001fea0003800000 */
[----:B------:R-:W-:Y:S01]  /*136b0*/  BPT.TRAP 0x1 ;  /* 0x000000040000795c */ /* 0x000fe20000300000 */
.L_x_1261:
[----:B------:R-:W-:Y:S05]  /*136c0*/  BSYNC B2 ;  /* 0x0000000000027941 */ /* 0x000fea0003800000 */
.L_x_1260:
[----:B------:R-:W-:Y:S01]  /*136d0*/  R2UR UR6, R2 ;  /* 0x00000000020672ca */ /* 0x000fe200000e0000 */
[----:B------:R-:W-:Y:S01]  /*136e0*/  IMAD R18, R18, 0x9000, R17 ;  /* 0x0000900012127824 */ /* 0x000fe200078e0211 */
[----:B------:R-:W-:Y:S01]  /*136f0*/  R2UR UR7, R3 ;  /* 0x00000000030772ca */ /* 0x000fe200000e0000 */
[----:B------:R-:W-:Y:S01]  /*13700*/  UIADD3 UR4, UP0, UR38, 0x470, URZ ;  /* 0x0000047026047890 */ /* 0x000fe2000ff1e03f */
[----:B------:R-:W-:Y:S01]  /*13710*/  R2UR UR10, R11 ;  /* 0x000000000b0a72ca */ /* 0x000fe200000e0000 */
[----:B------:R-:W-:Y:S01]  /*13720*/  IMAD R10, R19, 0x60, RZ ;  /* 0x00000060130a7824 */ /* 0x000fe200078e02ff */
[----:B------:R-:W-:Y:S01]  /*13730*/  PLOP3.LUT P0, PT, PT, PT, PT, 0x80, 0x0 ;  /* 0x000000000000781c */ /* 0x000fe20003f0f070 */
[----:B------:R-:W-:Y:S01]  /*13740*/  VIADD R9, R9, 0x50 ;  /* 0x0000005009097836 */ /* 0x000fe20000000000 */
[----:B------:R-:W-:Y:S01]  /*13750*/  UIADD3.X UR5, URZ, UR39, URZ, UP0, !UPT ;  /* 0x000000273f057290 */ /* 0x000fe200087fe43f */
[----:B------:R-:W-:-:S11]  /*13760*/  VIADD R11, R18, 0x400 ;  /* 0x00000400120b7836 */ /* 0x000fd60000000000 */
.L_x_1262:
        /* <DEDUP_REMOVED lines=15> */
.L_x_1263:
        /* <DEDUP_REMOVED lines=15> */
.L_x_1264:
        /* <DEDUP_REMOVED lines=12> */
.L_x_1249:
[----:B------:R-:W-:Y:S05]  /*13a10*/  BSYNC B1 ;  /* 0x0000000000017941 */ /* 0x000fea0003800000 */
.L_x_1248:
[----:B------:R-:W2:Y:S01]  /*13a20*/  LDL R3, [R1+0xc] ;  /* 0x00000c0001037983 */ /* 0x000ea20000100800 */
[----:B------:R-:W-:Y:S01]  /*13a30*/  VIADD R18, R4, 0x1 ;  /* 0x0000000104127836 */ /* 0x000fe20000000000 */
[----:B------:R-:W-:Y:S01]  /*13a40*/  BSSY B1, `(.L_x_1265) ;  /* 0x00000b0000017945 */ /* 0x000fe20003800000 */
[----:B------:R-:W-:-:S03]  /*13a50*/  VIADD R7, R0, 0xffffffff ;  /* 0xffffffff00077836 */ /* 0x000fc60000000000 */
[----:B------:R-:W-:-:S04]  /*13a60*/  ISETP.NE.AND P0, PT, R18, 0x2, PT ;  /* 0x000000021200780c */ /* 0x000fc80003f05270 */
[----:B------:R-:W-:Y:S02]  /*13a70*/  SEL R2, RZ, 0x1, P0 ;  /* 0x00000001ff027807 */ /* 0x000fe40000000000 */
[----:B------:R-:W-:Y:S02]  /*13a80*/  SEL R18, R18, RZ, P0 ;  /* 0x000000ff12127207 */ /* 0x000fe40000000000 */
[----:B------:R-:W-:-:S05]  /*13a90*/  LOP3.LUT R11, R5, R2, RZ, 0x3c, !PT ;  /* 0x00000002050b7212 */ /* 0x000fca00078e3cff */
[----:B------:R1:W-:Y:S01]  /*13aa0*/  STL [R1+0x4], R11 ;  /* 0x0000040b01007387 */ /* 0x0003e20000100800 */
[----:B--2---:R-:W-:-:S13]  /*13ab0*/  LOP3.LUT P1, RZ, R3, 0x2, RZ, 0xc0, !PT ;  /* 0x0000000203ff7812 */ /* 0x004fda000782c0ff */
[----:B-1----:R-:W-:Y:S05]  /*13ac0*/  @!P1 BRA `(.L_x_1266) ;  /* 0x00000008009c9947 */ /* 0x002fea0003800000 */
[----:B------:R-:W-:Y:S01]  /*13ad0*/  LOP3.LUT P1, RZ, R3, 0x1, RZ, 0xc0, !PT ;  /* 0x0000000103ff7812 */ /* 0x000fe2000782c0ff */
[----:B0-----:R-:W-:-:S12]  /*13ae0*/  IMAD.MOV.U32 R10, RZ, RZ, R7 ;  /* 0x000000ffff0a7224 */ /* 0x001fd800078e0007 */
        /* <DEDUP_REMOVED lines=22> */
.L_x_1267:
[----:B------:R-:W-:Y:S01]  /*13c50*/  IMAD R2, R18, 0x8, R17 ;  /* 0x0000000812027824 */ /* 0x000fe200078e0211 */
[----:B------:R-:W-:Y:S01]  /*13c60*/  SHF.L.U32 R3, R11, 0x1f, RZ ;  /* 0x0000001f0b037819 */ /* 0x000fe200000006ff */
[----:B------:R-:W-:Y:S03]  /*13c70*/  BSSY B2, `(.L_x_1268) ;  /* 0x0000003000027945 */ /* 0x000fe60003800000 */
[----:B------:R-:W1:Y:S02]  /*13c80*/  SYNCS.PHASECHK.TRANS64.TRYWAIT P0, [R2+URZ+0x30840], R3 ;  /* 0x03084003020075a7 */ /* 0x000e64000800017f */
[----:B-1----:R-:W-:Y:S05]  /*13c90*/  @!P0 BRA `(.L_x_1269) ;  /* 0x0000002400c88947 */ /* 0x002fea0003800000 */
.L_x_1339:
[----:B------:R-:W-:Y:S05]  /*13ca0*/  BSYNC B2 ;  /* 0x0000000000027941 */ /* 0x000fea0003800000 */
.L_x_1268:
        /* <DEDUP_REMOVED lines=12> */
.L_x_1271:
[----:B------:R-:W-:Y:S05]  /*13d70*/  BSYNC B2 ;  /* 0x0000000000027941 */ /* 0x000fea0003800000 */
.L_x_1270:
[----:B------:R-:W-:Y:S01]  /*13d80*/  IMAD.MOV.U32 R14, RZ, RZ, RZ ;  /* 0x000000ffff0e7224 */ /* 0x000fe200078e00ff */
[----:B------:R-:W-:Y:S01]  /*13d90*/  UIADD3 UR4, UP0, UR38, 0x370, URZ ;  /* 0x0000037026047890 */ /* 0x000fe2000ff1e03f */
[C---:B-1----:R-:W-:Y:S01]  /*13da0*/  IMAD R3, R18.reuse, 0x8, R6 ;  /* 0x0000000812037824 */ /* 0x042fe200078e0206 */
[----:B------:R-:W-:Y:S01]  /*13db0*/  PLOP3.LUT P0, PT, PT, PT, PT, 0x80, 0x0 ;  /* 0x000000000000781c */ /* 0x000fe20003f0f070 */
[----:B------:R-:W-:Y:S01]  /*13dc0*/  IMAD R9, R18, 0x9000, R17 ;  /* 0x0000900012097824 */ /* 0x000fe200078e0211 */
[----:B------:R-:W-:Y:S01]  /*13dd0*/  R2UR UR10, R14 ;  /* 0x000000000e0a72ca */ /* 0x000fe200000e0000 */
[----:B------:R-:W-:Y:S01]  /*13de0*/  VIADD R3, R3, 0x30 ;  /* 0x0000003003037836 */ /* 0x000fe20000000000 */
[----:B------:R-:W-:Y:S01]  /*13df0*/  UIADD3.X UR5, URZ, UR39, URZ, UP0, !UPT ;  /* 0x000000273f057290 */ /* 0x000fe200087fe43f */
[----:B------:R-:W-:Y:S01]  /*13e00*/  IMAD R2, R10, 0x60, RZ ;  /* 0x000000600a027824 */ /* 0x000fe200078e02ff */
[----:B------:R-:W-:Y:S01]  /*13e10*/  UMOV UR6, 0x0 ;  /* 0x0000000000067882 */ /* 0x000fe20000000000 */
[----:B------:R-:W-:Y:S01]  /*13e20*/  VIADD R11, R9, 0x1e400 ;  /* 0x0001e400090b7836 */ /* 0x000fe20000000000 */
[----:B------:R-:W-:-:S09]  /*13e30*/  UMOV UR7, 0x14f00000 ;  /* 0x14f0000000077882 */ /* 0x000fd20000000000 */
.L_x_1272:
        /* <DEDUP_REMOVED lines=16> */
.L_x_1273:
        /* <DEDUP_REMOVED lines=16> */
.L_x_1274:
        /* <DEDUP_REMOVED lines=15> */
.L_x_1340:
[----:B------:R-:W-:Y:S05]  /*14130*/  BSYNC B2 ;  /* 0x0000000000027941 */ /* 0x000fea0003800000 */
.L_x_1275:
[----:B------:R-:W-:Y:S01]  /*14140*/  BSSY B2, `(.L_x_1277) ;  /* 0x000000b000027945 */ /* 0x000fe20003800000 */
[----:B------:R-:W-:Y:S02]  /*14150*/  IMAD.MOV.U32 R12, RZ, RZ, 0x0 ;  /* 0x00000000ff0c7424 */ /* 0x000fe400078e00ff */
[----:B------:R-:W-:Y:S01]  /*14160*/  IMAD.MOV.U32 R13, RZ, RZ, 0x14f00000 ;  /* 0x14f00000ff0d7424 */ /* 0x000fe200078e00ff */
[----:B------:R-:W-:Y:S06]  /*14170*/  @P1 BRA `(.L_x_1278) ;  /* 0x00000000001c1947 */ /* 0x000fec0003800000 */
[----:B------:R-:W1:Y:S02]  /*14180*/  S2R R3, SR_TID.X ;  /* 0x0000000000037919 */ /* 0x000e640000002100 */
[----:B-1----:R-:W-:Y:S01]  /*14190*/  LOP3.LUT R9, R3, 0x1f, RZ, 0xc0, !PT ;  /* 0x0000001f03097812 */ /* 0x002fe200078ec0ff */
[----:B------:R-:W-:-:S03]  /*141a0*/  IMAD.MOV.U32 R3, RZ, RZ, 0x9000 ;  /* 0x00009000ff037424 */ /* 0x000fc600078e00ff */
[----:B------:R-:W-:Y:S01]  /*141b0*/  ISETP.NE.AND P0, PT, R9, RZ, PT ;  /* 0x000000ff0900720c */ /* 0x000fe20003f05270 */
[----:B------:R1:W-:-:S12]  /*141c0*/  SYNCS.ARRIVE.TRANS64 RZ, [R2+URZ+0x50], R3 ;  /* 0x0000500302ff79a7 */ /* 0x0003d8000800003f */
[----:B-1----:R-:W-:Y:S05]  /*141d0*/  @!P0 BRA `(.L_x_1278) ;  /* 0x0000000000048947 */ /* 0x002fea0003800000 */
[----:B------:R-:W-:Y:S01]  /*141e0*/  BPT.TRAP 0x1 ;  /* 0x000000040000795c */ /* 0x000fe20000300000 */
.L_x_1278:
[----:B------:R-:W-:Y:S05]  /*141f0*/  BSYNC B2 ;  /* 0x0000000000027941 */ /* 0x000fea0003800000 */
.L_x_1277:
[----:B------:R-:W-:Y:S01]  /*14200*/  R2UR UR10, R14 ;  /* 0x000000000e0a72ca */ /* 0x000fe200000e0000 */
[----:B------:R-:W-:Y:S01]  /*14210*/  IMAD R4, R4, 0x9000, R17 ;  /* 0x0000900004047824 */ /* 0x000fe200078e0211 */
[----:B------:R-:W-:Y:S01]  /*14220*/  R2UR UR6, R12 ;  /* 0x000000000c0672ca */ /* 0x000fe200000e0000 */
[----:B------:R-:W-:Y:S01]  /*14230*/  UIADD3 UR4, UP0, UR38, 0x470, URZ ;  /* 0x0000047026047890 */ /* 0x000fe2000ff1e03f */
[----:B------:R-:W-:Y:S01]  /*14240*/  R2UR UR7, R13 ;  /* 0x000000000d0772ca */ /* 0x000fe200000e0000 */
[----:B------:R-:W-:Y:S01]  /*14250*/  IMAD R3, R19, 0x60, RZ ;  /* 0x0000006013037824 */ /* 0x000fe200078e02ff */
[----:B------:R-:W-:Y:S01]  /*14260*/  PLOP3.LUT P0, PT, PT, PT, PT, 0x80, 0x0 ;  /* 0x000000000000781c */ /* 0x000fe20003f0f070 */
[----:B0-----:R-:W-:Y:S01]  /*14270*/  VIADD R2, R2, 0x50 ;  /* 0x0000005002027836 */ /* 0x001fe20000000000 */
[----:B------:R-:W-:Y:S01]  /*14280*/  UIADD3.X UR5, URZ, UR39, URZ, UP0, !UPT ;  /* 0x000000273f057290 */ /* 0x000fe200087fe43f */
[----:B------:R-:W-:-:S11]  /*14290*/  VIADD R5, R4, 0x400 ;  /* 0x0000040004057836 */ /* 0x000fd60000000000 */
.L_x_1279:
        /* <DEDUP_REMOVED lines=15> */
.L_x_1280:
        /* <DEDUP_REMOVED lines=15> */
.L_x_1281:
        /* <DEDUP_REMOVED lines=12> */
.L_x_1266:
[----:B------:R-:W-:Y:S05]  /*14540*/  BSYNC B1 ;  /* 0x0000000000017941 */ /* 0x000fea0003800000 */
.L_x_1265:
[----:B------:R-:W-:Y:S01]  /*14550*/  ISETP.GT.AND P0, PT, R7, UR40, PT ;  /* 0x0000002807007c0c */ /* 0x000fe2000bf04270 */
[----:B------:R-:W-:-:S12]  /*14560*/  VIADD R0, R0, 0xfffffffe ;  /* 0xfffffffe00007836 */ /* 0x000fd80000000000 */
[----:B------:R-:W-:Y:S05]  /*14570*/  @P0 BRA `(.L_x_1282) ;  /* 0xffffffe8005c0947 */ /* 0x000fea000383ffff */
.L_x_1247:
[----:B------:R-:W-:Y:S05]  /*14580*/  BSYNC B0 ;  /* 0x0000000000007941 */ /* 0x000fea0003800000 */
.L_x_1228:
[----:B0-----:R-:W0:Y:S01]  /*14590*/  S2R R0, SR_TID.X ;  /* 0x0000000000007919 */ /* 0x001e220000002100 */
[----:B------:R-:W-:Y:S01]  /*145a0*/  BSSY B0, `(.L_x_1283) ;  /* 0x0000012000007945 */ /* 0x000fe20003800000 */
[----:B0-----:R-:W-:-:S04]  /*145b0*/  LOP3.LUT R6, R0, 0x7f, RZ, 0xc0, !PT ;  /* 0x0000007f00067812 */ /* 0x001fc800078ec0ff */
[----:B------:R-:W-:-:S13]  /*145c0*/  ISETP.NE.AND P1, PT, R6, RZ, PT ;  /* 0x000000ff0600720c */ /* 0x000fda0003f25270 */
[----:B------:R-:W-:Y:S05]  /*145d0*/  @P1 BRA `(.L_x_1284) ;  /* 0x0000000000381947 */ /* 0x000fea0003800000 */
[----:B------:R-:W0:Y:S01]  /*145e0*/  S2R R3, SR_LANEID ;  /* 0x0000000000037919 */ /* 0x000e220000000000 */
[----:B------:R-:W-:Y:S01]  /*145f0*/  VOTEU.ANY UR4, UPT, PT ;  /* 0x0000000000047886 */ /* 0x000fe200038e0100 */
[----:B------:R-:W-:Y:S01]  /*14600*/  ULDC.64 UR6, c[0x0][0x208] ;  /* 0x0000820000067ab9 */ /* 0x000fe20000000a00 */
[----:B------:R-:W0:Y:S08]  /*14610*/  FLO.U32 R0, UR4 ;  /* 0x0000000400007d00 */ /* 0x000e3000080e0000 */
[----:B------:R-:W1:Y:S01]  /*14620*/  POPC R5, UR4 ;  /* 0x0000000400057d09 */ /* 0x000e620008000000 */
[----:B0-----:R-:W-:-:S02]  /*14630*/  ISETP.EQ.U32.AND P0, PT, R0, R3, PT ;  /* 0x000000030000720c */ /* 0x001fc40003f02070 */
[----:B------:R-:W1:Y:S11]  /*14640*/  LDC.64 R2, c[0x0][0xc80] ;  /* 0x00032000ff027b82 */ /* 0x000e760000000a00 */
[----:B-1----:R-:W2:Y:S01]  /*14650*/  @P0 ATOMG.E.ADD.STRONG.GPU PT, R3, desc[UR6][R2.64], R5 ;  /* 0x00000005020309a8 */ /* 0x002ea200081ee1c6 */
[----:B------:R-:W0:Y:S02]  /*14660*/  S2R R4, SR_LTMASK ;  /* 0x0000000000047919 */ /* 0x000e240000003900 */
[----:B0-----:R-:W-:-:S04]  /*14670*/  LOP3.LUT R4, R4, UR4, RZ, 0xc0, !PT ;  /* 0x0000000404047c12 */ /* 0x001fc8000f8ec0ff */
[----:B------:R-:W0:Y:S01]  /*14680*/  POPC R7, R4 ;  /* 0x0000000400077309 */ /* 0x000e220000000000 */
[----:B--2---:R-:W0:Y:S02]  /*14690*/  SHFL.IDX PT, R0, R3, R0, 0x1f ;  /* 0x00001f0003007589 */ /* 0x004e2400000e0000 */
[----:B0-----:R-:W-:-:S05]  /*146a0*/  IADD3 R0, R0, UR44, R7 ;  /* 0x0000002c00007c10 */ /* 0x001fca000fffe007 */
[----:B------:R0:W-:Y:S02]  /*146b0*/  STL [R1+0x14], R0 ;  /* 0x0000140001007387 */ /* 0x0001e40000100800 */
.L_x_1284:
[----:B------:R-:W-:Y:S05]  /*146c0*/  BSYNC B0 ;  /* 0x0000000000007941 */ /* 0x000fea0003800000 */
.L_x_1283:
[----:B0-----:R-:W2:Y:S01]  /*146d0*/  LDL R0, [R1+0xc] ;  /* 0x00000c0001007983 */ /* 0x001ea20000100800 */
[----:B------:R-:W-:Y:S01]  /*146e0*/  BSSY B0, `(.L_x_1285) ;  /* 0x0000047000007945 */ /* 0x000fe20003800000 */
[----:B--2---:R-:W-:-:S13]  /*146f0*/  LOP3.LUT P0, RZ, R0, 0x2, RZ, 0xc0, !PT ;  /* 0x0000000200ff7812 */ /* 0x004fda000780c0ff */
[----:B------:R-:W-:Y:S05]  /*14700*/  @!P0 BRA `(.L_x_1286) ;  /* 0x0000000400108947 */ /* 0x000fea0003800000 */
[----:B------:R-:W2:Y:S01]  /*14710*/  LDL R0, [R1+0x4] ;  /* 0x0000040001007983 */ /* 0x000ea20000100800 */
[----:B------:R-:W-:Y:S01]  /*14720*/  IMAD R2, R18, 0x8, R17 ;  /* 0x0000000812027824 */ /* 0x000fe200078e0211 */
[----:B------:R-:W-:Y:S01]  /*14730*/  BSSY B1, `(.L_x_1287) ;  /* 0x0000005000017945 */ /* 0x000fe20003800000 */
[----:B------:R-:W-:Y:S02]  /*14740*/  ISETP.NE.AND P2, PT, R6, RZ, PT ;  /* 0x000000ff0600720c */ /* 0x000fe40003f45270 */
[----:B--2---:R-:W-:-:S04]  /*14750*/  SHF.L.U32 R3, R0, 0x1f, RZ ;  /* 0x0000001f00037819 */ /* 0x004fc800000006ff */
[----:B------:R-:W0:Y:S02]  /*14760*/  SYNCS.PHASECHK.TRANS64.TRYWAIT P0, [R2+URZ+0x30860], R3 ;  /* 0x03086003020075a7 */ /* 0x000e24000800017f */
[----:B0-----:R-:W-:Y:S05]  /*14770*/  @!P0 BRA `(.L_x_1288) ;  /* 0x0000001c00388947 */ /* 0x001fea0003800000 */
.L_x_1341:
[----:B------:R-:W-:Y:S05]  /*14780*/  BSYNC B1 ;  /* 0x0000000000017941 */ /* 0x000fea0003800000 */
.L_x_1287:
[----:B------:R-:W-:Y:S04]  /*14790*/  BSSY B1, `(.L_x_1289) ;  /* 0x0000009000017945 */ /* 0x000fe80003800000 */
        /* <DEDUP_REMOVED lines=8> */
.L_x_1290:
[----:B------:R-:W-:Y:S05]  /*14820*/  BSYNC B1 ;  /* 0x0000000000017941 */ /* 0x000fea0003800000 */
.L_x_1289:
[----:B------:R-:W-:Y:S01]  /*14830*/  IMAD R0, R18, 0x9000, R17 ;  /* 0x0000900012007824 */ /* 0x000fe200078e0211 */
[----:B------:R-:W-:Y:S01]  /*14840*/  UIADD3 UR4, UP0, UR38, 0x470, URZ ;  /* 0x0000047026047890 */ /* 0x000fe2000ff1e03f */
[----:B------:R-:W-:Y:S01]  /*14850*/  PLOP3.LUT P0, PT, PT, PT, PT, 0x80, 0x0 ;  /* 0x000000000000781c */ /* 0x000fe20003f0f070 */
[----:B------:R-:W-:Y:S01]  /*14860*/  IMAD R19, R19, 0x60, RZ ;  /* 0x0000006013137824 */ /* 0x000fe200078e02ff */
[----:B------:R-:W-:Y:S01]  /*14870*/  UMOV UR6, 0x0 ;  /* 0x0000000000067882 */ /* 0x000fe20000000000 */
[----:B0-----:R-:W-:Y:S01]  /*14880*/  VIADD R2, R2, 0x30850 ;  /* 0x0003085002027836 */ /* 0x001fe20000000000 */
[----:B------:R-:W-:Y:S01]  /*14890*/  UIADD3.X UR5, URZ, UR39, URZ, UP0, !UPT ;  /* 0x000000273f057290 */ /* 0x000fe200087fe43f */
[----:B------:R-:W-:Y:S01]  /*148a0*/  VIADD R3, R0, 0x400 ;  /* 0x0000040000037836 */ /* 0x000fe20000000000 */
[----:B------:R-:W-:Y:S01]  /*148b0*/  UMOV UR7, 0x14f00000 ;  /* 0x14f0000000077882 */ /* 0x000fe20000000000 */
[----:B------:R-:W-:-:S09]  /*148c0*/  UMOV UR10, URZ ;  /* 0x0000003f000a7c82 */ /* 0x000fd20008000000 */
.L_x_1291:
        /* <DEDUP_REMOVED lines=10> */
[----:B------:R-:W-:Y:S01]  /*14970*/  PLOP3.LUT P0, PT, PT, PT, PT, 0x80, 0x0 ;  /* 0x000000000000781c */ /* 0x000fe20003f0f070 */
[----:B------:R-:W-:Y:S01]  /*14980*/  VIADD R3, R0, 0x3400 ;  /* 0x0000340000037836 */ /* 0x000fe20000000000 */
[----:B------:R-:W-:Y:S01]  /*14990*/  UMOV UR6, 0x0 ;  /* 0x0000000000067882 */ /* 0x000fe20000000000 */
[----:B------:R-:W-:Y:S01]  /*149a0*/  UMOV UR7, 0x14f00000 ;  /* 0x14f0000000077882 */ /* 0x000fe20000000000 */
[----:B------:R-:W-:-:S09]  /*149b0*/  UMOV UR10, 0x40 ;  /* 0x00000040000a7882 */ /* 0x000fd20000000000 */
.L_x_1292:
        /* <DEDUP_REMOVED lines=15> */
.L_x_1293:
        /* <DEDUP_REMOVED lines=10> */
.L_x_1286:
[----:B------:R-:W-:Y:S05]  /*14b50*/  BSYNC B0 ;  /* 0x0000000000007941 */ /* 0x000fea0003800000 */
.L_x_1285:
[----:B------:R-:W2:Y:S01]  /*14b60*/  LDL.LU R3, [R1+0x4] ;  /* 0x0000040001037983 */ /* 0x000ea20000300800 */
[----:B------:R-:W-:-:S05]  /*14b70*/  VIADD R18, R18, 0x1 ;  /* 0x0000000112127836 */ /* 0x000fca0000000000 */
[----:B------:R-:W-:-:S04]  /*14b80*/  ISETP.NE.AND P0, PT, R18, 0x2, PT ;  /* 0x000000021200780c */ /* 0x000fc80003f05270 */
[----:B------:R-:W-:Y:S02]  /*14b90*/  SEL R0, RZ, 0x1, P0 ;  /* 0x00000001ff007807 */ /* 0x000fe40000000000 */
[----:B------:R-:W-:Y:S02]  /*14ba0*/  SEL R18, R18, RZ, P0 ;  /* 0x000000ff12127207 */ /* 0x000fe40000000000 */
[----:B--2---:R-:W-:-:S05]  /*14bb0*/  LOP3.LUT R3, R3, R0, RZ, 0x3c, !PT ;  /* 0x0000000003037212 */ /* 0x004fca00078e3cff */
[----:B------:R0:W-:Y:S02]  /*14bc0*/  STL [R1+0x4], R3 ;  /* 0x0000040301007387 */ /* 0x0001e40000100800 */
.L_x_1208:
[----:B------:R-:W-:Y:S05]  /*14bd0*/  BSYNC B7 ;  /* 0x0000000000077941 */ /* 0x000fea0003800000 */
.L_x_1206:
[----:B-1----:R-:W2:Y:S04]  /*14be0*/  LDL R0, [R1+0xc] ;  /* 0x00000c0001007983 */ /* 0x002ea80000100800 */
[----:B------:R1:W5:Y:S01]  /*14bf0*/  LDL R2, [R1+0x14] ;  /* 0x0000140001027983 */ /* 0x0003620000100800 */
[----:B--2---:R-:W-:-:S13]  /*14c00*/  LOP3.LUT P0, RZ, R0, 0x4, RZ, 0xc0, !PT ;  /* 0x0000000400ff7812 */ /* 0x004fda000780c0ff */
[----:B-1----:R-:W-:Y:S05]  /*14c10*/  @!P0 BRA `(.L_x_1294) ;  /* 0x0000000000288947 */ /* 0x002fea0003800000 */
[----:B------:R-:W-:Y:S05]  /*14c20*/  WARPSYNC.ALL ;  /* 0x0000000000007948 */ /* 0x000fea0003800000 */
[----:B------:R-:W1:Y:S08]  /*14c30*/  S2UR UR5, SR_CgaCtaId ;  /* 0x00000000000579c3 */ /* 0x000e700000008800 */
[----:B------:R-:W-:Y:S06]  /*14c40*/  BAR.SYNC.DEFER_BLOCKING 0x5, 0x180 ;  /* 0x0146000000007b1d */ /* 0x000fec0000010000 */
[----:B------:R-:W-:-:S02]  /*14c50*/  UMOV UR4, 0x400 ;  /* 0x0000040000047882 */ /* 0x000fc40000000000 */
[----:B-1----:R-:W-:-:S06]  /*14c60*/  ULEA UR4, UR5, UR4, 0x18 ;  /* 0x0000000405047291 */ /* 0x002fcc000f8ec03f */
[----:B------:R-:W-:-:S05]  /*14c70*/  IMAD.U32 R17, RZ, RZ, UR4 ;  /* 0x00000004ff117e24 */ /* 0x000fca000f8e00ff */
[----:B-----5:R-:W1:Y:S04]  /*14c80*/  LDS R2, [R17+0x308d0] ;  /* 0x0308d00011027984 */ /* 0x020e680000000800 */
[----:B-1----:R3:W-:Y:S01]  /*14c90*/  STL [R1+0x14], R2 ;  /* 0x0000140201007387 */ /* 0x0027e20000100800 */
[----:B------:R-:W-:Y:S06]  /*14ca0*/  BAR.ARV 0x4, 0x180 ;  /* 0x0106000000007b1d */ /* 0x000fec0000002000 */
[----:B------:R-:W-:Y:S05]  /*14cb0*/  BRA `(.L_x_1295) ;  /* 0x00000000002c7947 */ /* 0x000fea0003800000 */
.L_x_1294:
[----:B------:R-:W-:-:S03]  /*14cc0*/  UMOV UR4, 0xffffffff ;  /* 0xffffffff00047882 */ /* 0x000fc60000000000 */
[----:B------:R-:W-:Y:S05]  /*14cd0*/  BRA.DIV UR4, `(.L_x_1296) ;  /* 0x0000001604f47947 */ /* 0x000fea000b800000 */
[----:B-----5:R1:W2:Y:S02]  /*14ce0*/  SHFL.IDX PT, R14, R2, RZ, 0x1f ;  /* 0x00001fff020e7589 */ /* 0x0202a400000e0000 */
.L_x_1344:
[----:B0-----:R-:W0:Y:S01]  /*14cf0*/  @!P1 S2R R3, SR_CgaCtaId ;  /* 0x0000000000039919 */ /* 0x001e220000008800 */
[----:B------:R-:W-:Y:S05]  /*14d00*/  WARPSYNC.ALL ;  /* 0x0000000000007948 */ /* 0x000fea0003800000 */
[----:B------:R-:W-:Y:S01]  /*14d10*/  BAR.SYNC.DEFER_BLOCKING 0x4, 0x180 ;  /* 0x0106000000007b1d */ /* 0x000fe20000010000 */
[----:B------:R-:W-:-:S05]  /*14d20*/  @!P1 MOV R0, 0x400 ;  /* 0x0000040000009802 */ /* 0x000fca0000000f00 */
[----:B--2---:R2:W-:Y:S01]  /*14d30*/  STL [R1+0x14], R14 ;  /* 0x0000140e01007387 */ /* 0x0045e20000100800 */
[----:B0-----:R-:W-:-:S05]  /*14d40*/  @!P1 LEA R17, R3, R0, 0x18 ;  /* 0x0000000003119211 */ /* 0x001fca00078ec0ff */
[----:B------:R2:W-:Y:S01]  /*14d50*/  @!P1 STS [R17+0x308d0], R2 ;  /* 0x0308d00211009388 */ /* 0x0005e20000000800 */
[----:B------:R-:W-:Y:S06]  /*14d60*/  BAR.ARV 0x5, 0x180 ;  /* 0x0146000000007b1d */ /* 0x000fec0000002000 */
.L_x_1295:
[----:B------:R-:W4:Y:S01]  /*14d70*/  LDL R0, [R1+0x14] ;  /* 0x0000140001007983 */ /* 0x000f220000100800 */
[----:B------:R-:W-:Y:S02]  /*14d80*/  ULDC UR4, c[0x0][0xc38] ;  /* 0x00030e0000047ab9 */ /* 0x000fe40000000800 */
[----:B----4-:R-:W-:-:S13]  /*14d90*/  ISETP.GE.AND P0, PT, R0, UR4, PT ;  /* 0x0000000400007c0c */ /* 0x010fda000bf06270 */
[----:B------:R-:W-:Y:S05]  /*14da0*/  @!P0 BRA `(.L_x_1297) ;  /* 0xffffffb000dc8947 */ /* 0x000fea000383ffff */
.L_x_1197:
[----:B0-----:R-:W4:Y:S01]  /*14db0*/  LDL.LU R0, [R1+0x18] ;  /* 0x0000180001007983 */ /* 0x001f220000300800 */
[----:B------:R-:W-:Y:S01]  /*14dc0*/  BSSY B0, `(.L_x_1298) ;  /* 0x000000b000007945 */ /* 0x000fe20003800000 */
[----:B------:R-:W0:Y:S01]  /*14dd0*/  S2R R5, SR_CgaCtaId ;  /* 0x0000000000057919 */ /* 0x000e220000008800 */
[----:B----4-:R-:W-:-:S05]  /*14de0*/  VIADD R0, R0, 0x1 ;  /* 0x0000000100007836 */ /* 0x010fca0000000000 */
[----:B-123--:R-:W-:-:S04]  /*14df0*/  LEA.HI R2, R0, R0, RZ, 0x1 ;  /* 0x0000000000027211 */ /* 0x00efc800078f08ff */
[----:B------:R-:W-:-:S05]  /*14e00*/  LOP3.LUT R3, R2, 0xfffffffe, RZ, 0xc0, !PT ;  /* 0xfffffffe02037812 */ /* 0x000fca00078ec0ff */
[----:B------:R-:W-:Y:S01]  /*14e10*/  IMAD.IADD R3, R0, 0x1, -R3 ;  /* 0x0000000100037824 */ /* 0x000fe200078e0a03 */
[----:B------:R-:W-:-:S04]  /*14e20*/  MOV R0, 0x400 ;  /* 0x0000040000007802 */ /* 0x000fc80000000f00 */
[----:B0-----:R-:W-:Y:S02]  /*14e30*/  LEA R0, R5, R0, 0x18 ;  /* 0x0000000005007211 */ /* 0x001fe400078ec0ff */
[----:B------:R-:W-:-:S04]  /*14e40*/  SHF.L.U32 R3, R3, 0x1f, RZ ;  /* 0x0000001f03037819 */ /* 0x000fc800000006ff */
[----:B------:R-:W0:Y:S02]  /*14e50*/  SYNCS.PHASECHK.TRANS64.TRYWAIT P0, [R0+URZ+0x30820], R3 ;  /* 0x03082003000075a7 */ /* 0x000e24000800017f */
[----:B0-----:R-:W-:Y:S05]  /*14e60*/  @!P0 BRA `(.L_x_1299) ;  /* 0x0000001400b88947 */ /* 0x001fea0003800000 */
.L_x_1345:
[----:B------:R-:W-:Y:S05]  /*14e70*/  BSYNC B0 ;  /* 0x0000000000007941 */ /* 0x000fea0003800000 */
.L_x_1298:
[----:B------:R-:W-:-:S03]  /*14e80*/  UMOV UR4, 0xffffffff ;  /* 0xffffffff00047882 */ /* 0x000fc60000000000 */
[----:B------:R-:W-:Y:S05]  /*14e90*/  BRA.DIV UR4, `(.L_x_1300) ;  /* 0x0000001604c07947 */ /* 0x000fea000b800000 */
[----:B------:R-:W1:Y:S02]  /*14ea0*/  S2R R2, SR_TID.X ;  /* 0x0000000000027919 */ /* 0x000e640000002100 */
[----:B-1----:R-:W-:-:S04]  /*14eb0*/  SHF.R.U32.HI R2, RZ, 0x5, R2 ;  /* 0x00000005ff027819 */ /* 0x002fc80000011602 */
[----:B------:R-:W-:-:S05]  /*14ec0*/  LOP3.LUT R2, R2, 0x3, RZ, 0xc0, !PT ;  /* 0x0000000302027812 */ /* 0x000fca00078ec0ff */
[----:B------:R1:W2:Y:S02]  /*14ed0*/  SHFL.IDX PT, R14, R2, RZ, 0x1f ;  /* 0x00001fff020e7589 */ /* 0x0002a400000e0000 */
.L_x_1348:
[----:B--2---:R-:W-:Y:S01]  /*14ee0*/  ISETP.NE.AND P0, PT, R14, RZ, PT ;  /* 0x000000ff0e00720c */ /* 0x004fe20003f05270 */
[----:B------:R-:W-:-:S12]  /*14ef0*/  BSSY B0, `(.L_x_1301) ;  /* 0x0000027000007945 */ /* 0x000fd80003800000 */
[----:B------:R-:W-:Y:S05]  /*14f00*/  @P0 BRA `(.L_x_1302) ;  /* 0x0000000000940947 */ /* 0x000fea0003800000 */
[----:B------:R-:W-:-:S03]  /*14f10*/  UMOV UR4, 0xffffffff ;  /* 0xffffffff00047882 */ /* 0x000fc60000000000 */
[----:B------:R-:W-:Y:S05]  /*14f20*/  BRA.DIV UR4, `(.L_x_1303) ;  /* 0x0000001604d07947 */ /* 0x000fea000b800000 */
[----:B------:R-:W-:-:S13]  /*14f30*/  ELECT P6, URZ, PT ;  /* 0x00000000003f782f */ /* 0x000fda00038c0000 */
.L_x_1351:
[----:B------:R-:W-:Y:S05]  /*14f40*/  @!P6 BRA `(.L_x_1302) ;  /* 0x000000000084e947 */ /* 0x000fea0003800000 */
[----:B-1----:R-:W2:Y:S02]  /*14f50*/  LDL R2, [R1+0x1c] ;  /* 0x00001c0001027983 */ /* 0x002ea40000100800 */
[----:B--2---:R-:W-:-:S13]  /*14f60*/  R2UR UR4, R2 ;  /* 0x00000000020472ca */ /* 0x004fda00000e0000 */
[----:B------:R-:W-:-:S06]  /*14f70*/  ULOP3.LUT UR4, UR4, 0x2, URZ, 0xfc, !UPT ;  /* 0x0000000204047892 */ /* 0x000fcc000f8efc3f */
[----:B------:R-:W-:-:S05]  /*14f80*/  IMAD.U32 R2, RZ, RZ, UR4 ;  /* 0x00000004ff027e24 */ /* 0x000fca000f8e00ff */
[----:B------:R-:W-:-:S13]  /*14f90*/  ISETP.NE.AND P2, PT, R2, 0x3, PT ;  /* 0x000000030200780c */ /* 0x000fda0003f45270 */
[----:B------:R-:W-:Y:S05]  /*14fa0*/  @!P2 BRA `(.L_x_1304) ;  /* 0x000000000004a947 */ /* 0x000fea0003800000 */
[----:B------:R-:W-:Y:S01]  /*14fb0*/  BPT.TRAP 0x1 ;  /* 0x000000040000795c */ /* 0x000fe20000300000 */
.L_x_1304:
[----:B------:R-:W2:Y:S01]  /*14fc0*/  LDL.LU R7, [R1+0x4] ;  /* 0x0000040001077983 */ /* 0x000ea20000300800 */
[----:B0-----:R-:W-:Y:S02]  /*14fd0*/  VIADD R3, R0, 0x30840 ;  /* 0x0003084000037836 */ /* 0x001fe40000000000 */
[C---:B------:R-:W-:Y:S02]  /*14fe0*/  VIADD R2, R18.reuse, 0x1 ;  /* 0x0000000112027836 */ /* 0x040fe40000000000 */
[----:B------:R-:W-:-:S03]  /*14ff0*/  IMAD R6, R18, 0x8, R3 ;  /* 0x0000000812067824 */ /* 0x000fc600078e0203 */
[----:B------:R-:W-:-:S04]  /*15000*/  ISETP.NE.AND P1, PT, R2, 0x2, PT ;  /* 0x000000020200780c */ /* 0x000fc80003f25270 */
[----:B------:R-:W-:Y:S02]  /*15010*/  SEL R4, RZ, 0x1, P1 ;  /* 0x00000001ff047807 */ /* 0x000fe40000800000 */
[C---:B--2---:R-:W-:Y:S02]  /*15020*/  SHF.L.U32 R5, R7.reuse, 0x1f, RZ ;  /* 0x0000001f07057819 */ /* 0x044fe400000006ff */
[----:B------:R-:W-:Y:S02]  /*15030*/  LOP3.LUT R7, R7, R4, RZ, 0x3c, !PT ;  /* 0x0000000407077212 */ /* 0x000fe400078e3cff */
[----:B------:R-:W0:Y:S01]  /*15040*/  SYNCS.PHASECHK.TRANS64.TRYWAIT P0, [R6+URZ], R5 ;  /* 0x00000005060075a7 */ /* 0x000e22000800017f */
[----:B------:R-:W-:Y:S02]  /*15050*/  SEL R4, R2, RZ, P1 ;  /* 0x000000ff02047207 */ /* 0x000fe40000800000 */
[----:B------:R-:W-:-:S03]  /*15060*/  SHF.L.U32 R2, R7, 0x1f, RZ ;  /* 0x0000001f07027819 */ /* 0x000fc600000006ff */
[----:B------:R-:W-:Y:S01]  /*15070*/  IMAD R3, R4, 0x8, R3 ;  /* 0x0000000804037824 */ /* 0x000fe200078e0203 */
[----:B0-----:R-:W-:Y:S06]  /*15080*/  @!P0 BRA `(.L_x_1305) ;  /* 0x0000001400988947 */ /* 0x001fec0003800000 */
.L_x_1352:
[----:B------:R-:W1:Y:S02]  /*15090*/  SYNCS.PHASECHK.TRANS64.TRYWAIT P0, [R3+URZ], R2 ;  /* 0x00000002030075a7 */ /* 0x000e64000800017f */
[----:B-1----:R-:W-:Y:S05]  /*150a0*/  @!P0 BRA `(.L_x_1306) ;  /* 0x0000001400a48947 */ /* 0x002fea0003800000 */
.L_x_1353:
[----:B------:R-:W-:Y:S05]  /*150b0*/  @!P2 BRA `(.L_x_1307) ;  /* 0x000000000004a947 */ /* 0x000fea0003800000 */
[----:B------:R-:W-:Y:S01]  /*150c0*/  BPT.TRAP 0x1 ;  /* 0x000000040000795c */ /* 0x000fe20000300000 */
.L_x_1307:
[----:B-1----:R-:W-:-:S04]  /*150d0*/  VIADD R3, R0, 0x30860 ;  /* 0x0003086000037836 */ /* 0x002fc80000000000 */
[----:B------:R-:W-:-:S04]  /*150e0*/  IMAD R18, R18, 0x8, R3 ;  /* 0x0000000812127824 */ /* 0x000fc800078e0203 */
[----:B------:R-:W1:Y:S02]  /*150f0*/  SYNCS.PHASECHK.TRANS64.TRYWAIT P0, [R18+URZ], R5 ;  /* 0x00000005120075a7 */ /* 0x000e64000800017f */
[----:B-1----:R-:W-:Y:S05]  /*15100*/  @!P0 BRA `(.L_x_1308) ;  /* 0x0000001400a08947 */ /* 0x002fea0003800000 */
.L_x_1354:
[----:B------:R-:W-:-:S07]  /*15110*/  IMAD R3, R4, 0x8, R3 ;  /* 0x0000000804037824 */ /* 0x000fce00078e0203 */
.L_x_1309:
[----:B--2---:R2:W3:Y:S02]  /*15120*/  SYNCS.PHASECHK.TRANS64.TRYWAIT P0, [R3+URZ], R2 ;  /* 0x00000002030075a7 */ /* 0x0044e4000800017f */
[----:B---3--:R-:W-:Y:S05]  /*15130*/  @!P0 NANOSLEEP.SYNCS 0x989680 ;  /* 0x009896800000895d */ /* 0x008fea0003900000 */
[----:B------:R-:W3:Y:S02]  /*15140*/  @!P0 SYNCS.PHASECHK.TRANS64 P0, [R3+URZ], R2 ;  /* 0x00000002030085a7 */ /* 0x000ee4000800007f */
[----:B---3--:R-:W-:Y:S05]  /*15150*/  @!P0 BRA `(.L_x_1309) ;  /* 0xfffffffc00f08947 */ /* 0x008fea000383ffff */
.L_x_1302:
[----:B------:R-:W-:Y:S05]  /*15160*/  BSYNC B0 ;  /* 0x0000000000007941 */ /* 0x000fea0003800000 */
.L_x_1301:
[----:B------:R-:W-:Y:S05]  /*15170*/  EXIT ;  /* 0x000000000000794d */ /* 0x000fea0003800000 */
.L_x_1110:
[----:B0-----:R-:W-:-:S04]  /*15180*/  IMAD.U32 R3, RZ, RZ, UR37 ;  /* 0x00000025ff037e24 */ /* 0x001fc8000f8e00ff */
[----:B------:R0:W1:Y:S03]  /*15190*/  SYNCS.PHASECHK.TRANS64.TRYWAIT P1, [R3+URZ+0x30800], R0 ;  /* 0x03080000030075a7 */ /* 0x000066000802017f */
[----:B-1----:R-:W-:Y:S05]  /*151a0*/  @!P1 NANOSLEEP.SYNCS 0x989680 ;  /* 0x009896800000995d */ /* 0x002fea0003900000 */
[----:B------:R-:W1:Y:S02]  /*151b0*/  @!P1 SYNCS.PHASECHK.TRANS64 P1, [R3+URZ+0x30800], R0 ;  /* 0x03080000030095a7 */ /* 0x000e64000802007f */
[----:B-1----:R-:W-:Y:S05]  /*151c0*/  @!P1 BRA `(.L_x_1110) ;  /* 0xfffffffc00ec9947 */ /* 0x002fea000383ffff */
[----:B------:R-:W-:Y:S05]  /*151d0*/  BRA `(.L_x_1310) ;  /* 0xfffffec800807947 */ /* 0x000fea000383ffff */
.L_x_1114:
[----:B-1----:R1:W3:Y:S02]  /*151e0*/  SYNCS.PHASECHK.TRANS64.TRYWAIT P1, [R3+URZ+0x30830], R0 ;  /* 0x03083000030075a7 */ /* 0x0022e4000802017f */
[----:B---3--:R-:W-:Y:S05]  /*151f0*/  @!P1 NANOSLEEP.SYNCS 0x989680 ;  /* 0x009896800000995d */ /* 0x008fea0003900000 */
[----:B------:R-:W3:Y:S02]  /*15200*/  @!P1 SYNCS.PHASECHK.TRANS64 P1, [R3+URZ+0x30830], R0 ;  /* 0x03083000030095a7 */ /* 0x000ee4000802007f */
[----:B---3--:R-:W-:Y:S05]  /*15210*/  @!P1 BRA `(.L_x_1114) ;  /* 0xfffffffc00f09947 */ /* 0x008fea000383ffff */
[----:B------:R-:W-:Y:S05]  /*15220*/  BRA `(.L_x_1113) ;  /* 0xfffffec800b47947 */ /* 0x000fea000383ffff */
.L_x_1130:
[----:B-1----:R-:W-:-:S04]  /*15230*/  IMAD.U32 R11, RZ, RZ, UR6 ;  /* 0x00000006ff0b7e24 */ /* 0x002fc8000f8e00ff */
[----:B------:R1:W2:Y:S03]  /*15240*/  SYNCS.PHASECHK.TRANS64.TRYWAIT P1, [R11+URZ+0x30830], R0 ;  /* 0x030830000b0075a7 */ /* 0x0002a6000802017f */
[----:B--2---:R-:W-:Y:S05]  /*15250*/  @!P1 NANOSLEEP.SYNCS 0x989680 ;  /* 0x009896800000995d */ /* 0x004fea0003900000 */
[----:B------:R-:W2:Y:S02]  /*15260*/  @!P1 SYNCS.PHASECHK.TRANS64 P1, [R11+URZ+0x30830], R0 ;  /* 0x030830000b0095a7 */ /* 0x000ea4000802007f */
[----:B--2---:R-:W-:Y:S05]  /*15270*/  @!P1 BRA `(.L_x_1130) ;  /* 0xfffffffc00ec9947 */ /* 0x004fea000383ffff */
[----:B------:R-:W-:Y:S05]  /*15280*/  BRA `(.L_x_1129) ;  /* 0xfffffef400cc7947 */ /* 0x000fea000383ffff */
.L_x_1134:
[----:B-1----:R-:W-:-:S04]  /*15290*/  IMAD.U32 R3, RZ, RZ, UR5 ;  /* 0x00000005ff037e24 */ /* 0x002fc8000f8e00ff */
[----:B------:R1:W2:Y:S03]  /*152a0*/  SYNCS.PHASECHK.TRANS64.TRYWAIT P1, [R3+URZ+0x30850], R0 ;  /* 0x03085000030075a7 */ /* 0x0002a6000802017f */
[----:B--2---:R-:W-:Y:S05]  /*152b0*/  @!P1 NANOSLEEP.SYNCS 0x989680 ;  /* 0x009896800000995d */ /* 0x004fea0003900000 */
[----:B------:R-:W2:Y:S02]  /*152c0*/  @!P1 SYNCS.PHASECHK.TRANS64 P1, [R3+URZ+0x30850], R0 ;  /* 0x03085000030095a7 */ /* 0x000ea4000802007f */
[----:B--2---:R-:W-:Y:S05]  /*152d0*/  @!P1 BRA `(.L_x_1134) ;  /* 0xfffffffc00ec9947 */ /* 0x004fea000383ffff */
[----:B------:R-:W-:Y:S05]  /*152e0*/  BRA `(.L_x_1133) ;  /* 0xffffff0000647947 */ /* 0x000fea000383ffff */
.L_x_1151:
[----:B-1----:R-:W-:-:S04]  /*152f0*/  IMAD.U32 R5, RZ, RZ, UR5 ;  /* 0x00000005ff057e24 */ /* 0x002fc8000f8e00ff */
[----:B------:R1:W2:Y:S03]  /*15300*/  SYNCS.PHASECHK.TRANS64.TRYWAIT P1, [R5+URZ+0x30830], R0 ;  /* 0x03083000050075a7 */ /* 0x0002a6000802017f */
[----:B--2---:R-:W-:Y:S05]  /*15310*/  @!P1 NANOSLEEP.SYNCS 0x989680 ;  /* 0x009896800000995d */ /* 0x004fea0003900000 */
[----:B------:R-:W2:Y:S02]  /*15320*/  @!P1 SYNCS.PHASECHK.TRANS64 P1, [R5+URZ+0x30830], R0 ;  /* 0x03083000050095a7 */ /* 0x000ea4000802007f */
[----:B--2---:R-:W-:Y:S05]  /*15330*/  @!P1 BRA `(.L_x_1151) ;  /* 0xfffffffc00ec9947 */ /* 0x004fea000383ffff */
[----:B------:R-:W-:Y:S05]  /*15340*/  BRA `(.L_x_1150) ;  /* 0xffffff2800387947 */ /* 0x000fea000383ffff */
.L_x_1155:
[----:B-1----:R-:W-:-:S04]  /*15350*/  IMAD.U32 R3, RZ, RZ, UR5 ;  /* 0x00000005ff037e24 */ /* 0x002fc8000f8e00ff */
[----:B------:R1:W2:Y:S03]  /*15360*/  SYNCS.PHASECHK.TRANS64.TRYWAIT P1, [R3+URZ+0x30850], R0 ;  /* 0x03085000030075a7 */ /* 0x0002a6000802017f */
[----:B--2---:R-:W-:Y:S05]  /*15370*/  @!P1 NANOSLEEP.SYNCS 0x989680 ;  /* 0x009896800000995d */ /* 0x004fea0003900000 */
[----:B------:R-:W2:Y:S02]  /*15380*/  @!P1 SYNCS.PHASECHK.TRANS64 P1, [R3+URZ+0x30850], R0 ;  /* 0x03085000030095a7 */ /* 0x000ea4000802007f */
[----:B--2---:R-:W-:Y:S05]  /*15390*/  @!P1 BRA `(.L_x_1155) ;  /* 0xfffffffc00ec9947 */ /* 0x004fea000383ffff */
[----:B------:R-:W-:Y:S05]  /*153a0*/  BRA `(.L_x_1154) ;  /* 0xffffff3000d07947 */ /* 0x000fea000383ffff */
.L_x_1161:
[----:B-1----:R-:W-:-:S04]  /*153b0*/  IMAD.U32 R5, RZ, RZ, UR5 ;  /* 0x00000005ff057e24 */ /* 0x002fc8000f8e00ff */
[----:B------:R1:W2:Y:S03]  /*153c0*/  SYNCS.PHASECHK.TRANS64.TRYWAIT P1, [R5+URZ+0x30830], R0 ;  /* 0x03083000050075a7 */ /* 0x0002a6000802017f */
[----:B--2---:R-:W-:Y:S05]  /*153d0*/  @!P1 NANOSLEEP.SYNCS 0x989680 ;  /* 0x009896800000995d */ /* 0x004fea0003900000 */
[----:B------:R-:W2:Y:S02]  /*153e0*/  @!P1 SYNCS.PHASECHK.TRANS64 P1, [R5+URZ+0x30830], R0 ;  /* 0x03083000050095a7 */ /* 0x000ea4000802007f */
[----:B--2---:R-:W-:Y:S05]  /*153f0*/  @!P1 BRA `(.L_x_1161) ;  /* 0xfffffffc00ec9947 */ /* 0x004fea000383ffff */
[----:B------:R-:W-:Y:S05]  /*15400*/  BRA `(.L_x_1160) ;  /* 0xffffff4400947947 */ /* 0x000fea000383ffff */
.L_x_1165:
[----:B-1----:R-:W-:-:S04]  /*15410*/  IMAD.U32 R3, RZ, RZ, UR5 ;  /* 0x00000005ff037e24 */ /* 0x002fc8000f8e00ff */
[----:B------:R1:W2:Y:S03]  /*15420*/  SYNCS.PHASECHK.TRANS64.TRYWAIT P1, [R3+URZ+0x30850], R0 ;  /* 0x03085000030075a7 */ /* 0x0002a6000802017f */
[----:B--2---:R-:W-:Y:S05]  /*15430*/  @!P1 NANOSLEEP.SYNCS 0x989680 ;  /* 0x009896800000995d */ /* 0x004fea0003900000 */
[----:B------:R-:W2:Y:S02]  /*15440*/  @!P1 SYNCS.PHASECHK.TRANS64 P1, [R3+URZ+0x30850], R0 ;  /* 0x03085000030095a7 */ /* 0x000ea4000802007f */
[----:B--2---:R-:W-:Y:S05]  /*15450*/  @!P1 BRA `(.L_x_1165) ;  /* 0xfffffffc00ec9947 */ /* 0x004fea000383ffff */
[----:B------:R-:W-:Y:S05]  /*15460*/  BRA `(.L_x_1164) ;  /* 0xffffff50002c7947 */ /* 0x000fea000383ffff */
.L_x_1178:
[----:B-1----:R-:W-:-:S04]  /*15470*/  IMAD.U32 R3, RZ, RZ, UR5 ;  /* 0x00000005ff037e24 */ /* 0x002fc8000f8e00ff */
[----:B------:R1:W2:Y:S03]  /*15480*/  SYNCS.PHASECHK.TRANS64.TRYWAIT P0, [R3+URZ+0x30850], R2 ;  /* 0x03085002030075a7 */ /* 0x0002a6000800017f */
[----:B--2---:R-:W-:Y:S05]  /*15490*/  @!P0 NANOSLEEP.SYNCS 0x989680 ;  /* 0x009896800000895d */ /* 0x004fea0003900000 */
[----:B------:R-:W2:Y:S02]  /*154a0*/  @!P0 SYNCS.PHASECHK.TRANS64 P0, [R3+URZ+0x30850], R2 ;  /* 0x03085002030085a7 */ /* 0x000ea4000800007f */
[----:B--2---:R-:W-:Y:S05]  /*154b0*/  @!P0 BRA `(.L_x_1178) ;  /* 0xfffffffc00ec8947 */ /* 0x004fea000383ffff */
[----:B------:R-:W-:Y:S05]  /*154c0*/  BRA `(.L_x_1177) ;  /* 0xffffff7800a47947 */ /* 0x000fea000383ffff */
.L_x_1214:
[----:B------:R-:W-:Y:S02]  /*154d0*/  IMAD.MOV.U32 R13, RZ, RZ, R4 ;  /* 0x000000ffff0d7224 */ /* 0x000fe400078e0004 */
[----:B------:R-:W-:Y:S02]  /*154e0*/  IMAD.MOV.U32 R12, RZ, RZ, RZ ;  /* 0x000000ffff0c7224 */ /* 0x000fe400078e00ff */
[----:B------:R-:W-:Y:S02]  /*154f0*/  IMAD.MOV.U32 R11, RZ, RZ, 0x1f ;  /* 0x0000001fff0b7424 */ /* 0x000fe400078e00ff */
[----:B------:R-:W-:-:S07]  /*15500*/  IMAD.MOV.U32 R15, RZ, RZ, -0x1 ;  /* 0xffffffffff0f7424 */ /* 0x000fce00078e00ff */
[----:B0-----:R-:W-:Y:S05]  /*15510*/  WARPSYNC.COLLECTIVE R15, `(.L_x_1311) ;  /* 0x000000000f087348 */ /* 0x001fea0003c00000 */
[----:B------:R1:W2:Y:S02]  /*15520*/  SHFL.IDX P6, R14, R13, R12, R11 ;  /* 0x0000000c0d0e7389 */ /* 0x0002a400000c000b */
[----:B012---:R-:W-:Y:S01]  /*15530*/  ENDCOLLECTIVE ;  /* 0x000000000000791b */ /* 0x007fe20003800000 */
.L_x_1311:
[----:B------:R-:W-:Y:S05]  /*15540*/  BRA `(.L_x_1312) ;  /* 0xffffffb800ac7947 */ /* 0x000fea000383ffff */
.L_x_1216:
[----:B------:R-:W-:Y:S01]  /*15550*/  BSSY B0, `(.L_x_1313) ;  /* 0x0000006000007945 */ /* 0x000fe20003800000 */
[----:B------:R-:W-:-:S07]  /*15560*/  IMAD.MOV.U32 R15, RZ, RZ, -0x1 ;  /* 0xffffffffff0f7424 */ /* 0x000fce00078e00ff */
[----:B01----:R-:W-:Y:S05]  /*15570*/  WARPSYNC.COLLECTIVE R15, `(.L_x_1314) ;  /* 0x000000000f0c7348 */ /* 0x003fea0003c00000 */
[----:B------:R-:W-:Y:S02]  /*15580*/  ELECT P6, UR62, PT ;  /* 0x00000000003e782f */ /* 0x000fe400038c0000 */
[----:B------:R-:W-:Y:S01]  /*15590*/  MOV R14, UR62 ;  /* 0x0000003e000e7c02 */ /* 0x000fe20008000f00 */
[----:B01----:R-:W-:Y:S10]  /*155a0*/  ENDCOLLECTIVE ;  /* 0x000000000000791b */ /* 0x003ff40003800000 */
.L_x_1314:
[----:B------:R-:W-:Y:S05]  /*155b0*/  BSYNC B0 ;  /* 0x0000000000007941 */ /* 0x000fea0003800000 */
.L_x_1313:
[----:B------:R-:W-:Y:S05]  /*155c0*/  BRA `(.L_x_1315) ;  /* 0xffffffb800b07947 */ /* 0x000fea000383ffff */
.L_x_1218:
[----:B0-----:R0:W2:Y:S02]  /*155d0*/  SYNCS.PHASECHK.TRANS64.TRYWAIT P0, [R0+URZ+0x30840], R2 ;  /* 0x03084002000075a7 */ /* 0x0010a4000800017f */
[----:B--2---:R-:W-:Y:S05]  /*155e0*/  @!P0 NANOSLEEP.SYNCS 0x989680 ;  /* 0x009896800000895d */ /* 0x004fea0003900000 */
[----:B------:R-:W2:Y:S02]  /*155f0*/  @!P0 SYNCS.PHASECHK.TRANS64 P0, [R0+URZ+0x30840], R2 ;  /* 0x03084002000085a7 */ /* 0x000ea4000800007f */
[----:B--2---:R-:W-:Y:S05]  /*15600*/  @!P0 BRA `(.L_x_1218) ;  /* 0xfffffffc00f08947 */ /* 0x004fea000383ffff */
[----:B------:R-:W-:Y:S05]  /*15610*/  BRA `(.L_x_1316) ;  /* 0xffffffbc00047947 */ /* 0x000fea000383ffff */
.L_x_1222:
[----:B------:R-:W-:Y:S01]  /*15620*/  IMAD.MOV.U32 R13, RZ, RZ, R6 ;  /* 0x000000ffff0d7224 */ /* 0x000fe200078e0006 */
[----:B------:R-:W-:Y:S01]  /*15630*/  LOP3.LUT R8, R8, 0x7f, RZ, 0xc0, !PT ;  /* 0x0000007f08087812 */ /* 0x000fe200078ec0ff */
[----:B------:R-:W-:Y:S02]  /*15640*/  IMAD.MOV.U32 R12, RZ, RZ, RZ ;  /* 0x000000ffff0c7224 */ /* 0x000fe400078e00ff */
[----:B------:R-:W-:Y:S01]  /*15650*/  IMAD.MOV.U32 R11, RZ, RZ, 0x181f ;  /* 0x0000181fff0b7424 */ /* 0x000fe200078e00ff */
[----:B------:R-:W-:Y:S01]  /*15660*/  SHF.R.U32.HI R8, RZ, 0x3, R8 ;  /* 0x00000003ff087819 */ /* 0x000fe20000011608 */
[----:B------:R-:W-:-:S04]  /*15670*/  IMAD.MOV.U32 R15, RZ, RZ, -0x1 ;  /* 0xffffffffff0f7424 */ /* 0x000fc800078e00ff */
[----:B------:R-:W-:-:S07]  /*15680*/  VIADD R4, R8, UR43 ;  /* 0x0000002b08047c36 */ /* 0x000fce0008000000 */
[----:B-----5:R-:W-:Y:S05]  /*15690*/  WARPSYNC.COLLECTIVE R15, `(.L_x_1317) ;  /* 0x000000000f087348 */ /* 0x020fea0003c00000 */
[----:B------:R0:W1:Y:S02]  /*156a0*/  SHFL.IDX P6, R14, R13, R12, R11 ;  /* 0x0000000c0d0e7389 */ /* 0x00006400000c000b */
[----:B01---5:R-:W-:Y:S01]  /*156b0*/  ENDCOLLECTIVE ;  /* 0x000000000000791b */ /* 0x023fe20003800000 */
.L_x_1317:
[----:B------:R-:W-:Y:S02]  /*156c0*/  VIADD R8, R4, 0x10 ;  /* 0x0000001004087836 */ /* 0x000fe40000000000 */
[----:B------:R-:W-:Y:S02]  /*156d0*/  IMAD.MOV.U32 R13, RZ, RZ, R0 ;  /* 0x000000ffff0d7224 */ /* 0x000fe400078e0000 */
[----:B------:R-:W-:-:S07]  /*156e0*/  IMAD.MOV.U32 R2, RZ, RZ, R14 ;  /* 0x000000ffff027224 */ /* 0x000fce00078e000e */
[----:B------:R-:W-:Y:S05]  /*156f0*/  WARPSYNC.COLLECTIVE R15, `(.L_x_1318) ;  /* 0x000000000f087348 */ /* 0x000fea0003c00000 */
[----:B------:R0:W1:Y:S02]  /*15700*/  SHFL.IDX P6, R14, R13, R12, R11 ;  /* 0x0000000c0d0e7389 */ /* 0x00006400000c000b */
[----:B01----:R-:W-:Y:S01]  /*15710*/  ENDCOLLECTIVE ;  /* 0x000000000000791b */ /* 0x003fe20003800000 */
.L_x_1318:
[----:B------:R-:W-:Y:S01]  /*15720*/  ULDC UR4, c[0x0][0x288] ;  /* 0x0000a20000047ab9 */ /* 0x000fe20000000800 */
[----:B------:R-:W-:Y:S01]  /*15730*/  ULDC.64 UR6, c[0x0][0x208] ;  /* 0x0000820000067ab9 */ /* 0x000fe20000000a00 */
[----:B------:R-:W-:-:S05]  /*15740*/  IMAD R5, R7, UR4, RZ ;  /* 0x0000000407057c24 */ /* 0x000fca000f8e02ff */
        /* <DEDUP_REMOVED lines=19> */
.L_x_1319:
[----:B------:R-:W-:Y:S02]  /*15880*/  IMAD.MOV.U32 R13, RZ, RZ, R0 ;  /* 0x000000ffff0d7224 */ /* 0x000fe400078e0000 */
[----:B------:R-:W-:-:S07]  /*15890*/  IMAD.MOV.U32 R2, RZ, RZ, R14 ;  /* 0x000000ffff027224 */ /* 0x000fce00078e000e */
[----:B------:R-:W-:Y:S05]  /*158a0*/  WARPSYNC.COLLECTIVE R15, `(.L_x_1320) ;  /* 0x000000000f087348 */ /* 0x000fea0003c00000 */
[----:B------:R0:W1:Y:S02]  /*158b0*/  SHFL.IDX P6, R14, R13, R12, R11 ;  /* 0x0000000c0d0e7389 */ /* 0x00006400000c000b */
[----:B01----:R-:W-:Y:S01]  /*158c0*/  ENDCOLLECTIVE ;  /* 0x000000000000791b */ /* 0x003fe20003800000 */
.L_x_1320:
[----:B------:R-:W-:Y:S01]  /*158d0*/  ULDC.64 UR4, c[0x0][0x208] ;  /* 0x0000820000047ab9 */ /* 0x000fe20000000a00 */
[----:B------:R-:W-:Y:S02]  /*158e0*/  IMAD.MOV.U32 R13, RZ, RZ, R6 ;  /* 0x000000ffff0d7224 */ /* 0x000fe400078e0006 */
[----:B------:R-:W-:Y:S02]  /*158f0*/  IMAD.MOV.U32 R12, RZ, RZ, 0x2 ;  /* 0x00000002ff0c7424 */ /* 0x000fe400078e00ff */
[----:B------:R-:W-:-:S05]  /*15900*/  IMAD.MOV.U32 R3, RZ, RZ, R14 ;  /* 0x000000ffff037224 */ /* 0x000fca00078e000e */
        /* <DEDUP_REMOVED lines=14> */
.L_x_1321:
[----:B------:R-:W-:-:S05]  /*159f0*/  VIADD R2, R4, 0x20 ;  /* 0x0000002004027836 */ /* 0x000fca0000000000 */
[----:B------:R-:W-:Y:S01]  /*15a00*/  ISETP.GE.AND P4, PT, R2, R5, PT ;  /* 0x000000050200720c */ /* 0x000fe20003f86270 */
[----:B------:R-:W-:Y:S02]  /*15a10*/  IMAD.MOV.U32 R13, RZ, RZ, R0 ;  /* 0x000000ffff0d7224 */ /* 0x000fe400078e0000 */
[----:B------:R-:W-:-:S10]  /*15a20*/  IMAD.MOV.U32 R2, RZ, RZ, R14 ;  /* 0x000000ffff027224 */ /* 0x000fd400078e000e */
[----:B------:R-:W-:Y:S05]  /*15a30*/  WARPSYNC.COLLECTIVE R15, `(.L_x_1322) ;  /* 0x000000000f087348 */ /* 0x000fea0003c00000 */
[----:B------:R0:W1:Y:S02]  /*15a40*/  SHFL.IDX P6, R14, R13, R12, R11 ;  /* 0x0000000c0d0e7389 */ /* 0x00006400000c000b */
[----:B01----:R-:W-:Y:S01]  /*15a50*/  ENDCOLLECTIVE ;  /* 0x000000000000791b */ /* 0x003fe20003800000 */
.L_x_1322:
        /* <DEDUP_REMOVED lines=18> */
.L_x_1323:
[----:B------:R-:W-:-:S05]  /*15b80*/  VIADD R2, R4, 0x30 ;  /* 0x0000003004027836 */ /* 0x000fca0000000000 */
[----:B------:R-:W-:Y:S01]  /*15b90*/  ISETP.GE.AND P4, PT, R2, R5, PT ;  /* 0x000000050200720c */ /* 0x000fe20003f86270 */
[----:B------:R-:W-:Y:S02]  /*15ba0*/  IMAD.MOV.U32 R13, RZ, RZ, R0 ;  /* 0x000000ffff0d7224 */ /* 0x000fe400078e0000 */
[----:B------:R-:W-:-:S10]  /*15bb0*/  IMAD.MOV.U32 R2, RZ, RZ, R14 ;  /* 0x000000ffff027224 */ /* 0x000fd400078e000e */
[----:B------:R-:W-:Y:S05]  /*15bc0*/  WARPSYNC.COLLECTIVE R15, `(.L_x_1324) ;  /* 0x000000000f087348 */ /* 0x000fea0003c00000 */
[----:B------:R0:W1:Y:S02]  /*15bd0*/  SHFL.IDX P6, R14, R13, R12, R11 ;  /* 0x0000000c0d0e7389 */ /* 0x00006400000c000b */
[----:B01----:R-:W-:Y:S01]  /*15be0*/  ENDCOLLECTIVE ;  /* 0x000000000000791b */ /* 0x003fe20003800000 */
.L_x_1324:
        /* <DEDUP_REMOVED lines=18> */
.L_x_1325:
[----:B------:R-:W-:-:S05]  /*15d10*/  VIADD R2, R4, 0x40 ;  /* 0x0000004004027836 */ /* 0x000fca0000000000 */
[----:B------:R-:W-:Y:S01]  /*15d20*/  ISETP.GE.AND P4, PT, R2, R5, PT ;  /* 0x000000050200720c */ /* 0x000fe20003f86270 */
[----:B------:R-:W-:Y:S02]  /*15d30*/  IMAD.MOV.U32 R13, RZ, RZ, R0 ;  /* 0x000000ffff0d7224 */ /* 0x000fe400078e0000 */
[----:B------:R-:W-:-:S10]  /*15d40*/  IMAD.MOV.U32 R2, RZ, RZ, R14 ;  /* 0x000000ffff027224 */ /* 0x000fd400078e000e */
[----:B------:R-:W-:Y:S05]  /*15d50*/  WARPSYNC.COLLECTIVE R15, `(.L_x_1326) ;  /* 0x000000000f087348 */ /* 0x000fea0003c00000 */
[----:B------:R0:W1:Y:S02]  /*15d60*/  SHFL.IDX P6, R14, R13, R12, R11 ;  /* 0x0000000c0d0e7389 */ /* 0x00006400000c000b */
[----:B01----:R-:W-:Y:S01]  /*15d70*/  ENDCOLLECTIVE ;  /* 0x000000000000791b */ /* 0x003fe20003800000 */
.L_x_1326:
        /* <DEDUP_REMOVED lines=18> */
.L_x_1327:
[----:B------:R-:W-:-:S05]  /*15ea0*/  VIADD R2, R4, 0x50 ;  /* 0x0000005004027836 */ /* 0x000fca0000000000 */
[----:B------:R-:W-:Y:S01]  /*15eb0*/  ISETP.GE.AND P4, PT, R2, R5, PT ;  /* 0x000000050200720c */ /* 0x000fe20003f86270 */
[----:B------:R-:W-:Y:S02]  /*15ec0*/  IMAD.MOV.U32 R13, RZ, RZ, R0 ;  /* 0x000000ffff0d7224 */ /* 0x000fe400078e0000 */
[----:B------:R-:W-:-:S10]  /*15ed0*/  IMAD.MOV.U32 R2, RZ, RZ, R14 ;  /* 0x000000ffff027224 */ /* 0x000fd400078e000e */
[----:B------:R-:W-:Y:S05]  /*15ee0*/  WARPSYNC.COLLECTIVE R15, `(.L_x_1328) ;  /* 0x000000000f087348 */ /* 0x000fea0003c00000 */
[----:B------:R0:W1:Y:S02]  /*15ef0*/  SHFL.IDX P6, R14, R13, R12, R11 ;  /* 0x0000000c0d0e7389 */ /* 0x00006400000c000b */
[----:B01----:R-:W-:Y:S01]  /*15f00*/  ENDCOLLECTIVE ;  /* 0x000000000000791b */ /* 0x003fe20003800000 */
.L_x_1328:
        /* <DEDUP_REMOVED lines=18> */
.L_x_1329:
[----:B------:R-:W-:-:S05]  /*16030*/  VIADD R2, R4, 0x60 ;  /* 0x0000006004027836 */ /* 0x000fca0000000000 */
[----:B------:R-:W-:Y:S01]  /*16040*/  ISETP.GE.AND P4, PT, R2, R5, PT ;  /* 0x000000050200720c */ /* 0x000fe20003f86270 */
[----:B------:R-:W-:Y:S02]  /*16050*/  IMAD.MOV.U32 R13, RZ, RZ, R0 ;  /* 0x000000ffff0d7224 */ /* 0x000fe400078e0000 */
[----:B------:R-:W-:-:S10]  /*16060*/  IMAD.MOV.U32 R2, RZ, RZ, R14 ;  /* 0x000000ffff027224 */ /* 0x000fd400078e000e */
[----:B------:R-:W-:Y:S05]  /*16070*/  WARPSYNC.COLLECTIVE R15, `(.L_x_1330) ;  /* 0x000000000f087348 */ /* 0x000fea0003c00000 */
[----:B------:R0:W1:Y:S02]  /*16080*/  SHFL.IDX P6, R14, R13, R12, R11 ;  /* 0x0000000c0d0e7389 */ /* 0x00006400000c000b */
[----:B01----:R-:W-:Y:S01]  /*16090*/  ENDCOLLECTIVE ;  /* 0x000000000000791b */ /* 0x003fe20003800000 */
.L_x_1330:
        /* <DEDUP_REMOVED lines=18> */
.L_x_1331:
[----:B------:R-:W-:Y:S02]  /*161c0*/  IMAD.MOV.U32 R13, RZ, RZ, R0 ;  /* 0x000000ffff0d7224 */ /* 0x000fe400078e0000 */
[----:B------:R-:W-:-:S07]  /*161d0*/  IMAD.MOV.U32 R6, RZ, RZ, R14 ;  /* 0x000000ffff067224 */ /* 0x000fce00078e000e */
[----:B------:R-:W-:Y:S05]  /*161e0*/  WARPSYNC.COLLECTIVE R15, `(.L_x_1332) ;  /* 0x000000000f087348 */ /* 0x000fea0003c00000 */
[----:B------:R0:W1:Y:S02]  /*161f0*/  SHFL.IDX P6, R14, R13, R12, R11 ;  /* 0x0000000c0d0e7389 */ /* 0x00006400000c000b */
[----:B01----:R-:W-:Y:S01]  /*16200*/  ENDCOLLECTIVE ;  /* 0x000000000000791b */ /* 0x003fe20003800000 */
.L_x_1332:
[----:B------:R-:W-:Y:S01]  /*16210*/  IMAD.MOV.U32 R0, RZ, RZ, R14 ;  /* 0x000000ffff007224 */ /* 0x000fe200078e000e */
[----:B------:R-:W-:Y:S06]  /*16220*/  BRA `(.L_x_1333) ;  /* 0xffffffbc00787947 */ /* 0x000fec000383ffff */
.L_x_1227:
[----:B0-----:R0:W1:Y:S02]  /*16230*/  SYNCS.PHASECHK.TRANS64.TRYWAIT P0, [R17+URZ+0x30820], R0 ;  /* 0x03082000110075a7 */ /* 0x001064000800017f */
[----:B-1----:R-:W-:Y:S05]  /*16240*/  @!P0 NANOSLEEP.SYNCS 0x989680 ;  /* 0x009896800000895d */ /* 0x002fea0003900000 */
[----:B------:R-:W1:Y:S02]  /*16250*/  @!P0 SYNCS.PHASECHK.TRANS64 P0, [R17+URZ+0x30820], R0 ;  /* 0x03082000110085a7 */ /* 0x000e64000800007f */
[----:B-1----:R-:W-:Y:S05]  /*16260*/  @!P0 BRA `(.L_x_1227) ;  /* 0xfffffffc00f08947 */ /* 0x002fea000383ffff */
[----:B------:R-:W-:Y:S05]  /*16270*/  BRA `(.L_x_1334) ;  /* 0xffffffbc00f07947 */ /* 0x000fea000383ffff */
.L_x_1234:
[----:B0-----:R0:W1:Y:S02]  /*16280*/  SYNCS.PHASECHK.TRANS64.TRYWAIT P0, [R3+URZ+0x30840], R2 ;  /* 0x03084002030075a7 */ /* 0x001064000800017f */
[----:B-1----:R-:W-:Y:S05]  /*16290*/  @!P0 NANOSLEEP.SYNCS 0x989680 ;  /* 0x009896800000895d */ /* 0x002fea0003900000 */
[----:B------:R-:W1:Y:S02]  /*162a0*/  @!P0 SYNCS.PHASECHK.TRANS64 P0, [R3+URZ+0x30840], R2 ;  /* 0x03084002030085a7 */ /* 0x000e64000800007f */
[----:B-1----:R-:W-:Y:S05]  /*162b0*/  @!P0 BRA `(.L_x_1234) ;  /* 0xfffffffc00f08947 */ /* 0x002fea000383ffff */
[----:B------:R-:W-:Y:S05]  /*162c0*/  BRA `(.L_x_1335) ;  /* 0xffffffc000ac7947 */ /* 0x000fea000383ffff */
.L_x_1241:
[----:B0-----:R0:W1:Y:S02]  /*162d0*/  SYNCS.PHASECHK.TRANS64.TRYWAIT P0, [R3+URZ+0x60], R2 ;  /* 0x00006002030075a7 */ /* 0x001064000800017f */
[----:B-1----:R-:W-:Y:S05]  /*162e0*/  @!P0 NANOSLEEP.SYNCS 0x989680 ;  /* 0x009896800000895d */ /* 0x002fea0003900000 */
[----:B------:R-:W1:Y:S02]  /*162f0*/  @!P0 SYNCS.PHASECHK.TRANS64 P0, [R3+URZ+0x60], R2 ;  /* 0x00006002030085a7 */ /* 0x000e64000800007f */
[----:B-1----:R-:W-:Y:S05]  /*16300*/  @!P0 BRA `(.L_x_1241) ;  /* 0xfffffffc00f08947 */ /* 0x002fea000383ffff */
[----:B------:R-:W-:Y:S05]  /*16310*/  BRA `(.L_x_1336) ;  /* 0xffffffc400bc7947 */ /* 0x000fea000383ffff */
.L_x_1252:
[----:B--2---:R2:W3:Y:S02]  /*16320*/  SYNCS.PHASECHK.TRANS64.TRYWAIT P0, [R3+URZ+0x30840], R2 ;  /* 0x03084002030075a7 */ /* 0x0044e4000800017f */
[----:B---3--:R-:W-:Y:S05]  /*16330*/  @!P0 NANOSLEEP.SYNCS 0x989680 ;  /* 0x009896800000895d */ /* 0x008fea0003900000 */
[----:B------:R-:W3:Y:S02]  /*16340*/  @!P0 SYNCS.PHASECHK.TRANS64 P0, [R3+URZ+0x30840], R2 ;  /* 0x03084002030085a7 */ /* 0x000ee4000800007f */
[----:B---3--:R-:W-:Y:S05]  /*16350*/  @!P0 BRA `(.L_x_1252) ;  /* 0xfffffffc00f08947 */ /* 0x008fea000383ffff */
[----:B------:R-:W-:Y:S05]  /*16360*/  BRA `(.L_x_1337) ;  /* 0xffffffcc00807947 */ /* 0x000fea000383ffff */
.L_x_1259:
[----:B0-----:R0:W1:Y:S02]  /*16370*/  SYNCS.PHASECHK.TRANS64.TRYWAIT P0, [R9+URZ+0x60], R2 ;  /* 0x00006002090075a7 */ /* 0x001064000800017f */
[----:B-1----:R-:W-:Y:S05]  /*16380*/  @!P0 NANOSLEEP.SYNCS 0x989680 ;  /* 0x009896800000895d */ /* 0x002fea0003900000 */
[----:B------:R-:W1:Y:S02]  /*16390*/  @!P0 SYNCS.PHASECHK.TRANS64 P0, [R9+URZ+0x60], R2 ;  /* 0x00006002090085a7 */ /* 0x000e64000800007f */
[----:B-1----:R-:W-:Y:S05]  /*163a0*/  @!P0 BRA `(.L_x_1259) ;  /* 0xfffffffc00f08947 */ /* 0x002fea000383ffff */
[----:B------:R-:W-:Y:S05]  /*163b0*/  BRA `(.L_x_1338) ;  /* 0xffffffd000907947 */ /* 0x000fea000383ffff */
.L_x_1269:
[----:B-1----:R1:W2:Y:S02]  /*163c0*/  SYNCS.PHASECHK.TRANS64.TRYWAIT P0, [R2+URZ+0x30840], R3 ;  /* 0x03084003020075a7 */ /* 0x0022a4000800017f */
[----:B--2---:R-:W-:Y:S05]  /*163d0*/  @!P0 NANOSLEEP.SYNCS 0x989680 ;  /* 0x009896800000895d */ /* 0x004fea0003900000 */
[----:B------:R-:W2:Y:S02]  /*163e0*/  @!P0 SYNCS.PHASECHK.TRANS64 P0, [R2+URZ+0x30840], R3 ;  /* 0x03084003020085a7 */ /* 0x000ea4000800007f */
[----:B--2---:R-:W-:Y:S05]  /*163f0*/  @!P0 BRA `(.L_x_1269) ;  /* 0xfffffffc00f08947 */ /* 0x004fea000383ffff */
[----:B------:R-:W-:Y:S05]  /*16400*/  BRA `(.L_x_1339) ;  /* 0xffffffd800247947 */ /* 0x000fea000383ffff */
.L_x_1276:
[----:B0-----:R0:W1:Y:S02]  /*16410*/  SYNCS.PHASECHK.TRANS64.TRYWAIT P0, [R2+URZ+0x60], R5 ;  /* 0x00006005020075a7 */ /* 0x001064000800017f */
[----:B-1----:R-:W-:Y:S05]  /*16420*/  @!P0 NANOSLEEP.SYNCS 0x989680 ;  /* 0x009896800000895d */ /* 0x002fea0003900000 */
[----:B------:R-:W1:Y:S02]  /*16430*/  @!P0 SYNCS.PHASECHK.TRANS64 P0, [R2+URZ+0x60], R5 ;  /* 0x00006005020085a7 */ /* 0x000e64000800007f */
[----:B-1----:R-:W-:Y:S05]  /*16440*/  @!P0 BRA `(.L_x_1276) ;  /* 0xfffffffc00f08947 */ /* 0x002fea000383ffff */
[----:B------:R-:W-:Y:S05]  /*16450*/  BRA `(.L_x_1340) ;  /* 0xffffffdc00347947 */ /* 0x000fea000383ffff */
.L_x_1288:
[----:B0-----:R0:W1:Y:S02]  /*16460*/  SYNCS.PHASECHK.TRANS64.TRYWAIT P0, [R2+URZ+0x30860], R3 ;  /* 0x03086003020075a7 */ /* 0x001064000800017f */
[----:B-1----:R-:W-:Y:S05]  /*16470*/  @!P0 NANOSLEEP.SYNCS 0x989680 ;  /* 0x009896800000895d */ /* 0x002fea0003900000 */
[----:B------:R-:W1:Y:S02]  /*16480*/  @!P0 SYNCS.PHASECHK.TRANS64 P0, [R2+URZ+0x30860], R3 ;  /* 0x03086003020085a7 */ /* 0x000e64000800007f */
[----:B-1----:R-:W-:Y:S05]  /*16490*/  @!P0 BRA `(.L_x_1288) ;  /* 0xfffffffc00f08947 */ /* 0x002fea000383ffff */
[----:B------:R-:W-:Y:S05]  /*164a0*/  BRA `(.L_x_1341) ;  /* 0xffffffe000b47947 */ /* 0x000fea000383ffff */
.L_x_1296:
[----:B------:R-:W-:Y:S01]  /*164b0*/  BSSY B0, `(.L_x_1342) ;  /* 0x0000008000007945 */ /* 0x000fe20003800000 */
[----:B-----5:R-:W-:Y:S02]  /*164c0*/  IMAD.MOV.U32 R13, RZ, RZ, R2 ;  /* 0x000000ffff0d7224 */ /* 0x020fe400078e0002 */
[----:B------:R-:W-:Y:S02]  /*164d0*/  IMAD.MOV.U32 R12, RZ, RZ, RZ ;  /* 0x000000ffff0c7224 */ /* 0x000fe400078e00ff */
[----:B------:R-:W-:Y:S02]  /*164e0*/  IMAD.MOV.U32 R11, RZ, RZ, 0x1f ;  /* 0x0000001fff0b7424 */ /* 0x000fe400078e00ff */
[----:B------:R-:W-:-:S07]  /*164f0*/  IMAD.MOV.U32 R15, RZ, RZ, -0x1 ;  /* 0xffffffffff0f7424 */ /* 0x000fce00078e00ff */
[----:B0-----:R-:W-:Y:S05]  /*16500*/  WARPSYNC.COLLECTIVE R15, `(.L_x_1343) ;  /* 0x000000000f087348 */ /* 0x001fea0003c00000 */
[----:B------:R1:W2:Y:S02]  /*16510*/  SHFL.IDX P6, R14, R13, R12, R11 ;  /* 0x0000000c0d0e7389 */ /* 0x0002a400000c000b */
[----:B012---:R-:W-:Y:S01]  /*16520*/  ENDCOLLECTIVE ;  /* 0x000000000000791b */ /* 0x007fe20003800000 */
.L_x_1343:
[----:B------:R-:W-:Y:S05]  /*16530*/  BSYNC B0 ;  /* 0x0000000000007941 */ /* 0x000fea0003800000 */
.L_x_1342:
[----:B------:R-:W-:Y:S05]  /*16540*/  BRA `(.L_x_1344) ;  /* 0xffffffe400e87947 */ /* 0x000fea000383ffff */
.L_x_1299:
[----:B0-----:R0:W1:Y:S02]  /*16550*/  SYNCS.PHASECHK.TRANS64.TRYWAIT P0, [R0+URZ+0x30820], R3 ;  /* 0x03082003000075a7 */ /* 0x001064000800017f */
[----:B-1----:R-:W-:Y:S05]  /*16560*/  @!P0 NANOSLEEP.SYNCS 0x989680 ;  /* 0x009896800000895d */ /* 0x002fea0003900000 */
[----:B------:R-:W1:Y:S02]  /*16570*/  @!P0 SYNCS.PHASECHK.TRANS64 P0, [R0+URZ+0x30820], R3 ;  /* 0x03082003000085a7 */ /* 0x000e64000800007f */
[----:B-1----:R-:W-:Y:S05]  /*16580*/  @!P0 BRA `(.L_x_1299) ;  /* 0xfffffffc00f08947 */ /* 0x002fea000383ffff */
[----:B------:R-:W-:Y:S05]  /*16590*/  BRA `(.L_x_1345) ;  /* 0xffffffe800347947 */ /* 0x000fea000383ffff */
.L_x_1300:
        /* <DEDUP_REMOVED lines=8> */
[----:B0-----:R-:W-:Y:S05]  /*16620*/  WARPSYNC.COLLECTIVE R15, `(.L_x_1347) ;  /* 0x000000000f087348 */ /* 0x001fea0003c00000 */
[----:B------:R1:W2:Y:S02]  /*16630*/  SHFL.IDX P6, R14, R13, R12, R11 ;  /* 0x0000000c0d0e7389 */ /* 0x0002a400000c000b */
[----:B012---:R-:W-:Y:S01]  /*16640*/  ENDCOLLECTIVE ;  /* 0x000000000000791b */ /* 0x007fe20003800000 */
.L_x_1347:
[----:B------:R-:W-:Y:S05]  /*16650*/  BSYNC B0 ;  /* 0x0000000000007941 */ /* 0x000fea0003800000 */
.L_x_1346:
[----:B------:R-:W-:Y:S05]  /*16660*/  BRA `(.L_x_1348) ;  /* 0xffffffe8001c7947 */ /* 0x000fea000383ffff */
.L_x_1303:
[----:B------:R-:W-:Y:S01]  /*16670*/  BSSY B1, `(.L_x_1349) ;  /* 0x0000006000017945 */ /* 0x000fe20003800000 */
[----:B------:R-:W-:-:S07]  /*16680*/  IMAD.MOV.U32 R15, RZ, RZ, -0x1 ;  /* 0xffffffffff0f7424 */ /* 0x000fce00078e00ff */
[----:B01----:R-:W-:Y:S05]  /*16690*/  WARPSYNC.COLLECTIVE R15, `(.L_x_1350) ;  /* 0x000000000f0c7348 */ /* 0x003fea0003c00000 */
[----:B------:R-:W-:Y:S02]  /*166a0*/  ELECT P6, UR62, PT ;  /* 0x00000000003e782f */ /* 0x000fe400038c0000 */
[----:B------:R-:W-:Y:S01]  /*166b0*/  MOV R14, UR62 ;  /* 0x0000003e000e7c02 */ /* 0x000fe20008000f00 */
[----:B01----:R-:W-:Y:S10]  /*166c0*/  ENDCOLLECTIVE ;  /* 0x000000000000791b */ /* 0x003ff40003800000 */
.L_x_1350:
[----:B------:R-:W-:Y:S05]  /*166d0*/  BSYNC B1 ;  /* 0x0000000000017941 */ /* 0x000fea0003800000 */
.L_x_1349:
[----:B------:R-:W-:Y:S05]  /*166e0*/  BRA `(.L_x_1351) ;  /* 0xffffffe800147947 */ /* 0x000fea000383ffff */
.L_x_1305:
[----:B0-----:R0:W1:Y:S02]  /*166f0*/  SYNCS.PHASECHK.TRANS64.TRYWAIT P0, [R6+URZ], R5 ;  /* 0x00000005060075a7 */ /* 0x001064000800017f */
[----:B-1----:R-:W-:Y:S05]  /*16700*/  @!P0 NANOSLEEP.SYNCS 0x989680 ;  /* 0x009896800000895d */ /* 0x002fea0003900000 */
[----:B------:R-:W1:Y:S02]  /*16710*/  @!P0 SYNCS.PHASECHK.TRANS64 P0, [R6+URZ], R5 ;  /* 0x00000005060085a7 */ /* 0x000e64000800007f */
[----:B-1----:R-:W-:Y:S05]  /*16720*/  @!P0 BRA `(.L_x_1305) ;  /* 0xfffffffc00f08947 */ /* 0x002fea000383ffff */
[----:B------:R-:W-:Y:S05]  /*16730*/  BRA `(.L_x_1352) ;  /* 0xffffffe800547947 */ /* 0x000fea000383ffff */
.L_x_1306:
[----:B-1----:R1:W2:Y:S02]  /*16740*/  SYNCS.PHASECHK.TRANS64.TRYWAIT P0, [R3+URZ], R2 ;  /* 0x00000002030075a7 */ /* 0x0022a4000800017f */
[----:B--2---:R-:W-:Y:S05]  /*16750*/  @!P0 NANOSLEEP.SYNCS 0x989680 ;  /* 0x009896800000895d */ /* 0x004fea0003900000 */
[----:B------:R-:W2:Y:S02]  /*16760*/  @!P0 SYNCS.PHASECHK.TRANS64 P0, [R3+URZ], R2 ;  /* 0x00000002030085a7 */ /* 0x000ea4000800007f */
[----:B--2---:R-:W-:Y:S05]  /*16770*/  @!P0 BRA `(.L_x_1306) ;  /* 0xfffffffc00f08947 */ /* 0x004fea000383ffff */
[----:B------:R-:W-:Y:S05]  /*16780*/  BRA `(.L_x_1353) ;  /* 0xffffffe800487947 */ /* 0x000fea000383ffff */
.L_x_1308:
[----:B-1----:R1:W2:Y:S02]  /*16790*/  SYNCS.PHASECHK.TRANS64.TRYWAIT P0, [R18+URZ], R5 ;  /* 0x00000005120075a7 */ /* 0x0022a4000800017f */
[----:B--2---:R-:W-:Y:S05]  /*167a0*/  @!P0 NANOSLEEP.SYNCS 0x989680 ;  /* 0x009896800000895d */ /* 0x004fea0003900000 */
[----:B------:R-:W2:Y:S02]  /*167b0*/  @!P0 SYNCS.PHASECHK.TRANS64 P0, [R18+URZ], R5 ;  /* 0x00000005120085a7 */ /* 0x000ea4000800007f */
[----:B--2---:R-:W-:Y:S05]  /*167c0*/  @!P0 BRA `(.L_x_1308) ;  /* 0xfffffffc00f08947 */ /* 0x004fea000383ffff */
[----:B------:R-:W-:Y:S05]  /*167d0*/  BRA `(.L_x_1354) ;  /* 0xffffffe8004c7947 */ /* 0x000fea000383ffff */
.L_x_1355:
        /* <DEDUP_REMOVED lines=10> */
.L_x_3243:


//--------------------- .text._ZN7cutlass13device_kernelIN5flash11enable_sm90INS1_16FlashAttnFwdSm90INS1_25CollectiveMainloopFwdSm90ILi2EN4cute5tupleIJNS5_1CILi1EEES8_S8_EEENS6_IJNS7_ILi128EEENS7_ILi96EEENS7_ILi192EEEEEELi192ENS_6half_tEfNS_4arch4Sm90ELb0ELb1ELb0ELb1ELb0ELb0ELb0ELb1ELb1ELb1ELb0ELb0EEENS1_21CollectiveEpilogueFwdINS6_IJSA_SC_SB_EEES9_SE_SG_Li256ELb1ELb1ELb0ELb0EEENS1_36VarlenDynamicPersistentTileSchedulerILi128ELi96ELi256ELi128ELb0ELb1ELb1ELb1ELb0ELb1EEEEEEEEEvNT_6ParamsE --------------------------
	.section	.text._ZN7cutlass13device_kernelIN5flash11enable_sm90INS1_16FlashAttnFwdSm90INS1_25CollectiveMainloopFwdSm90ILi2EN4cute5tupleIJNS5_1CILi1EEES8_S8_EEENS6_IJNS7_ILi128EEENS7_ILi96EEENS7_ILi192EEEEEELi192ENS_6half_tEfNS_4arch4Sm90ELb0ELb1ELb0ELb1ELb0ELb0ELb0ELb1ELb1ELb1ELb0ELb0EEENS1_21CollectiveEpilogueFwdINS6_IJSA_SC_SB_EEES9_SE_SG_Li256ELb1ELb1ELb0ELb0EEENS1_36VarlenDynamicPersistentTileSchedulerILi128ELi96ELi256ELi128ELb0ELb1ELb1ELb1ELb0ELb1EEEEEEEEEvNT_6ParamsE,"ax",@progbits
	.align	128
.text._ZN7cutlass13device_kernelIN5flash11enable_sm90INS1_16FlashAttnFwdSm90INS1_25CollectiveMainloopFwdSm90ILi2EN4cute5tupleIJNS5_1CILi1EEES8_S8_EEENS6_IJNS7_ILi128EEENS7_ILi96EEENS7_ILi192EEEEEELi192ENS_6half_tEfNS_4arch4Sm90ELb0ELb1ELb0ELb1ELb0ELb0ELb0ELb1ELb1ELb1ELb0ELb0EEENS1_21CollectiveEpilogueFwdINS6_IJSA_SC_SB_EEES9_SE_SG_Li256ELb1ELb1ELb0ELb0EEENS1_36VarlenDynamicPersistentTileSchedulerILi128ELi96ELi256ELi128ELb0ELb1ELb1ELb1ELb0ELb1EEEEEEEEEvNT_6ParamsE:
        .type           _ZN7cutlass13device_kernelIN5flash11enable_sm90INS1_16FlashAttnFwdSm90INS1_25CollectiveMainloopFwdSm90ILi2EN4cute5tupleIJNS5_1CILi1EEES8_S8_EEENS6_IJNS7_ILi128EEENS7_ILi96EEENS7_ILi192EEEEEELi192ENS_6half_tEfNS_4arch4Sm90ELb0ELb1ELb0ELb1ELb0ELb0ELb0ELb1ELb1ELb1ELb0ELb0EEENS1_21CollectiveEpilogueFwdINS6_IJSA_SC_SB_EEES9_SE_SG_Li256ELb1ELb1ELb0ELb0EEENS1_36VarlenDynamicPersistentTileSchedulerILi128ELi96ELi256ELi128ELb0ELb1ELb1ELb1ELb0ELb1EEEEEEEEEvNT_6ParamsE,@function
        .size           _ZN7cutlass13device_kernelIN5flash11enable_sm90INS1_16FlashAttnFwdSm90INS1_25CollectiveMainloopFwdSm90ILi2EN4cute5tupleIJNS5_1CILi1EEES8_S8_EEENS6_IJNS7_ILi128EEENS7_ILi96EEENS7_ILi192EEEEEELi192ENS_6half_tEfNS_4arch4Sm90ELb0ELb1ELb0ELb1ELb0ELb0ELb0ELb1ELb1ELb1ELb0ELb0EEENS1_21CollectiveEpilogueFwdINS6_IJSA_SC_SB_EEES9_SE_SG_Li256ELb1ELb1ELb0ELb0EEENS1_36VarlenDynamicPersistentTileSchedulerILi128ELi96ELi256ELi128ELb0ELb1ELb1ELb1ELb0ELb1EEEEEEEEEvNT_6ParamsE,(.L_x_3244 - _ZN7cutlass13device_kernelIN5flash11enable_sm90INS1_16FlashAttnFwdSm90INS1_25CollectiveMainloopFwdSm90ILi2EN4cute5tupleIJNS5_1CILi1EEES8_S8_EEENS6_IJNS7_ILi128EEENS7_ILi96EEENS7_ILi192EEEEEELi192ENS_6half_tEfNS_4arch4Sm90ELb0ELb1ELb0ELb1ELb0ELb0ELb0ELb1ELb1ELb1ELb0ELb0EEENS1_21CollectiveEpilogueFwdINS6_IJSA_SC_SB_EEES9_SE_SG_Li256ELb1ELb1ELb0ELb0EEENS1_36VarlenDynamicPersistentTileSchedulerILi128ELi96ELi256ELi128ELb0ELb1ELb1ELb1ELb0ELb1EEEEEEEEEvNT_6ParamsE)
        .other          _ZN7cutlass13device_kernelIN5flash11enable_sm90INS1_16FlashAttnFwdSm90INS1_25CollectiveMainloopFwdSm90ILi2EN4cute5tupleIJNS5_1CILi1EEES8_S8_EEENS6_IJNS7_ILi128EEENS7_ILi96EEENS7_ILi192EEEEEELi192ENS_6half_tEfNS_4arch4Sm90ELb0ELb1ELb0ELb1ELb0ELb0ELb0ELb1ELb1ELb1ELb0ELb0EEENS1_21CollectiveEpilogueFwdINS6_IJSA_SC_SB_EEES9_SE_SG_Li256ELb1ELb1ELb0ELb0EEENS1_36VarlenDynamicPersistentTileSchedulerILi128ELi96ELi256ELi128ELb0ELb1ELb1ELb1ELb0ELb1EEEEEEEEEvNT_6ParamsE,@"STO_CUDA_ENTRY STV_DEFAULT"
_ZN7cutlass13device_kernelIN5flash11enable_sm90INS1_16FlashAttnFwdSm90INS1_25CollectiveMainloopFwdSm90ILi2EN4cute5tupleIJNS5_1CILi1EEES8_S8_EEENS6_IJNS7_ILi128EEENS7_ILi96EEENS7_ILi192EEEEEELi192ENS_6half_tEfNS_4arch4Sm90ELb0ELb1ELb0ELb1ELb0ELb0ELb0ELb1ELb1ELb1ELb0ELb0EEENS1_21CollectiveEpilogueFwdINS6_IJSA_SC_SB_EEES9_SE_SG_Li256ELb1ELb1ELb0ELb0EEENS1_36VarlenDynamicPersistentTileSchedulerILi128ELi96ELi256ELi128ELb0ELb1ELb1ELb1ELb0ELb1EEEEEEEEEvNT_6ParamsE:
        /* <DEDUP_REMOVED lines=18> */
.L_x_1357:
[----:B------:R-:W-:Y:S05]  /*0120*/  BSYNC B0 ;  /* 0x0000000000007941 */ /* 0x000fea0003800000 */
.L_x_1356:
        /* <DEDUP_REMOVED lines=41> */
.L_x_1358:
        /* <DEDUP_REMOVED lines=22> */
.L_x_1359:
        /* <DEDUP_REMOVED lines=18> */
.L_x_1360:
        /* <DEDUP_REMOVED lines=22> */
.L_x_1361:
        /* <DEDUP_REMOVED lines=22> */
.L_x_1362:
        /* <DEDUP_REMOVED lines=8> */
.L_x_1364:
        /* <DEDUP_REMOVED lines=14> */
[----:B0-----:R-:W2:Y:S01]  /*0a60*/  LDL R2, [R1+0x48] ;  /* 0x0000480001027983 */ /* 0x001ea20000100800 */
[----:B------:R-:W-:Y:S01]  /*0a70*/  R2UR UR5, R9 ;  /* 0x00000000090572ca */ /* 0x000fe200000e0000 */
[----:B------:R-:W-:Y:S01]  /*0a80*/  UMOV UR38, URZ ;  /* 0x0000003f00267c82 */ /* 0x000fe20008000000 */
[----:B------:R-:W-:Y:S01]  /*0a90*/  R2UR UR7, R10 ;  /* 0x000000000a0772ca */ /* 0x000fe200000e0000 */
[----:B------:R-:W0:Y:S01]  /*0aa0*/  S2R R0, SR_TID.X ;  /* 0x0000000000007919 */ /* 0x000e220000002100 */
[----:B------:R-:W-:Y:S01]  /*0ab0*/  R2UR UR6, R11 ;  /* 0x000000000b0672ca */ /* 0x000fe200000e0000 */
[----:B------:R-:W-:Y:S01]  /*0ac0*/  UMOV UR36, URZ ;  /* 0x0000003f00247c82 */ /* 0x000fe20008000000 */
[----:B0-----:R-:W-:-:S05]  /*0ad0*/  VIADD R206, R0, 0xffffff80 ;  /* 0xffffff8000ce7836 */ /* 0x001fca0000000000 */
[----:B------:R-:W-:-:S04]  /*0ae0*/  SHF.R.S32.HI R3, RZ, 0x1f, R206 ;  /* 0x0000001fff037819 */ /* 0x000fc800000114ce */
[CC--:B------:R-:W-:Y:S02]  /*0af0*/  LEA.HI R0, R3.reuse, R206.reuse, RZ, 0x7 ;  /* 0x000000ce03007211 */ /* 0x0c0fe400078f38ff */
[CC--:B------:R-:W-:Y:S02]  /*0b00*/  LEA.HI R4, R3.reuse, R206.reuse, RZ, 0x5 ;  /* 0x000000ce03047211 */ /* 0x0c0fe400078f28ff */
[----:B------:R-:W-:Y:S02]  /*0b10*/  LOP3.LUT R5, R0, 0xffffff80, RZ, 0xc0, !PT ;  /* 0xffffff8000057812 */ /* 0x000fe400078ec0ff */
[----:B------:R-:W-:Y:S01]  /*0b20*/  LEA.HI R10, R3, R206, RZ, 0x2 ;  /* 0x000000ce030a7211 */ /* 0x000fe200078f10ff */
[----:B------:R-:W-:Y:S01]  /*0b30*/  IMAD.SHL.U32 R4, R4, 0x20, RZ ;  /* 0x0000002004047824 */ /* 0x000fe200078e00ff */
[----:B------:R-:W-:Y:S01]  /*0b40*/  SHF.R.S32.HI R199, RZ, 0x7, R0 ;  /* 0x00000007ffc77819 */ /* 0x000fe20000011400 */
[----:B------:R-:W-:-:S03]  /*0b50*/  IMAD.IADD R198, R206, 0x1, -R5 ;  /* 0x00000001cec67824 */ /* 0x000fc600078e0a05 */
[----:B------:R-:W-:Y:S02]  /*0b60*/  LOP3.LUT R4, R4, 0xfffffc00, RZ, 0xc0, !PT ;  /* 0xfffffc0004047812 */ /* 0x000fe400078ec0ff */
[----:B------:R-:W-:Y:S02]  /*0b70*/  SHF.R.S32.HI R9, RZ, 0x1f, R198 ;  /* 0x0000001fff097819 */ /* 0x000fe400000114c6 */
[----:B------:R-:W-:Y:S02]  /*0b80*/  LEA.HI R0, R0, R199, RZ, 0x1 ;  /* 0x000000c700007211 */ /* 0x000fe400078f08ff */
[CC--:B------:R-:W-:Y:S02]  /*0b90*/  LEA.HI R6, R9.reuse, R198.reuse, RZ, 0x2 ;  /* 0x000000c609067211 */ /* 0x0c0fe400078f10ff */
[----:B------:R-:W-:Y:S02]  /*0ba0*/  LEA.HI R9, R9, R198, RZ, 0x5 ;  /* 0x000000c609097211 */ /* 0x000fe400078f28ff */
[----:B------:R-:W-:-:S02]  /*0bb0*/  SHF.R.S32.HI R8, RZ, 0x2, R6 ;  /* 0x00000002ff087819 */ /* 0x000fc40000011406 */
[----:B------:R-:W-:Y:S02]  /*0bc0*/  SHF.R.S32.HI R11, RZ, 0x1f, R6 ;  /* 0x0000001fff0b7819 */ /* 0x000fe40000011406 */
[----:B------:R-:W-:Y:S02]  /*0bd0*/  SHF.R.S32.HI R9, RZ, 0x5, R9 ;  /* 0x00000005ff097819 */ /* 0x000fe40000011409 */
[----:B------:R-:W-:Y:S02]  /*0be0*/  LEA.HI R11, R11, R8, RZ, 0x3 ;  /* 0x000000080b0b7211 */ /* 0x000fe400078f18ff */
[----:B------:R-:W-:Y:S02]  /*0bf0*/  LOP3.LUT R0, R0, 0x3fffffe, RZ, 0xc0, !PT ;  /* 0x03fffffe00007812 */ /* 0x000fe400078ec0ff */
[----:B------:R-:W-:-:S03]  /*0c00*/  LOP3.LUT R11, R11, 0xfffffff8, RZ, 0xc0, !PT ;  /* 0xfffffff80b0b7812 */ /* 0x000fc600078ec0ff */
[----:B------:R-:W-:Y:S02]  /*0c10*/  IMAD.IADD R0, R199, 0x1, -R0 ;  /* 0x00000001c7007824 */ /* 0x000fe400078e0a00 */
[----:B------:R-:W-:-:S04]  /*0c20*/  IMAD.IADD R8, R8, 0x1, -R11 ;  /* 0x0000000108087824 */ /* 0x000fc800078e0a0b */
[----:B------:R-:W-:-:S04]  /*0c30*/  IMAD R9, R9, 0x10, R8 ;  /* 0x0000001009097824 */ /* 0x000fc800078e0208 */
[----:B------:R-:W-:Y:S01]  /*0c40*/  IMAD R200, R0, 0x40, R9 ;  /* 0x0000004000c87824 */ /* 0x000fe200078e0209 */
[----:B--2---:R-:W-:Y:S02]  /*0c50*/  R2UR UR4, R2 ;  /* 0x00000000020472ca */ /* 0x004fe400000e0000 */
[CC--:B------:R-:W-:Y:S02]  /*0c60*/  LEA.HI R2, R3.reuse, R206.reuse, RZ, 0x4 ;  /* 0x000000ce03027211 */ /* 0x0c0fe400078f20ff */
[----:B------:R-:W-:Y:S02]  /*0c70*/  LEA.HI R3, R3, R206, RZ, 0x3 ;  /* 0x000000ce03037211 */ /* 0x000fe400078f18ff */
[----:B------:R-:W-:Y:S02]  /*0c80*/  SHF.R.S32.HI R7, RZ, 0x4, R2 ;  /* 0x00000004ff077819 */ /* 0x000fe40000011402 */
[C---:B------:R-:W-:Y:S02]  /*0c90*/  LOP3.LUT R5, R2.reuse, 0x3fffff0, RZ, 0xc0, !PT ;  /* 0x03fffff002057812 */ /* 0x040fe400078ec0ff */
[----:B------:R-:W-:-:S02]  /*0ca0*/  LEA.HI R2, R2, R7, RZ, 0x1 ;  /* 0x0000000702027211 */ /* 0x000fc400078f08ff */
[----:B------:R-:W-:Y:S01]  /*0cb0*/  LOP3.LUT R193, R3, 0xfffffff8, RZ, 0xc0, !PT ;  /* 0xfffffff803c17812 */ /* 0x000fe200078ec0ff */
[----:B------:R-:W-:Y:S01]  /*0cc0*/  IMAD.IADD R5, R206, 0x1, -R5 ;  /* 0x00000001ce057824 */ /* 0x000fe200078e0a05 */
[----:B------:R-:W-:Y:S01]  /*0cd0*/  LOP3.LUT R2, R2, 0x1ffffffe, RZ, 0xc0, !PT ;  /* 0x1ffffffe02027812 */ /* 0x000fe200078ec0ff */
[----:B------:R-:W-:Y:S01]  /*0ce0*/  ULOP3.LUT UR8, UR4, 0x1, URZ, 0xfc, !UPT ;  /* 0x0000000104087892 */ /* 0x000fe2000f8efc3f */
[----:B------:R-:W-:Y:S01]  /*0cf0*/  SHF.R.S32.HI R195, RZ, 0x3, R3 ;  /* 0x00000003ffc37819 */ /* 0x000fe20000011403 */
[----:B------:R-:W-:Y:S01]  /*0d00*/  IMAD R5, R5, 0x40, R4 ;  /* 0x0000004005057824 */ /* 0x000fe200078e0204 */
[----:B------:R-:W-:Y:S01]  /*0d10*/  LOP3.LUT R3, R6, 0x7ffffffc, RZ, 0xc0, !PT ;  /* 0x7ffffffc06037812 */ /* 0x000fe200078ec0ff */
[----:B------:R-:W-:Y:S01]  /*0d20*/  IMAD.IADD R2, R7, 0x1, -R2 ;  /* 0x0000000107027824 */ /* 0x000fe200078e0a02 */
[----:B------:R-:W-:Y:S01]  /*0d30*/  LOP3.LUT R7, R10, 0xfffffffc, RZ, 0xc0, !PT ;  /* 0xfffffffc0a077812 */ /* 0x000fe200078ec0ff */
[----:B------:R-:W-:Y:S01]  /*0d40*/  IMAD.IADD R193, R206, 0x1, -R193 ;  /* 0x00000001cec17824 */ /* 0x000fe200078e0ac1 */
[----:B------:R-:W-:Y:S01]  /*0d50*/  UMOV UR4, URZ ;  /* 0x0000003f00047c82 */ /* 0x000fe20008000000 */
[----:B------:R-:W-:-:S02]  /*0d60*/  IMAD R201, R2, 0x8, R5 ;  /* 0x0000000802c97824 */ /* 0x000fc400078e0205 */
[----:B------:R-:W-:Y:S02]  /*0d70*/  IMAD.IADD R7, R206, 0x1, -R7 ;  /* 0x00000001ce077824 */ /* 0x000fe400078e0a07 */
[----:B------:R-:W-:Y:S02]  /*0d80*/  IMAD.SHL.U32 R22, R193, 0x8, RZ ;  /* 0x00000008c1167824 */ /* 0x000fe400078e00ff */
[----:B------:R-:W-:Y:S01]  /*0d90*/  IMAD.U32 R202, RZ, RZ, UR8 ;  /* 0x00000008ffca7e24 */ /* 0x000fe2000f8e00ff */
[C---:B------:R-:W-:Y:S01]  /*0da0*/  LEA.HI R4, R7.reuse, R7, RZ, 0x1 ;  /* 0x0000000707047211 */ /* 0x040fe200078f08ff */
[C---:B------:R-:W-:Y:S01]  /*0db0*/  VIADD R23, R22.reuse, 0x40 ;  /* 0x0000004016177836 */ /* 0x040fe20000000000 */
[----:B------:R-:W-:Y:S01]  /*0dc0*/  SHF.R.S32.HI R205, RZ, 0x1f, R22 ;  /* 0x0000001fffcd7819 */ /* 0x000fe20000011416 */
[----:B------:R-:W-:Y:S01]  /*0dd0*/  VIADD R192, R22, 0x80 ;  /* 0x0000008016c07836 */ /* 0x000fe20000000000 */
[----:B------:R-:W-:Y:S01]  /*0de0*/  LOP3.LUT R4, R4, 0x1ffffffe, RZ, 0xc0, !PT ;  /* 0x1ffffffe04047812 */ /* 0x000fe200078ec0ff */
[----:B------:R-:W-:Y:S01]  /*0df0*/  IMAD.U32 R197, RZ, RZ, UR4 ;  /* 0x00000004ffc57e24 */ /* 0x000fe2000f8e00ff */
[----:B------:R-:W-:Y:S01]  /*0e00*/  SHF.R.S32.HI R204, RZ, 0x1f, R23 ;  /* 0x0000001fffcc7819 */ /* 0x000fe20000011417 */
[----:B------:R-:W-:Y:S01]  /*0e10*/  IMAD.IADD R18, R198, 0x1, -R3 ;  /* 0x00000001c6127824 */ /* 0x000fe200078e0a03 */
[----:B------:R-:W-:Y:S01]  /*0e20*/  SHF.R.S32.HI R203, RZ, 0x1f, R192 ;  /* 0x0000001fffcb7819 */ /* 0x000fe200000114c0 */
[----:B------:R-:W-:-:S04]  /*0e30*/  IMAD.IADD R19, R7, 0x1, -R4 ;  /* 0x0000000107137824 */ /* 0x000fc800078e0a04 */
[----:B------:R-:W-:-:S07]  /*0e40*/  IMAD R19, R19, 0x8, R200 ;  /* 0x0000000813137824 */ /* 0x000fce00078e02c8 */
.L_x_1464:
[----:B------:R-:W-:Y:S01]  /*0e50*/  ULDC.64 UR8, c[0x0][0xa28] ;  /* 0x00028a0000087ab9 */ /* 0x000fe20000000a00 */
[----:B0-2---:R-:W-:Y:S01]  /*0e60*/  IMAD.MOV.U32 R7, RZ, RZ, RZ ;  /* 0x000000ffff077224 */ /* 0x005fe200078e00ff */
[----:B------:R-:W-:Y:S01]  /*0e70*/  UISETP.NE.U32.AND UP0, UPT, UR8, URZ, UPT ;  /* 0x0000003f0800728c */ /* 0x000fe2000bf05070 */
[----:B------:R-:W-:-:S03]  /*0e80*/  ULDC.64 UR12, c[0x0][0x208] ;  /* 0x00008200000c7ab9 */ /* 0x000fc60000000a00 */
[----:B------:R-:W-:-:S03]  /*0e90*/  UISETP.NE.AND.EX UP0, UPT, UR9, URZ, UPT, UP0 ;  /* 0x0000003f0900728c */ /* 0x000fc6000bf05300 */
[----:B------:R-:W-:Y:S02]  /*0ea0*/  ULDC.64 UR8, c[0x0][0xa18] ;  /* 0x0002860000087ab9 */ /* 0x000fe40000000a00 */
[----:B------:R-:W-:Y:S01]  /*0eb0*/  UISETP.NE.U32.AND UP1, UPT, UR8, URZ, UPT ;  /* 0x0000003f0800728c */ /* 0x000fe2000bf25070 */
[----:B------:R-:W-:-:S03]  /*0ec0*/  PLOP3.LUT P0, PT, PT, PT, UP0, 0x80, 0x0 ;  /* 0x000000000000781c */ /* 0x000fc60003f0f008 */
[----:B------:R-:W-:-:S03]  /*0ed0*/  UISETP.NE.AND.EX UP1, UPT, UR9, URZ, UPT, UP1 ;  /* 0x0000003f0900728c */ /* 0x000fc6000bf25310 */
[----:B------:R-:W-:Y:S02]  /*0ee0*/  @UP0 ULDC.64 UR8, c[0x0][0xa28] ;  /* 0x00028a0000080ab9 */ /* 0x000fe40000000a00 */
[----:B------:R-:W-:Y:S01]  /*0ef0*/  @UP0 UIMAD.WIDE UR8, UR6, 0x4, UR8 ;  /* 0x00000004060808a5 */ /* 0x000fe2000f8e0208 */
[----:B------:R-:W-:-:S05]  /*0f00*/  PLOP3.LUT P2, PT, PT, PT, UP1, 0x80, 0x0 ;  /* 0x000000000000781c */ /* 0x000fca0003f4f018 */
[----:B------:R-:W-:Y:S01]  /*0f10*/  @UP1 ULDC.64 UR10, c[0x0][0xa18] ;  /* 0x00028600000a1ab9 */ /* 0x000fe20000000a00 */
[----:B------:R-:W-:Y:S02]  /*0f20*/  IMAD.U32 R2, RZ, RZ, UR8 ;  /* 0x00000008ff027e24 */ /* 0x000fe4000f8e00ff */
[----:B------:R-:W-:Y:S01]  /*0f30*/  IMAD.U32 R3, RZ, RZ, UR9 ;  /* 0x00000009ff037e24 */ /* 0x000fe2000f8e00ff */
[----:B------:R-:W-:Y:S01]  /*0f40*/  @UP1 UIMAD.WIDE UR8, UR6, 0x4, UR10 ;  /* 0x00000004060818a5 */ /* 0x000fe2000f8e020a */
[----:B------:R-:W-:-:S03]  /*0f50*/  ULDC UR4, c[0x0][0x288] ;  /* 0x0000a20000047ab9 */ /* 0x000fc60000000800 */
[----:B------:R0:W5:Y:S01]  /*0f60*/  @P0 LDG.E R7, desc[UR12][R2.64] ;  /* 0x0000000c02070981 */ /* 0x000162000c1e1900 */
[----:B------:R-:W-:Y:S01]  /*0f70*/  IMAD.U32 R17, RZ, RZ, UR4 ;  /* 0x00000004ff117e24 */ /* 0x000fe2000f8e00ff */
[----:B------:R-:W-:Y:S01]  /*0f80*/  ULDC UR4, c[0x0][0x424] ;  /* 0x0001090000047ab9 */ /* 0x000fe20000000800 */
[----:B------:R-:W-:Y:S02]  /*0f90*/  IMAD.U32 R4, RZ, RZ, UR8 ;  /* 0x00000008ff047e24 */ /* 0x000fe4000f8e00ff */
[----:B------:R-:W-:Y:S01]  /*0fa0*/  IMAD.U32 R5, RZ, RZ, UR9 ;  /* 0x00000009ff057e24 */ /* 0x000fe2000f8e00ff */
[----:B------:R-:W-:Y:S02]  /*0fb0*/  ULDC.64 UR8, c[0x0][0x418] ;  /* 0x0001060000087ab9 */ /* 0x000fe40000000a00 */
[----:B------:R-:W-:Y:S02]  /*0fc0*/  UISETP.NE.U32.AND UP0, UPT, UR8, URZ, UPT ;  /* 0x0000003f0800728c */ /* 0x000fe4000bf05070 */
[----:B------:R0:W5:Y:S01]  /*0fd0*/  @P2 LDG.E R17, desc[UR12][R4.64] ;  /* 0x0000000c04112981 */ /* 0x000162000c1e1900 */
[----:B------:R-:W-:Y:S01]  /*0fe0*/  IMAD.U32 R194, RZ, RZ, UR7 ;  /* 0x00000007ffc27e24 */ /* 0x000fe2000f8e00ff */
[----:B------:R-:W-:-:S03]  /*0ff0*/  UISETP.NE.AND.EX UP0, UPT, UR9, URZ, UPT, UP0 ;  /* 0x0000003f0900728c */ /* 0x000fc6000bf05300 */
[----:B------:R-:W-:Y:S01]  /*1000*/  ULDC.64 UR8, c[0x0][0xa20] ;  /* 0x0002880000087ab9 */ /* 0x000fe20000000a00 */
[----:B------:R-:W-:Y:S01]  /*1010*/  USEL UR4, UR4, 0x1, UP0 ;  /* 0x0000000104047887 */ /* 0x000fe20008000000 */
[----:B------:R-:W-:Y:S01]  /*1020*/  ISETP.NE.U32.AND P1, PT, RZ, UR8, PT ;  /* 0x00000008ff007c0c */ /* 0x000fe2000bf25070 */
[----:B------:R-:W-:Y:S02]  /*1030*/  ULDC UR8, c[0x0][0x2f0] ;  /* 0x0000bc0000087ab9 */ /* 0x000fe40000000800 */
[----:B------:R-:W-:Y:S01]  /*1040*/  UIMAD UR4, UR4, UR8, URZ ;  /* 0x00000008040472a4 */ /* 0x000fe2000f8e023f */
[----:B------:R-:W-:Y:S01]  /*1050*/  ISETP.NE.AND.EX P1, PT, RZ, UR9, PT, P1 ;  /* 0x00000009ff007c0c */ /* 0x000fe2000bf25310 */
[----:B01-34-:R-:W-:-:S12]  /*1060*/  @P2 BRA `(.L_x_1365) ;  /* 0x0000000000302947 */ /* 0x01bfd80003800000 */
[----:B------:R-:W-:Y:S02]  /*1070*/  ULDC.64 UR8, c[0x0][0xa00] ;  /* 0x0002800000087ab9 */ /* 0x000fe40000000a00 */
[----:B------:R-:W-:-:S04]  /*1080*/  ISETP.NE.U32.AND P0, PT, RZ, UR8, PT ;  /* 0x00000008ff007c0c */ /* 0x000fc8000bf05070 */
[----:B------:R-:W-:-:S13]  /*1090*/  ISETP.NE.AND.EX P0, PT, RZ, UR9, PT, P0 ;  /* 0x00000009ff007c0c */ /* 0x000fda000bf05300 */
[----:B------:R-:W-:Y:S05]  /*10a0*/  @!P0 BRA `(.L_x_1365) ;  /* 0x0000000000208947 */ /* 0x000fea0003800000 */
[----:B------:R-:W-:Y:S01]  /*10b0*/  ULDC.64 UR8, c[0x0][0xa00] ;  /* 0x0002800000087ab9 */ /* 0x000fe20000000a00 */
[----:B------:R-:W-:Y:S01]  /*10c0*/  ULDC.64 UR10, c[0x0][0x208] ;  /* 0x00008200000a7ab9 */ /* 0x000fe20000000a00 */
[----:B------:R-:W-:-:S06]  /*10d0*/  UIMAD.WIDE UR8, UR6, 0x4, UR8 ;  /* 0x00000004060878a5 */ /* 0x000fcc000f8e0208 */
[----:B------:R-:W-:Y:S02]  /*10e0*/  IMAD.U32 R2, RZ, RZ, UR8 ;  /* 0x00000008ff027e24 */ /* 0x000fe4000f8e00ff */
[----:B------:R-:W-:-:S05]  /*10f0*/  IMAD.U32 R3, RZ, RZ, UR9 ;  /* 0x00000009ff037e24 */ /* 0x000fca000f8e00ff */
[----:B-----5:R-:W2:Y:S04]  /*1100*/  LDG.E R17, desc[UR10][R2.64] ;  /* 0x0000000a02117981 */ /* 0x020ea8000c1e1900 */
[----:B------:R-:W2:Y:S02]  /*1110*/  LDG.E R0, desc[UR10][R2.64+0x4] ;  /* 0x0000040a02007981 */ /* 0x000ea4000c1e1900 */
[----:B--2---:R-:W-:-:S07]  /*1120*/  IMAD.IADD R17, R0, 0x1, -R17 ;  /* 0x0000000100117824 */ /* 0x004fce00078e0a11 */
.L_x_1365:
[----:B------:R-:W-:Y:S02]  /*1130*/  IMAD.U32 R16, RZ, RZ, UR4 ;  /* 0x00000004ff107e24 */ /* 0x000fe4000f8e00ff */
[----:B------:R-:W-:Y:S01]  /*1140*/  IMAD.U32 R196, RZ, RZ, UR6 ;  /* 0x00000006ffc47e24 */ /* 0x000fe2000f8e00ff */
[----:B------:R-:W-:Y:S06]  /*1150*/  @!P1 BRA `(.L_x_1366) ;  /* 0x00000000001c9947 */ /* 0x000fec0003800000 */
[----:B------:R-:W-:Y:S01]  /*1160*/  ULDC.64 UR8, c[0x0][0xa20] ;  /* 0x0002880000087ab9 */ /* 0x000fe20000000a00 */
[----:B------:R-:W-:Y:S01]  /*1170*/  ULDC.64 UR10, c[0x0][0x208] ;  /* 0x00008200000a7ab9 */ /* 0x000fe20000000a00 */
[----:B------:R-:W-:-:S06]  /*1180*/  UIMAD.WIDE UR6, UR6, 0x4, UR8 ;  /* 0x00000004060678a5 */ /* 0x000fcc000f8e0208 */
[----:B------:R-:W-:Y:S02]  /*1190*/  IMAD.U32 R2, RZ, RZ, UR6 ;  /* 0x00000006ff027e24 */ /* 0x000fe4000f8e00ff */
[----:B------:R-:W-:-:S05]  /*11a0*/  IMAD.U32 R3, RZ, RZ, UR7 ;  /* 0x00000007ff037e24 */ /* 0x000fca000f8e00ff */
[----:B------:R0:W5:Y:S01]  /*11b0*/  LDG.E R16, desc[UR10][R2.64] ;  /* 0x0000000a02107981 */ /* 0x000162000c1e1900 */
[----:B------:R-:W-:Y:S05]  /*11c0*/  BRA `(.L_x_1367) ;  /* 0x0000000000307947 */ /* 0x000fea0003800000 */
.L_x_1366:
        /* <DEDUP_REMOVED lines=9> */
[----:B------:R-:W2:Y:S04]  /*1260*/  LDG.E R16, desc[UR10][R2.64] ;  /* 0x0000000a02107981 */ /* 0x000ea8000c1e1900 */
[----:B------:R-:W2:Y:S02]  /*1270*/  LDG.E R5, desc[UR10][R2.64+0x4] ;  /* 0x0000040a02057981 */ /* 0x000ea4000c1e1900 */
[----:B--2---:R-:W-:-:S07]  /*1280*/  IMAD.IADD R16, R5, 0x1, -R16 ;  /* 0x0000000105107824 */ /* 0x004fce00078e0a10 */
.L_x_1367:
[----:B------:R-:W1:Y:S01]  /*1290*/  LDC R0, c[0x0][0x448] ;  /* 0x00011200ff007b82 */ /* 0x000e620000000800 */
[----:B------:R-:W-:Y:S01]  /*12a0*/  USHF.L.U32 UR39, UR5, 0x7, URZ ;  /* 0x0000000705277899 */ /* 0x000fe2000800063f */
[----:B-----5:R-:W-:-:S03]  /*12b0*/  IMAD.IADD R16, R16, 0x1, -R7 ;  /* 0x0000000110107824 */ /* 0x020fc600078e0a07 */
[----:B------:R-:W-:Y:S02]  /*12c0*/  UIADD3 UR4, UR39, 0x7f, URZ ;  /* 0x0000007f27047890 */ /* 0x000fe4000fffe03f */
[----:B0-----:R-:W-:Y:S01]  /*12d0*/  IADD3 R3, R16, 0x1, -R17 ;  /* 0x0000000110037810 */ /* 0x001fe20007ffe811 */
[----:B------:R-:W0:Y:S01]  /*12e0*/  LDC.64 R8, c[0x0][0x9e0] ;  /* 0x00027800ff087b82 */ /* 0x000e220000000a00 */
[----:B-1----:R-:W-:Y:S02]  /*12f0*/  ISETP.NE.AND P1, PT, R0, 0x1, PT ;  /* 0x000000010000780c */ /* 0x002fe40003f25270 */
[----:B------:R-:W-:Y:S01]  /*1300*/  IMAD.U32 R0, RZ, RZ, UR4 ;  /* 0x00000004ff007e24 */ /* 0x000fe2000f8e00ff */
[----:B0-----:R-:W-:-:S10]  /*1310*/  ISETP.GE.AND P2, PT, R9, 0x1, PT ;  /* 0x000000010900780c */ /* 0x001fd40003f46270 */
[----:B------:R-:W0:Y:S08]  /*1320*/  @P1 LDC R2, c[0x0][0x44c] ;  /* 0x00011300ff021b82 */ /* 0x000e300000000800 */
[----:B------:R-:W1:Y:S01]  /*1330*/  @P1 LDC R5, c[0x0][0x450] ;  /* 0x00011400ff051b82 */ /* 0x000e620000000800 */
[----:B0-----:R-:W-:-:S05]  /*1340*/  @P1 IMAD.HI.U32 R2, R2, UR4, RZ ;  /* 0x0000000402021c27 */ /* 0x001fca000f8e00ff */
[----:B-1----:R-:W-:-:S05]  /*1350*/  @P1 SHF.R.U32.HI R0, RZ, R5, R2 ;  /* 0x00000005ff001219 */ /* 0x002fca0000011602 */
        /* <DEDUP_REMOVED lines=13> */
.L_x_1369:
[----:B------:R-:W-:-:S13]  /*1430*/  ISETP.NE.AND P0, PT, R9, 0x1, PT ;  /* 0x000000010900780c */ /* 0x000fda0003f05270 */
[----:B------:R-:W0:Y:S02]  /*1440*/  @P0 LDC.64 R4, c[0x0][0x9e8] ;  /* 0x00027a00ff040b82 */ /* 0x000e240000000a00 */
[----:B0-----:R-:W-:-:S05]  /*1450*/  @P0 IMAD.HI.U32 R4, R2, R4, RZ ;  /* 0x0000000402040227 */ /* 0x001fca00078e00ff */
[----:B------:R-:W-:-:S07]  /*1460*/  @P0 SHF.R.U32.HI R2, RZ, R5, R4 ;  /* 0x00000005ff020219 */ /* 0x000fce0000011604 */
.L_x_1370:
[----:B------:R-:W-:-:S05]  /*1470*/  IMAD R3, R2, R9, R9 ;  /* 0x0000000902037224 */ /* 0x000fca00078e0209 */
[----:B------:R-:W-:-:S07]  /*1480*/  VIMNMX R0, R0, R3, PT ;  /* 0x0000000300007248 */ /* 0x000fce0003fe0100 */
.L_x_1368:
[----:B------:R-:W0:Y:S01]  /*1490*/  @P1 LDC R4, c[0x0][0x44c] ;  /* 0x00011300ff041b82 */ /* 0x000e220000000800 */
[----:B------:R-:W-:Y:S01]  /*14a0*/  IMAD.U32 R3, RZ, RZ, UR39 ;  /* 0x00000027ff037e24 */ /* 0x000fe2000f8e00ff */
[----:B------:R-:W-:Y:S01]  /*14b0*/  ULDC UR4, c[0x0][0x9dc] ;  /* 0x0002770000047ab9 */ /* 0x000fe20000000800 */
[----:B------:R-:W-:Y:S02]  /*14c0*/  VIADD R2, R0, 0x5f ;  /* 0x0000005f00027836 */ /* 0x000fe40000000000 */
[C---:B------:R-:W-:Y:S02]  /*14d0*/  VIADD R0, R16.reuse, 0x5f ;  /* 0x0000005f10007836 */ /* 0x040fe40000000000 */
[----:B------:R-:W-:Y:S01]  /*14e0*/  IMAD.IADD R74, R16, 0x1, -R17 ;  /* 0x00000001104a7824 */ /* 0x000fe200078e0a11 */
        /* <DEDUP_REMOVED lines=23> */
.L_x_1372:
[----:B------:R-:W-:-:S13]  /*1660*/  ISETP.NE.AND P0, PT, R9, 0x1, PT ;  /* 0x000000010900780c */ /* 0x000fda0003f05270 */
[----:B------:R-:W0:Y:S02]  /*1670*/  @P0 LDC.64 R2, c[0x0][0x9e8] ;  /* 0x00027a00ff020b82 */ /* 0x000e240000000a00 */
[----:B0-----:R-:W-:-:S05]  /*1680*/  @P0 IMAD.HI.U32 R0, R4, R2, RZ ;  /* 0x0000000204000227 */ /* 0x001fca00078e00ff */
[----:B------:R-:W-:-:S07]  /*1690*/  @P0 SHF.R.U32.HI R4, RZ, R3, R0 ;  /* 0x00000003ff040219 */ /* 0x000fce0000011600 */
.L_x_1373:
[----:B------:R-:W-:-:S05]  /*16a0*/  IMAD R4, R4, R9, RZ ;  /* 0x0000000904047224 */ /* 0x000fca00078e02ff */
[----:B------:R-:W-:-:S13]  /*16b0*/  R2UR UR5, R4 ;  /* 0x00000000040572ca */ /* 0x000fda00000e0000 */
[----:B------:R-:W-:-:S04]  /*16c0*/  UISETP.LT.AND UP0, UPT, UR4, UR5, UPT ;  /* 0x000000050400728c */ /* 0x000fc8000bf01270 */
[----:B------:R-:W-:-:S12]  /*16d0*/  USEL UR4, UR4, UR5, !UP0 ;  /* 0x0000000504047287 */ /* 0x000fd8000c000000 */
.L_x_1371:
        /* <DEDUP_REMOVED lines=52> */
[----:B------:R-:W-:Y:S01]  /*1a20*/  CS2R R36, SRZ ;  /* 0x0000000000247805 */ /* 0x000fe2000001ff00 */
[----:B------:R-:W-:Y:S01]  /*1a30*/  IMAD.MOV.U32 R0, RZ, RZ, RZ ;  /* 0x000000ffff007224 */ /* 0x000fe200078e00ff */
[----:B------:R-:W-:Y:S01]  /*1a40*/  CS2R R6, SRZ ;  /* 0x0000000000067805 */ /* 0x000fe2000001ff00 */
[----:B------:R-:W-:Y:S02]  /*1a50*/  IMAD.MOV.U32 R131, RZ, RZ, RZ ;  /* 0x000000ffff837224 */ /* 0x000fe400078e00ff */
[----:B------:R-:W-:-:S02]  /*1a60*/  IMAD.MOV.U32 R32, RZ, RZ, RZ ;  /* 0x000000ffff207224 */ /* 0x000fc400078e00ff */
[----:B------:R-:W-:Y:S02]  /*1a70*/  IMAD.MOV.U32 R133, RZ, RZ, RZ ;  /* 0x000000ffff857224 */ /* 0x000fe400078e00ff */
        /* <DEDUP_REMOVED lines=33> */
.L_x_1375:
        /* <DEDUP_REMOVED lines=11> */
.L_x_1601:
[----:B------:R-:W-:Y:S05]  /*1d40*/  @!P0 BRA `(.L_x_1377) ;  /* 0x0000000000048947 */ /* 0x000fea0003800000 */
[----:B------:R-:W-:Y:S01]  /*1d50*/  BPT.TRAP 0x1 ;  /* 0x000000040000795c */ /* 0x000fe20000300000 */
.L_x_1377:
[----:B0-----:R-:W-:Y:S02]  /*1d60*/  IMAD.U32 R3, RZ, RZ, UR36 ;  /* 0x00000024ff037e24 */ /* 0x001fe4000f8e00ff */
[----:B------:R-:W-:-:S03]  /*1d70*/  IMAD.U32 R0, RZ, RZ, UR38 ;  /* 0x00000026ff007e24 */ /* 0x000fc6000f8e00ff */
[----:B------:R-:W-:Y:S02]  /*1d80*/  LEA R3, R3, UR37, 0x3 ;  /* 0x0000002503037c11 */ /* 0x000fe4000f8e18ff */
[----:B------:R-:W-:-:S04]  /*1d90*/  SHF.L.U32 R0, R0, 0x1f, RZ ;  /* 0x0000001f00007819 */ /* 0x000fc800000006ff */
[----:B------:R0:W1:Y:S01]  /*1da0*/  SYNCS.PHASECHK.TRANS64.TRYWAIT P1, [R3+URZ+0x30830], R0 ;  /* 0x03083000030075a7 */ /* 0x000062000802017f */
[----:B------:R-:W-:Y:S05]  /*1db0*/  @!P0 BRA `(.L_x_1378) ;  /* 0x0000000000048947 */ /* 0x000fea0003800000 */
[----:B------:R-:W-:Y:S01]  /*1dc0*/  BPT.TRAP 0x1 ;  /* 0x000000040000795c */ /* 0x000fe20000300000 */
.L_x_1378:
        /* <DEDUP_REMOVED lines=9> */
.L_x_1379:
        /* <DEDUP_REMOVED lines=10> */
[----:B--2---:R-:W2:Y:S01]  /*1f00*/  S2R R2, SR_TID.X ;  /* 0x0000000000027919 */ /* 0x004ea20000002100 */
[----:B------:R-:W-:Y:S01]  /*1f10*/  UMOV UR17, 0x40000040 ;  /* 0x4000004000117882 */ /* 0x000fe20000000000 */
[----:B------:R-:W-:Y:S01]  /*1f20*/  UMOV UR19, 0x40000040 ;  /* 0x4000004000137882 */ /* 0x000fe20000000000 */
[----:B------:R-:W-:Y:S01]  /*1f30*/  ULOP3.LUT UR60, UR4, 0x10000, URZ, 0xfc, !UPT ;  /* 0x00010000043c7892 */ /* 0x000fe2000f8efc3f */
[----:B01----:R-:W-:Y:S01]  /*1f40*/  VIADD R0, R19, UR39 ;  /* 0x0000002713007c36 */ /* 0x003fe20008000000 */
[----:B------:R-:W-:-:S02]  /*1f50*/  ULOP3.LUT UR4, UR40, 0x10000, URZ, 0xfc, !UPT ;  /* 0x0001000028047892 */ /* 0x000fc4000f8efc3f */
[----:B------:R-:W-:Y:S02]  /*1f60*/  UIMAD UR5, UR36, 0x900, UR60 ;  /* 0x00000900240578a4 */ /* 0x000fe4000f8e023c */
[----:B------:R-:W-:Y:S02]  /*1f70*/  UIADD3 UR12, UR4, 0x4, URZ ;  /* 0x00000004040c7890 */ /* 0x000fe4000fffe03f */
[----:B------:R-:W-:Y:S01]  /*1f80*/  UIADD3 UR14, UR5, 0x4, URZ ;  /* 0x00000004050e7890 */ /* 0x000fe2000fffe03f */
[----:B------:R-:W-:Y:S02]  /*1f90*/  UMOV UR8, UR4 ;  /* 0x0000000400087c82 */ /* 0x000fe40008000000 */
[----:B------:R-:W-:Y:S01]  /*1fa0*/  UMOV UR10, UR5 ;  /* 0x00000005000a7c82 */ /* 0x000fe20008000000 */
[----:B------:R-:W-:Y:S01]  /*1fb0*/  IMAD.U32 R6, RZ, RZ, UR8 ;  /* 0x00000008ff067e24 */ /* 0x000fe2000f8e00ff */
[----:B------:R-:W-:Y:S01]  /*1fc0*/  HGMMA.64x96x16.F32 R24, gdesc[UR8], RZ, !UPT, gsb0 ;  /* 0x01600000081879f0 */ /* 0x000fe2000c0008ff */
[----:B------:R-:W-:-:S02]  /*1fd0*/  UIADD3 UR8, UR4, 0x2, URZ ;  /* 0x0000000204087890 */ /* 0x000fc4000fffe03f */
[----:B------:R-:W-:Y:S01]  /*1fe0*/  UIADD3 UR10, UR5, 0x2, URZ ;  /* 0x00000002050a7890 */ /* 0x000fe2000fffe03f */
[----:B------:R-:W-:Y:S01]  /*1ff0*/  UMOV UR9, 0x40000040 ;  /* 0x4000004000097882 */ /* 0x000fe20000000000 */
[----:B------:R-:W-:Y:S01]  /*2000*/  UMOV UR11, 0x40000040 ;  /* 0x40000040000b7882 */ /* 0x000fe20000000000 */
[----:B------:R-:W-:Y:S02]  /*2010*/  UIADD3 UR16, UR4, 0x6, URZ ;  /* 0x0000000604107890 */ /* 0x000fe4000fffe03f */
[----:B------:R-:W-:Y:S02]  /*2020*/  UIADD3 UR18, UR5, 0x6, URZ ;  /* 0x0000000605127890 */ /* 0x000fe4000fffe03f */
[----:B------:R-:W-:Y:S02]  /*2030*/  UIADD3 UR20, UR4, 0x400, URZ ;  /* 0x0000040004147890 */ /* 0x000fe4000fffe03f */
[----:B------:R-:W-:Y:S01]  /*2040*/  UIADD3 UR22, UR5, 0x300, URZ ;  /* 0x0000030005167890 */ /* 0x000fe2000fffe03f */
[----:B------:R-:W-:Y:S01]  /*2050*/  UMOV UR21, 0x40000040 ;  /* 0x4000004000157882 */ /* 0x000fe20000000000 */
[----:B------:R-:W-:Y:S01]  /*2060*/  UMOV UR23, 0x40000040 ;  /* 0x4000004000177882 */ /* 0x000fe20000000000 */
[----:B------:R-:W-:Y:S01]  /*2070*/  UIADD3 UR24, UR4, 0x402, URZ ;  /* 0x0000040204187890 */ /* 0x000fe2000fffe03f */
[----:B--2---:R-:W-:Y:S01]  /*2080*/  LOP3.LUT P3, RZ, R2, 0x7f, RZ, 0xc0, !PT ;  /* 0x0000007f02ff7812 */ /* 0x004fe2000786c0ff */
[----:B------:R-:W-:Y:S01]  /*2090*/  UIADD3 UR26, UR5, 0x302, URZ ;  /* 0x00000302051a7890 */ /* 0x000fe2000fffe03f */
[----:B------:R-:W-:Y:S01]  /*20a0*/  IMAD.MOV.U32 R2, RZ, RZ, R0 ;  /* 0x000000ffff027224 */ /* 0x000fe200078e0000 */
        /* <DEDUP_REMOVED lines=40> */
[----:B------:R-:W0:Y:S01]  /*2330*/  SHFL.IDX PT, R9, R2, RZ, 0x1c1f ;  /* 0x001c1fff02097589 */ /* 0x000e2200000e0000 */
[----:B------:R-:W-:Y:S01]  /*2340*/  @!P3 PRMT R0, RZ, 0x654, R0 ;  /* 0x00000654ff00b816 */ /* 0x000fe20000000000 */
[----:B------:R-:W-:-:S03]  /*2350*/  IMAD R5, R75, R4, 0x61 ;  /* 0x000000614b057424 */ /* 0x000fc600078e0204 */
[----:B------:R-:W-:Y:S01]  /*2360*/  PLOP3.LUT P1, PT, PT, PT, UP1, 0x40, 0x0 ;  /* 0x000000000000781c */ /* 0x000fe20003f2e818 */
[----:B------:R-:W-:Y:S02]  /*2370*/  IMAD R4, R18, -0x2, R5 ;  /* 0xfffffffe12047824 */ /* 0x000fe400078e0205 */
[----:B------:R-:W-:Y:S02]  /*2380*/  VIADD R5, R5, 0xffffffff ;  /* 0xffffffff05057836 */ /* 0x000fe40000000000 */
[----:B------:R-:W-:Y:S01]  /*2390*/  VIADD R13, R4, 0xffffffff ;  /* 0xffffffff040d7836 */ /* 0x000fe20000000000 */
        /* <DEDUP_REMOVED lines=35> */
[----:B-1----:R-:W-:-:S04]  /*25d0*/  IMAD R0, R75, -0x60, R16 ;  /* 0xffffffa04b007824 */ /* 0x002fc800078e0210 */
[----:B------:R-:W-:Y:S01]  /*25e0*/  VIADD R3, R0, 0x60 ;  /* 0x0000006000037836 */ /* 0x000fe20000000000 */
[----:B------:R-:W-:-:S03]  /*25f0*/  IADD3 R0, -R17, R4, R16 ;  /* 0x0000000411007210 */ /* 0x000fc60007ffe110 */
[----:B------:R-:W-:Y:S02]  /*2600*/  IMAD R8, R18, -0x2, R3 ;  /* 0xfffffffe12087824 */ /* 0x000fe400078e0203 */
[C---:B------:R-:W-:Y:S02]  /*2610*/  VIADD R11, R0.reuse, UR4 ;  /* 0x00000004000b7c36 */ /* 0x040fe40008000000 */
[----:B------:R-:W-:-:S03]  /*2620*/  VIADD R10, R0, UR7 ;  /* 0x00000007000a7c36 */ /* 0x000fc60008000000 */
[----:B0-----:R-:W-:Y:S01]  /*2630*/  VIADDMNMX R0, R9, R11, R8, PT ;  /* 0x0000000b09007246 */ /* 0x001fe20003800108 */
[----:B------:R-:W-:Y:S01]  /*2640*/  IMAD.IADD R3, R10, 0x1, R9 ;  /* 0x000000010a037824 */ /* 0x000fe200078e0209 */
[----:B------:R-:W-:Y:S06]  /*2650*/  @P1 BRA `(.L_x_1381) ;  /* 0x0000000000541947 */ /* 0x000fec0003800000 */
[----:B------:R-:W-:Y:S01]  /*2660*/  IADD3 R4, -R17, R16, R9 ;  /* 0x0000001011047210 */ /* 0x000fe20007ffe109 */
        /* <DEDUP_REMOVED lines=11> */
.L_x_1383:
[----:B------:R-:W-:-:S06]  /*2720*/  UISETP.NE.AND UP2, UPT, UR5, 0x1, UPT ;  /* 0x000000010500788c */ /* 0x000fcc000bf45270 */
[----:B------:R-:W-:-:S05]  /*2730*/  PLOP3.LUT P1, PT, PT, PT, UP2, 0x80, 0x0 ;  /* 0x000000000000781c */ /* 0x000fca0003f2f028 */
[----:B------:R-:W-:-:S08]  /*2740*/  @UP2 ULDC.64 UR10, c[0x0][0x9e8] ;  /* 0x00027a00000a2ab9 */ /* 0x000fd00000000a00 */
[----:B------:R-:W-:-:S05]  /*2750*/  @P1 IMAD.HI.U32 R9, R4, UR10, RZ ;  /* 0x0000000a04091c27 */ /* 0x000fca000f8e00ff */
[----:B------:R-:W-:-:S07]  /*2760*/  @P1 SHF.R.U32.HI R4, RZ, UR11, R9 ;  /* 0x0000000bff041c19 */ /* 0x000fce0008011609 */
.L_x_1384:
[----:B------:R-:W-:Y:S05]  /*2770*/  BSYNC B0 ;  /* 0x0000000000007941 */ /* 0x000fea0003800000 */
.L_x_1382:
[----:B------:R-:W-:-:S05]  /*2780*/  IMAD R4, R4, UR5, R13 ;  /* 0x0000000504047c24 */ /* 0x000fca000f8e020d */
[----:B------:R-:W-:Y:S02]  /*2790*/  VIMNMX R3, R3, R4, !PT ;  /* 0x0000000403037248 */ /* 0x000fe40007fe0100 */
[----:B------:R-:W-:-:S07]  /*27a0*/  VIADDMNMX R0, R4, UR5, R0, PT ;  /* 0x0000000504007c46 */ /* 0x000fce000b800100 */
.L_x_1381:
[C---:B------:R-:W-:Y:S02]  /*27b0*/  ISETP.GE.AND P1, PT, R5.reuse, 0x2, PT ;  /* 0x000000020500780c */ /* 0x040fe40003f26270 */
[----:B------:R-:W-:Y:S02]  /*27c0*/  ISETP.GE.AND P5, PT, R5, 0xa, PT ;  /* 0x0000000a0500780c */ /* 0x000fe40003fa6270 */
        /* <DEDUP_REMOVED lines=28> */
[C---:B------:R-:W-:Y:S02]  /*2990*/  ISETP.LT.OR P3, PT, R0.reuse, 0x1a, P3 ;  /* 0x0000001a0000780c */ /* 0x040fe40001f61670 */
        /* <DEDUP_REMOVED lines=81> */
[----:B------:R-:W-:Y:S02]  /*2eb0*/  ISETP.GT.AND P5, PT, R3, 0x59, !P5 ;  /* 0x000000590300780c */ /* 0x000fe40006fa4270 */
[----:B------:R-:W0:Y:S02]  /*2ec0*/  SHFL.IDX PT, R3, R2, 0x1, 0x1c1f ;  /* 0x003c1f0002037f89 */ /* 0x000e2400000e0000 */
[----:B------:R-:W-:-:S04]  /*2ed0*/  ISETP.LT.OR P5, PT, R0, 0x5a, P5 ;  /* 0x0000005a0000780c */ /* 0x000fc80002fa1670 */
[----:B------:R-:W-:Y:S02]  /*2ee0*/  FSEL R68, R69, -INF , !P5 ;  /* 0xff80000045447808 */ /* 0x000fe40006800000 */
[----:B------:R-:W-:Y:S02]  /*2ef0*/  PLOP3.LUT P5, PT, PT, PT, UP1, 0x40, 0x0 ;  /* 0x000000000000781c */ /* 0x000fe40003fae818 */
[----:B0-----:R-:W-:Y:S01]  /*2f00*/  VIADDMNMX R4, R3, R11, R8, PT ;  /* 0x0000000b03047246 */ /* 0x001fe20003800108 */
[----:B------:R-:W-:-:S10]  /*2f10*/  IMAD.IADD R8, R10, 0x1, R3 ;  /* 0x000000010a087824 */ /* 0x000fd400078e0203 */
[----:B------:R-:W-:Y:S05]  /*2f20*/  @P5 BRA `(.L_x_1385) ;  /* 0x00000000005c5947 */ /* 0x000fea0003800000 */
        /* <DEDUP_REMOVED lines=13> */
.L_x_1387:
[----:B------:R-:W-:-:S06]  /*3000*/  UISETP.NE.AND UP2, UPT, UR5, 0x1, UPT ;  /* 0x000000010500788c */ /* 0x000fcc000bf45270 */
[----:B------:R-:W-:-:S05]  /*3010*/  PLOP3.LUT P5, PT, PT, PT, UP2, 0x80, 0x0 ;  /* 0x000000000000781c */ /* 0x000fca0003faf028 */
[----:B------:R-:W-:-:S08]  /*3020*/  @UP2 ULDC.64 UR10, c[0x0][0x9e8] ;  /* 0x00027a00000a2ab9 */ /* 0x000fd00000000a00 */
[----:B------:R-:W-:Y:S01]  /*3030*/  @P5 IMAD.HI.U32 R2, R0, UR10, RZ ;  /* 0x0000000a00025c27 */ /* 0x000fe2000f8e00ff */
[----:B------:R-:W-:-:S13]  /*3040*/  PLOP3.LUT P5, PT, PT, PT, UP2, 0x80, 0x0 ;  /* 0x000000000000781c */ /* 0x000fda0003faf028 */
[----:B------:R-:W-:-:S07]  /*3050*/  @P5 SHF.R.U32.HI R0, RZ, UR11, R2 ;  /* 0x0000000bff005c19 */ /* 0x000fce0008011602 */
.L_x_1388:
[----:B------:R-:W-:Y:S05]  /*3060*/  BSYNC B0 ;  /* 0x0000000000007941 */ /* 0x000fea0003800000 */
.L_x_1386:
[----:B------:R-:W-:-:S05]  /*3070*/  IMAD R3, R0, UR5, R13 ;  /* 0x0000000500037c24 */ /* 0x000fca000f8e020d */
[----:B------:R-:W-:Y:S02]  /*3080*/  VIMNMX R8, R8, R3, !PT ;  /* 0x0000000308087248 */ /* 0x000fe40007fe0100 */
[----:B------:R-:W-:-:S07]  /*3090*/  VIADDMNMX R4, R3, UR5, R4, PT ;  /* 0x0000000503047c46 */ /* 0x000fce000b800104 */
.L_x_1385:
        /* <DEDUP_REMOVED lines=137> */
[----:B------:R0:W1:Y:S01]  /*3930*/  MUFU.EX2 R61, R12 ;  /* 0x0000000c003d7308 */ /* 0x0000620000000800 */
[----:B------:R-:W-:Y:S01]  /*3940*/  ISETP.LT.OR P1, PT, R4, 0x4a, P1 ;  /* 0x0000004a0400780c */ /* 0x000fe20000f21670 */
[--C-:B------:R-:W-:Y:S01]  /*3950*/  FFMA.FTZ R26, R36, R0, -R57.reuse ;  /* 0x00000000241a7223 */ /* 0x100fe20000010839 */
[----:B------:R-:W-:Y:S01]  /*3960*/  FMNMX.FTZ R2, R59, R2, !PT ;  /* 0x000000023b027209 */ /* 0x000fe20007810000 */
[-CC-:B------:R-:W-:Y:S01]  /*3970*/  FFMA.FTZ R36, R90, R0.reuse, -R57.reuse ;  /* 0x000000005a247223 */ /* 0x180fe20000010839 */
[----:B------:R-:W-:Y:S01]  /*3980*/  ISETP.GT.AND P3, PT, R8, 0x51, !P3 ;  /* 0x000000510800780c */ /* 0x000fe20005f64270 */
[-CC-:B------:R-:W-:Y:S01]  /*3990*/  FFMA.FTZ R28, R48, R0.reuse, -R57.reuse ;  /* 0x00000000301c7223 */ /* 0x180fe20000010839 */
[----:B------:R-:W-:Y:S01]  /*39a0*/  ISETP.LT.OR P2, PT, R4, 0x51, P2 ;  /* 0x000000510400780c */ /* 0x000fe20001741670 */
[----:B------:R-:W-:Y:S01]  /*39b0*/  MUFU.EX2 R14, R14 ;  /* 0x0000000e000e7308 */ /* 0x000fe20000000800 */
[----:B------:R-:W-:Y:S01]  /*39c0*/  FSEL R63, R63, -INF , !P1 ;  /* 0xff8000003f3f7808 */ /* 0x000fe20004800000 */
[--C-:B0-----:R-:W-:Y:S01]  /*39d0*/  FFMA.FTZ R12, R72, R0, -R57.reuse ;  /* 0x00000000480c7223 */ /* 0x101fe20000010839 */
[----:B------:R-:W-:Y:S01]  /*39e0*/  FMNMX.FTZ R2, R41, R2, !PT ;  /* 0x0000000229027209 */ /* 0x000fe20007810000 */
[-CC-:B------:R-:W-:Y:S01]  /*39f0*/  FFMA.FTZ R30, R52, R0.reuse, -R57.reuse ;  /* 0x00000000341e7223 */ /* 0x180fe20000010839 */
[----:B------:R-:W-:Y:S01]  /*3a00*/  ISETP.NE.AND P5, PT, R65, RZ, PT ;  /* 0x000000ff4100720c */ /* 0x000fe20003fa5270 */
[-CC-:B------:R-:W-:Y:S01]  /*3a10*/  FFMA.FTZ R32, R84, R0.reuse, -R57.reuse ;  /* 0x0000000054207223 */ /* 0x180fe20000010839 */
[----:B------:R-:W-:Y:S01]  /*3a20*/  ISETP.GT.AND P4, PT, R8, 0x58, !P4 ;  /* 0x000000580800780c */ /* 0x000fe20006784270 */
[----:B------:R0:W2:Y:S01]  /*3a30*/  MUFU.EX2 R65, R20 ;  /* 0x0000001400417308 */ /* 0x0000a20000000800 */
[----:B------:R-:W-:Y:S01]  /*3a40*/  ISETP.LT.OR P3, PT, R4, 0x52, P3 ;  /* 0x000000520400780c */ /* 0x000fe20001f61670 */
[----:B------:R-:W-:Y:S01]  /*3a50*/  FFMA.FTZ R34, R56, R0, -R57 ;  /* 0x0000000038227223 */ /* 0x000fe20000010839 */
[----:B------:R-:W-:-:S02]  /*3a60*/  FSEL R45, R66, -INF , !P2 ;  /* 0xff800000422d7808 */ /* 0x000fc40005000000 */
[----:B------:R-:W-:Y:S02]  /*3a70*/  FMNMX.FTZ R2, R63, R2, !PT ;  /* 0x000000023f027209 */ /* 0x000fe40007810000 */
[----:B------:R-:W-:Y:S01]  /*3a80*/  ISETP.GT.AND P5, PT, R8, 0x59, !P5 ;  /* 0x000000590800780c */ /* 0x000fe20006fa4270 */
[----:B------:R-:W-:Y:S01]  /*3a90*/  MUFU.EX2 R24, R24 ;  /* 0x0000001800187308 */ /* 0x000fe20000000800 */
[----:B------:R-:W-:Y:S01]  /*3aa0*/  ISETP.LT.OR P4, PT, R4, 0x59, P4 ;  /* 0x000000590400780c */ /* 0x000fe20002781670 */
[-CC-:B0-----:R-:W-:Y:S01]  /*3ab0*/  FFMA.FTZ R20, R76, R0.reuse, -R57.reuse ;  /* 0x000000004c147223 */ /* 0x181fe20000010839 */
        /* <DEDUP_REMOVED lines=10> */
[----:B-1----:R-:W-:Y:S01]  /*3b60*/  F2FP.F16.F32.PACK_AB R188, R61, R10 ;  /* 0x0000000a3dbc723e */ /* 0x002fe200000000ff */
[----:B------:R-:W-:Y:S01]  /*3b70*/  MUFU.EX2 R182, R4 ;  /* 0x0000000400b67308 */ /* 0x000fe20000000800 */
[----:B------:R-:W-:Y:S01]  /*3b80*/  FMNMX.FTZ R2, R71, R2, !PT ;  /* 0x0000000247027209 */ /* 0x000fe20007810000 */
[--C-:B0-----:R-:W-:Y:S01]  /*3b90*/  FFMA.FTZ R20, R80, R0, -R57.reuse ;  /* 0x0000000050147223 */ /* 0x101fe20000010839 */
[----:B------:R-:W-:Y:S02]  /*3ba0*/  R2UR UR14, R74 ;  /* 0x000000004a0e72ca */ /* 0x000fe400000e0000 */
[----:B--2---:R-:W-:Y:S01]  /*3bb0*/  F2FP.F16.F32.PACK_AB R190, R65, R14 ;  /* 0x0000000e41be723e */ /* 0x004fe200000000ff */
        /* <DEDUP_REMOVED lines=162> */
.L_x_1390:
[----:B------:R-:W-:-:S11]  /*45e0*/  UISETP.NE.AND UP2, UPT, UR5, 0x1, UPT ;  /* 0x000000010500788c */ /* 0x000fd6000bf45270 */
[----:B------:R-:W-:Y:S02]  /*45f0*/  @UP2 ULDC.64 UR10, c[0x0][0x9e8] ;  /* 0x00027a00000a2ab9 */ /* 0x000fe40000000a00 */
[----:B------:R-:W-:-:S04]  /*4600*/  UIMAD.WIDE.U32 UR14, UR7, UR10, URZ ;  /* 0x0000000a070e72a5 */ /* 0x000fc8000f8e003f */
[----:B------:R-:W-:-:S12]  /*4610*/  @UP2 USHF.R.U32.HI UR7, URZ, UR11, UR15 ;  /* 0x0000000b3f072299 */ /* 0x000fd8000801160f */
.L_x_1391:
[----:B------:R-:W-:-:S04]  /*4620*/  UIMAD UR5, UR7, UR5, UR5 ;  /* 0x00000005070572a4 */ /* 0x000fc8000f8e0205 */
[----:B------:R-:W-:-:S04]  /*4630*/  UISETP.LT.AND UP2, UPT, UR4, UR5, UPT ;  /* 0x000000050400728c */ /* 0x000fc8000bf41270 */
[----:B------:R-:W-:-:S12]  /*4640*/  USEL UR4, UR4, UR5, UP2 ;  /* 0x0000000504047287 */ /* 0x000fd80009000000 */
.L_x_1389:
        /* <DEDUP_REMOVED lines=60> */
.L_x_1409:
[----:B------:R-:W-:-:S04]  /*4a10*/  UIADD3 UR4, UR36, 0x1, URZ ;  /* 0x0000000124047890 */ /* 0x000fc8000fffe03f */
[----:B------:R-:W-:-:S04]  /*4a20*/  UISETP.NE.AND UP2, UPT, UR4, 0x2, UPT ;  /* 0x000000020400788c */ /* 0x000fc8000bf45270 */
[----:B------:R-:W-:Y:S02]  /*4a30*/  USEL UR7, URZ, 0x1, UP2 ;  /* 0x000000013f077887 */ /* 0x000fe40009000000 */
[----:B------:R-:W-:Y:S02]  /*4a40*/  USEL UR4, UR4, URZ, UP2 ;  /* 0x0000003f04047287 */ /* 0x000fe40009000000 */
[----:B------:R-:W-:Y:S01]  /*4a50*/  ULOP3.LUT UR7, UR38, UR7, URZ, 0x3c, !UPT ;  /* 0x0000000726077292 */ /* 0x000fe2000f8e3c3f */
[----:B------:R-:W-:Y:S11]  /*4a60*/  @!P0 BRA `(.L_x_1393) ;  /* 0x0000000000048947 */ /* 0x000ff60003800000 */
[----:B------:R-:W-:Y:S01]  /*4a70*/  BPT.TRAP 0x1 ;  /* 0x000000040000795c */ /* 0x000fe20000300000 */
.L_x_1393:
[----:B------:R-:W-:Y:S01]  /*4a80*/  ULEA UR6, UR4, UR37, 0x3 ;  /* 0x0000002504067291 */ /* 0x000fe2000f8e183f */
[----:B------:R-:W-:-:S05]  /*4a90*/  IMAD.U32 R0, RZ, RZ, UR7 ;  /* 0x00000007ff007e24 */ /* 0x000fca000f8e00ff */
[----:B------:R-:W-:-:S04]  /*4aa0*/  SHF.L.U32 R0, R0, 0x1f, RZ ;  /* 0x0000001f00007819 */ /* 0x000fc800000006ff */
[----:B------:R0:W1:Y:S01]  /*4ab0*/  SYNCS.PHASECHK.TRANS64.TRYWAIT P1, [UR6+0x30830], R0 ;  /* 0x03083000ff0075a7 */ /* 0x0000620008020146 */
[----:B------:R-:W-:Y:S05]  /*4ac0*/  @!P0 BRA `(.L_x_1394) ;  /* 0x0000000000048947 */ /* 0x000fea0003800000 */
[----:B------:R-:W-:Y:S01]  /*4ad0*/  BPT.TRAP 0x1 ;  /* 0x000000040000795c */ /* 0x000fe20000300000 */
.L_x_1394:
[----:B-1----:R-:W-:Y:S05]  /*4ae0*/  @P1 BRA `(.L_x_1395) ;  /* 0x0000000000081947 */ /* 0x002fea0003800000 */
[----:B------:R-:W1:Y:S02]  /*4af0*/  SYNCS.PHASECHK.TRANS64.TRYWAIT P1, [UR6+0x30830], R0 ;  /* 0x03083000ff0075a7 */ /* 0x000e640008020146 */
[----:B-1----:R-:W-:Y:S05]  /*4b00*/  @!P1 BRA `(.L_x_1396) ;  /* 0x0000012400d89947 */ /* 0x002fea0003800000 */
.L_x_1395:
        /* <DEDUP_REMOVED lines=163> */
.L_x_1397:
[----:B------:R-:W-:Y:S01]  /*5540*/  ULEA UR5, UR36, UR37, 0x3 ;  /* 0x0000002524057291 */ /* 0x000fe2000f8e183f */
[----:B01----:R-:W-:-:S05]  /*5550*/  IMAD.U32 R0, RZ, RZ, UR38 ;  /* 0x00000026ff007e24 */ /* 0x003fca000f8e00ff */
[----:B------:R-:W-:-:S04]  /*5560*/  SHF.L.U32 R0, R0, 0x1f, RZ ;  /* 0x0000001f00007819 */ /* 0x000fc800000006ff */
[----:B------:R0:W1:Y:S01]  /*5570*/  SYNCS.PHASECHK.TRANS64.TRYWAIT P1, [UR5+0x30850], R0 ;  /* 0x03085000ff0075a7 */ /* 0x0000620008020145 */
[----:B------:R-:W-:Y:S05]  /*5580*/  @!P0 BRA `(.L_x_1398) ;  /* 0x0000000000048947 */ /* 0x000fea0003800000 */
[----:B------:R-:W-:Y:S01]  /*5590*/  BPT.TRAP 0x1 ;  /* 0x000000040000795c */ /* 0x000fe20000300000 */
.L_x_1398:
[----:B-1----:R-:W-:Y:S05]  /*55a0*/  @P1 BRA `(.L_x_1399) ;  /* 0x0000000000081947 */ /* 0x002fea0003800000 */
[----:B------:R-:W1:Y:S02]  /*55b0*/  SYNCS.PHASECHK.TRANS64.TRYWAIT P1, [UR5+0x30850], R0 ;  /* 0x03085000ff0075a7 */ /* 0x000e640008020145 */
[----:B-1----:R-:W-:Y:S05]  /*55c0*/  @!P1 BRA `(.L_x_1400) ;  /* 0x0000011c00409947 */ /* 0x002fea0003800000 */
.L_x_1399:
        /* <DEDUP_REMOVED lines=13> */
[----:B------:R-:W-:Y:S01]  /*56a0*/  VIADD R3, R14, 0x1 ;  /* 0x000000010e037836 */ /* 0x000fe20000000000 */
[----:B------:R-:W-:Y:S01]  /*56b0*/  UMOV UR6, UR15 ;  /* 0x0000000f00067c82 */ /* 0x000fe20008000000 */
[----:B------:R-:W-:Y:S01]  /*56c0*/  ULDC UR15, c[0x0][0x9e0] ;  /* 0x00027800000f7ab9 */ /* 0x000fe20000000800 */
[----:B------:R-:W-:Y:S01]  /*56d0*/  UIMAD UR14, UR36, 0x900, UR10 ;  /* 0x00000900240e78a4 */ /* 0x000fe2000f8e020a */
[----:B------:R-:W-:-:S05]  /*56e0*/  IMAD R3, R18, -0x2, R3 ;  /* 0xfffffffe12037824 */ /* 0x000fca00078e0203 */
[----:B------:R-:W-:Y:S01]  /*56f0*/  IADD3 R12, -R17, R3, R16 ;  /* 0x00000003110c7210 */ /* 0x000fe20007ffe110 */
[----:B------:R-:W-:Y:S02]  /*5700*/  UMOV UR10, UR14 ;  /* 0x0000000e000a7c82 */ /* 0x000fe40008000000 */
[----:B------:R-:W-:Y:S01]  /*5710*/  HGMMA.64x192x16.F32 R24, R188, gdesc[UR8].tnspB, R24, gsb0 ;  /* 0x42e00008bc187df0 */ /* 0x000fe20008000818 */
[----:B------:R-:W-:Y:S01]  /*5720*/  UIADD3 UR10, UR14, 0x80, URZ ;  /* 0x000000800e0a7890 */ /* 0x000fe2000fffe03f */
[----:B------:R-:W-:Y:S01]  /*5730*/  UMOV UR11, 0x40000040 ;  /* 0x40000040000b7882 */ /* 0x000fe20000000000 */
[----:B--2---:R-:W-:-:S13]  /*5740*/  LOP3.LUT P3, RZ, R208, 0x7f, RZ, 0xc0, !PT ;  /* 0x0000007fd0ff7812 */ /* 0x004fda000786c0ff */
        /* <DEDUP_REMOVED lines=26> */
[----:B------:R-:W-:Y:S01]  /*58f0*/  @P1 IMAD.HI.U32 R2, R11, UR10, RZ ;  /* 0x0000000a0b021c27 */ /* 0x000fe2000f8e00ff */
[----:B------:R-:W-:Y:S01]  /*5900*/  @UP0 ULDC UR10, c[0x0][0x450] ;  /* 0x00011400000a0ab9 */ /* 0x000fe20000000800 */
[----:B------:R-:W-:-:S03]  /*5910*/  PLOP3.LUT P1, PT, PT, PT, UP1, 0x40, 0x0 ;  /* 0x000000000000781c */ /* 0x000fc60003f2e818 */
[----:B------:R-:W-:Y:S01]  /*5920*/  @P2 SHF.R.U32.HI R11, RZ, UR10, R2 ;  /* 0x0000000aff0b2c19 */ /* 0x000fe20008011602 */
[----:B------:R-:W-:Y:S01]  /*5930*/  ULOP3.LUT UR10, URZ, UR6, URZ, 0x33, !UPT ;  /* 0x000000063f0a7292 */ /* 0x000fe2000f8e333f */
[----:B------:R-:W-:-:S03]  /*5940*/  VIADD R2, R12, UR15 ;  /* 0x0000000f0c027c36 */ /* 0x000fc60008000000 */
[----:B------:R-:W0:Y:S02]  /*5950*/  SHFL.IDX PT, R13, R11, RZ, 0x1c1f ;  /* 0x001c1fff0b0d7589 */ /* 0x000e2400000e0000 */
[----:B------:R-:W-:Y:S02]  /*5960*/  VIADD R12, R12, UR10 ;  /* 0x0000000a0c0c7c36 */ /* 0x000fe40008000000 */
[--C-:B0-----:R-:W-:Y:S01]  /*5970*/  IMAD.IADD R20, R2, 0x1, R13.reuse ;  /* 0x0000000102147824 */ /* 0x101fe200078e020d */
[----:B------:R-:W-:Y:S02]  /*5980*/  WARPGROUP.DEPBAR.LE gsb0, 0x0 ;  /* 0x00008000000079c5 */ /* 0x000fe40000010000 */
[----:B------:R0:W-:Y:S01]  /*5990*/  @!P3 SYNCS.ARRIVE.TRANS64.RED.A1T0 RZ, [R0+URZ], RZ ;  /* 0x000000ff00ffb9a7 */ /* 0x0001e2000810043f */
[----:B------:R-:W-:Y:S02]  /*59a0*/  IMAD.IADD R168, R12, 0x1, R13 ;  /* 0x000000010ca87824 */ /* 0x000fe400078e020d */
[----:B0-----:R-:W-:Y:S01]  /*59b0*/  VIADD R0, R3, 0xffffffff ;  /* 0xffffffff03007836 */ /* 0x001fe20000000000 */
[----:B------:R-:W-:Y:S06]  /*59c0*/  @P1 BRA `(.L_x_1401) ;  /* 0x0000000000541947 */ /* 0x000fec0003800000 */
[----:B------:R-:W-:Y:S01]  /*59d0*/  IADD3 R3, -R17, R16, R13 ;  /* 0x0000001011037210 */ /* 0x000fe20007ffe10d */
        /* <DEDUP_REMOVED lines=11> */
.L_x_1403:
[----:B------:R-:W-:-:S05]  /*5a90*/  IMAD.U32 R13, RZ, RZ, UR59 ;  /* 0x0000003bff0d7e24 */ /* 0x000fca000f8e00ff */
[----:B------:R-:W-:-:S13]  /*5aa0*/  ISETP.NE.AND P1, PT, R13, 0x1, PT ;  /* 0x000000010d00780c */ /* 0x000fda0003f25270 */
[----:B------:R-:W0:Y:S02]  /*5ab0*/  @P1 LDC.64 R170, c[0x0][0x9e8] ;  /* 0x00027a00ffaa1b82 */ /* 0x000e240000000a00 */
[----:B0-----:R-:W-:-:S05]  /*5ac0*/  @P1 IMAD.HI.U32 R170, R3, R170, RZ ;  /* 0x000000aa03aa1227 */ /* 0x001fca00078e00ff */
[----:B------:R-:W-:-:S07]  /*5ad0*/  @P1 SHF.R.U32.HI R3, RZ, R171, R170 ;  /* 0x000000abff031219 */ /* 0x000fce00000116aa */
.L_x_1404:
[----:B------:R-:W-:Y:S05]  /*5ae0*/  BSYNC B0 ;  /* 0x0000000000007941 */ /* 0x000fea0003800000 */
.L_x_1402:
[----:B------:R-:W-:-:S05]  /*5af0*/  IMAD R3, R3, R13, R0 ;  /* 0x0000000d03037224 */ /* 0x000fca00078e0200 */
[----:B------:R-:W-:Y:S02]  /*5b00*/  VIADDMNMX R20, R3, R13, R20, PT ;  /* 0x0000000d03147246 */ /* 0x000fe40003800114 */
[----:B------:R-:W-:-:S07]  /*5b10*/  VIMNMX R168, R168, R3, !PT ;  /* 0x00000003a8a87248 */ /* 0x000fce0007fe0100 */
.L_x_1401:
[C---:B------:R-:W-:Y:S01]  /*5b20*/  ISETP.GE.AND P1, PT, R14.reuse, 0x2, PT ;  /* 0x000000020e00780c */ /* 0x040fe20003f26270 */
[----:B------:R-:W0:Y:S01]  /*5b30*/  SHFL.IDX PT, R11, R11, 0x1, 0x1c1f ;  /* 0x003c1f000b0b7f89 */ /* 0x000e2200000e0000 */
        /* <DEDUP_REMOVED lines=130> */
.L_x_1407:
[----:B------:R-:W-:-:S05]  /*6360*/  IMAD.U32 R20, RZ, RZ, UR59 ;  /* 0x0000003bff147e24 */ /* 0x000fca000f8e00ff */
[----:B------:R-:W-:-:S13]  /*6370*/  ISETP.NE.AND P6, PT, R20, 0x1, PT ;  /* 0x000000011400780c */ /* 0x000fda0003fc5270 */
[----:B------:R-:W0:Y:S02]  /*6380*/  @P6 LDC.64 R132, c[0x0][0x9e8] ;  /* 0x00027a00ff846b82 */ /* 0x000e240000000a00 */
[----:B0-----:R-:W-:-:S05]  /*6390*/  @P6 IMAD.HI.U32 R132, R11, R132, RZ ;  /* 0x000000840b846227 */ /* 0x001fca00078e00ff */
[----:B------:R-:W-:-:S07]  /*63a0*/  @P6 SHF.R.U32.HI R11, RZ, R133, R132 ;  /* 0x00000085ff0b6219 */ /* 0x000fce0000011684 */
.L_x_1408:
[----:B------:R-:W-:Y:S05]  /*63b0*/  BSYNC B0 ;  /* 0x0000000000007941 */ /* 0x000fea0003800000 */
.L_x_1406:
[----:B------:R-:W-:-:S05]  /*63c0*/  IMAD R11, R11, R20, R0 ;  /* 0x000000140b0b7224 */ /* 0x000fca00078e0200 */
[----:B------:R-:W-:Y:S02]  /*63d0*/  VIADDMNMX R2, R11, R20, R2, PT ;  /* 0x000000140b027246 */ /* 0x000fe40003800102 */
[----:B------:R-:W-:-:S07]  /*63e0*/  VIMNMX R12, R12, R11, !PT ;  /* 0x0000000b0c0c7248 */ /* 0x000fce0007fe0100 */
.L_x_1405:
[C---:B------:R-:W-:Y:S01]  /*63f0*/  ISETP.GT.AND P1, PT, R12.reuse, 0x1, !P1 ;  /* 0x000000010c00780c */ /* 0x040fe20004f24270 */
[----:B------:R-:W-:Y:S01]  /*6400*/  IMAD.U32 R132, RZ, RZ, UR5 ;  /* 0x00000005ff847e24 */ /* 0x000fe2000f8e00ff */
[----:B------:R-:W-:Y:S01]  /*6410*/  ISETP.GT.AND P2, PT, R12, 0x8, !P2 ;  /* 0x000000080c00780c */ /* 0x000fe20005744270 */
[----:B------:R-:W-:Y:S01]  /*6420*/  UMOV UR38, UR7 ;  /* 0x0000000700267c82 */ /* 0x000fe20008000000 */
[C---:B------:R-:W-:Y:S01]  /*6430*/  ISETP.LT.OR P1, PT, R2.reuse, 0x2, P1 ;  /* 0x000000020200780c */ /* 0x040fe20000f21670 */
[----:B------:R-:W-:Y:S01]  /*6440*/  UMOV UR36, UR4 ;  /* 0x0000000400247c82 */ /* 0x000fe20008000000 */
        /* <DEDUP_REMOVED lines=109> */
[----:B------:R-:W-:Y:S01]  /*6b20*/  ISETP.NE.AND P6, PT, R14, RZ, PT ;  /* 0x000000ff0e00720c */ /* 0x000fe20003fc5270 */
[----:B0-----:R-:W-:Y:S01]  /*6b30*/  FMUL.FTZ R14, R11, R0 ;  /* 0x000000000b0e7220 */ /* 0x001fe20000410000 */
        /* <DEDUP_REMOVED lines=229> */
.L_x_1392:
        /* <DEDUP_REMOVED lines=26> */
.L_x_1411:
[----:B------:R-:W-:-:S11]  /*7b30*/  UISETP.NE.AND UP2, UPT, UR7, 0x1, UPT ;  /* 0x000000010700788c */ /* 0x000fd6000bf45270 */
[----:B------:R-:W-:Y:S02]  /*7b40*/  @UP2 ULDC.64 UR4, c[0x0][0x9e8] ;  /* 0x00027a0000042ab9 */ /* 0x000fe40000000a00 */
[----:B------:R-:W-:-:S04]  /*7b50*/  UIMAD.WIDE.U32 UR10, UR6, UR4, URZ ;  /* 0x00000004060a72a5 */ /* 0x000fc8000f8e003f */
[----:B------:R-:W-:-:S12]  /*7b60*/  @UP2 USHF.R.U32.HI UR6, URZ, UR5, UR11 ;  /* 0x000000053f062299 */ /* 0x000fd8000801160b */
.L_x_1412:
[----:B------:R-:W-:-:S04]  /*7b70*/  UIMAD UR6, UR6, UR7, URZ ;  /* 0x00000007060672a4 */ /* 0x000fc8000f8e023f */
[----:B------:R-:W-:-:S04]  /*7b80*/  UISETP.LT.AND UP2, UPT, UR14, UR6, UPT ;  /* 0x000000060e00728c */ /* 0x000fc8000bf41270 */
[----:B------:R-:W-:-:S12]  /*7b90*/  USEL UR14, UR14, UR6, !UP2 ;  /* 0x000000060e0e7287 */ /* 0x000fd8000d000000 */
.L_x_1410:
        /* <DEDUP_REMOVED lines=12> */
.L_x_1422:
        /* <DEDUP_REMOVED lines=8> */
.L_x_1414:
[----:B------:R-:W-:Y:S01]  /*7ce0*/  ULEA UR5, UR36, UR37, 0x3 ;  /* 0x0000002524057291 */ /* 0x000fe2000f8e183f */
[----:B------:R-:W-:-:S05]  /*7cf0*/  IMAD.U32 R0, RZ, RZ, UR38 ;  /* 0x00000026ff007e24 */ /* 0x000fca000f8e00ff */
[----:B------:R-:W-:-:S04]  /*7d00*/  SHF.L.U32 R0, R0, 0x1f, RZ ;  /* 0x0000001f00007819 */ /* 0x000fc800000006ff */
[----:B------:R0:W1:Y:S01]  /*7d10*/  SYNCS.PHASECHK.TRANS64.TRYWAIT P1, [UR5+0x30830], R0 ;  /* 0x03083000ff0075a7 */ /* 0x0000620008020145 */
[----:B------:R-:W-:Y:S05]  /*7d20*/  @!P0 BRA `(.L_x_1415) ;  /* 0x0000000000048947 */ /* 0x000fea0003800000 */
[----:B------:R-:W-:Y:S01]  /*7d30*/  BPT.TRAP 0x1 ;  /* 0x000000040000795c */ /* 0x000fe20000300000 */
.L_x_1415:
[----:B-1----:R-:W-:Y:S05]  /*7d40*/  @P1 BRA `(.L_x_1416) ;  /* 0x0000000000081947 */ /* 0x002fea0003800000 */
[----:B------:R-:W1:Y:S02]  /*7d50*/  SYNCS.PHASECHK.TRANS64.TRYWAIT P1, [UR5+0x30830], R0 ;  /* 0x03083000ff0075a7 */ /* 0x000e640008020145 */
[----:B-1----:R-:W-:Y:S05]  /*7d60*/  @!P1 BRA `(.L_x_1417) ;  /* 0x000000f400709947 */ /* 0x002fea0003800000 */
.L_x_1416:
        /* <DEDUP_REMOVED lines=163> */
.L_x_1418:
[----:B------:R-:W-:Y:S01]  /*87a0*/  ULEA UR5, UR4, UR37, 0x3 ;  /* 0x0000002504057291 */ /* 0x000fe2000f8e183f */
[----:B01----:R-:W-:-:S05]  /*87b0*/  IMAD.U32 R0, RZ, RZ, UR6 ;  /* 0x00000006ff007e24 */ /* 0x003fca000f8e00ff */
[----:B------:R-:W-:-:S04]  /*87c0*/  SHF.L.U32 R0, R0, 0x1f, RZ ;  /* 0x0000001f00007819 */ /* 0x000fc800000006ff */
[----:B------:R0:W1:Y:S01]  /*87d0*/  SYNCS.PHASECHK.TRANS64.TRYWAIT P1, [UR5+0x30850], R0 ;  /* 0x03085000ff0075a7 */ /* 0x0000620008020145 */
[----:B------:R-:W-:Y:S05]  /*87e0*/  @!P0 BRA `(.L_x_1419) ;  /* 0x0000000000048947 */ /* 0x000fea0003800000 */
[----:B------:R-:W-:Y:S01]  /*87f0*/  BPT.TRAP 0x1 ;  /* 0x000000040000795c */ /* 0x000fe20000300000 */
.L_x_1419:
[----:B-1----:R-:W-:Y:S05]  /*8800*/  @P1 BRA `(.L_x_1420) ;  /* 0x0000000000081947 */ /* 0x002fea0003800000 */
[----:B------:R-:W1:Y:S02]  /*8810*/  SYNCS.PHASECHK.TRANS64.TRYWAIT P1, [UR5+0x30850], R0 ;  /* 0x03085000ff0075a7 */ /* 0x000e640008020145 */
[----:B-1----:R-:W-:Y:S05]  /*8820*/  @!P1 BRA `(.L_x_1421) ;  /* 0x000000e800d89947 */ /* 0x002fea0003800000 */
.L_x_1420:
        /* <DEDUP_REMOVED lines=135> */
[----:B------:R-:W-:Y:S02]  /*90a0*/  FFMA.FTZ R166, R166, R0, -R153 ;  /* 0x00000000a6a67223 */ /* 0x000fe40000010899 */
        /* <DEDUP_REMOVED lines=8> */
[----:B------:R-:W2:Y:S01]  /*9130*/  MUFU.EX2 R159, R159 ;  /* 0x0000009f009f7308 */ /* 0x000ea20000000800 */
        /* <DEDUP_REMOVED lines=44> */
[----:B------:R-:W-:Y:S01]  /*9400*/  UMOV UR11, 0x40000040 ;  /* 0x40000040000b7882 */ /* 0x000fe20000000000 */
[----:B------:R-:W-:-:S06]  /*9410*/  UMOV UR4, UR36 ;  /* 0x0000002400047c82 */ /* 0x000fcc0008000000 */
[----:B------:R-:W-:Y:S08]  /*9420*/  MUFU.EX2 R177, R177 ;  /* 0x000000b100b17308 */ /* 0x000ff00000000800 */
[----:B------:R-:W-:Y:S08]  /*9430*/  MUFU.EX2 R178, R178 ;  /* 0x000000b200b27308 */ /* 0x000ff00000000800 */
[----:B------:R-:W-:Y:S01]  /*9440*/  MUFU.EX2 R179, R179 ;  /* 0x000000b300b37308 */ /* 0x000fe20000000800 */
[----:B------:R-:W-:-:S02]  /*9450*/  WARPGROUP.DEPBAR.LE gsb0, 0x0 ;  /* 0x00008000000079c5 */ /* 0x000fc40000010000 */
[----:B------:R-:W-:Y:S01]  /*9460*/  WARPGROUP.ARRIVE ;  /* 0x00000000000079c5 */ /* 0x000fe20000000000 */
[-CC-:B------:R-:W-:Y:S01]  /*9470*/  FFMA.FTZ R172, R152, R0.reuse, -R3.reuse ;  /* 0x0000000098ac7223 */ /* 0x180fe20000010803 */
[----:B------:R-:W-:Y:S01]  /*9480*/  FFMA.FTZ R174, R156, R0, -R3 ;  /* 0x000000009cae7223 */ /* 0x000fe20000010803 */
[----:B------:R-:W-:Y:S01]  /*9490*/  FADD.FTZ R3, -R4, R11 ;  /* 0x0000000b04037221 */ /* 0x000fe20000010100 */
[----:B0-----:R-:W-:Y:S01]  /*94a0*/  F2FP.F16.F32.PACK_AB R173, R155, R154 ;  /* 0x0000009a9bad723e */ /* 0x001fe200000000ff */
[----:B------:R-:W-:Y:S01]  /*94b0*/  MUFU.EX2 R11, R165 ;  /* 0x000000a5000b7308 */ /* 0x000fe20000000800 */
[----:B------:R-:W-:Y:S01]  /*94c0*/  HGMMA.64x192x16.F32 R24, R168, gdesc[UR8].tnspB, R24, gsb0 ;  /* 0x42e00008a8187df0 */ /* 0x000fe20008000818 */
[----:B------:R-:W-:Y:S01]  /*94d0*/  FMUL.FTZ R3, R3, R0 ;  /* 0x0000000003037220 */ /* 0x000fe20000410000 */
[----:B--2---:R-:W-:-:S05]  /*94e0*/  F2FP.F16.F32.PACK_AB R175, R159, R158 ;  /* 0x0000009e9faf723e */ /* 0x004fca00000000ff */
[----:B------:R-:W0:Y:S08]  /*94f0*/  MUFU.EX2 R3, R3 ;  /* 0x0000000300037308 */ /* 0x000e300000000800 */
[----:B------:R-:W-:Y:S08]  /*9500*/  MUFU.EX2 R172, R172 ;  /* 0x000000ac00ac7308 */ /* 0x000ff00000000800 */
[----:B------:R-:W-:Y:S01]  /*9510*/  MUFU.EX2 R174, R174 ;  /* 0x000000ae00ae7308 */ /* 0x000fe20000000800 */
[----:B0-----:R-:W-:-:S04]  /*9520*/  FFMA.FTZ R8, R3, R8, R20 ;  /* 0x0000000803087223 */ /* 0x001fc80000010014 */
[----:B------:R-:W-:Y:S01]  /*9530*/  FADD.FTZ R132, R189, R8 ;  /* 0x00000008bd847221 */ /* 0x000fe20000010000 */
[--C-:B------:R-:W-:Y:S01]  /*9540*/  FFMA.FTZ R8, R151, R0, -R153.reuse ;  /* 0x0000000097087223 */ /* 0x100fe20000010899 */
[----:B------:R-:W-:Y:S01]  /*9550*/  F2FP.F16.F32.PACK_AB R189, R189, R20 ;  /* 0x00000014bdbd723e */ /* 0x000fe200000000ff */
[----:B------:R-:W-:Y:S01]  /*9560*/  FFMA.FTZ R153, R167, R0, -R153 ;  /* 0x00000000a7997223 */ /* 0x000fe20000010899 */
[----:B------:R-:W-:Y:S01]  /*9570*/  FADD.FTZ R9, R191, R132 ;  /* 0x00000084bf097221 */ /* 0x000fe20000010000 */
[C---:B------:R-:W-:Y:S02]  /*9580*/  F2FP.F16.F32.PACK_AB R191, R120.reuse, R191 ;  /* 0x000000bf78bf723e */ /* 0x040fe400000000ff */
[----:B------:R-:W0:Y:S01]  /*9590*/  MUFU.EX2 R8, R8 ;  /* 0x0000000800087308 */ /* 0x000e220000000800 */
[----:B------:R-:W-:-:S04]  /*95a0*/  FADD.FTZ R132, R120, R9 ;  /* 0x0000000978847221 */ /* 0x000fc80000010000 */
[----:B------:R-:W-:Y:S01]  /*95b0*/  FADD.FTZ R9, R185, R132 ;  /* 0x00000084b9097221 */ /* 0x000fe20000010000 */
[C---:B------:R-:W-:Y:S02]  /*95c0*/  F2FP.F16.F32.PACK_AB R185, R122.reuse, R185 ;  /* 0x000000b97ab9723e */ /* 0x040fe400000000ff */
[----:B------:R-:W1:Y:S01]  /*95d0*/  MUFU.EX2 R153, R153 ;  /* 0x0000009900997308 */ /* 0x000e620000000800 */
        /* <DEDUP_REMOVED lines=14> */
[----:B0-----:R-:W-:-:S03]  /*96c0*/  F2FP.F16.F32.PACK_AB R179, R8, R179 ;  /* 0x000000b308b3723e */ /* 0x001fc600000000ff */
[----:B------:R-:W-:-:S04]  /*96d0*/  FADD.FTZ R9, R8, R9 ;  /* 0x0000000908097221 */ /* 0x000fc80000010000 */
[----:B------:R-:W-:-:S04]  /*96e0*/  FADD.FTZ R9, R154, R9 ;  /* 0x000000099a097221 */ /* 0x000fc80000010000 */
[----:B------:R-:W-:-:S04]  /*96f0*/  FADD.FTZ R9, R155, R9 ;  /* 0x000000099b097221 */ /* 0x000fc80000010000 */
[----:B------:R-:W-:-:S04]  /*9700*/  FADD.FTZ R9, R158, R9 ;  /* 0x000000099e097221 */ /* 0x000fc80000010000 */
[----:B------:R-:W-:-:S04]  /*9710*/  FADD.FTZ R9, R159, R9 ;  /* 0x000000099f097221 */ /* 0x000fc80000010000 */
[----:B------:R-:W-:-:S04]  /*9720*/  FADD.FTZ R9, R162, R9 ;  /* 0x00000009a2097221 */ /* 0x000fc80000010000 */
[----:B------:R-:W-:Y:S01]  /*9730*/  FADD.FTZ R9, R163, R9 ;  /* 0x00000009a3097221 */ /* 0x000fe20000010000 */
[----:B------:R-:W-:Y:S02]  /*9740*/  WARPGROUP.DEPBAR.LE gsb0, 0x0 ;  /* 0x00008000000079c5 */ /* 0x000fe40000010000 */
[----:B------:R0:W-:Y:S01]  /*9750*/  @!P1 SYNCS.ARRIVE.TRANS64.RED.A1T0 RZ, [R123+URZ], RZ ;  /* 0x000000ff7bff99a7 */ /* 0x0001e2000810043f */
[----:B------:R-:W-:Y:S02]  /*9760*/  F2FP.F16.F32.PACK_AB R168, R149, R12 ;  /* 0x0000000c95a8723e */ /* 0x000fe400000000ff */
[----:B------:R-:W-:Y:S02]  /*9770*/  F2FP.F16.F32.PACK_AB R170, R11, R14 ;  /* 0x0000000e0baa723e */ /* 0x000fe400000000ff */
[----:B------:R-:W-:Y:S02]  /*9780*/  F2FP.F16.F32.PACK_AB R169, R163, R162 ;  /* 0x000000a2a3a9723e */ /* 0x000fe400000000ff */
[----:B-1----:R-:W-:Y:S01]  /*9790*/  F2FP.F16.F32.PACK_AB R171, R153, R166 ;  /* 0x000000a699ab723e */ /* 0x002fe200000000ff */
[----:B0-----:R-:W-:-:S05]  /*97a0*/  @!P1 VIADD R123, R127, 0x30860 ;  /* 0x000308607f7b9836 */ /* 0x001fca0000000000 */
[----:B------:R-:W-:-:S04]  /*97b0*/  @!P1 PRMT R123, RZ, 0x654, R123 ;  /* 0x00000654ff7b9816 */ /* 0x000fc8000000007b */
[----:B------:R0:W-:Y:S01]  /*97c0*/  @!P1 SYNCS.ARRIVE.TRANS64.RED.A1T0 RZ, [R123+URZ], RZ ;  /* 0x000000ff7bff99a7 */ /* 0x0001e2000810043f */
[C---:B------:R-:W-:Y:S01]  /*97d0*/  ISETP.GT.AND P1, PT, R10.reuse, UR58, PT ;  /* 0x0000003a0a007c0c */ /* 0x040fe2000bf24270 */
[----:B------:R-:W-:Y:S02]  /*97e0*/  VIADD R10, R10, 0xffffffff ;  /* 0xffffffff0a0a7836 */ /* 0x000fe40000000000 */
[----:B0-----:R-:W-:-:S04]  /*97f0*/  FADD.FTZ R123, R15, R134 ;  /* 0x000000860f7b7221 */ /* 0x001fc80000010000 */
        /* <DEDUP_REMOVED lines=25> */
[----:B------:R-:W-:-:S03]  /*9990*/  FADD.FTZ R12, R166, R9 ;  /* 0x00000009a60c7221 */ /* 0x000fc60000010000 */
[----:B------:R-:W-:-:S04]  /*99a0*/  FADD.FTZ R13, R149, R8 ;  /* 0x00000008950d7221 */ /* 0x000fc80000010000 */
[----:B------:R-:W-:-:S04]  /*99b0*/  FADD.FTZ R8, R14, R13 ;  /* 0x0000000d0e087221 */ /* 0x000fc80000010000 */
[----:B------:R-:W-:Y:S01]  /*99c0*/  FADD.FTZ R9, R11, R8 ;  /* 0x000000080b097221 */ /* 0x000fe20000010000 */
[----:B------:R-:W-:Y:S01]  /*99d0*/  FADD.FTZ R8, R153, R12 ;  /* 0x0000000c99087221 */ /* 0x000fe20000010000 */
[----:B------:R-:W-:Y:S02]  /*99e0*/  IMAD.MOV.U32 R11, RZ, RZ, R4 ;  /* 0x000000ffff0b7224 */ /* 0x000fe400078e0004 */
[----:B------:R-:W-:Y:S01]  /*99f0*/  IMAD.MOV.U32 R12, RZ, RZ, R5 ;  /* 0x000000ffff0c7224 */ /* 0x000fe200078e0005 */
[----:B------:R-:W-:Y:S06]  /*9a00*/  @P1 BRA `(.L_x_1422) ;  /* 0xffffffe000941947 */ /* 0x000fec000383ffff */
.L_x_1413:
        /* <DEDUP_REMOVED lines=8> */
.L_x_1440:
        /* <DEDUP_REMOVED lines=8> */
.L_x_1424:
[----:B------:R-:W-:Y:S01]  /*9b10*/  ULEA UR5, UR36, UR37, 0x3 ;  /* 0x0000002524057291 */ /* 0x000fe2000f8e183f */
[----:B------:R-:W-:-:S05]  /*9b20*/  IMAD.U32 R0, RZ, RZ, UR38 ;  /* 0x00000026ff007e24 */ /* 0x000fca000f8e00ff */
[----:B------:R-:W-:-:S04]  /*9b30*/  SHF.L.U32 R0, R0, 0x1f, RZ ;  /* 0x0000001f00007819 */ /* 0x000fc800000006ff */
[----:B------:R0:W1:Y:S01]  /*9b40*/  SYNCS.PHASECHK.TRANS64.TRYWAIT P1, [UR5+0x30830], R0 ;  /* 0x03083000ff0075a7 */ /* 0x0000620008020145 */
[----:B------:R-:W-:Y:S05]  /*9b50*/  @!P0 BRA `(.L_x_1425) ;  /* 0x0000000000048947 */ /* 0x000fea0003800000 */
[----:B------:R-:W-:Y:S01]  /*9b60*/  BPT.TRAP 0x1 ;  /* 0x000000040000795c */ /* 0x000fe20000300000 */
.L_x_1425:
[----:B-1----:R-:W-:Y:S05]  /*9b70*/  @P1 BRA `(.L_x_1426) ;  /* 0x0000000000081947 */ /* 0x002fea0003800000 */
[----:B------:R-:W1:Y:S02]  /*9b80*/  SYNCS.PHASECHK.TRANS64.TRYWAIT P1, [UR5+0x30830], R0 ;  /* 0x03083000ff0075a7 */ /* 0x000e640008020145 */
[----:B-1----:R-:W-:Y:S05]  /*9b90*/  @!P1 BRA `(.L_x_1427) ;  /* 0x000000d800149947 */ /* 0x002fea0003800000 */
.L_x_1426:
        /* <DEDUP_REMOVED lines=163> */
.L_x_1428:
[----:B------:R-:W-:Y:S01]  /*a5d0*/  ULEA UR5, UR4, UR37, 0x3 ;  /* 0x0000002504057291 */ /* 0x000fe2000f8e183f */
[----:B01----:R-:W-:-:S05]  /*a5e0*/  IMAD.U32 R0, RZ, RZ, UR6 ;  /* 0x00000006ff007e24 */ /* 0x003fca000f8e00ff */
[----:B------:R-:W-:-:S04]  /*a5f0*/  SHF.L.U32 R0, R0, 0x1f, RZ ;  /* 0x0000001f00007819 */ /* 0x000fc800000006ff */
[----:B------:R0:W1:Y:S01]  /*a600*/  SYNCS.PHASECHK.TRANS64.TRYWAIT P1, [UR5+0x30850], R0 ;  /* 0x03085000ff0075a7 */ /* 0x0000620008020145 */
[----:B------:R-:W-:Y:S05]  /*a610*/  @!P0 BRA `(.L_x_1429) ;  /* 0x0000000000048947 */ /* 0x000fea0003800000 */
[----:B------:R-:W-:Y:S01]  /*a620*/  BPT.TRAP 0x1 ;  /* 0x000000040000795c */ /* 0x000fe20000300000 */
.L_x_1429:
[----:B-1----:R-:W-:Y:S05]  /*a630*/  @P1 BRA `(.L_x_1430) ;  /* 0x0000000000081947 */ /* 0x002fea0003800000 */
[----:B------:R-:W1:Y:S02]  /*a640*/  SYNCS.PHASECHK.TRANS64.TRYWAIT P1, [UR5+0x30850], R0 ;  /* 0x03085000ff0075a7 */ /* 0x000e640008020145 */
[----:B-1----:R-:W-:Y:S05]  /*a650*/  @!P1 BRA `(.L_x_1431) ;  /* 0x000000cc007c9947 */ /* 0x002fea0003800000 */
.L_x_1430:
        /* <DEDUP_REMOVED lines=13> */
[----:B------:R-:W-:-:S03]  /*a730*/  VIADD R3, R5, 0x1 ;  /* 0x0000000105037836 */ /* 0x000fc60000000000 */
        /* <DEDUP_REMOVED lines=61> */
.L_x_1434:
[----:B------:R-:W-:-:S05]  /*ab10*/  IMAD.U32 R13, RZ, RZ, UR58 ;  /* 0x0000003aff0d7e24 */ /* 0x000fca000f8e00ff */
[----:B------:R-:W-:-:S13]  /*ab20*/  ISETP.NE.AND P1, PT, R13, 0x1, PT ;  /* 0x000000010d00780c */ /* 0x000fda0003f25270 */
[----:B------:R-:W0:Y:S02]  /*ab30*/  @P1 LDC.64 R170, c[0x0][0x9e8] ;  /* 0x00027a00ffaa1b82 */ /* 0x000e240000000a00 */
[----:B0-----:R-:W-:-:S05]  /*ab40*/  @P1 IMAD.HI.U32 R170, R3, R170, RZ ;  /* 0x000000aa03aa1227 */ /* 0x001fca00078e00ff */
[----:B------:R-:W-:-:S07]  /*ab50*/  @P1 SHF.R.U32.HI R3, RZ, R171, R170 ;  /* 0x000000abff031219 */ /* 0x000fce00000116aa */
.L_x_1435:
[----:B------:R-:W-:Y:S05]  /*ab60*/  BSYNC B0 ;  /* 0x0000000000007941 */ /* 0x000fea0003800000 */
.L_x_1433:
[----:B------:R-:W-:-:S05]  /*ab70*/  IMAD R3, R3, R13, R0 ;  /* 0x0000000d03037224 */ /* 0x000fca00078e0200 */
[----:B------:R-:W-:Y:S02]  /*ab80*/  VIADDMNMX R20, R3, R13, R20, PT ;  /* 0x0000000d03147246 */ /* 0x000fe40003800114 */
[----:B------:R-:W-:-:S07]  /*ab90*/  VIMNMX R168, R168, R3, !PT ;  /* 0x00000003a8a87248 */ /* 0x000fce0007fe0100 */
.L_x_1432:
        /* <DEDUP_REMOVED lines=132> */
.L_x_1438:
[----:B------:R-:W-:-:S05]  /*b3e0*/  IMAD.U32 R20, RZ, RZ, UR58 ;  /* 0x0000003aff147e24 */ /* 0x000fca000f8e00ff */
[----:B------:R-:W-:-:S13]  /*b3f0*/  ISETP.NE.AND P6, PT, R20, 0x1, PT ;  /* 0x000000011400780c */ /* 0x000fda0003fc5270 */
[----:B------:R-:W0:Y:S02]  /*b400*/  @P6 LDC.64 R4, c[0x0][0x9e8] ;  /* 0x00027a00ff046b82 */ /* 0x000e240000000a00 */
[----:B0-----:R-:W-:-:S05]  /*b410*/  @P6 IMAD.HI.U32 R4, R183, R4, RZ ;  /* 0x00000004b7046227 */ /* 0x001fca00078e00ff */
[----:B------:R-:W-:-:S07]  /*b420*/  @P6 SHF.R.U32.HI R183, RZ, R5, R4 ;  /* 0x00000005ffb76219 */ /* 0x000fce0000011604 */
.L_x_1439:
[----:B------:R-:W-:Y:S05]  /*b430*/  BSYNC B0 ;  /* 0x0000000000007941 */ /* 0x000fea0003800000 */
.L_x_1437:
[----:B------:R-:W-:-:S05]  /*b440*/  IMAD R183, R183, R20, R0 ;  /* 0x00000014b7b77224 */ /* 0x000fca00078e0200 */
[----:B------:R-:W-:Y:S02]  /*b450*/  VIADDMNMX R2, R183, R20, R2, PT ;  /* 0x00000014b7027246 */ /* 0x000fe40003800102 */
[----:B------:R-:W-:-:S07]  /*b460*/  VIMNMX R14, R14, R183, !PT ;  /* 0x000000b70e0e7248 */ /* 0x000fce0007fe0100 */
.L_x_1436:
        /* <DEDUP_REMOVED lines=139> */
[----:B------:R-:W-:Y:S01]  /*bd20*/  FSEL R145, R5, RZ, P1 ;  /* 0x000000ff05917208 */ /* 0x000fe20000800000 */
[--C-:B------:R-:W-:Y:S01]  /*bd30*/  FFMA.FTZ R190, R171, R0, -R20.reuse ;  /* 0x00000000abbe7223 */ /* 0x100fe20000010814 */
[----:B------:R-:W-:Y:S01]  /*bd40*/  FMNMX.FTZ R4, R185, R4, !PT ;  /* 0x00000004b9047209 */ /* 0x000fe20007810000 */
[----:B------:R-:W-:Y:S01]  /*bd50*/  MUFU.EX2 R188, R188 ;  /* 0x000000bc00bc7308 */ /* 0x000fe20000000800 */
[----:B------:R-:W-:Y:S01]  /*bd60*/  FFMA.FTZ R171, R177, R0, -R20 ;  /* 0x00000000b1ab7223 */ /* 0x000fe20000010814 */
[----:B------:R-:W-:Y:S01]  /*bd70*/  FADD.FTZ R145, -R145, R12 ;  /* 0x0000000c91917221 */ /* 0x000fe20000010100 */
[----:B------:R-:W-:Y:S01]  /*bd80*/  FMNMX.FTZ R4, R207, R4, !PT ;  /* 0x00000004cf047209 */ /* 0x000fe20007810000 */
[-CC-:B------:R-:W-:Y:S01]  /*bd90*/  FFMA.FTZ R186, R179, R0.reuse, -R20.reuse ;  /* 0x00000000b3ba7223 */ /* 0x180fe20000010814 */
[-CC-:B------:R-:W-:Y:S01]  /*bda0*/  FFMA.FTZ R178, R13, R0.reuse, -R20.reuse ;  /* 0x000000000db27223 */ /* 0x180fe20000010814 */
[----:B------:R-:W-:Y:S01]  /*bdb0*/  FMUL.FTZ R2, R145, R0 ;  /* 0x0000000091027220 */ /* 0x000fe20000410000 */
[----:B------:R-:W-:Y:S01]  /*bdc0*/  FMNMX.FTZ R4, R187, R4, !PT ;  /* 0x00000004bb047209 */ /* 0x000fe20007810000 */
[----:B------:R-:W-:Y:S01]  /*bdd0*/  MUFU.EX2 R215, R215 ;  /* 0x000000d700d77308 */ /* 0x000fe20000000800 */
[-CC-:B------:R-:W-:Y:S01]  /*bde0*/  FFMA.FTZ R133, R133, R0.reuse, -R20.reuse ;  /* 0x0000000085857223 */ /* 0x180fe20000010814 */
        /* <DEDUP_REMOVED lines=14> */
[----:B------:R-:W1:Y:S01]  /*bed0*/  MUFU.EX2 R190, R190 ;  /* 0x000000be00be7308 */ /* 0x000e620000000800 */
[-CC-:B------:R-:W-:Y:S01]  /*bee0*/  FFMA.FTZ R121, R161, R0.reuse, -R20.reuse ;  /* 0x00000000a1797223 */ /* 0x180fe20000010814 */
[----:B------:R-:W-:Y:S01]  /*bef0*/  FFMA.FTZ R125, R165, R0, -R20 ;  /* 0x00000000a57d7223 */ /* 0x000fe20000010814 */
[----:B------:R-:W-:-:S02]  /*bf00*/  FMNMX.FTZ R4, R147, R4, !PT ;  /* 0x0000000493047209 */ /* 0x000fc40007810000 */
[----:B------:R-:W-:Y:S02]  /*bf10*/  LOP3.LUT P6, RZ, R208, 0x7f, RZ, 0xc0, !PT ;  /* 0x0000007fd0ff7812 */ /* 0x000fe400078cc0ff */
[----:B------:R-:W-:Y:S01]  /*bf20*/  FMNMX.FTZ R4, R131, R4, !PT ;  /* 0x0000000483047209 */ /* 0x000fe20007810000 */
[----:B------:R-:W2:Y:S01]  /*bf30*/  MUFU.EX2 R169, R169 ;  /* 0x000000a900a97308 */ /* 0x000ea20000000800 */
[----:B0-----:R-:W-:Y:S02]  /*bf40*/  FFMA.FTZ R9, R2, R9, R215 ;  /* 0x0000000902097223 */ /* 0x001fe400000100d7 */
[----:B------:R-:W-:Y:S02]  /*bf50*/  FMNMX.FTZ R4, R151, R4, !PT ;  /* 0x0000000497047209 */ /* 0x000fe40007810000 */
[C---:B------:R-:W-:Y:S01]  /*bf60*/  FADD.FTZ R9, R188.reuse, R9 ;  /* 0x00000009bc097221 */ /* 0x040fe20000010000 */
[----:B------:R-:W-:Y:S02]  /*bf70*/  F2FP.F16.F32.PACK_AB R188, R188, R215 ;  /* 0x000000d7bcbc723e */ /* 0x000fe400000000ff */
[----:B------:R-:W-:Y:S01]  /*bf80*/  FMNMX.FTZ R4, R127, R4, !PT ;  /* 0x000000047f047209 */ /* 0x000fe20007810000 */
[----:B------:R-:W0:Y:S01]  /*bf90*/  MUFU.EX2 R184, R184 ;  /* 0x000000b800b87308 */ /* 0x000e220000000800 */
[----:B-1----:R-:W-:-:S02]  /*bfa0*/  FADD.FTZ R130, R190, R9 ;  /* 0x00000009be827221 */ /* 0x002fc40000010000 */
[----:B------:R-:W-:-:S04]  /*bfb0*/  FMNMX.FTZ R4, R155, R4, !PT ;  /* 0x000000049b047209 */ /* 0x000fc80007810000 */
[----:B------:R-:W-:Y:S01]  /*bfc0*/  FMNMX.FTZ R4, R123, R4, !PT ;  /* 0x000000047b047209 */ /* 0x000fe20007810000 */
[----:B------:R-:W1:Y:S01]  /*bfd0*/  MUFU.EX2 R171, R171 ;  /* 0x000000ab00ab7308 */ /* 0x000e620000000800 */
[C---:B--2---:R-:W-:Y:S01]  /*bfe0*/  FADD.FTZ R9, R169.reuse, R130 ;  /* 0x00000082a9097221 */ /* 0x044fe20000010000 */
[----:B------:R-:W-:Y:S02]  /*bff0*/  F2FP.F16.F32.PACK_AB R190, R169, R190 ;  /* 0x000000bea9be723e */ /* 0x000fe400000000ff */
[----:B------:R-:W-:-:S04]  /*c000*/  FMNMX.FTZ R4, R159, R4, !PT ;  /* 0x000000049f047209 */ /* 0x000fc80007810000 */
[----:B------:R-:W-:Y:S01]  /*c010*/  FMNMX.FTZ R4, R173, R4, !PT ;  /* 0x00000004ad047209 */ /* 0x000fe20007810000 */
[----:B------:R-:W2:Y:S01]  /*c020*/  MUFU.EX2 R186, R186 ;  /* 0x000000ba00ba7308 */ /* 0x000ea20000000800 */
[----:B0-----:R-:W-:Y:S02]  /*c030*/  FADD.FTZ R130, R184, R9 ;  /* 0x00000009b8827221 */ /* 0x001fe40000010000 */
[----:B------:R-:W-:-:S04]  /*c040*/  FMNMX.FTZ R4, R163, R4, !PT ;  /* 0x00000004a3047209 */ /* 0x000fc80007810000 */
[----:B------:R-:W-:Y:S01]  /*c050*/  FMNMX.FTZ R4, R175, R4, !PT ;  /* 0x00000004af047209 */ /* 0x000fe20007810000 */
[----:B------:R-:W0:Y:S01]  /*c060*/  MUFU.EX2 R133, R133 ;  /* 0x0000008500857308 */ /* 0x000e220000000800 */
[----:B-1----:R-:W-:Y:S02]  /*c070*/  F2FP.F16.F32.PACK_AB R184, R171, R184 ;  /* 0x000000b8abb8723e */ /* 0x002fe400000000ff */
[----:B------:R-:W-:-:S05]  /*c080*/  FMNMX.FTZ R4, R167, R4, !PT ;  /* 0x00000004a7047209 */ /* 0x000fca0007810000 */
[----:B------:R-:W1:Y:S01]  /*c090*/  SHFL.BFLY PT, R3, R4, 0x2, 0x1f ;  /* 0x0c401f0004037f89 */ /* 0x000e6200000e0000 */
[----:B------:R-:W3:Y:S08]  /*c0a0*/  MUFU.EX2 R180, R180 ;  /* 0x000000b400b47308 */ /* 0x000ef00000000800 */
[----:B------:R-:W4:Y:S08]  /*c0b0*/  MUFU.EX2 R137, R137 ;  /* 0x0000008900897308 */ /* 0x000f300000000800 */
[----:B------:R-:W5:Y:S01]  /*c0c0*/  MUFU.EX2 R182, R182 ;  /* 0x000000b600b67308 */ /* 0x000f620000000800 */
[----:B-1----:R-:W-:-:S07]  /*c0d0*/  FMNMX.FTZ R3, R4, R3, !PT ;  /* 0x0000000304037209 */ /* 0x002fce0007810000 */
[----:B------:R-:W-:Y:S01]  /*c0e0*/  MUFU.EX2 R129, R129 ;  /* 0x0000008100817308 */ /* 0x000fe20000000800 */
[----:B------:R-:W1:Y:S07]  /*c0f0*/  SHFL.BFLY PT, R4, R3, 0x1, 0x1f ;  /* 0x0c201f0003047f89 */ /* 0x000e6e00000e0000 */
[----:B------:R-:W-:Y:S08]  /*c100*/  MUFU.EX2 R176, R176 ;  /* 0x000000b000b07308 */ /* 0x000ff00000000800 */
[----:B------:R-:W-:Y:S08]  /*c110*/  MUFU.EX2 R141, R141 ;  /* 0x0000008d008d7308 */ /* 0x000ff00000000800 */
[----:B------:R-:W-:Y:S01]  /*c120*/  MUFU.EX2 R178, R178 ;  /* 0x000000b200b27308 */ /* 0x000fe20000000800 */
[----:B-1----:R-:W-:-:S04]  /*c130*/  FMNMX.FTZ R4, R3, R4, !PT ;  /* 0x0000000403047209 */ /* 0x002fc80007810000 */
[C---:B------:R-:W-:Y:S01]  /*c140*/  FSETP.NEU.FTZ.AND P1, PT, R4.reuse, -INF , PT ;  /* 0xff8000000400780b */ /* 0x040fe20003f3d000 */
[CC--:B------:R-:W-:Y:S02]  /*c150*/  FMUL.FTZ R124, R4.reuse, R0.reuse ;  /* 0x00000000047c7220 */ /* 0x0c0fe40000410000 */
[----:B------:R-:W-:Y:S01]  /*c160*/  MUFU.EX2 R13, R13 ;  /* 0x0000000d000d7308 */ /* 0x000fe20000000800 */
[----:B------:R-:W-:Y:S02]  /*c170*/  FSEL R126, R4, RZ, P1 ;  /* 0x000000ff047e7208 */ /* 0x000fe40000800000 */
        /* <DEDUP_REMOVED lines=14> */
[----:B--2---:R-:W-:Y:S01]  /*c260*/  FADD.FTZ R132, R186, R11 ;  /* 0x0000000bba847221 */ /* 0x004fe20000010000 */
[-CC-:B------:R-:W-:Y:S01]  /*c270*/  FFMA.FTZ R181, R187, R0.reuse, -R124.reuse ;  /* 0x00000000bbb57223 */ /* 0x180fe2000001087c */
[-CC-:B------:R-:W-:Y:S01]  /*c280*/  FFMA.FTZ R122, R191, R0.reuse, -R124.reuse ;  /* 0x00000000bf7a7223 */ /* 0x180fe2000001087c */
[-C--:B------:R-:W-:Y:S01]  /*c290*/  FFMA.FTZ R183, R139, R0.reuse, -R124 ;  /* 0x000000008bb77223 */ /* 0x080fe2000001087c */
[----:B------:R-:W1:Y:S01]  /*c2a0*/  MUFU.EX2 R3, R3 ;  /* 0x0000000300037308 */ /* 0x000e620000000800 */
[----:B0-----:R-:W-:Y:S01]  /*c2b0*/  FADD.FTZ R11, R133, R132 ;  /* 0x00000084850b7221 */ /* 0x001fe20000010000 */
[-CC-:B------:R-:W-:Y:S01]  /*c2c0*/  FFMA.FTZ R143, R143, R0.reuse, -R124.reuse ;  /* 0x000000008f8f7223 */ /* 0x180fe2000001087c */
[-CC-:B------:R-:W-:Y:S01]  /*c2d0*/  FFMA.FTZ R177, R135, R0.reuse, -R124.reuse ;  /* 0x0000000087b17223 */ /* 0x180fe2000001087c */
[-CC-:B------:R-:W-:Y:S01]  /*c2e0*/  FFMA.FTZ R128, R147, R0.reuse, -R124.reuse ;  /* 0x0000000093807223 */ /* 0x180fe2000001087c */
[----:B---3--:R-:W-:Y:S01]  /*c2f0*/  FADD.FTZ R132, R180, R11 ;  /* 0x0000000bb4847221 */ /* 0x008fe20000010000 */
[-CC-:B------:R-:W-:Y:S01]  /*c300*/  FFMA.FTZ R11, R127, R0.reuse, -R124.reuse ;  /* 0x000000007f0b7223 */ /* 0x180fe2000001087c */
[-C--:B------:R-:W-:Y:S01]  /*c310*/  FFMA.FTZ R179, R131, R0.reuse, -R124 ;  /* 0x0000000083b37223 */ /* 0x080fe2000001087c */
[----:B------:R-:W0:Y:S01]  /*c320*/  MUFU.EX2 R145, R145 ;  /* 0x0000009100917308 */ /* 0x000e220000000800 */
[----:B----4-:R-:W-:Y:S01]  /*c330*/  FADD.FTZ R127, R137, R132 ;  /* 0x00000084897f7221 */ /* 0x010fe20000010000 */
[-CC-:B------:R-:W-:Y:S01]  /*c340*/  FFMA.FTZ R123, R123, R0.reuse, -R124.reuse ;  /* 0x000000007b7b7223 */ /* 0x180fe2000001087c */
[-CC-:B------:R-:W-:Y:S01]  /*c350*/  FFMA.FTZ R159, R159, R0.reuse, -R124.reuse ;  /* 0x000000009f9f7223 */ /* 0x180fe2000001087c */
[-CC-:B------:R-:W-:Y:S01]  /*c360*/  FFMA.FTZ R173, R173, R0.reuse, -R124.reuse ;  /* 0x00000000adad7223 */ /* 0x180fe2000001087c */
[----:B-----5:R-:W-:Y:S01]  /*c370*/  FADD.FTZ R134, R182, R127 ;  /* 0x0000007fb6867221 */ /* 0x020fe20000010000 */
[-CC-:B------:R-:W-:Y:S01]  /*c380*/  FFMA.FTZ R163, R163, R0.reuse, -R124.reuse ;  /* 0x00000000a3a37223 */ /* 0x180fe2000001087c */
[----:B------:R-:W-:Y:S01]  /*c390*/  FFMA.FTZ R175, R175, R0, -R124 ;  /* 0x00000000afaf7223 */ /* 0x000fe2000001087c */
[----:B------:R-:W2:Y:S01]  /*c3a0*/  MUFU.EX2 R14, R14 ;  /* 0x0000000e000e7308 */ /* 0x000ea20000000800 */
[----:B-1----:R-:W-:Y:S01]  /*c3b0*/  FFMA.FTZ R8, R3, R8, R12 ;  /* 0x0000000803087223 */ /* 0x002fe2000001000c */
[----:B------:R-:W-:Y:S01]  /*c3c0*/  IMAD.U32 R131, RZ, RZ, UR5 ;  /* 0x00000005ff837e24 */ /* 0x000fe2000f8e00ff */
[----:B------:R-:W-:Y:S01]  /*c3d0*/  F2FP.F16.F32.PACK_AB R186, R133, R186 ;  /* 0x000000ba85ba723e */ /* 0x000fe200000000ff */
[----:B------:R-:W-:Y:S01]  /*c3e0*/  VIADD R10, R10, 0xffffffff ;  /* 0xffffffff0a0a7836 */ /* 0x000fe20000000000 */
[----:B------:R-:W-:Y:S01]  /*c3f0*/  F2FP.F16.F32.PACK_AB R180, R137, R180 ;  /* 0x000000b489b4723e */ /* 0x000fe200000000ff */
[----:B------:R-:W-:Y:S01]  /*c400*/  @!P6 VIADD R131, R131, 0x30860 ;  /* 0x000308608383e836 */ /* 0x000fe20000000000 */
[----:B------:R-:W-:Y:S01]  /*c410*/  F2FP.F16.F32.PACK_AB R182, R129, R182 ;  /* 0x000000b681b6723e */ /* 0x000fe200000000ff */
[----:B------:R-:W1:Y:S01]  /*c420*/  MUFU.EX2 R149, R149 ;  /* 0x0000009500957308 */ /* 0x000e620000000800 */
[----:B0-----:R-:W-:Y:S01]  /*c430*/  FADD.FTZ R9, R145, R8 ;  /* 0x0000000891097221 */ /* 0x001fe20000010000 */
[----:B------:R-:W-:Y:S01]  /*c440*/  FFMA.FTZ R8, R151, R0, -R124 ;  /* 0x0000000097087223 */ /* 0x000fe2000001087c */
[----:B------:R-:W-:-:S02]  /*c450*/  @!P6 PRMT R131, RZ, 0x654, R131 ;  /* 0x00000654ff83e816 */ /* 0x000fc40000000083 */
[----:B------:R-:W-:Y:S01]  /*c460*/  F2FP.F16.F32.PACK_AB R189, R145, R12 ;  /* 0x0000000c91bd723e */ /* 0x000fe200000000ff */
[----:B------:R-:W-:Y:S01]  /*c470*/  IMAD.MOV.U32 R12, RZ, RZ, R5 ;  /* 0x000000ffff0c7224 */ /* 0x000fe200078e0005 */
[----:B------:R0:W-:Y:S01]  /*c480*/  @!P6 SYNCS.ARRIVE.TRANS64.RED.A1T0 RZ, [R131+URZ], RZ ;  /* 0x000000ff83ffe9a7 */ /* 0x0001e2000810043f */
[----:B------:R-:W3:Y:S01]  /*c490*/  MUFU.EX2 R20, R20 ;  /* 0x0000001400147308 */ /* 0x000ee20000000800 */
[----:B--2---:R-:W-:-:S07]  /*c4a0*/  FADD.FTZ R130, R14, R9 ;  /* 0x000000090e827221 */ /* 0x004fce0000010000 */
[----:B------:R-:W2:Y:S01]  /*c4b0*/  MUFU.EX2 R153, R153 ;  /* 0x0000009900997308 */ /* 0x000ea20000000800 */
[C---:B-1----:R-:W-:Y:S01]  /*c4c0*/  FADD.FTZ R9, R149.reuse, R130 ;  /* 0x0000008295097221 */ /* 0x042fe20000010000 */
[----:B------:R-:W-:-:S06]  /*c4d0*/  F2FP.F16.F32.PACK_AB R191, R149, R14 ;  /* 0x0000000e95bf723e */ /* 0x000fcc00000000ff */
[----:B------:R-:W1:Y:S01]  /*c4e0*/  MUFU.EX2 R120, R120 ;  /* 0x0000007800787308 */ /* 0x000e620000000800 */
[----:B---3--:R-:W-:-:S07]  /*c4f0*/  FADD.FTZ R130, R20, R9 ;  /* 0x0000000914827221 */ /* 0x008fce0000010000 */
[----:B------:R-:W3:Y:S01]  /*c500*/  MUFU.EX2 R157, R157 ;  /* 0x0000009d009d7308 */ /* 0x000ee20000000800 */
[----:B--2---:R-:W-:Y:S01]  /*c510*/  FADD.FTZ R9, R153, R130 ;  /* 0x0000008299097221 */ /* 0x004fe20000010000 */
[-CC-:B------:R-:W-:Y:S01]  /*c520*/  FFMA.FTZ R130, R155, R0.reuse, -R124.reuse ;  /* 0x000000009b827223 */ /* 0x180fe2000001087c */
[----:B------:R-:W-:Y:S01]  /*c530*/  FFMA.FTZ R124, R167, R0, -R124 ;  /* 0x00000000a77c7223 */ /* 0x000fe2000001087c */
[----:B------:R-:W-:-:S04]  /*c540*/  F2FP.F16.F32.PACK_AB R185, R153, R20 ;  /* 0x0000001499b9723e */ /* 0x000fc800000000ff */
[----:B------:R-:W2:Y:S01]  /*c550*/  MUFU.EX2 R181, R181 ;  /* 0x000000b500b57308 */ /* 0x000ea20000000800 */
[----:B-1----:R-:W-:Y:S01]  /*c560*/  FADD.FTZ R132, R120, R9 ;  /* 0x0000000978847221 */ /* 0x002fe20000010000 */
[----:B------:R-:W-:-:S04]  /*c570*/  FADD.FTZ R9, R129, R134 ;  /* 0x0000008681097221 */ /* 0x000fc80000010000 */
[----:B------:R-:W-:Y:S01]  /*c580*/  FADD.FTZ R134, R176, R9 ;  /* 0x00000009b0867221 */ /* 0x000fe20000010000 */
[----:B------:R-:W-:Y:S01]  /*c590*/  F2FP.F16.F32.PACK_AB R176, R141, R176 ;  /* 0x000000b08db0723e */ /* 0x000fe200000000ff */
[----:B------:R-:W1:Y:S01]  /*c5a0*/  MUFU.EX2 R122, R122 ;  /* 0x0000007a007a7308 */ /* 0x000e620000000800 */
[----:B---3--:R-:W-:Y:S01]  /*c5b0*/  FADD.FTZ R132, R157, R132 ;  /* 0x000000849d847221 */ /* 0x008fe20000010000 */
[----:B------:R-:W-:Y:S01]  /*c5c0*/  FADD.FTZ R127, R141, R134 ;  /* 0x000000868d7f7221 */ /* 0x000fe20000010000 */
[----:B------:R-:W-:-:S03]  /*c5d0*/  F2FP.F16.F32.PACK_AB R187, R157, R120 ;  /* 0x000000789dbb723e */ /* 0x000fc600000000ff */
[----:B------:R-:W-:Y:S01]  /*c5e0*/  FADD.FTZ R134, R178, R127 ;  /* 0x0000007fb2867221 */ /* 0x000fe20000010000 */
[----:B------:R-:W-:Y:S01]  /*c5f0*/  F2FP.F16.F32.PACK_AB R178, R13, R178 ;  /* 0x000000b20db2723e */ /* 0x000fe200000000ff */
[----:B------:R-:W3:Y:S01]  /*c600*/  MUFU.EX2 R183, R183 ;  /* 0x000000b700b77308 */ /* 0x000ee20000000800 */
[----:B--2---:R-:W-:Y:S01]  /*c610*/  FADD.FTZ R9, R181, R132 ;  /* 0x00000084b5097221 */ /* 0x004fe20000010000 */
[----:B------:R-:W-:-:S06]  /*c620*/  FADD.FTZ R127, R13, R134 ;  /* 0x000000860d7f7221 */ /* 0x000fcc0000010000 */
[----:B------:R-:W2:Y:S01]  /*c630*/  MUFU.EX2 R126, R143 ;  /* 0x0000008f007e7308 */ /* 0x000ea20000000800 */
[C---:B-1----:R-:W-:Y:S01]  /*c640*/  FADD.FTZ R132, R122.reuse, R9 ;  /* 0x000000097a847221 */ /* 0x042fe20000010000 */
[----:B------:R-:W-:-:S06]  /*c650*/  F2FP.F16.F32.PACK_AB R181, R122, R181 ;  /* 0x000000b57ab5723e */ /* 0x000fcc00000000ff */
[----:B------:R-:W1:Y:S01]  /*c660*/  MUFU.EX2 R172, R172 ;  /* 0x000000ac00ac7308 */ /* 0x000e620000000800 */
[----:B---3--:R-:W-:-:S07]  /*c670*/  FADD.FTZ R9, R183, R132 ;  /* 0x00000084b7097221 */ /* 0x008fce0000010000 */
[----:B------:R-:W3:Y:S01]  /*c680*/  MUFU.EX2 R177, R177 ;  /* 0x000000b100b17308 */ /* 0x000ee20000000800 */
[C---:B--2---:R-:W-:Y:S01]  /*c690*/  FADD.FTZ R132, R126.reuse, R9 ;  /* 0x000000097e847221 */ /* 0x044fe20000010000 */
[----:B------:R-:W-:-:S06]  /*c6a0*/  F2FP.F16.F32.PACK_AB R183, R126, R183 ;  /* 0x000000b77eb7723e */ /* 0x000fcc00000000ff */
[----:B------:R-:W2:Y:S01]  /*c6b0*/  MUFU.EX2 R15, R15 ;  /* 0x0000000f000f7308 */ /* 0x000ea20000000800 */
[----:B-1----:R-:W-:-:S07]  /*c6c0*/  FADD.FTZ R134, R172, R127 ;  /* 0x0000007fac867221 */ /* 0x002fce0000010000 */
[----:B------:R-:W1:Y:S01]  /*c6d0*/  MUFU.EX2 R128, R128 ;  /* 0x0000008000807308 */ /* 0x000e620000000800 */
[----:B---3--:R-:W-:-:S07]  /*c6e0*/  FADD.FTZ R9, R177, R132 ;  /* 0x00000084b1097221 */ /* 0x008fce0000010000 */
[----:B------:R-:W-:Y:S01]  /*c6f0*/  MUFU.EX2 R174, R174 ;  /* 0x000000ae00ae7308 */ /* 0x000fe20000000800 */
[----:B--2---:R-:W-:-:S07]  /*c700*/  F2FP.F16.F32.PACK_AB R172, R15, R172 ;  /* 0x000000ac0fac723e */ /* 0x004fce00000000ff */
[----:B------:R-:W2:Y:S01]  /*c710*/  MUFU.EX2 R179, R179 ;  /* 0x000000b300b37308 */ /* 0x000ea20000000800 */
[C---:B-1----:R-:W-:Y:S01]  /*c720*/  FADD.FTZ R132, R128.reuse, R9 ;  /* 0x0000000980847221 */ /* 0x042fe20000010000 */
[----:B------:R-:W-:-:S06]  /*c730*/  F2FP.F16.F32.PACK_AB R177, R128, R177 ;  /* 0x000000b180b1723e */ /* 0x000fcc00000000ff */
[----:B------:R-:W-:Y:S08]  /*c740*/  MUFU.EX2 R21, R21 ;  /* 0x0000001500157308 */ /* 0x000ff00000000800 */
[----:B------:R-:W1:Y:S01]  /*c750*/  MUFU.EX2 R8, R8 ;  /* 0x0000000800087308 */ /* 0x000e620000000800 */
[----:B--2---:R-:W-:-:S07]  /*c760*/  FADD.FTZ R9, R179, R132 ;  /* 0x00000084b3097221 */ /* 0x004fce0000010000 */
[----:B------:R-:W-:Y:S08]  /*c770*/  MUFU.EX2 R168, R168 ;  /* 0x000000a800a87308 */ /* 0x000ff00000000800 */
[----:B------:R-:W2:Y:S01]  /*c780*/  MUFU.EX2 R11, R11 ;  /* 0x0000000b000b7308 */ /* 0x000ea20000000800 */
[C---:B-1----:R-:W-:Y:S01]  /*c790*/  FADD.FTZ R132, R8.reuse, R9 ;  /* 0x0000000908847221 */ /* 0x042fe20000010000 */
[----:B------:R-:W-:-:S06]  /*c7a0*/  F2FP.F16.F32.PACK_AB R179, R8, R179 ;  /* 0x000000b308b3723e */ /* 0x000fcc00000000ff */
[----:B------:R-:W1:Y:S08]  /*c7b0*/  MUFU.EX2 R121, R121 ;  /* 0x0000007900797308 */ /* 0x000e700000000800 */
[----:B------:R3:W-:Y:S01]  /*c7c0*/  MUFU.EX2 R136, R123 ;  /* 0x0000007b00887308 */ /* 0x0007e20000000800 */
[----:B--2---:R-:W-:-:S07]  /*c7d0*/  FADD.FTZ R9, R11, R132 ;  /* 0x000000840b097221 */ /* 0x004fce0000010000 */
[----:B------:R-:W2:Y:S01]  /*c7e0*/  MUFU.EX2 R130, R130 ;  /* 0x0000008200827308 */ /* 0x000ea20000000800 */
[----:B---3--:R-:W-:-:S04]  /*c7f0*/  FADD.FTZ R123, R15, R134 ;  /* 0x000000860f7b7221 */ /* 0x008fc80000010000 */
[----:B------:R-:W-:Y:S01]  /*c800*/  FADD.FTZ R134, R174, R123 ;  /* 0x0000007bae867221 */ /* 0x000fe20000010000 */
[C---:B------:R-:W-:Y:S02]  /*c810*/  F2FP.F16.F32.PACK_AB R174, R21.reuse, R174 ;  /* 0x000000ae15ae723e */ /* 0x040fe400000000ff */
[----:B------:R-:W3:Y:S01]  /*c820*/  MUFU.EX2 R170, R170 ;  /* 0x000000aa00aa7308 */ /* 0x000ee20000000800 */
[----:B------:R-:W-:-:S04]  /*c830*/  FADD.FTZ R123, R21, R134 ;  /* 0x00000086157b7221 */ /* 0x000fc80000010000 */
[----:B------:R-:W-:Y:S01]  /*c840*/  FADD.FTZ R134, R168, R123 ;  /* 0x0000007ba8867221 */ /* 0x000fe20000010000 */
[C---:B-1----:R-:W-:Y:S02]  /*c850*/  F2FP.F16.F32.PACK_AB R168, R121.reuse, R168 ;  /* 0x000000a879a8723e */ /* 0x042fe400000000ff */
[----:B------:R-:W1:Y:S01]  /*c860*/  MUFU.EX2 R159, R159 ;  /* 0x0000009f009f7308 */ /* 0x000e620000000800 */
[----:B------:R-:W-:Y:S01]  /*c870*/  FADD.FTZ R13, R121, R134 ;  /* 0x00000086790d7221 */ /* 0x000fe20000010000 */
[----:B--2---:R-:W-:-:S06]  /*c880*/  FADD.FTZ R9, R130, R9 ;  /* 0x0000000982097221 */ /* 0x004fcc0000010000 */
[----:B------:R2:W4:Y:S01]  /*c890*/  MUFU.EX2 R138, R173 ;  /* 0x000000ad008a7308 */ /* 0x0005220000000800 */
[----:B---3--:R-:W-:Y:S01]  /*c8a0*/  FADD.FTZ R132, R170, R13 ;  /* 0x0000000daa847221 */ /* 0x008fe20000010000 */
[----:B------:R-:W-:-:S06]  /*c8b0*/  FADD.FTZ R13, R136, R9 ;  /* 0x00000009880d7221 */ /* 0x000fcc0000010000 */
[----:B------:R-:W3:Y:S01]  /*c8c0*/  MUFU.EX2 R163, R163 ;  /* 0x000000a300a37308 */ /* 0x000ee20000000800 */
[----:B-1----:R-:W-:Y:S01]  /*c8d0*/  FADD.FTZ R13, R159, R13 ;  /* 0x0000000d9f0d7221 */ /* 0x002fe20000010000 */
[----:B--2---:R-:W-:Y:S01]  /*c8e0*/  F2FP.F16.F32.PACK_AB R173, R130, R11 ;  /* 0x0000000b82ad723e */ /* 0x004fe200000000ff */
[----:B------:R-:W-:-:S05]  /*c8f0*/  IMAD.MOV.U32 R11, RZ, RZ, R4 ;  /* 0x000000ffff0b7224 */ /* 0x000fca00078e0004 */
[----:B------:R1:W2:Y:S01]  /*c900*/  MUFU.EX2 R134, R175 ;  /* 0x000000af00867308 */ /* 0x0002a20000000800 */
[----:B----4-:R-:W-:-:S07]  /*c910*/  FADD.FTZ R13, R138, R13 ;  /* 0x0000000d8a0d7221 */ /* 0x010fce0000010000 */
[----:B------:R-:W4:Y:S01]  /*c920*/  MUFU.EX2 R125, R125 ;  /* 0x0000007d007d7308 */ /* 0x000f220000000800 */
[----:B---3--:R-:W-:Y:S01]  /*c930*/  FADD.FTZ R13, R163, R13 ;  /* 0x0000000da30d7221 */ /* 0x008fe20000010000 */
[----:B-1----:R-:W-:Y:S02]  /*c940*/  F2FP.F16.F32.PACK_AB R175, R159, R136 ;  /* 0x000000889faf723e */ /* 0x002fe400000000ff */
[----:B------:R-:W-:-:S04]  /*c950*/  F2FP.F16.F32.PACK_AB R169, R163, R138 ;  /* 0x0000008aa3a9723e */ /* 0x000fc800000000ff */
[----:B------:R-:W1:Y:S01]  /*c960*/  MUFU.EX2 R124, R124 ;  /* 0x0000007c007c7308 */ /* 0x000e620000000800 */
[----:B--2---:R-:W-:Y:S01]  /*c970*/  FADD.FTZ R13, R134, R13 ;  /* 0x0000000d860d7221 */ /* 0x004fe20000010000 */
[C---:B----4-:R-:W-:Y:S01]  /*c980*/  FADD.FTZ R9, R125.reuse, R132 ;  /* 0x000000847d097221 */ /* 0x050fe20000010000 */
[----:B------:R-:W-:Y:S02]  /*c990*/  F2FP.F16.F32.PACK_AB R170, R125, R170 ;  /* 0x000000aa7daa723e */ /* 0x000fe400000000ff */
[C---:B-1----:R-:W-:Y:S01]  /*c9a0*/  FADD.FTZ R8, R124.reuse, R13 ;  /* 0x0000000d7c087221 */ /* 0x042fe20000010000 */
[----:B------:R-:W-:Y:S01]  /*c9b0*/  F2FP.F16.F32.PACK_AB R171, R124, R134 ;  /* 0x000000867cab723e */ /* 0x000fe200000000ff */
[----:B0-----:R-:W-:Y:S06]  /*c9c0*/  @P1 BRA `(.L_x_1440) ;  /* 0xffffffd000301947 */ /* 0x001fec000383ffff */
.L_x_1423:
        /* <DEDUP_REMOVED lines=99> */
.L_x_1441:
[----:B------:R-:W-:Y:S01]  /*d000*/  ULEA UR5, UR36, UR37, 0x3 ;  /* 0x0000002524057291 */ /* 0x000fe2000f8e183f */
[----:B------:R-:W-:-:S05]  /*d010*/  IMAD.U32 R2, RZ, RZ, UR38 ;  /* 0x00000026ff027e24 */ /* 0x000fca000f8e00ff */
[----:B------:R-:W-:-:S04]  /*d020*/  SHF.L.U32 R2, R2, 0x1f, RZ ;  /* 0x0000001f02027819 */ /* 0x000fc800000006ff */
[----:B------:R0:W1:Y:S01]  /*d030*/  SYNCS.PHASECHK.TRANS64.TRYWAIT P1, [UR5+0x30850], R2 ;  /* 0x03085002ff0075a7 */ /* 0x0000620008020145 */
[----:B------:R-:W-:Y:S05]  /*d040*/  @!P0 BRA `(.L_x_1442) ;  /* 0x0000000000048947 */ /* 0x000fea0003800000 */
[----:B------:R-:W-:Y:S01]  /*d050*/  BPT.TRAP 0x1 ;  /* 0x000000040000795c */ /* 0x000fe20000300000 */
.L_x_1442:
[----:B-1----:R-:W-:Y:S05]  /*d060*/  @P1 BRA `(.L_x_1443) ;  /* 0x0000000000081947 */ /* 0x002fea0003800000 */
[----:B------:R-:W1:Y:S02]  /*d070*/  SYNCS.PHASECHK.TRANS64.TRYWAIT P0, [UR5+0x30850], R2 ;  /* 0x03085002ff0075a7 */ /* 0x000e640008000145 */
[----:B-1----:R-:W-:Y:S05]  /*d080*/  @!P0 BRA `(.L_x_1444) ;  /* 0x000000a400088947 */ /* 0x002fea0003800000 */
.L_x_1443:
[----:B------:R-:W-:Y:S01]  /*d090*/  UIADD3 UR37, UR37, 0x400, URZ ;  /* 0x0000040025257890 */ /* 0x000fe2000fffe03f */
[----:B------:R-:W-:Y:S01]  /*d0a0*/  WARPGROUP.ARRIVE ;  /* 0x00000000000079c5 */ /* 0x000fe20000000000 */
[----:B------:R-:W-:Y:S01]  /*d0b0*/  UMOV UR7, 0x40000040 ;  /* 0x4000004000077882 */ /* 0x000fe20000000000 */
[----:B-1----:R-:W1:Y:S01]  /*d0c0*/  SHFL.BFLY PT, R3, R8, 0x2, 0x1f ;  /* 0x0c401f0008037f89 */ /* 0x002e6200000e0000 */
[----:B------:R-:W-:Y:S01]  /*d0d0*/  USHF.R.U32.HI UR37, URZ, 0x4, UR37 ;  /* 0x000000043f257899 */ /* 0x000fe20008011625 */
[----:B------:R-:W-:Y:S01]  /*d0e0*/  IMAD.U32 R15, RZ, RZ, UR5 ;  /* 0x00000005ff0f7e24 */ /* 0x000fe2000f8e00ff */
[----:B------:R-:W-:Y:S01]  /*d0f0*/  R2UR UR8, R197 ;  /* 0x00000000c50872ca */ /* 0x000fe200000e0000 */
[----:B0-----:R-:W0:Y:S01]  /*d100*/  SHFL.BFLY PT, R2, R9, 0x2, 0x1f ;  /* 0x0c401f0009027f89 */ /* 0x001e2200000e0000 */
[----:B------:R-:W-:Y:S01]  /*d110*/  ULOP3.LUT UR37, UR37, 0x3fff, URZ, 0xc0, !UPT ;  /* 0x00003fff25257892 */ /* 0x000fe2000f8ec03f */
[----:B------:R-:W2:Y:S03]  /*d120*/  S2R R11, SR_TID.X ;  /* 0x00000000000b7919 */ /* 0x000ea60000002100 */
        /* <DEDUP_REMOVED lines=8> */
[----:B-1----:R-:W-:Y:S01]  /*d1b0*/  FADD.FTZ R6, R3, R8 ;  /* 0x0000000803067221 */ /* 0x002fe20000010000 */
[----:B------:R-:W-:Y:S01]  /*d1c0*/  UMOV UR7, 0x40000040 ;  /* 0x4000004000077882 */ /* 0x000fe20000000000 */
[----:B------:R-:W-:-:S02]  /*d1d0*/  IMAD.U32 R197, RZ, RZ, UR8 ;  /* 0x00000008ffc57e24 */ /* 0x000fc4000f8e00ff */
[----:B0-----:R-:W-:Y:S01]  /*d1e0*/  FADD.FTZ R2, R2, R9 ;  /* 0x0000000902027221 */ /* 0x001fe20000010000 */
[----:B------:R-:W-:Y:S01]  /*d1f0*/  CS2R R8, SRZ ;  /* 0x0000000000087805 */ /* 0x000fe2000001ff00 */
[----:B------:R-:W0:Y:S01]  /*d200*/  SHFL.BFLY PT, R7, R6, 0x1, 0x1f ;  /* 0x0c201f0006077f89 */ /* 0x000e2200000e0000 */
[----:B------:R-:W-:-:S03]  /*d210*/  USEL UR36, UR36, URZ, UP0 ;  /* 0x0000003f24247287 */ /* 0x000fc60008000000 */
[----:B------:R-:W1:Y:S01]  /*d220*/  SHFL.BFLY PT, R3, R2, 0x1, 0x1f ;  /* 0x0c201f0002037f89 */ /* 0x000e6200000e0000 */
[----:B--2---:R-:W-:Y:S01]  /*d230*/  LOP3.LUT P2, RZ, R11, 0x7f, RZ, 0xc0, !PT ;  /* 0x0000007f0bff7812 */ /* 0x004fe2000784c0ff */
[----:B0-----:R-:W-:Y:S01]  /*d240*/  FADD.FTZ R13, R6, R7 ;  /* 0x00000007060d7221 */ /* 0x001fe20000010000 */
[----:B-1----:R-:W-:-:S04]  /*d250*/  FADD.FTZ R12, R2, R3 ;  /* 0x00000003020c7221 */ /* 0x002fc80000010000 */
[----:B------:R-:W-:Y:S01]  /*d260*/  FSETP.NE.FTZ.AND P1, PT, R13, RZ, PT ;  /* 0x000000ff0d00720b */ /* 0x000fe20003f35000 */
[----:B------:R-:W-:Y:S02]  /*d270*/  IMAD.MOV.U32 R3, RZ, RZ, -0x800000 ;  /* 0xff800000ff037424 */ /* 0x000fe400078e00ff */
[----:B------:R-:W-:Y:S01]  /*d280*/  IMAD.MOV.U32 R2, RZ, RZ, -0x800000 ;  /* 0xff800000ff027424 */ /* 0x000fe200078e00ff */
[----:B------:R-:W-:-:S09]  /*d290*/  FSETP.NE.FTZ.AND P0, PT, R12, RZ, PT ;  /* 0x000000ff0c00720b */ /* 0x000fd20003f15000 */
[----:B------:R-:W0:Y:S01]  /*d2a0*/  @P1 MUFU.LG2 R10, R13 ;  /* 0x0000000d000a1308 */ /* 0x000e220000000c00 */
[----:B------:R-:W-:-:S03]  /*d2b0*/  @P1 FMUL.FTZ R14, R0, 0.69314718246459960938 ;  /* 0x3f317218000e1820 */ /* 0x000fc60000410000 */
[----:B------:R-:W-:Y:S01]  /*d2c0*/  @P0 FMUL.FTZ R6, R0, 0.69314718246459960938 ;  /* 0x3f31721800060820 */ /* 0x000fe20000410000 */
[----:B------:R-:W-:-:S03]  /*d2d0*/  @!P2 VIADD R0, R15, 0x30860 ;  /* 0x000308600f00a836 */ /* 0x000fc60000000000 */
[----:B------:R-:W1:Y:S08]  /*d2e0*/  @P0 MUFU.LG2 R7, R12 ;  /* 0x0000000c00070308 */ /* 0x000e700000000c00 */
[----:B------:R-:W2:Y:S01]  /*d2f0*/  @P1 MUFU.RCP R9, R13 ;  /* 0x0000000d00091308 */ /* 0x000ea20000001000 */
[----:B0-----:R-:W-:-:S04]  /*d300*/  @P1 FMUL.FTZ R11, R10, 0.69314718246459960938 ;  /* 0x3f3172180a0b1820 */ /* 0x001fc80000410000 */
[----:B------:R-:W-:Y:S01]  /*d310*/  @P1 FFMA.FTZ R3, R14, R4, R11 ;  /* 0x000000040e031223 */ /* 0x000fe2000001000b */
[----:B------:R-:W-:Y:S02]  /*d320*/  @!P2 PRMT R4, RZ, 0x654, R0 ;  /* 0x00000654ff04a816 */ /* 0x000fe40000000000 */
[----:B------:R-:W0:Y:S01]  /*d330*/  @P0 MUFU.RCP R8, R12 ;  /* 0x0000000c00080308 */ /* 0x000e220000001000 */
[----:B-1----:R-:W-:-:S04]  /*d340*/  @P0 FMUL.FTZ R7, R7, 0.69314718246459960938 ;  /* 0x3f31721807070820 */ /* 0x002fc80000410000 */
[----:B------:R-:W-:Y:S01]  /*d350*/  @P0 FFMA.FTZ R2, R6, R5, R7 ;  /* 0x0000000506020223 */ /* 0x000fe20000010007 */
[----:B------:R-:W-:Y:S01]  /*d360*/  PLOP3.LUT P0, PT, PT, PT, PT, 0x8, 0x0 ;  /* 0x000000000000781c */ /* 0x000fe20003f0e170 */
        /* <DEDUP_REMOVED lines=124> */
.L_x_1374:
[----:B------:R-:W0:Y:S01]  /*db30*/  S2R R5, SR_CgaCtaId ;  /* 0x0000000000057919 */ /* 0x000e220000008800 */
[----:B------:R-:W-:Y:S01]  /*db40*/  MOV R38, 0x400 ;  /* 0x0000040000267802 */ /* 0x000fe20000000f00 */
[----:B------:R-:W-:Y:S01]  /*db50*/  BSSY B0, `(.L_x_1445) ;  /* 0x0000288000007945 */ /* 0x000fe20003800000 */
[----:B------:R-:W-:Y:S02]  /*db60*/  BAR.SYNC.DEFER_BLOCKING 0x5, 0x180 ;  /* 0x0146000000007b1d */ /* 0x000fe40000010000 */
[----:B0-----:R-:W-:-:S05]  /*db70*/  LEA R38, R5, R38, 0x18 ;  /* 0x0000002605267211 */ /* 0x001fca00078ec0ff */
[----:B------:R-:W0:Y:S02]  /*db80*/  LDS.128 R8, [R38+0x308d0] ;  /* 0x0308d00026087984 */ /* 0x000e240000000c00 */
[----:B0-----:R-:W-:Y:S02]  /*db90*/  R2UR UR5, R9 ;  /* 0x00000000090572ca */ /* 0x001fe400000e0000 */
[----:B------:R-:W-:Y:S02]  /*dba0*/  R2UR UR7, R10 ;  /* 0x000000000a0772ca */ /* 0x000fe400000e0000 */
[----:B------:R-:W-:Y:S01]  /*dbb0*/  R2UR UR6, R11 ;  /* 0x000000000b0672ca */ /* 0x000fe200000e0000 */
[----:B------:R-:W-:Y:S06]  /*dbc0*/  BAR.ARV 0x4, 0x180 ;  /* 0x0106000000007b1d */ /* 0x000fec0000002000 */
[----:B------:R-:W-:Y:S08]  /*dbd0*/  @P0 BRA `(.L_x_1446) ;  /* 0x0000001800ac0947 */ /* 0x000ff00003800000 */
[----:B------:R-:W0:Y:S01]  /*dbe0*/  S2R R5, SR_SWINHI ;  /* 0x0000000000057919 */ /* 0x000e220000002f00 */
[----:B------:R-:W-:Y:S01]  /*dbf0*/  F2FP.F16.F32.PACK_AB R6, R123, R6 ;  /* 0x000000067b06723e */ /* 0x000fe200000000ff */
[----:B------:R-:W-:Y:S01]  /*dc00*/  ULDC.64 UR8, c[0x0][0xc00] ;  /* 0x0003000000087ab9 */ /* 0x000fe20000000a00 */
[----:B------:R-:W-:Y:S01]  /*dc10*/  F2FP.F16.F32.PACK_AB R88, R89, R88 ;  /* 0x000000585958723e */ /* 0x000fe200000000ff */
[----:B------:R-:W-:Y:S01]  /*dc20*/  UISETP.NE.U32.AND UP0, UPT, UR8, URZ, UPT ;  /* 0x0000003f0800728c */ /* 0x000fe2000bf05070 */
[----:B------:R-:W-:Y:S01]  /*dc30*/  F2FP.F16.F32.PACK_AB R89, R43, R90 ;  /* 0x0000005a2b59723e */ /* 0x000fe200000000ff */
[----:B------:R-:W-:Y:S01]  /*dc40*/  ULDC.64 UR12, c[0x0][0x208] ;  /* 0x00008200000c7ab9 */ /* 0x000fe20000000a00 */
[----:B------:R-:W-:Y:S01]  /*dc50*/  F2FP.F16.F32.PACK_AB R96, R97, R96 ;  /* 0x000000606160723e */ /* 0x000fe200000000ff */
[----:B------:R-:W-:Y:S01]  /*dc60*/  UISETP.NE.AND.EX UP0, UPT, UR9, URZ, UPT, UP0 ;  /* 0x0000003f0900728c */ /* 0x000fe2000bf05300 */
[----:B------:R-:W-:Y:S02]  /*dc70*/  F2FP.F16.F32.PACK_AB R90, R93, R92 ;  /* 0x0000005c5d5a723e */ /* 0x000fe400000000ff */
[----:B------:R-:W-:Y:S01]  /*dc80*/  F2FP.F16.F32.PACK_AB R91, R42, R91 ;  /* 0x0000005b2a5b723e */ /* 0x000fe200000000ff */
[----:B------:R-:W-:Y:S01]  /*dc90*/  ULDC.64 UR8, c[0x0][0xc00] ;  /* 0x0003000000087ab9 */ /* 0x000fe20000000a00 */
        /* <DEDUP_REMOVED lines=10> */
[----:B------:R-:W-:Y:S02]  /*dd40*/  MOV R16, R38 ;  /* 0x0000002600107202 */ /* 0x000fe40000000f00 */
[----:B0-----:R-:W-:Y:S02]  /*dd50*/  MOV R17, R5 ;  /* 0x0000000500117202 */ /* 0x001fe40000000f00 */
[----:B------:R-:W-:-:S02]  /*dd60*/  F2FP.F16.F32.PACK_AB R115, R119, R118 ;  /* 0x000000767773723e */ /* 0x000fc400000000ff */
[----:B------:R-:W-:Y:S01]  /*dd70*/  R2UR UR4, R196 ;  /* 0x00000000c40472ca */ /* 0x000fe200000e0000 */
        /* <DEDUP_REMOVED lines=11> */
[--C-:B------:R-:W-:Y:S01]  /*de30*/  IMAD.X R15, RZ, RZ, R5.reuse, P5 ;  /* 0x000000ffff0f7224 */ /* 0x100fe200028e0605 */
[C---:B------:R-:W-:Y:S01]  /*de40*/  IADD3 R141, P4, R4.reuse, 0x4040, RZ ;  /* 0x00004040048d7810 */ /* 0x040fe20007f9e0ff */
[----:B------:R-:W-:Y:S01]  /*de50*/  UIMAD.WIDE UR8, UR4, 0x4, UR8 ;  /* 0x00000004040878a5 */ /* 0x000fe2000f8e0208 */
        /* <DEDUP_REMOVED lines=15> */
[----:B------:R-:W-:Y:S02]  /*df50*/  LOP3.LUT R12, R135, 0x380, RZ, 0xc0, !PT ;  /* 0x00000380870c7812 */ /* 0x000fe400078ec0ff */
[----:B------:R-:W-:Y:S02]  /*df60*/  LOP3.LUT R14, R137, 0x380, RZ, 0xc0, !PT ;  /* 0x00000380890e7812 */ /* 0x000fe400078ec0ff */
[----:B------:R-:W-:Y:S02]  /*df70*/  LOP3.LUT R24, R139, 0x380, RZ, 0xc0, !PT ;  /* 0x000003808b187812 */ /* 0x000fe400078ec0ff */
[----:B------:R-:W-:Y:S02]  /*df80*/  LOP3.LUT R26, R141, 0x380, RZ, 0xc0, !PT ;  /* 0x000003808d1a7812 */ /* 0x000fe400078ec0ff */
[----:B------:R-:W-:Y:S02]  /*df90*/  SHF.R.U64 R8, R8, 0x3, RZ ;  /* 0x0000000308087819 */ /* 0x000fe400000012ff */
[----:B------:R-:W-:-:S02]  /*dfa0*/  SHF.R.U64 R10, R10, 0x3, RZ ;  /* 0x000000030a0a7819 */ /* 0x000fc400000012ff */
[----:B------:R-:W-:Y:S02]  /*dfb0*/  LOP3.LUT R28, R143, 0x380, RZ, 0xc0, !PT ;  /* 0x000003808f1c7812 */ /* 0x000fe400078ec0ff */
[----:B------:R-:W-:Y:S02]  /*dfc0*/  LOP3.LUT R30, R145, 0x380, RZ, 0xc0, !PT ;  /* 0x00000380911e7812 */ /* 0x000fe400078ec0ff */
[----:B------:R-:W-:Y:S02]  /*dfd0*/  MOV R132, R4 ;  /* 0x0000000400847202 */ /* 0x000fe40000000f00 */
[----:B------:R-:W-:Y:S02]  /*dfe0*/  F2FP.F16.F32.PACK_AB R4, R20, R7 ;  /* 0x000000071404723e */ /* 0x000fe400000000ff */
[----:B------:R-:W-:Y:S02]  /*dff0*/  SHF.R.U64 R12, R12, 0x3, RZ ;  /* 0x000000030c0c7819 */ /* 0x000fe400000012ff */
[----:B------:R-:W-:-:S02]  /*e000*/  SHF.R.U64 R14, R14, 0x3, RZ ;  /* 0x000000030e0e7819 */ /* 0x000fc400000012ff */
[----:B------:R-:W-:Y:S02]  /*e010*/  F2FP.F16.F32.PACK_AB R5, R133, R128 ;  /* 0x000000808505723e */ /* 0x000fe400000000ff */
[----:B------:R-:W-:Y:S02]  /*e020*/  LOP3.LUT R20, R147, 0x380, RZ, 0xc0, !PT ;  /* 0x0000038093147812 */ /* 0x000fe400078ec0ff */
[----:B------:R-:W-:Y:S01]  /*e030*/  F2FP.F16.F32.PACK_AB R7, R131, R32 ;  /* 0x000000208307723e */ /* 0x000fe200000000ff */
[----:B------:R-:W-:Y:S01]  /*e040*/  BAR.SYNC.DEFER_BLOCKING 0x1, 0x100 ;  /* 0x0044000000007b1d */ /* 0x000fe20000010000 */
[----:B------:R-:W-:Y:S02]  /*e050*/  SHF.R.U64 R24, R24, 0x3, RZ ;  /* 0x0000000318187819 */ /* 0x000fe400000012ff */
[----:B------:R-:W-:Y:S02]  /*e060*/  SHF.R.U64 R26, R26, 0x3, RZ ;  /* 0x000000031a1a7819 */ /* 0x000fe400000012ff */
[----:B------:R-:W-:-:S02]  /*e070*/  LOP3.LUT R74, R151, 0x380, RZ, 0xc0, !PT ;  /* 0x00000380974a7812 */ /* 0x000fc400078ec0ff */
[----:B------:R-:W-:Y:S02]  /*e080*/  LOP3.LUT R8, R8, R75, RZ, 0x3c, !PT ;  /* 0x0000004b08087212 */ /* 0x000fe400078e3cff */
[----:B------:R-:W-:Y:S02]  /*e090*/  LOP3.LUT R10, R10, R95, RZ, 0x3c, !PT ;  /* 0x0000005f0a0a7212 */ /* 0x000fe400078e3cff */
[----:B------:R-:W-:Y:S02]  /*e0a0*/  SHF.R.U64 R28, R28, 0x3, RZ ;  /* 0x000000031c1c7819 */ /* 0x000fe400000012ff */
[----:B------:R-:W-:Y:S02]  /*e0b0*/  SHF.R.U64 R30, R30, 0x3, RZ ;  /* 0x000000031e1e7819 */ /* 0x000fe400000012ff */
[----:B------:R-:W-:Y:S02]  /*e0c0*/  LOP3.LUT R12, R12, R135, RZ, 0x3c, !PT ;  /* 0x000000870c0c7212 */ /* 0x000fe400078e3cff */
[----:B------:R-:W-:-:S02]  /*e0d0*/  LOP3.LUT R14, R14, R137, RZ, 0x3c, !PT ;  /* 0x000000890e0e7212 */ /* 0x000fc400078e3cff */
[----:B------:R-:W-:Y:S02]  /*e0e0*/  LOP3.LUT R34, R149, 0x380, RZ, 0xc0, !PT ;  /* 0x0000038095227812 */ /* 0x000fe400078ec0ff */
[----:B------:R-:W-:Y:S02]  /*e0f0*/  SHF.R.U64 R20, R20, 0x3, RZ ;  /* 0x0000000314147819 */ /* 0x000fe400000012ff */
[----:B------:R-:W-:Y:S01]  /*e100*/  LOP3.LUT R24, R24, R139, RZ, 0x3c, !PT ;  /* 0x0000008b18187212 */ /* 0x000fe200078e3cff */
[----:B------:R0:W-:Y:S01]  /*e110*/  STSM.16.M88.4 [R132], R4 ;  /* 0x0000000484007844 */ /* 0x0001e20000000200 */
[----:B------:R-:W-:Y:S02]  /*e120*/  LOP3.LUT R26, R26, R141, RZ, 0x3c, !PT ;  /* 0x0000008d1a1a7212 */ /* 0x000fe400078e3cff */
[----:B------:R-:W-:Y:S02]  /*e130*/  SHF.R.U64 R74, R74, 0x3, RZ ;  /* 0x000000034a4a7819 */ /* 0x000fe400000012ff */
[----:B------:R-:W-:-:S02]  /*e140*/  LOP3.LUT R28, R28, R143, RZ, 0x3c, !PT ;  /* 0x0000008f1c1c7212 */ /* 0x000fc400078e3cff */
[----:B------:R-:W-:Y:S02]  /*e150*/  LOP3.LUT R30, R30, R145, RZ, 0x3c, !PT ;  /* 0x000000911e1e7212 */ /* 0x000fe400078e3cff */
[----:B------:R-:W-:Y:S02]  /*e160*/  MOV R131, R8 ;  /* 0x0000000800837202 */ /* 0x000fe40000000f00 */
[----:B------:R-:W-:Y:S02]  /*e170*/  MOV R130, R10 ;  /* 0x0000000a00827202 */ /* 0x000fe40000000f00 */
[----:B------:R-:W-:Y:S02]  /*e180*/  F2FP.F16.F32.PACK_AB R8, R41, R40 ;  /* 0x000000282908723e */ /* 0x000fe400000000ff */
[----:B------:R-:W-:Y:S02]  /*e190*/  F2FP.F16.F32.PACK_AB R9, R127, R122 ;  /* 0x0000007a7f09723e */ /* 0x000fe400000000ff */
[----:B0-----:R-:W-:-:S02]  /*e1a0*/  F2FP.F16.F32.PACK_AB R4, R121, R0 ;  /* 0x000000007904723e */ /* 0x001fc400000000ff */
[----:B------:R-:W-:Y:S02]  /*e1b0*/  F2FP.F16.F32.PACK_AB R5, R126, R125 ;  /* 0x0000007d7e05723e */ /* 0x000fe400000000ff */
[----:B------:R-:W-:Y:S02]  /*e1c0*/  F2FP.F16.F32.PACK_AB R6, R37, R36 ;  /* 0x000000242506723e */ /* 0x000fe400000000ff */
[----:B------:R-:W-:Y:S02]  /*e1d0*/  F2FP.F16.F32.PACK_AB R7, R129, R124 ;  /* 0x0000007c8107723e */ /* 0x000fe400000000ff */
[----:B------:R-:W-:Y:S02]  /*e1e0*/  F2FP.F16.F32.PACK_AB R10, R45, R44 ;  /* 0x0000002c2d0a723e */ /* 0x000fe400000000ff */
[----:B------:R-:W-:Y:S01]  /*e1f0*/  F2FP.F16.F32.PACK_AB R11, R47, R120 ;  /* 0x000000782f0b723e */ /* 0x000fe200000000ff */
[----:B------:R0:W-:Y:S01]  /*e200*/  STSM.16.M88.4 [R131], R4 ;  /* 0x0000000483007844 */ /* 0x0001e20000000200 */
[----:B------:R-:W-:-:S02]  /*e210*/  SHF.R.U64 R34, R34, 0x3, RZ ;  /* 0x0000000322227819 */ /* 0x000fc400000012ff */
[----:B------:R-:W-:Y:S01]  /*e220*/  LOP3.LUT R32, R20, R147, RZ, 0x3c, !PT ;  /* 0x0000009314207212 */ /* 0x000fe200078e3cff */
[----:B------:R1:W-:Y:S01]  /*e230*/  STSM.16.M88.4 [R130], R8 ;  /* 0x0000000882007844 */ /* 0x0003e20000000200 */
[----:B------:R-:W-:Y:S02]  /*e240*/  MOV R128, R12 ;  /* 0x0000000c00807202 */ /* 0x000fe40000000f00 */
[----:B------:R-:W-:Y:S02]  /*e250*/  MOV R123, R14 ;  /* 0x0000000e007b7202 */ /* 0x000fe40000000f00 */
[----:B------:R-:W-:Y:S02]  /*e260*/  LOP3.LUT R20, R74, R151, RZ, 0x3c, !PT ;  /* 0x000000974a147212 */ /* 0x000fe400078e3cff */
[----:B------:R-:W-:Y:S02]  /*e270*/  MOV R95, R24 ;  /* 0x00000018005f7202 */ /* 0x000fe40000000f00 */
[----:B------:R-:W-:-:S02]  /*e280*/  MOV R94, R26 ;  /* 0x0000001a005e7202 */ /* 0x000fc40000000f00 */
[----:B------:R-:W-:Y:S02]  /*e290*/  F2FP.F16.F32.PACK_AB R12, R49, R48 ;  /* 0x00000030310c723e */ /* 0x000fe400000000ff */
[----:B------:R-:W-:Y:S02]  /*e2a0*/  F2FP.F16.F32.PACK_AB R13, R51, R50 ;  /* 0x00000032330d723e */ /* 0x000fe400000000ff */
[----:B------:R-:W-:Y:S02]  /*e2b0*/  F2FP.F16.F32.PACK_AB R14, R53, R52 ;  /* 0x00000034350e723e */ /* 0x000fe400000000ff */
[----:B------:R-:W-:Y:S02]  /*e2c0*/  F2FP.F16.F32.PACK_AB R15, R55, R54 ;  /* 0x00000036370f723e */ /* 0x000fe400000000ff */
[----:B------:R-:W-:Y:S02]  /*e2d0*/  MOV R75, R28 ;  /* 0x0000001c004b7202 */ /* 0x000fe40000000f00 */
[----:B------:R-:W-:Y:S01]  /*e2e0*/  MOV R74, R30 ;  /* 0x0000001e004a7202 */ /* 0x000fe20000000f00 */
[----:B------:R-:W-:Y:S01]  /*e2f0*/  STSM.16.M88.4 [R128], R12 ;  /* 0x0000000c80007844 */ /* 0x000fe20000000200 */
        /* <DEDUP_REMOVED lines=10> */
[----:B0-----:R-:W-:Y:S01]  /*e3a0*/  F2FP.F16.F32.PACK_AB R4, R73, R72 ;  /* 0x000000484904723e */ /* 0x001fe200000000ff */
[----:B------:R-:W-:Y:S01]  /*e3b0*/  STSM.16.M88.4 [R95], R28 ;  /* 0x0000001c5f007844 */ /* 0x000fe20000000200 */
[----:B------:R-:W-:Y:S02]  /*e3c0*/  F2FP.F16.F32.PACK_AB R5, R46, R39 ;  /* 0x000000272e05723e */ /* 0x000fe400000000ff */
[----:B------:R-:W-:Y:S01]  /*e3d0*/  F2FP.F16.F32.PACK_AB R6, R77, R76 ;  /* 0x0000004c4d06723e */ /* 0x000fe200000000ff */
[----:B------:R-:W0:Y:S01]  /*e3e0*/  LDC R39, c[0x0][0xbe8] ;  /* 0x0002fa00ff277b82 */ /* 0x000e220000000800 */
[----:B------:R-:W-:-:S02]  /*e3f0*/  F2FP.F16.F32.PACK_AB R7, R79, R78 ;  /* 0x0000004e4f07723e */ /* 0x000fc400000000ff */
[----:B-1----:R-:W-:Y:S02]  /*e400*/  F2FP.F16.F32.PACK_AB R8, R81, R80 ;  /* 0x000000505108723e */ /* 0x002fe400000000ff */
[----:B------:R-:W-:Y:S01]  /*e410*/  F2FP.F16.F32.PACK_AB R9, R83, R82 ;  /* 0x000000525309723e */ /* 0x000fe200000000ff */
[----:B------:R1:W-:Y:S01]  /*e420*/  STSM.16.M88.4 [R94], R4 ;  /* 0x000000045e007844 */ /* 0x0003e20000000200 */
[----:B------:R-:W-:Y:S02]  /*e430*/  F2FP.F16.F32.PACK_AB R10, R85, R84 ;  /* 0x00000054550a723e */ /* 0x000fe400000000ff */
[----:B------:R-:W-:Y:S02]  /*e440*/  F2FP.F16.F32.PACK_AB R11, R87, R86 ;  /* 0x00000056570b723e */ /* 0x000fe400000000ff */
[----:B------:R-:W-:Y:S02]  /*e450*/  MOV R32, R32 ;  /* 0x0000002000207202 */ /* 0x000fe40000000f00 */
[----:B------:R-:W-:Y:S01]  /*e460*/  MOV R34, R34 ;  /* 0x0000002200227202 */ /* 0x000fe20000000f00 */
[----:B------:R2:W-:Y:S01]  /*e470*/  STSM.16.M88.4 [R75], R8 ;  /* 0x000000084b007844 */ /* 0x0005e20000000200 */
[----:B------:R-:W-:-:S02]  /*e480*/  MOV R20, R20 ;  /* 0x0000001400147202 */ /* 0x000fc40000000f00 */
[----:B------:R-:W-:Y:S01]  /*e490*/  PLOP3.LUT P0, PT, PT, PT, UP0, 0x80, 0x0 ;  /* 0x000000000000781c */ /* 0x000fe20003f0f008 */
[----:B------:R3:W-:Y:S04]  /*e4a0*/  STSM.16.M88.4 [R74], R88 ;  /* 0x000000584a007844 */ /* 0x0007e80000000200 */
[----:B------:R3:W-:Y:S01]  /*e4b0*/  STSM.16.M88.4 [R32], R96 ;  /* 0x0000006020007844 */ /* 0x0007e20000000200 */
[----:B-1----:R-:W-:Y:S02]  /*e4c0*/  IMAD.U32 R4, RZ, RZ, UR8 ;  /* 0x00000008ff047e24 */ /* 0x002fe4000f8e00ff */
[----:B------:R-:W-:Y:S01]  /*e4d0*/  IMAD.U32 R5, RZ, RZ, UR9 ;  /* 0x00000009ff057e24 */ /* 0x000fe2000f8e00ff */
[----:B------:R3:W-:Y:S01]  /*e4e0*/  STSM.16.M88.4 [R34], R104 ;  /* 0x0000006822007844 */ /* 0x0007e20000000200 */
[----:B0-----:R-:W-:Y:S01]  /*e4f0*/  ISETP.NE.AND P1, PT, R39, 0x1, PT ;  /* 0x000000012700780c */ /* 0x001fe20003f25270 */
[----:B------:R-:W-:-:S02]  /*e500*/  ULDC.64 UR8, c[0x0][0xc08] ;  /* 0x0003020000087ab9 */ /* 0x000fc40000000a00 */
[----:B------:R3:W-:Y:S01]  /*e510*/  STSM.16.M88.4 [R20], R112 ;  /* 0x0000007014007844 */ /* 0x0007e20000000200 */
[----:B------:R-:W-:Y:S09]  /*e520*/  BAR.SYNC.DEFER_BLOCKING 0x1, 0x100 ;  /* 0x0044000000007b1d */ /* 0x000ff20000010000 */
[----:B------:R-:W0:Y:S08]  /*e530*/  @P1 LDC R6, c[0x0][0xbec] ;  /* 0x0002fb00ff061b82 */ /* 0x000e300000000800 */
[----:B--2---:R-:W1:Y:S01]  /*e540*/  @P1 LDC R8, c[0x0][0xbf0] ;  /* 0x0002fc00ff081b82 */ /* 0x004e620000000800 */
[----:B------:R-:W2:Y:S01]  /*e550*/  @P0 LDG.E R0, desc[UR12][R4.64] ;  /* 0x0000000c04000981 */ /* 0x000ea2000c1e1900 */
[----:B------:R-:W-:Y:S01]  /*e560*/  UISETP.NE.U32.AND UP1, UPT, UR8, URZ, UPT ;  /* 0x0000003f0800728c */ /* 0x000fe2000bf25070 */
[----:B------:R-:W-:-:S03]  /*e570*/  ULDC UR10, c[0x0][0xa88] ;  /* 0x0002a200000a7ab9 */ /* 0x000fc60000000800 */
[----:B------:R-:W-:-:S06]  /*e580*/  UISETP.NE.AND.EX UP1, UPT, UR9, URZ, UPT, UP1 ;  /* 0x0000003f0900728c */ /* 0x000fcc000bf25310 */
[----:B------:R-:W-:-:S05]  /*e590*/  PLOP3.LUT P2, PT, PT, PT, UP1, 0x80, 0x0 ;  /* 0x000000000000781c */ /* 0x000fca0003f4f018 */
[----:B------:R-:W-:Y:S02]  /*e5a0*/  @UP1 ULDC.64 UR8, c[0x0][0xc08] ;  /* 0x0003020000081ab9 */ /* 0x000fe40000000a00 */
[----:B------:R-:W-:-:S03]  /*e5b0*/  @UP1 UIMAD.WIDE UR8, UR4, 0x4, UR8 ;  /* 0x00000004040818a5 */ /* 0x000fc6000f8e0208 */
[----:B------:R-:W-:-:S03]  /*e5c0*/  UMOV UR4, URZ ;  /* 0x0000003f00047c82 */ /* 0x000fc60008000000 */
[----:B------:R-:W-:Y:S02]  /*e5d0*/  IMAD.U32 R10, RZ, RZ, UR8 ;  /* 0x00000008ff0a7e24 */ /* 0x000fe4000f8e00ff */
[----:B------:R-:W-:Y:S01]  /*e5e0*/  IMAD.U32 R11, RZ, RZ, UR9 ;  /* 0x00000009ff0b7e24 */ /* 0x000fe2000f8e00ff */
[----:B--2---:R-:W-:Y:S01]  /*e5f0*/  @P0 R2UR UR4, R0 ;  /* 0x00000000000402ca */ /* 0x004fe200000e0000 */
[----:B------:R-:W-:-:S06]  /*e600*/  IMAD.U32 R0, RZ, RZ, UR10 ;  /* 0x0000000aff007e24 */ /* 0x000fcc000f8e00ff */
[----:B------:R3:W5:Y:S01]  /*e610*/  @P2 LDG.E R0, desc[UR12][R10.64] ;  /* 0x0000000c0a002981 */ /* 0x000762000c1e1900 */
[----:B01----:R-:W-:Y:S07]  /*e620*/  @P2 BRA `(.L_x_1447) ;  /* 0x0000000000142947 */ /* 0x003fee0003800000 */
[----:B------:R-:W-:Y:S05]  /*e630*/  @!P0 BRA `(.L_x_1447) ;  /* 0x0000000000108947 */ /* 0x000fea0003800000 */
[----:B------:R-:W-:Y:S02]  /*e640*/  ULDC.64 UR8, c[0x0][0x208] ;  /* 0x0000820000087ab9 */ /* 0x000fe40000000a00 */
[----:B------:R-:W2:Y:S04]  /*e650*/  LDG.E R7, desc[UR8][R4.64] ;  /* 0x0000000804077981 */ /* 0x000ea8000c1e1900 */
[----:B-----5:R-:W2:Y:S02]  /*e660*/  LDG.E R0, desc[UR8][R4.64+0x4] ;  /* 0x0000040804007981 */ /* 0x020ea4000c1e1900 */
[----:B--2---:R-:W-:-:S07]  /*e670*/  IMAD.IADD R0, R0, 0x1, -R7 ;  /* 0x0000000100007824 */ /* 0x004fce00078e0a07 */
.L_x_1447:
[----:B------:R-:W-:Y:S01]  /*e680*/  R2UR UR19, R194 ;  /* 0x00000000c21372ca */ /* 0x000fe200000e0000 */
[----:B------:R-:W-:Y:S01]  /*e690*/  USHF.R.S32.HI UR9, URZ, 0x1f, UR4 ;  /* 0x0000001f3f097899 */ /* 0x000fe20008011404 */
[----:B------:R-:W-:Y:S01]  /*e6a0*/  R2UR UR13, R196 ;  /* 0x00000000c40d72ca */ /* 0x000fe200000e0000 */
[----:B------:R-:W-:Y:S01]  /*e6b0*/  ULDC.64 UR14, c[0x0][0xb90] ;  /* 0x0002e400000e7ab9 */ /* 0x000fe20000000a00 */
[----:B------:R-:W-:Y:S01]  /*e6c0*/  UMOV UR8, UR4 ;  /* 0x0000000400087c82 */ /* 0x000fe20008000000 */
[----:B------:R-:W-:Y:S01]  /*e6d0*/  VIADD R7, R19, UR39 ;  /* 0x0000002713077c36 */ /* 0x000fe20008000000 */
[----:B------:R-:W-:Y:S01]  /*e6e0*/  ULDC.64 UR20, c[0x0][0x208] ;  /* 0x0000820000147ab9 */ /* 0x000fe20000000a00 */
[----:B------:R-:W-:Y:S02]  /*e6f0*/  VIADD R26, R200, UR39 ;  /* 0x00000027c81a7c36 */ /* 0x000fe40008000000 */
[----:B------:R-:W-:-:S04]  /*e700*/  @P1 IMAD.HI.U32 R5, R7, R6, RZ ;  /* 0x0000000607051227 */ /* 0x000fc800078e00ff */
[----:B------:R-:W-:Y:S01]  /*e710*/  USHF.R.S32.HI UR16, URZ, 0x1f, UR19 ;  /* 0x0000001f3f107899 */ /* 0x000fe20008011413 */
[----:B------:R-:W-:Y:S01]  /*e720*/  IMAD.MOV.U32 R4, RZ, RZ, R7 ;  /* 0x000000ffff047224 */ /* 0x000fe200078e0007 */
[----:B------:R-:W-:Y:S01]  /*e730*/  UIMAD.WIDE.U32 UR10, UR19, UR14, UR8 ;  /* 0x0000000e130a72a5 */ /* 0x000fe2000f8e0008 */
[----:B------:R-:W-:Y:S01]  /*e740*/  @P1 SHF.R.U32.HI R4, RZ, R8, R5 ;  /* 0x00000008ff041219 */ /* 0x000fe20000011605 */
[----:B------:R-:W-:Y:S01]  /*e750*/  USHF.R.S32.HI UR8, URZ, 0x1f, UR13 ;  /* 0x0000001f3f087899 */ /* 0x000fe2000801140d */
[----:B------:R-:W-:Y:S01]  /*e760*/  IMAD R5, R195, 0x40, R22 ;  /* 0x00000040c3057824 */ /* 0x000fe200078e0216 */
[----:B------:R-:W-:Y:S01]  /*e770*/  UIMAD UR12, UR16, UR14, URZ ;  /* 0x0000000e100c72a4 */ /* 0x000fe2000f8e023f */
[----:B-----5:R-:W-:Y:S01]  /*e780*/  IMAD R65, R0, R39, RZ ;  /* 0x0000002700417224 */ /* 0x020fe200078e02ff */
[----:B------:R-:W-:Y:S01]  /*e790*/  USEL UR18, UR8, URZ, !UP0 ;  /* 0x0000003f08127287 */ /* 0x000fe2000c000000 */
[----:B------:R-:W-:Y:S01]  /*e7a0*/  IMAD.MOV R6, RZ, RZ, -R4 ;  /* 0x000000ffff067224 */ /* 0x000fe200078e0a04 */
[----:B------:R-:W-:Y:S01]  /*e7b0*/  UIMAD UR12, UR19, UR15, UR12 ;  /* 0x0000000f130c72a4 */ /* 0x000fe2000f8e020c */
[----:B------:R-:W-:Y:S01]  /*e7c0*/  IMAD.WIDE R16, R5, 0x2, R16 ;  /* 0x0000000205107825 */ /* 0x000fe200078e0210 */
[----:B------:R-:W-:Y:S01]  /*e7d0*/  USEL UR17, UR13, URZ, !UP0 ;  /* 0x0000003f0d117287 */ /* 0x000fe2000c000000 */
[----:B------:R-:W-:Y:S01]  /*e7e0*/  SHF.R.S32.HI R5, RZ, 0x1f, R4 ;  /* 0x0000001fff057819 */ /* 0x000fe20000011404 */
[----:B------:R-:W-:Y:S01]  /*e7f0*/  ULDC.64 UR14, c[0x0][0xb98] ;  /* 0x0002e600000e7ab9 */ /* 0x000fe20000000a00 */
[----:B------:R-:W-:Y:S01]  /*e800*/  UIADD3 UR11, UR11, UR12, URZ ;  /* 0x0000000c0b0b7290 */ /* 0x000fe2000fffe03f */
[----:B------:R-:W-:Y:S01]  /*e810*/  IMAD R7, R39, R6, R7 ;  /* 0x0000000627077224 */ /* 0x000fe200078e0207 */
[----:B------:R-:W-:Y:S01]  /*e820*/  UIMAD UR8, UR18, UR14, URZ ;  /* 0x0000000e120872a4 */ /* 0x000fe2000f8e023f */
[C---:B------:R-:W-:Y:S01]  /*e830*/  IADD3 R13, P2, R16.reuse, 0x1000, RZ ;  /* 0x00001000100d7810 */ /* 0x040fe20007f5e0ff */
[----:B------:R-:W-:Y:S01]  /*e840*/  UIMAD.WIDE.U32 UR10, UR17, UR14, UR10 ;  /* 0x0000000e110a72a5 */ /* 0x000fe2000f8e000a */
[----:B------:R-:W-:Y:S01]  /*e850*/  IADD3 R33, P3, R16, 0x6000, RZ ;  /* 0x0000600010217810 */ /* 0x000fe20007f7e0ff */
[----:B------:R-:W-:Y:S01]  /*e860*/  UIMAD UR8, UR17, UR15, UR8 ;  /* 0x0000000f110872a4 */ /* 0x000fe2000f8e0208 */
[----:B------:R-:W-:Y:S01]  /*e870*/  SHF.R.S32.HI R6, RZ, 0x1f, R7 ;  /* 0x0000001fff067819 */ /* 0x000fe20000011407 */
[----:B------:R-:W-:Y:S01]  /*e880*/  ULDC.64 UR12, c[0x0][0xaa0] ;  /* 0x0002a800000c7ab9 */ /* 0x000fe20000000a00 */
[----:B------:R-:W-:-:S02]  /*e890*/  LOP3.LUT R12, R13, 0x380, RZ, 0xc0, !PT ;  /* 0x000003800d0c7812 */ /* 0x000fc400078ec0ff */
[----:B------:R-:W-:Y:S01]  /*e8a0*/  IADD3 R4, P0, R4, UR10, RZ ;  /* 0x0000000a04047c10 */ /* 0x000fe2000ff1e0ff */
[----:B------:R-:W-:Y:S01]  /*e8b0*/  IMAD.U32 R8, RZ, RZ, UR8 ;  /* 0x00000008ff087e24 */ /* 0x000fe2000f8e00ff */
[----:B------:R-:W-:Y:S02]  /*e8c0*/  SHF.R.U64 R12, R12, 0x3, RZ ;  /* 0x000000030c0c7819 */ /* 0x000fe400000012ff */
[----:B---3--:R-:W-:Y:S02]  /*e8d0*/  LOP3.LUT R32, R33, 0x380, RZ, 0xc0, !PT ;  /* 0x0000038021207812 */ /* 0x008fe400078ec0ff */
[----:B------:R-:W-:Y:S01]  /*e8e0*/  IADD3.X R5, R5, UR11, R8, P0, !PT ;  /* 0x0000000b05057c10 */ /* 0x000fe200087fe408 */
[----:B------:R-:W-:Y:S01]  /*e8f0*/  ULDC.64 UR10, c[0x0][0xb88] ;  /* 0x0002e200000a7ab9 */ /* 0x000fe20000000a00 */
[----:B------:R-:W-:Y:S01]  /*e900*/  LOP3.LUT R12, R12, R13, RZ, 0x3c, !PT ;  /* 0x0000000d0c0c7212 */ /* 0x000fe200078e3cff */
[----:B------:R-:W-:Y:S01]  /*e910*/  IMAD R6, R6, UR10, RZ ;  /* 0x0000000a06067c24 */ /* 0x000fe2000f8e02ff */
[----:B------:R-:W-:Y:S01]  /*e920*/  SHF.R.U64 R32, R32, 0x3, RZ ;  /* 0x0000000320207819 */ /* 0x000fe200000012ff */
[----:B------:R-:W-:Y:S01]  /*e930*/  IMAD.WIDE.U32 R4, R7, UR10, R4 ;  /* 0x0000000a07047c25 */ /* 0x000fe2000f8e0004 */
[----:B------:R-:W-:-:S02]  /*e940*/  IADD3 R9, P6, R16, 0x2000, RZ ;  /* 0x0000200010097810 */ /* 0x000fc40007fde0ff */
[----:B------:R-:W-:Y:S01]  /*e950*/  IADD3 R49, P4, R16, 0x4000, RZ ;  /* 0x0000400010317810 */ /* 0x000fe20007f9e0ff */
[----:B------:R-:W-:Y:S01]  /*e960*/  IMAD R11, R7, UR11, R6 ;  /* 0x0000000b070b7c24 */ /* 0x000fe2000f8e0206 */
[----:B------:R-:W-:Y:S01]  /*e970*/  ULDC.64 UR10, c[0x0][0xb50] ;  /* 0x0002d400000a7ab9 */ /* 0x000fe20000000a00 */
[----:B------:R-:W-:Y:S01]  /*e980*/  IMAD.X R13, RZ, RZ, R17, P2 ;  /* 0x000000ffff0d7224 */ /* 0x000fe200010e0611 */
[----:B------:R-:W-:Y:S01]  /*e990*/  LEA R10, P0, R4, UR10, 0x2 ;  /* 0x0000000a040a7c11 */ /* 0x000fe2000f8010ff */
[----:B------:R-:W-:Y:S01]  /*e9a0*/  IMAD.IADD R5, R5, 0x1, R11 ;  /* 0x0000000105057824 */ /* 0x000fe200078e020b */
[----:B------:R-:W-:Y:S01]  /*e9b0*/  IADD3 R25, P2, R16, 0x7000, RZ ;  /* 0x0000700010197810 */ /* 0x000fe20007f5e0ff */
[----:B------:R-:W-:Y:S01]  /*e9c0*/  VIADD R6, R26, 0x8 ;  /* 0x000000081a067836 */ /* 0x000fe20000000000 */
[----:B------:R-:W-:Y:S01]  /*e9d0*/  LOP3.LUT R32, R32, R33, RZ, 0x3c, !PT ;  /* 0x0000002120207212 */ /* 0x000fe200078e3cff */
[----:B------:R-:W-:Y:S01]  /*e9e0*/  SHFL.IDX PT, R20, R10, RZ, 0x1c1f ;  /* 0x001c1fff0a147589 */ /* 0x000fe200000e0000 */
[----:B------:R-:W-:Y:S01]  /*e9f0*/  LEA.HI.X R14, R4, UR11, R5, 0x2, P0 ;  /* 0x0000000b040e7c11 */ /* 0x000fe200080f1405 */
[----:B------:R-:W-:Y:S01]  /*ea00*/  IMAD.X R33, RZ, RZ, R17, P3 ;  /* 0x000000ffff217224 */ /* 0x000fe200018e0611 */
[----:B------:R-:W-:Y:S01]  /*ea10*/  IADD3 R45, P0, R16, 0x5000, RZ ;  /* 0x00005000102d7810 */ /* 0x000fe20007f1e0ff */
[----:B------:R-:W-:Y:S01]  /*ea20*/  SHFL.IDX PT, R36, R10, 0x1, 0x1c1f ;  /* 0x003c1f000a247f89 */ /* 0x000fe200000e0000 */
[----:B------:R-:W-:-:S02]  /*ea30*/  LOP3.LUT R24, R25, 0x380, RZ, 0xc0, !PT ;  /* 0x0000038019187812 */ /* 0x000fc400078ec0ff */
[----:B------:R-:W-:Y:S01]  /*ea40*/  LOP3.LUT R44, R45, 0x380, RZ, 0xc0, !PT ;  /* 0x000003802d2c7812 */ /* 0x000fe200078ec0ff */
[----:B------:R-:W0:Y:S01]  /*ea50*/  SHFL.IDX PT, R21, R14, RZ, 0x1c1f ;  /* 0x001c1fff0e157589 */ /* 0x000e2200000e0000 */
[----:B------:R-:W-:Y:S02]  /*ea60*/  SHF.R.U64 R24, R24, 0x3, RZ ;  /* 0x0000000318187819 */ /* 0x000fe400000012ff */
[----:B------:R-:W-:Y:S01]  /*ea70*/  SHF.R.U64 R44, R44, 0x3, RZ ;  /* 0x000000032c2c7819 */ /* 0x000fe200000012ff */
[----:B------:R-:W1:Y:S01]  /*ea80*/  SHFL.IDX PT, R37, R14, 0x1, 0x1c1f ;  /* 0x003c1f000e257f89 */ /* 0x000e6200000e0000 */
[----:B------:R-:W-:Y:S01]  /*ea90*/  LOP3.LUT R24, R24, R25, RZ, 0x3c, !PT ;  /* 0x0000001918187212 */ /* 0x000fe200078e3cff */
[--C-:B------:R-:W-:Y:S01]  /*eaa0*/  IMAD.X R25, RZ, RZ, R17.reuse, P2 ;  /* 0x000000ffff197224 */ /* 0x100fe200010e0611 */
[----:B------:R-:W-:Y:S01]  /*eab0*/  LOP3.LUT R44, R44, R45, RZ, 0x3c, !PT ;  /* 0x0000002d2c2c7212 */ /* 0x000fe200078e3cff */
[----:B------:R-:W-:Y:S01]  /*eac0*/  IMAD.X R45, RZ, RZ, R17, P0 ;  /* 0x000000ffff2d7224 */ /* 0x000fe200000e0611 */
[----:B------:R-:W-:-:S02]  /*ead0*/  LOP3.LUT P0, RZ, R198, 0x3, RZ, 0xc0, !PT ;  /* 0x00000003c6ff7812 */ /* 0x000fc4000780c0ff */
[----:B------:R-:W-:Y:S02]  /*eae0*/  IADD3 R5, P5, R16, 0x3000, RZ ;  /* 0x0000300010057810 */ /* 0x000fe40007fbe0ff */
[-C--:B------:R-:W-:Y:S02]  /*eaf0*/  ISETP.GE.OR P2, PT, R26, R65.reuse, P0 ;  /* 0x000000411a00720c */ /* 0x080fe40000746670 */
[----:B------:R-:W-:Y:S02]  /*eb00*/  ISETP.GE.OR P0, PT, R6, R65, P0 ;  /* 0x000000410600720c */ /* 0x000fe40000706670 */
[----:B------:R-:W-:Y:S02]  /*eb10*/  IADD3 R7, P3, R16, 0xb000, RZ ;  /* 0x0000b00010077810 */ /* 0x000fe40007f7e0ff */
[----:B------:R-:W-:Y:S02]  /*eb20*/  LOP3.LUT R8, R9, 0x380, RZ, 0xc0, !PT ;  /* 0x0000038009087812 */ /* 0x000fe400078ec0ff */
[----:B------:R-:W-:-:S02]  /*eb30*/  LOP3.LUT R4, R5, 0x380, RZ, 0xc0, !PT ;  /* 0x0000038005047812 */ /* 0x000fc400078ec0ff */
[----:B------:R-:W-:Y:S01]  /*eb40*/  LOP3.LUT R48, R49, 0x380, RZ, 0xc0, !PT ;  /* 0x0000038031307812 */ /* 0x000fe200078ec0ff */
[----:B------:R-:W-:Y:S01]  /*eb50*/  UIMAD UR10, UR9, UR12, URZ ;  /* 0x0000000c090a72a4 */ /* 0x000fe2000f8e023f */
[----:B------:R-:W-:Y:S01]  /*eb60*/  LOP3.LUT R0, R7, 0x380, RZ, 0xc0, !PT ;  /* 0x0000038007007812 */ /* 0x000fe200078ec0ff */
[----:B0-----:R0:W-:Y:S01]  /*eb70*/  @!P2 ST.E desc[UR20][R20.64], R2 ;  /* 0x000000021400a985 */ /* 0x0011e2000c101914 */
[----:B------:R-:W-:Y:S01]  /*eb80*/  SHF.R.U64 R8, R8, 0x3, RZ ;  /* 0x0000000308087819 */ /* 0x000fe200000012ff */
[--C-:B------:R-:W-:Y:S01]  /*eb90*/  IMAD.X R41, RZ, RZ, R17.reuse, P3 ;  /* 0x000000ffff297224 */ /* 0x100fe200018e0611 */
[----:B------:R-:W-:Y:S01]  /*eba0*/  SHF.R.U64 R4, R4, 0x3, RZ ;  /* 0x0000000304047819 */ /* 0x000fe200000012ff */
[----:B-1----:R1:W-:Y:S01]  /*ebb0*/  @!P0 ST.E desc[UR20][R36.64], R3 ;  /* 0x0000000324008985 */ /* 0x0023e2000c101914 */
[----:B------:R-:W-:Y:S02]  /*ebc0*/  SHF.R.U64 R48, R48, 0x3, RZ ;  /* 0x0000000330307819 */ /* 0x000fe400000012ff */
[----:B------:R-:W-:Y:S01]  /*ebd0*/  SHF.R.U64 R0, R0, 0x3, RZ ;  /* 0x0000000300007819 */ /* 0x000fe200000012ff */
[----:B------:R-:W-:Y:S01]  /*ebe0*/  UIMAD.WIDE.U32 UR8, UR4, UR12, URZ ;  /* 0x0000000c040872a5 */ /* 0x000fe2000f8e003f */
[----:B------:R-:W-:Y:S01]  /*ebf0*/  LOP3.LUT R8, R8, R9, RZ, 0x3c, !PT ;  /* 0x0000000908087212 */ /* 0x000fe200078e3cff */
[--C-:B------:R-:W-:Y:S01]  /*ec00*/  IMAD.X R9, RZ, RZ, R17.reuse, P6 ;  /* 0x000000ffff097224 */ /* 0x100fe200030e0611 */
[----:B------:R-:W-:Y:S01]  /*ec10*/  LOP3.LUT R4, R4, R5, RZ, 0x3c, !PT ;  /* 0x0000000504047212 */ /* 0x000fe200078e3cff */
[----:B0-----:R-:W0:Y:S01]  /*ec20*/  @P1 LDC R21, c[0x0][0xbf0] ;  /* 0x0002fc00ff151b82 */ /* 0x001e220000000800 */
[----:B------:R-:W-:Y:S01]  /*ec30*/  LOP3.LUT R48, R48, R49, RZ, 0x3c, !PT ;  /* 0x0000003130307212 */ /* 0x000fe200078e3cff */
[--C-:B------:R-:W-:Y:S01]  /*ec40*/  IMAD.X R5, RZ, RZ, R17.reuse, P5 ;  /* 0x000000ffff057224 */ /* 0x100fe200028e0611 */
[----:B------:R-:W-:Y:S01]  /*ec50*/  UIMAD UR10, UR4, UR13, UR10 ;  /* 0x0000000d040a72a4 */ /* 0x000fe2000f8e020a */
[----:B------:R-:W-:Y:S01]  /*ec60*/  IMAD.X R49, RZ, RZ, R17, P4 ;  /* 0x000000ffff317224 */ /* 0x000fe200020e0611 */
[C---:B------:R-:W-:Y:S01]  /*ec70*/  IADD3 R61, P6, R16.reuse, 0x8000, RZ ;  /* 0x00008000103d7810 */ /* 0x040fe20007fde0ff */
[----:B------:R-:W-:Y:S01]  /*ec80*/  ULDC.64 UR12, c[0x0][0xae8] ;  /* 0x0002ba00000c7ab9 */ /* 0x000fe20000000a00 */
[C---:B------:R-:W-:Y:S01]  /*ec90*/  IADD3 R57, P5, R16.reuse, 0x9000, RZ ;  /* 0x0000900010397810 */ /* 0x040fe20007fbe0ff */
[----:B-1----:R-:W1:Y:S01]  /*eca0*/  @P1 LDC R3, c[0x0][0xbec] ;  /* 0x0002fb00ff031b82 */ /* 0x002e620000000800 */
[C---:B------:R-:W-:Y:S01]  /*ecb0*/  IADD3 R53, P4, R16.reuse, 0xa000, RZ ;  /* 0x0000a00010357810 */ /* 0x040fe20007f9e0ff */
[----:B------:R-:W5:Y:S01]  /*ecc0*/  LD.E.128 R12, desc[UR20][R12.64] ;  /* 0x000000140c0c7980 */ /* 0x000f62000c101d00 */
[----:B------:R-:W-:-:S02]  /*ecd0*/  LOP3.LUT R11, R16, 0x380, RZ, 0xc0, !PT ;  /* 0x00000380100b7812 */ /* 0x000fc400078ec0ff */
[----:B------:R-:W-:Y:S01]  /*ece0*/  LOP3.LUT R40, R0, R7, RZ, 0x3c, !PT ;  /* 0x0000000700287212 */ /* 0x000fe200078e3cff */
[----:B------:R-:W-:Y:S01]  /*ecf0*/  IMAD R0, R193, 0x20, R195 ;  /* 0x00000020c1007824 */ /* 0x000fe200078e02c3 */
[----:B------:R-:W-:Y:S01]  /*ed00*/  UIADD3 UR9, UR9, UR10, URZ ;  /* 0x0000000a09097290 */ /* 0x000fe2000fffe03f */
[----:B------:R-:W-:Y:S01]  /*ed10*/  LOP3.LUT R60, R61, 0x380, RZ, 0xc0, !PT ;  /* 0x000003803d3c7812 */ /* 0x000fe200078ec0ff */
[----:B------:R-:W-:Y:S01]  /*ed20*/  UIMAD UR4, UR16, UR12, URZ ;  /* 0x0000000c100472a4 */ /* 0x000fe2000f8e023f */
[----:B------:R-:W-:Y:S01]  /*ed30*/  LOP3.LUT R56, R57, 0x380, RZ, 0xc0, !PT ;  /* 0x0000038039387812 */ /* 0x000fe200078ec0ff */
[----:B------:R-:W5:Y:S01]  /*ed40*/  LD.E.128 R48, desc[UR20][R48.64] ;  /* 0x0000001430307980 */ /* 0x000f62000c101d00 */
[----:B------:R-:W-:Y:S02]  /*ed50*/  LOP3.LUT R52, R53, 0x380, RZ, 0xc0, !PT ;  /* 0x0000038035347812 */ /* 0x000fe400078ec0ff */
[----:B------:R-:W-:Y:S01]  /*ed60*/  SHF.R.U64 R11, R11, 0x3, RZ ;  /* 0x000000030b0b7819 */ /* 0x000fe200000012ff */
[----:B------:R-:W-:Y:S01]  /*ed70*/  VIADD R20, R0, UR39 ;  /* 0x0000002700147c36 */ /* 0x000fe20008000000 */
[----:B------:R-:W-:Y:S01]  /*ed80*/  UIMAD UR4, UR19, UR13, UR4 ;  /* 0x0000000d130472a4 */ /* 0x000fe2000f8e0204 */
[----:B------:R-:W-:Y:S01]  /*ed90*/  SHF.R.U64 R60, R60, 0x3, RZ ;  /* 0x000000033c3c7819 */ /* 0x000fe200000012ff */
[----:B------:R-:W-:Y:S01]  /*eda0*/  UIMAD.WIDE.U32 UR8, UR19, UR12, UR8 ;  /* 0x0000000c130872a5 */ /* 0x000fe2000f8e0008 */
[----:B------:R-:W-:Y:S01]  /*edb0*/  SHF.R.U64 R56, R56, 0x3, RZ ;  /* 0x0000000338387819 */ /* 0x000fe200000012ff */
[----:B------:R-:W-:Y:S01]  /*edc0*/  ULDC.64 UR10, c[0x0][0xaf0] ;  /* 0x0002bc00000a7ab9 */ /* 0x000fe20000000a00 */
[----:B------:R-:W-:Y:S01]  /*edd0*/  SHF.R.U64 R52, R52, 0x3, RZ ;  /* 0x0000000334347819 */ /* 0x000fe200000012ff */
[----:B------:R-:W5:Y:S01]  /*ede0*/  LD.E.128 R4, desc[UR20][R4.64] ;  /* 0x0000001404047980 */ /* 0x000f62000c101d00 */
[----:B------:R-:W-:Y:S01]  /*edf0*/  LOP3.LUT R16, R11, R16, RZ, 0x3c, !PT ;  /* 0x000000100b107212 */ /* 0x000fe200078e3cff */
[----:B-1----:R-:W-:Y:S01]  /*ee00*/  @P1 IMAD.HI.U32 R0, R20, R3, RZ ;  /* 0x0000000314001227 */ /* 0x002fe200078e00ff */
[----:B------:R-:W-:Y:S01]  /*ee10*/  UIADD3 UR9, UR9, UR4, URZ ;  /* 0x0000000409097290 */ /* 0x000fe2000fffe03f */
[----:B------:R-:W-:Y:S01]  /*ee20*/  LOP3.LUT R60, R60, R61, RZ, 0x3c, !PT ;  /* 0x0000003d3c3c7212 */ /* 0x000fe200078e3cff */
[----:B------:R-:W-:Y:S01]  /*ee30*/  UIMAD UR4, UR18, UR10, URZ ;  /* 0x0000000a120472a4 */ /* 0x000fe2000f8e023f */
[----:B------:R-:W-:Y:S01]  /*ee40*/  LOP3.LUT R56, R56, R57, RZ, 0x3c, !PT ;  /* 0x0000003938387212 */ /* 0x000fe200078e3cff */
[--C-:B------:R-:W-:Y:S01]  /*ee50*/  IMAD.X R61, RZ, RZ, R17.reuse, P6 ;  /* 0x000000ffff3d7224 */ /* 0x100fe200030e0611 */
[----:B------:R-:W-:Y:S01]  /*ee60*/  LOP3.LUT R52, R52, R53, RZ, 0x3c, !PT ;  /* 0x0000003534347212 */ /* 0x000fe200078e3cff */
[--C-:B------:R-:W-:Y:S01]  /*ee70*/  IMAD.X R57, RZ, RZ, R17.reuse, P5 ;  /* 0x000000ffff397224 */ /* 0x100fe200028e0611 */
[----:B------:R1:W5:Y:S01]  /*ee80*/  LD.E.128 R28, desc[UR20][R16.64] ;  /* 0x00000014101c7980 */ /* 0x000362000c101d00 */
[----:B------:R-:W-:Y:S01]  /*ee90*/  IMAD.X R53, RZ, RZ, R17, P4 ;  /* 0x000000ffff357224 */ /* 0x000fe200020e0611 */
[----:B------:R-:W-:-:S02]  /*eea0*/  UIMAD UR4, UR17, UR11, UR4 ;  /* 0x0000000b110472a4 */ /* 0x000fc4000f8e0204 */
[----:B------:R-:W-:Y:S01]  /*eeb0*/  UIMAD.WIDE.U32 UR8, UR17, UR10, UR8 ;  /* 0x0000000a110872a5 */ /* 0x000fe2000f8e0008 */
[----:B------:R-:W5:Y:S02]  /*eec0*/  LD.E.128 R8, desc[UR20][R8.64] ;  /* 0x0000001408087980 */ /* 0x000f64000c101d00 */
[----:B------:R-:W-:Y:S02]  /*eed0*/  ULDC.64 UR10, c[0x0][0xae0] ;  /* 0x0002b800000a7ab9 */ /* 0x000fe40000000a00 */
[----:B------:R-:W5:Y:S01]  /*eee0*/  LD.E.128 R44, desc[UR20][R44.64] ;  /* 0x000000142c2c7980 */ /* 0x000f62000c101d00 */
[----:B-1----:R-:W-:Y:S01]  /*eef0*/  IMAD.MOV.U32 R17, RZ, RZ, R20 ;  /* 0x000000ffff117224 */ /* 0x002fe200078e0014 */
[----:B0-----:R-:W-:Y:S01]  /*ef00*/  @P1 SHF.R.U32.HI R17, RZ, R21, R0 ;  /* 0x00000015ff111219 */ /* 0x001fe20000011600 */
[----:B------:R-:W-:Y:S01]  /*ef10*/  UIADD3 UR4, UR9, UR4, URZ ;  /* 0x0000000409047290 */ /* 0x000fe2000fffe03f */
[----:B------:R-:W5:Y:S02]  /*ef20*/  LD.E.128 R32, desc[UR20][R32.64] ;  /* 0x0000001420207980 */ /* 0x000f64000c101d00 */
[--C-:B------:R-:W-:Y:S01]  /*ef30*/  SHF.R.S32.HI R0, RZ, 0x1f, R17.reuse ;  /* 0x0000001fff007819 */ /* 0x100fe20000011411 */
[----:B------:R-:W-:Y:S01]  /*ef40*/  IMAD.MOV R16, RZ, RZ, -R17 ;  /* 0x000000ffff107224 */ /* 0x000fe200078e0a11 */
[----:B------:R-:W5:Y:S01]  /*ef50*/  LD.E.128 R24, desc[UR20][R24.64] ;  /* 0x0000001418187980 */ /* 0x000f62000c101d00 */
[----:B------:R-:W-:-:S02]  /*ef60*/  IMAD.U32 R3, RZ, RZ, UR9 ;  /* 0x00000009ff037e24 */ /* 0x000fc4000f8e00ff */
[----:B------:R-:W-:Y:S01]  /*ef70*/  IMAD R0, R0, UR10, RZ ;  /* 0x0000000a00007c24 */ /* 0x000fe2000f8e02ff */
[----:B------:R-:W5:Y:S01]  /*ef80*/  LD.E.128 R60, desc[UR20][R60.64] ;  /* 0x000000143c3c7980 */ /* 0x000f62000c101d00 */
[----:B------:R-:W-:Y:S02]  /*ef90*/  IMAD R21, R39, R16, R20 ;  /* 0x0000001027157224 */ /* 0x000fe400078e0214 */
[----:B------:R-:W-:Y:S01]  /*efa0*/  IMAD.U32 R2, RZ, RZ, UR8 ;  /* 0x00000008ff027e24 */ /* 0x000fe2000f8e00ff */
[----:B------:R-:W5:Y:S01]  /*efb0*/  LD.E.128 R56, desc[UR20][R56.64] ;  /* 0x0000001438387980 */ /* 0x000f62000c101d00 */
[----:B------:R-:W-:Y:S01]  /*efc0*/  IMAD.U32 R3, RZ, RZ, UR4 ;  /* 0x00000004ff037e24 */ /* 0x000fe2000f8e00ff */
[----:B------:R-:W-:Y:S01]  /*efd0*/  ULDC.64 UR8, c[0x0][0xad8] ;  /* 0x0002b60000087ab9 */ /* 0x000fe20000000a00 */
[----:B------:R-:W-:Y:S01]  /*efe0*/  IMAD R37, R17, UR11, R0 ;  /* 0x0000000b11257c24 */ /* 0x000fe2000f8e0200 */
[----:B------:R-:W5:Y:S01]  /*eff0*/  LD.E.128 R52, desc[UR20][R52.64] ;  /* 0x0000001434347980 */ /* 0x000f62000c101d00 */
[----:B------:R-:W-:-:S03]  /*f000*/  SHF.R.S32.HI R0, RZ, 0x1f, R21 ;  /* 0x0000001fff007819 */ /* 0x000fc60000011415 */
[----:B------:R-:W5:Y:S01]  /*f010*/  LD.E.128 R40, desc[UR20][R40.64] ;  /* 0x0000001428287980 */ /* 0x000f62000c101d00 */
        /* <DEDUP_REMOVED lines=9> */
[----:B------:R-:W-:Y:S02]  /*f0b0*/  VIADD R64, R195, UR39 ;  /* 0x00000027c3407c36 */ /* 0x000fe40008000000 */
[C---:B------:R-:W-:Y:S02]  /*f0c0*/  IMAD R17, R21.reuse, UR9, R16 ;  /* 0x0000000915117c24 */ /* 0x040fe4000f8e0210 */
[----:B------:R-:W-:Y:S01]  /*f0d0*/  IMAD.WIDE.U32 R2, R21, UR8, R2 ;  /* 0x0000000815027c25 */ /* 0x000fe2000f8e0002 */
[C---:B------:R-:W-:Y:S01]  /*f0e0*/  ISETP.GE.AND P2, PT, R64.reuse, R65, PT ;  /* 0x000000414000720c */ /* 0x040fe20003f46270 */
[----:B------:R-:W-:Y:S02]  /*f0f0*/  ULDC.64 UR8, c[0x0][0xa80] ;  /* 0x0002a00000087ab9 */ /* 0x000fe40000000a00 */
[----:B------:R-:W-:Y:S01]  /*f100*/  VIADD R0, R64, 0x20 ;  /* 0x0000002040007836 */ /* 0x000fe20000000000 */
[----:B------:R-:W-:Y:S01]  /*f110*/  LEA R36, P3, R2, UR8, 0x1 ;  /* 0x0000000802247c11 */ /* 0x000fe2000f8608ff */
[----:B------:R-:W-:-:S02]  /*f120*/  IMAD.IADD R3, R3, 0x1, R17 ;  /* 0x0000000103037824 */ /* 0x000fc400078e0211 */
[----:B------:R-:W-:Y:S01]  /*f130*/  VIADD R38, R38, 0x30820 ;  /* 0x0003082026267836 */ /* 0x000fe20000000000 */
[-C--:B------:R-:W-:Y:S01]  /*f140*/  ISETP.GE.AND P1, PT, R0, R65.reuse, PT ;  /* 0x000000410000720c */ /* 0x080fe20003f26270 */
[----:B------:R-:W-:Y:S01]  /*f150*/  VIADD R0, R64, 0x40 ;  /* 0x0000004040007836 */ /* 0x000fe20000000000 */
[----:B------:R-:W-:Y:S02]  /*f160*/  LEA.HI.X R37, R2, UR9, R3, 0x1, P3 ;  /* 0x0000000902257c11 */ /* 0x000fe400098f0c03 */
[----:B------:R-:W-:Y:S01]  /*f170*/  PRMT R38, RZ, 0x654, R38 ;  /* 0x00000654ff267816 */ /* 0x000fe20000000026 */
[----:B0-----:R0:W1:Y:S01]  /*f180*/  SHFL.IDX PT, R21, R36, RZ, 0x181f ;  /* 0x00181fff24157589 */ /* 0x00106200000e0000 */
[----:B------:R-:W-:Y:S01]  /*f190*/  ISETP.GE.AND P0, PT, R0, R65, PT ;  /* 0x000000410000720c */ /* 0x000fe20003f06270 */
[----:B------:R-:W-:Y:S01]  /*f1a0*/  BSSY B1, `(.L_x_1448) ;  /* 0x0000012000017945 */ /* 0x000fe20003800000 */
[----:B------:R0:W-:Y:S01]  /*f1b0*/  SYNCS.ARRIVE.TRANS64.RED.A1T0 RZ, [R38+URZ], RZ ;  /* 0x000000ff26ff79a7 */ /* 0x0001e2000810043f */
[----:B------:R0:W2:Y:S02]  /*f1c0*/  SHFL.IDX PT, R0, R37, RZ, 0x181f ;  /* 0x00181fff25007589 */ /* 0x0000a400000e0000 */
[----:B------:R-:W-:Y:S08]  /*f1d0*/  @P2 BRA `(.L_x_1449) ;  /* 0x0000000000382947 */ /* 0x000ff00003800000 */
[----:B------:R-:W-:Y:S01]  /*f1e0*/  ULDC UR4, c[0x0][0xac8] ;  /* 0x0002b20000047ab9 */ /* 0x000fe20000000800 */
[----:B------:R-:W-:Y:S01]  /*f1f0*/  ULDC.64 UR8, c[0x0][0x208] ;  /* 0x0000820000087ab9 */ /* 0x000fe20000000a00 */
[----:B------:R-:W-:Y:S02]  /*f200*/  ISETP.GE.AND P4, PT, R22, UR4, PT ;  /* 0x0000000416007c0c */ /* 0x000fe4000bf86270 */
[----:B------:R-:W-:Y:S02]  /*f210*/  ISETP.GE.AND P3, PT, R23, UR4, PT ;  /* 0x0000000417007c0c */ /* 0x000fe4000bf66270 */
[----:B------:R-:W-:-:S09]  /*f220*/  ISETP.GE.AND P2, PT, R192, UR4, PT ;  /* 0x00000004c0007c0c */ /* 0x000fd2000bf46270 */
[CC--:B-1----:R-:W-:Y:S02]  /*f230*/  @!P4 LEA R2, P6, R22.reuse, R21.reuse, 0x1 ;  /* 0x000000151602c211 */ /* 0x0c2fe400078c08ff */
[CC--:B------:R-:W-:Y:S02]  /*f240*/  @!P3 LEA R16, P5, R23.reuse, R21.reuse, 0x1 ;  /* 0x000000151710b211 */ /* 0x0c0fe400078a08ff */
[-C--:B--2---:R-:W-:Y:S02]  /*f250*/  @!P4 LEA.HI.X R3, R22, R0.reuse, R205, 0x1, P6 ;  /* 0x000000001603c211 */ /* 0x084fe400030f0ccd */
[C---:B------:R-:W-:Y:S02]  /*f260*/  @!P2 LEA R20, P6, R192.reuse, R21, 0x1 ;  /* 0x00000015c014a211 */ /* 0x040fe400078c08ff */
[-C--:B------:R-:W-:Y:S01]  /*f270*/  @!P3 LEA.HI.X R17, R23, R0.reuse, R204, 0x1, P5 ;  /* 0x000000001711b211 */ /* 0x080fe200028f0ccc */
[----:B-----5:R3:W-:Y:S01]  /*f280*/  @!P4 ST.E.128 desc[UR8][R2.64], R28 ;  /* 0x0000001c0200c985 */ /* 0x0207e2000c101d08 */
[----:B------:R-:W-:-:S03]  /*f290*/  @!P2 LEA.HI.X R21, R192, R0, R203, 0x1, P6 ;  /* 0x00000000c015a211 */ /* 0x000fc600030f0ccb */
[----:B------:R3:W-:Y:S04]  /*f2a0*/  @!P3 ST.E.128 desc[UR8][R16.64], R48 ;  /* 0x000000301000b985 */ /* 0x0007e8000c101d08 */
[----:B------:R3:W-:Y:S02]  /*f2b0*/  @!P2 ST.E.128 desc[UR8][R20.64], R60 ;  /* 0x0000003c1400a985 */ /* 0x0007e4000c101d08 */
.L_x_1449:
[----:B------:R-:W-:Y:S05]  /*f2c0*/  BSYNC B1 ;  /* 0x0000000000017941 */ /* 0x000fea0003800000 */
.L_x_1448:
        /* <DEDUP_REMOVED lines=18> */
.L_x_1451:
[----:B------:R-:W-:Y:S05]  /*f3f0*/  BSYNC B1 ;  /* 0x0000000000017941 */ /* 0x000fea0003800000 */
.L_x_1450:
        /* <DEDUP_REMOVED lines=18> */
.L_x_1453:
[----:B------:R-:W-:Y:S05]  /*f520*/  BSYNC B1 ;  /* 0x0000000000017941 */ /* 0x000fea0003800000 */
.L_x_1452:
[----:B0-----:R-:W-:Y:S01]  /*f530*/  VIADD R0, R64, 0x60 ;  /* 0x0000006040007836 */ /* 0x001fe20000000000 */
[----:B--2-4-:R-:W0:Y:S04]  /*f540*/  SHFL.IDX PT, R37, R37, 0x3, 0x181f ;  /* 0x00781f0025257f89 */ /* 0x014e2800000e0000 */
[----:B------:R-:W-:Y:S01]  /*f550*/  ISETP.GE.AND P0, PT, R0, R65, PT ;  /* 0x000000410000720c */ /* 0x000fe20003f06270 */
[----:B------:R2:W4:-:S12]  /*f560*/  SHFL.IDX PT, R11, R36, 0x3, 0x181f ;  /* 0x00781f00240b7f89 */ /* 0x00051800000e0000 */
[----:B--2---:R-:W-:Y:S05]  /*f570*/  @P0 BRA `(.L_x_1454) ;  /* 0x0000000c00940947 */ /* 0x004fea0003800000 */
[----:B------:R-:W-:Y:S01]  /*f580*/  ULDC UR4, c[0x0][0xac8] ;  /* 0x0002b20000047ab9 */ /* 0x000fe20000000800 */
[----:B------:R-:W-:Y:S01]  /*f590*/  ULDC.64 UR8, c[0x0][0x208] ;  /* 0x0000820000087ab9 */ /* 0x000fe20000000a00 */
[----:B------:R-:W-:Y:S02]  /*f5a0*/  ISETP.GE.AND P2, PT, R22, UR4, PT ;  /* 0x0000000416007c0c */ /* 0x000fe4000bf46270 */
[----:B------:R-:W-:-:S11]  /*f5b0*/  ISETP.GE.AND P3, PT, R23, UR4, PT ;  /* 0x0000000417007c0c */ /* 0x000fd6000bf66270 */
[CC--:B----4-:R-:W-:Y:S02]  /*f5c0*/  @!P2 LEA R2, P0, R22.reuse, R11.reuse, 0x1 ;  /* 0x0000000b1602a211 */ /* 0x0d0fe400078008ff */
[C---:B------:R-:W-:Y:S02]  /*f5d0*/  @!P3 LEA R8, P1, R23.reuse, R11, 0x1 ;  /* 0x0000000b1708b211 */ /* 0x040fe400078208ff */
[-C--:B0-----:R-:W-:Y:S02]  /*f5e0*/  @!P2 LEA.HI.X R3, R22, R37.reuse, R205, 0x1, P0 ;  /* 0x000000251603a211 */ /* 0x081fe400000f0ccd */
[----:B------:R-:W-:Y:S02]  /*f5f0*/  ISETP.GE.AND P0, PT, R192, UR4, PT ;  /* 0x00000004c0007c0c */ /* 0x000fe4000bf06270 */
[----:B------:R-:W-:Y:S01]  /*f600*/  @!P3 LEA.HI.X R9, R23, R37, R204, 0x1, P1 ;  /* 0x000000251709b211 */ /* 0x000fe200008f0ccc */
[----:B------:R2:W-:Y:S04]  /*f610*/  @!P2 ST.E.128 desc[UR8][R2.64], R4 ;  /* 0x000000040200a985 */ /* 0x0005e8000c101d08 */
[----:B------:R2:W-:Y:S06]  /*f620*/  @!P3 ST.E.128 desc[UR8][R8.64], R24 ;  /* 0x000000180800b985 */ /* 0x0005ec000c101d08 */
[----:B------:R-:W-:Y:S05]  /*f630*/  @P0 BRA `(.L_x_1454) ;  /* 0x0000000c00640947 */ /* 0x000fea0003800000 */
[----:B--2---:R-:W-:Y:S01]  /*f640*/  LEA R2, P0, R192, R11, 0x1 ;  /* 0x0000000bc0027211 */ /* 0x004fe200078008ff */
[----:B------:R-:W-:-:S03]  /*f650*/  ULDC.64 UR8, c[0x0][0x208] ;  /* 0x0000820000087ab9 */ /* 0x000fc60000000a00 */
[----:B------:R-:W-:-:S05]  /*f660*/  LEA.HI.X R3, R192, R37, R203, 0x1, P0 ;  /* 0x00000025c0037211 */ /* 0x000fca00000f0ccb */
[----:B------:R0:W-:Y:S01]  /*f670*/  ST.E.128 desc[UR8][R2.64], R40 ;  /* 0x0000002802007985 */ /* 0x0001e2000c101d08 */
[----:B------:R-:W-:Y:S05]  /*f680*/  BRA `(.L_x_1454) ;  /* 0x0000000c00507947 */ /* 0x000fea0003800000 */
.L_x_1446:
[----:B------:R-:W-:Y:S01]  /*f690*/  ULDC.64 UR8, c[0x0][0xc00] ;  /* 0x0003000000087ab9 */ /* 0x000fe20000000a00 */
[----:B------:R-:W-:Y:S01]  /*f6a0*/  R2UR UR4, R196 ;  /* 0x00000000c40472ca */ /* 0x000fe200000e0000 */
[----:B------:R-:W-:Y:S01]  /*f6b0*/  UISETP.NE.U32.AND UP0, UPT, UR8, URZ, UPT ;  /* 0x0000003f0800728c */ /* 0x000fe2000bf05070 */
[----:B------:R-:W0:Y:S01]  /*f6c0*/  LDC R11, c[0x0][0xbe8] ;  /* 0x0002fa00ff0b7b82 */ /* 0x000e220000000800 */
[----:B------:R-:W-:Y:S01]  /*f6d0*/  ULDC.64 UR12, c[0x0][0x208] ;  /* 0x00008200000c7ab9 */ /* 0x000fe20000000a00 */
[----:B------:R-:W-:Y:S01]  /*f6e0*/  R2UR UR10, R194 ;  /* 0x00000000c20a72ca */ /* 0x000fe200000e0000 */
[----:B------:R-:W-:-:S03]  /*f6f0*/  UISETP.NE.AND.EX UP0, UPT, UR9, URZ, UPT, UP0 ;  /* 0x0000003f0900728c */ /* 0x000fc6000bf05300 */
[----:B------:R-:W-:-:S03]  /*f700*/  ULDC.64 UR8, c[0x0][0xc00] ;  /* 0x0003000000087ab9 */ /* 0x000fc60000000a00 */
[----:B------:R-:W-:Y:S02]  /*f710*/  PLOP3.LUT P2, PT, PT, PT, UP0, 0x80, 0x0 ;  /* 0x000000000000781c */ /* 0x000fe40003f4f008 */
[----:B------:R-:W-:-:S06]  /*f720*/  UIMAD.WIDE UR8, UR4, 0x4, UR8 ;  /* 0x00000004040878a5 */ /* 0x000fcc000f8e0208 */
[----:B------:R-:W-:Y:S02]  /*f730*/  IMAD.U32 R2, RZ, RZ, UR8 ;  /* 0x00000008ff027e24 */ /* 0x000fe4000f8e00ff */
[----:B------:R-:W-:Y:S01]  /*f740*/  IMAD.U32 R3, RZ, RZ, UR9 ;  /* 0x00000009ff037e24 */ /* 0x000fe2000f8e00ff */
[----:B------:R-:W-:-:S04]  /*f750*/  ULDC.64 UR8, c[0x0][0xc08] ;  /* 0x0003020000087ab9 */ /* 0x000fc80000000a00 */
[----:B------:R-:W2:Y:S01]  /*f760*/  @P2 LDG.E R6, desc[UR12][R2.64] ;  /* 0x0000000c02062981 */ /* 0x000ea2000c1e1900 */
[----:B0-----:R-:W-:Y:S01]  /*f770*/  ISETP.NE.AND P0, PT, R11, 0x1, PT ;  /* 0x000000010b00780c */ /* 0x001fe20003f05270 */
[----:B------:R-:W-:-:S04]  /*f780*/  UISETP.NE.U32.AND UP1, UPT, UR8, URZ, UPT ;  /* 0x0000003f0800728c */ /* 0x000fc8000bf25070 */
[----:B------:R-:W-:-:S06]  /*f790*/  UISETP.NE.AND.EX UP1, UPT, UR9, URZ, UPT, UP1 ;  /* 0x0000003f0900728c */ /* 0x000fcc000bf25310 */
[----:B------:R-:W-:Y:S02]  /*f7a0*/  PLOP3.LUT P3, PT, PT, PT, UP1, 0x80, 0x0 ;  /* 0x000000000000781c */ /* 0x000fe40003f6f018 */
[----:B------:R-:W0:Y:S03]  /*f7b0*/  @P0 LDC R9, c[0x0][0xbec] ;  /* 0x0002fb00ff090b82 */ /* 0x000e260000000800 */
[----:B------:R-:W-:Y:S02]  /*f7c0*/  @UP1 ULDC.64 UR8, c[0x0][0xc08] ;  /* 0x0003020000081ab9 */ /* 0x000fe40000000a00 */
[----:B------:R-:W-:-:S03]  /*f7d0*/  @UP1 UIMAD.WIDE UR8, UR4, 0x4, UR8 ;  /* 0x00000004040818a5 */ /* 0x000fc6000f8e0208 */
[----:B------:R-:W-:Y:S02]  /*f7e0*/  ULDC UR4, c[0x0][0xa88] ;  /* 0x0002a20000047ab9 */ /* 0x000fe40000000800 */
[----:B------:R-:W-:Y:S02]  /*f7f0*/  IMAD.U32 R0, RZ, RZ, UR4 ;  /* 0x00000004ff007e24 */ /* 0x000fe4000f8e00ff */
[----:B------:R-:W-:Y:S02]  /*f800*/  IMAD.U32 R4, RZ, RZ, UR8 ;  /* 0x00000008ff047e24 */ /* 0x000fe4000f8e00ff */
[----:B------:R-:W-:Y:S01]  /*f810*/  IMAD.U32 R5, RZ, RZ, UR9 ;  /* 0x00000009ff057e24 */ /* 0x000fe2000f8e00ff */
[----:B------:R-:W-:-:S04]  /*f820*/  UMOV UR4, URZ ;  /* 0x0000003f00047c82 */ /* 0x000fc80008000000 */
[----:B------:R1:W5:Y:S01]  /*f830*/  @P3 LDG.E R0, desc[UR12][R4.64] ;  /* 0x0000000c04003981 */ /* 0x000362000c1e1900 */
[----:B------:R-:W-:Y:S01]  /*f840*/  USHF.R.S32.HI UR12, URZ, 0x1f, UR10 ;  /* 0x0000001f3f0c7899 */ /* 0x000fe2000801140a */
[----:B------:R-:W-:Y:S02]  /*f850*/  ISETP.GE.AND P1, PT, R206, 0x80, PT ;  /* 0x00000080ce00780c */ /* 0x000fe40003f26270 */
[----:B--2---:R-:W-:Y:S01]  /*f860*/  @P2 R2UR UR4, R6 ;  /* 0x00000000060422ca */ /* 0x004fe200000e0000 */
[----:B01----:R-:W-:-:S14]  /*f870*/  @P3 BRA `(.L_x_1455) ;  /* 0x0000000000143947 */ /* 0x003fdc0003800000 */
[----:B------:R-:W-:Y:S05]  /*f880*/  @!P2 BRA `(.L_x_1455) ;  /* 0x000000000010a947 */ /* 0x000fea0003800000 */
[----:B------:R-:W-:Y:S02]  /*f890*/  ULDC.64 UR8, c[0x0][0x208] ;  /* 0x0000820000087ab9 */ /* 0x000fe40000000a00 */
[----:B------:R-:W2:Y:S04]  /*f8a0*/  LDG.E R5, desc[UR8][R2.64] ;  /* 0x0000000802057981 */ /* 0x000ea8000c1e1900 */
[----:B-----5:R-:W2:Y:S02]  /*f8b0*/  LDG.E R0, desc[UR8][R2.64+0x4] ;  /* 0x0000040802007981 */ /* 0x020ea4000c1e1900 */
[----:B--2---:R-:W-:-:S07]  /*f8c0*/  IMAD.IADD R0, R0, 0x1, -R5 ;  /* 0x0000000100007824 */ /* 0x004fce00078e0a05 */
.L_x_1455:
[----:B------:R-:W-:Y:S01]  /*f8d0*/  R2UR UR9, R196 ;  /* 0x00000000c40972ca */ /* 0x000fe200000e0000 */
[----:B------:R-:W-:Y:S01]  /*f8e0*/  USHF.R.S32.HI UR11, URZ, 0x1f, UR4 ;  /* 0x0000001f3f0b7899 */ /* 0x000fe20008011404 */
[----:B------:R-:W-:Y:S11]  /*f8f0*/  BSSY B1, `(.L_x_1456) ;  /* 0x0000030000017945 */ /* 0x000ff60003800000 */
[----:B------:R-:W-:-:S02]  /*f900*/  USHF.R.S32.HI UR8, URZ, 0x1f, UR9 ;  /* 0x0000001f3f087899 */ /* 0x000fc40008011409 */
[----:B------:R-:W-:Y:S02]  /*f910*/  USEL UR13, UR9, URZ, !UP0 ;  /* 0x0000003f090d7287 */ /* 0x000fe4000c000000 */
[----:B------:R-:W-:Y:S01]  /*f920*/  USEL UR14, UR8, URZ, !UP0 ;  /* 0x0000003f080e7287 */ /* 0x000fe2000c000000 */
[----:B------:R-:W-:Y:S11]  /*f930*/  @P1 BRA `(.L_x_1457) ;  /* 0x0000000000ac1947 */ /* 0x000ff60003800000 */
[----:B------:R-:W0:Y:S01]  /*f940*/  S2R R3, SR_TID.X ;  /* 0x0000000000037919 */ /* 0x000e220000002100 */
[----:B------:R-:W1:Y:S01]  /*f950*/  LDC R7, c[0x0][0xbe8] ;  /* 0x0002fa00ff077b82 */ /* 0x000e620000000800 */
[----:B------:R-:W-:Y:S02]  /*f960*/  IMAD.U32 R4, RZ, RZ, UR39 ;  /* 0x00000027ff047e24 */ /* 0x000fe4000f8e00ff */
[----:B-1---5:R-:W-:-:S03]  /*f970*/  IMAD R2, R0, R7, RZ ;  /* 0x0000000700027224 */ /* 0x022fc600078e02ff */
[----:B0-----:R-:W-:-:S04]  /*f980*/  IADD3 R4, R4, -0x80, R3 ;  /* 0xffffff8004047810 */ /* 0x001fc80007ffe003 */
[----:B------:R-:W-:-:S13]  /*f990*/  ISETP.GE.AND P1, PT, R4, R2, PT ;  /* 0x000000020400720c */ /* 0x000fda0003f26270 */
[----:B------:R-:W-:Y:S05]  /*f9a0*/  @P1 BRA `(.L_x_1457) ;  /* 0x0000000000901947 */ /* 0x000fea0003800000 */
[----:B------:R-:W-:Y:S01]  /*f9b0*/  ISETP.NE.AND P1, PT, R7, 0x1, PT ;  /* 0x000000010700780c */ /* 0x000fe20003f25270 */
[----:B------:R-:W-:Y:S01]  /*f9c0*/  ULDC.64 UR16, c[0x0][0xb90] ;  /* 0x0002e40000107ab9 */ /* 0x000fe20000000a00 */
[----:B------:R-:W-:Y:S01]  /*f9d0*/  R2UR UR15, R194 ;  /* 0x00000000c20f72ca */ /* 0x000fe200000e0000 */
[----:B------:R-:W-:Y:S01]  /*f9e0*/  UIMAD UR10, UR12, UR16, URZ ;  /* 0x000000100c0a72a4 */ /* 0x000fe2000f8e023f */
[----:B------:R-:W-:Y:S01]  /*f9f0*/  IMAD.MOV.U32 R2, RZ, RZ, R4 ;  /* 0x000000ffff027224 */ /* 0x000fe200078e0004 */
[----:B------:R-:W-:Y:S01]  /*fa00*/  UMOV UR8, UR4 ;  /* 0x0000000400087c82 */ /* 0x000fe20008000000 */
[----:B------:R-:W-:Y:S01]  /*fa10*/  UMOV UR9, UR11 ;  /* 0x0000000b00097c82 */ /* 0x000fe20008000000 */
[----:B------:R-:W-:-:S06]  /*fa20*/  ULDC.64 UR18, c[0x0][0x208] ;  /* 0x0000820000127ab9 */ /* 0x000fcc0000000a00 */
[----:B------:R-:W0:Y:S02]  /*fa30*/  @P1 LDC R3, c[0x0][0xbec] ;  /* 0x0002fb00ff031b82 */ /* 0x000e240000000800 */
[----:B------:R-:W-:Y:S02]  /*fa40*/  UIMAD.WIDE.U32 UR8, UR15, UR16, UR8 ;  /* 0x000000100f0872a5 */ /* 0x000fe4000f8e0008 */
[----:B------:R-:W-:-:S03]  /*fa50*/  UIMAD UR10, UR15, UR17, UR10 ;  /* 0x000000110f0a72a4 */ /* 0x000fc6000f8e020a */
[----:B------:R-:W-:Y:S01]  /*fa60*/  ULDC.64 UR16, c[0x0][0xb98] ;  /* 0x0002e60000107ab9 */ /* 0x000fe20000000a00 */
[----:B------:R-:W1:Y:S01]  /*fa70*/  @P1 LDC R6, c[0x0][0xbf0] ;  /* 0x0002fc00ff061b82 */ /* 0x000e620000000800 */
[----:B------:R-:W-:Y:S02]  /*fa80*/  UIADD3 UR9, UR9, UR10, URZ ;  /* 0x0000000a09097290 */ /* 0x000fe4000fffe03f */
[----:B------:R-:W-:Y:S02]  /*fa90*/  UIMAD UR10, UR14, UR16, URZ ;  /* 0x000000100e0a72a4 */ /* 0x000fe4000f8e023f */
[----:B------:R-:W-:Y:S02]  /*faa0*/  UIMAD.WIDE.U32 UR8, UR13, UR16, UR8 ;  /* 0x000000100d0872a5 */ /* 0x000fe4000f8e0008 */
[----:B------:R-:W-:-:S03]  /*fab0*/  UIMAD UR10, UR13, UR17, UR10 ;  /* 0x000000110d0a72a4 */ /* 0x000fc6000f8e020a */
[----:B------:R-:W-:Y:S01]  /*fac0*/  ULDC.64 UR16, c[0x0][0xb88] ;  /* 0x0002e20000107ab9 */ /* 0x000fe20000000a00 */
[----:B0-----:R-:W-:-:S05]  /*fad0*/  @P1 IMAD.HI.U32 R3, R4, R3, RZ ;  /* 0x0000000304031227 */ /* 0x001fca00078e00ff */
[----:B-1----:R-:W-:Y:S01]  /*fae0*/  @P1 SHF.R.U32.HI R2, RZ, R6, R3 ;  /* 0x00000006ff021219 */ /* 0x002fe20000011603 */
[----:B------:R-:W-:-:S03]  /*faf0*/  IMAD.U32 R6, RZ, RZ, UR10 ;  /* 0x0000000aff067e24 */ /* 0x000fc6000f8e00ff */
[--C-:B------:R-:W-:Y:S01]  /*fb00*/  SHF.R.S32.HI R3, RZ, 0x1f, R2.reuse ;  /* 0x0000001fff037819 */ /* 0x100fe20000011402 */
[----:B------:R-:W-:Y:S01]  /*fb10*/  IMAD.MOV R5, RZ, RZ, -R2 ;  /* 0x000000ffff057224 */ /* 0x000fe200078e0a02 */
[----:B------:R-:W-:-:S03]  /*fb20*/  IADD3 R2, P1, R2, UR8, RZ ;  /* 0x0000000802027c10 */ /* 0x000fc6000ff3e0ff */
[----:B------:R-:W-:Y:S01]  /*fb30*/  IMAD R5, R7, R5, R4 ;  /* 0x0000000507057224 */ /* 0x000fe200078e0204 */
[----:B------:R-:W-:Y:S01]  /*fb40*/  IADD3.X R3, R3, UR9, R6, P1, !PT ;  /* 0x0000000903037c10 */ /* 0x000fe20008ffe406 */
[----:B------:R-:W-:-:S03]  /*fb50*/  ULDC.64 UR8, c[0x0][0xb50] ;  /* 0x0002d40000087ab9 */ /* 0x000fc60000000a00 */
[----:B------:R-:W-:Y:S01]  /*fb60*/  SHF.R.S32.HI R4, RZ, 0x1f, R5 ;  /* 0x0000001fff047819 */ /* 0x000fe20000011405 */
[----:B------:R-:W-:-:S04]  /*fb70*/  IMAD.WIDE.U32 R2, R5, UR16, R2 ;  /* 0x0000001005027c25 */ /* 0x000fc8000f8e0002 */
[----:B------:R-:W-:-:S04]  /*fb80*/  IMAD R4, R4, UR16, RZ ;  /* 0x0000001004047c24 */ /* 0x000fc8000f8e02ff */
[----:B------:R-:W-:Y:S01]  /*fb90*/  IMAD R7, R5, UR17, R4 ;  /* 0x0000001105077c24 */ /* 0x000fe2000f8e0204 */
[----:B------:R-:W-:-:S03]  /*fba0*/  LEA R4, P1, R2, UR8, 0x2 ;  /* 0x0000000802047c11 */ /* 0x000fc6000f8210ff */
[----:B------:R-:W-:-:S05]  /*fbb0*/  IMAD.IADD R3, R3, 0x1, R7 ;  /* 0x0000000103037824 */ /* 0x000fca00078e0207 */
[----:B------:R-:W-:Y:S01]  /*fbc0*/  LEA.HI.X R5, R2, UR9, R3, 0x2, P1 ;  /* 0x0000000902057c11 */ /* 0x000fe200088f1403 */
[----:B------:R-:W-:-:S05]  /*fbd0*/  IMAD.MOV.U32 R3, RZ, RZ, -0x800000 ;  /* 0xff800000ff037424 */ /* 0x000fca00078e00ff */
[----:B------:R0:W-:Y:S02]  /*fbe0*/  STG.E desc[UR18][R4.64], R3 ;  /* 0x0000000304007986 */ /* 0x0001e4000c101912 */
.L_x_1457:
[----:B------:R-:W-:Y:S05]  /*fbf0*/  BSYNC B1 ;  /* 0x0000000000017941 */ /* 0x000fea0003800000 */
.L_x_1456:
[----:B0-----:R-:W0:Y:S01]  /*fc00*/  @P0 LDC R3, c[0x0][0xbf0] ;  /* 0x0002fc00ff030b82 */ /* 0x001e220000000800 */
[----:B------:R-:W-:Y:S01]  /*fc10*/  ULDC.64 UR16, c[0x0][0xaa0] ;  /* 0x0002a80000107ab9 */ /* 0x000fe20000000a00 */
[----:B------:R-:W-:Y:S01]  /*fc20*/  R2UR UR15, R194 ;  /* 0x00000000c20f72ca */ /* 0x000fe200000e0000 */
[----:B------:R-:W-:Y:S01]  /*fc30*/  UIMAD UR10, UR11, UR16, URZ ;  /* 0x000000100b0a72a4 */ /* 0x000fe2000f8e023f */
[----:B------:R-:W-:Y:S01]  /*fc40*/  IMAD R2, R193, 0x20, R195 ;  /* 0x00000020c1027824 */ /* 0x000fe200078e02c3 */
[----:B------:R-:W-:Y:S01]  /*fc50*/  UIMAD.WIDE.U32 UR8, UR4, UR16, URZ ;  /* 0x00000010040872a5 */ /* 0x000fe2000f8e003f */
[----:B------:R-:W-:Y:S01]  /*fc60*/  BSSY B1, `(.L_x_1458) ;  /* 0x000003d000017945 */ /* 0x000fe20003800000 */
[----:B------:R-:W-:Y:S01]  /*fc70*/  UIMAD UR10, UR4, UR17, UR10 ;  /* 0x00000011040a72a4 */ /* 0x000fe2000f8e020a */
[----:B------:R-:W-:Y:S02]  /*fc80*/  VIADD R6, R2, UR39 ;  /* 0x0000002702067c36 */ /* 0x000fe40008000000 */
[----:B------:R-:W-:Y:S01]  /*fc90*/  ULDC.64 UR16, c[0x0][0xae8] ;  /* 0x0002ba0000107ab9 */ /* 0x000fe20000000a00 */
[----:B------:R-:W-:Y:S01]  /*fca0*/  UIADD3 UR9, UR9, UR10, URZ ;  /* 0x0000000a09097290 */ /* 0x000fe2000fffe03f */
[----:B------:R-:W-:Y:S01]  /*fcb0*/  @P0 IMAD.HI.U32 R2, R6, R9, RZ ;  /* 0x0000000906020227 */ /* 0x000fe200078e00ff */
[----:B------:R-:W-:-:S02]  /*fcc0*/  UIMAD UR4, UR12, UR16, URZ ;  /* 0x000000100c0472a4 */ /* 0x000fc4000f8e023f */
[----:B------:R-:W-:Y:S01]  /*fcd0*/  UIMAD.WIDE.U32 UR8, UR15, UR16, UR8 ;  /* 0x000000100f0872a5 */ /* 0x000fe2000f8e0008 */
[----:B------:R-:W-:Y:S01]  /*fce0*/  IMAD.MOV.U32 R5, RZ, RZ, R6 ;  /* 0x000000ffff057224 */ /* 0x000fe200078e0006 */
[----:B------:R-:W-:Y:S01]  /*fcf0*/  UIMAD UR4, UR15, UR17, UR4 ;  /* 0x000000110f0472a4 */ /* 0x000fe2000f8e0204 */
[----:B------:R-:W-:-:S03]  /*fd00*/  ULDC.64 UR10, c[0x0][0xaf0] ;  /* 0x0002bc00000a7ab9 */ /* 0x000fc60000000a00 */
[----:B------:R-:W-:Y:S02]  /*fd10*/  UIADD3 UR9, UR9, UR4, URZ ;  /* 0x0000000409097290 */ /* 0x000fe4000fffe03f */
[----:B------:R-:W-:Y:S01]  /*fd20*/  UIMAD UR4, UR14, UR10, URZ ;  /* 0x0000000a0e0472a4 */ /* 0x000fe2000f8e023f */
[----:B0-----:R-:W-:Y:S01]  /*fd30*/  @P0 SHF.R.U32.HI R5, RZ, R3, R2 ;  /* 0x00000003ff050219 */ /* 0x001fe20000011602 */
[----:B------:R-:W-:Y:S02]  /*fd40*/  UIMAD.WIDE.U32 UR8, UR13, UR10, UR8 ;  /* 0x0000000a0d0872a5 */ /* 0x000fe4000f8e0008 */
[----:B------:R-:W-:Y:S01]  /*fd50*/  UIMAD UR4, UR13, UR11, UR4 ;  /* 0x0000000b0d0472a4 */ /* 0x000fe2000f8e0204 */
[--C-:B------:R-:W-:Y:S01]  /*fd60*/  SHF.R.S32.HI R2, RZ, 0x1f, R5.reuse ;  /* 0x0000001fff027819 */ /* 0x100fe20000011405 */
[----:B------:R-:W-:Y:S01]  /*fd70*/  IMAD.MOV R7, RZ, RZ, -R5 ;  /* 0x000000ffff077224 */ /* 0x000fe200078e0a05 */
[----:B------:R-:W-:Y:S01]  /*fd80*/  ULDC.64 UR10, c[0x0][0xae0] ;  /* 0x0002b800000a7ab9 */ /* 0x000fe20000000a00 */
[----:B------:R-:W-:-:S02]  /*fd90*/  UIADD3 UR4, UR9, UR4, URZ ;  /* 0x0000000409047290 */ /* 0x000fc4000fffe03f */
[----:B------:R-:W-:Y:S02]  /*fda0*/  IMAD.U32 R3, RZ, RZ, UR9 ;  /* 0x00000009ff037e24 */ /* 0x000fe4000f8e00ff */
[----:B------:R-:W-:Y:S02]  /*fdb0*/  IMAD R4, R2, UR10, RZ ;  /* 0x0000000a02047c24 */ /* 0x000fe4000f8e02ff */
[----:B------:R-:W-:Y:S02]  /*fdc0*/  IMAD R7, R11, R7, R6 ;  /* 0x000000070b077224 */ /* 0x000fe400078e0206 */
[----:B------:R-:W-:Y:S01]  /*fdd0*/  IMAD.U32 R2, RZ, RZ, UR8 ;  /* 0x00000008ff027e24 */ /* 0x000fe2000f8e00ff */
[----:B------:R-:W-:Y:S01]  /*fde0*/  ULDC.64 UR8, c[0x0][0xad8] ;  /* 0x0002b60000087ab9 */ /* 0x000fe20000000a00 */
[----:B------:R-:W-:Y:S02]  /*fdf0*/  IMAD.U32 R3, RZ, RZ, UR4 ;  /* 0x00000004ff037e24 */ /* 0x000fe4000f8e00ff */
[C---:B------:R-:W-:Y:S01]  /*fe00*/  IMAD R9, R5.reuse, UR11, R4 ;  /* 0x0000000b05097c24 */ /* 0x040fe2000f8e0204 */
[----:B------:R-:W-:Y:S01]  /*fe10*/  SHF.R.S32.HI R4, RZ, 0x1f, R7 ;  /* 0x0000001fff047819 */ /* 0x000fe20000011407 */
[----:B------:R-:W-:-:S04]  /*fe20*/  IMAD.WIDE.U32 R2, R5, UR10, R2 ;  /* 0x0000000a05027c25 */ /* 0x000fc8000f8e0002 */
[----:B------:R-:W-:Y:S02]  /*fe30*/  IMAD.IADD R3, R3, 0x1, R9 ;  /* 0x0000000103037824 */ /* 0x000fe400078e0209 */
[----:B------:R-:W-:Y:S02]  /*fe40*/  IMAD R4, R4, UR8, RZ ;  /* 0x0000000804047c24 */ /* 0x000fe4000f8e02ff */
[----:B------:R-:W-:Y:S02]  /*fe50*/  VIADD R6, R195, UR39 ;  /* 0x00000027c3067c36 */ /* 0x000fe40008000000 */
[----:B-----5:R-:W-:Y:S02]  /*fe60*/  IMAD R11, R0, R11, RZ ;  /* 0x0000000b000b7224 */ /* 0x020fe400078e02ff */
        /* <DEDUP_REMOVED lines=24> */
[----:B------:R3:W-:Y:S01]  /*fff0*/  @!P4 ST.E.128 desc[UR8][R8.64], RZ ;  /* 0x000000ff0800c985 */ /* 0x0007e2000c101d08 */
[----:B------:R-:W-:-:S03]  /*10000*/  @!P2 LEA.HI.X R3, R192, R0, R203, 0x1, P6 ;  /* 0x00000000c003a211 */ /* 0x000fc600030f0ccb */
[----:B------:R3:W-:Y:S04]  /*10010*/  @!P3 ST.E.128 desc[UR8][R12.64], RZ ;  /* 0x000000ff0c00b985 */ /* 0x0007e8000c101d08 */
[----:B------:R3:W-:Y:S02]  /*10020*/  @!P2 ST.E.128 desc[UR8][R2.64], RZ ;  /* 0x000000ff0200a985 */ /* 0x0007e4000c101d08 */
.L_x_1459:
[----:B------:R-:W-:Y:S05]  /*10030*/  BSYNC B1 ;  /* 0x0000000000017941 */ /* 0x000fea0003800000 */
.L_x_1458:
        /* <DEDUP_REMOVED lines=18> */
.L_x_1461:
[----:B------:R-:W-:Y:S05]  /*10160*/  BSYNC B1 ;  /* 0x0000000000017941 */ /* 0x000fea0003800000 */
.L_x_1460:
        /* <DEDUP_REMOVED lines=18> */
.L_x_1463:
[----:B------:R-:W-:Y:S05]  /*10290*/  BSYNC B1 ;  /* 0x0000000000017941 */ /* 0x000fea0003800000 */
.L_x_1462:
        /* <DEDUP_REMOVED lines=19> */
.L_x_1454:
[----:B------:R-:W-:Y:S05]  /*103d0*/  BSYNC B0 ;  /* 0x0000000000007941 */ /* 0x000fea0003800000 */
.L_x_1445:
[----:B------:R-:W-:Y:S02]  /*103e0*/  ULDC UR4, c[0x0][0xc3c] ;  /* 0x00030f0000047ab9 */ /* 0x000fe40000000800 */
[----:B------:R-:W-:-:S06]  /*103f0*/  UISETP.GE.AND UP0, UPT, UR6, UR4, UPT ;  /* 0x000000040600728c */ /* 0x000fcc000bf06270 */
[----:B------:R-:W-:-:S13]  /*10400*/  PLOP3.LUT P0, PT, PT, PT, UP0, 0x80, 0x0 ;  /* 0x000000000000781c */ /* 0x000fda0003f0f008 */
[----:B------:R-:W-:Y:S05]  /*10410*/  @!P0 BRA `(.L_x_1464) ;  /* 0xffffff08008c8947 */ /* 0x000fea000383ffff */
[----:B------:R-:W-:Y:S05]  /*10420*/  EXIT ;  /* 0x000000000000794d */ /* 0x000fea0003800000 */
.L_x_1363:
        /* <DEDUP_REMOVED lines=15> */
[----:B------:R-:W2:Y:S01]  /*10520*/  LDS.128 R16, [UR4+0x308d0] ;  /* 0x0308d004ff107984 */ /* 0x000ea20008000c00 */
[----:B------:R-:W-:Y:S06]  /*10530*/  BAR.ARV 0x4, 0x180 ;  /* 0x0106000000007b1d */ /* 0x000fec0000002000 */
[----:B------:R-:W-:Y:S05]  /*10540*/  BRA `(.L_x_1466) ;  /* 0x0000000800947947 */ /* 0x000fea0003800000 */
.L_x_1465:
[----:B------:R-:W1:Y:S01]  /*10550*/  S2R R0, SR_TID.X ;  /* 0x0000000000007919 */ /* 0x000e620000002100 */
[----:B------:R-:W-:Y:S01]  /*10560*/  ULDC UR4, c[0x0][0xc3c] ;  /* 0x00030f0000047ab9 */ /* 0x000fe20000000800 */
[----:B------:R-:W-:Y:S01]  /*10570*/  ULDC.64 UR6, c[0x0][0x208] ;  /* 0x0000820000067ab9 */ /* 0x000fe20000000a00 */
[----:B------:R-:W-:Y:S01]  /*10580*/  ULDC UR5, c[0x0][0xc38] ;  /* 0x00030e0000057ab9 */ /* 0x000fe20000000800 */
[----:B-1----:R-:W-:-:S04]  /*10590*/  LOP3.LUT R0, R0, 0x1f, RZ, 0xc0, !PT ;  /* 0x0000001f00007812 */ /* 0x002fc800078ec0ff */
[----:B------:R-:W-:-:S04]  /*105a0*/  ISETP.NE.AND P0, PT, R0, 0x1f, PT ;  /* 0x0000001f0000780c */ /* 0x000fc80003f05270 */
[----:B------:R-:W-:-:S13]  /*105b0*/  ISETP.GE.OR P1, PT, R0, UR4, !P0 ;  /* 0x0000000400007c0c */ /* 0x000fda000c726670 */
[----:B0-----:R-:W0:Y:S02]  /*105c0*/  @!P1 LDC.64 R2, c[0x0][0xc80] ;  /* 0x00032000ff029b82 */ /* 0x001e240000000a00 */
[----:B0-----:R-:W-:-:S05]  /*105d0*/  @!P1 IMAD.WIDE.U32 R2, R0, 0x4, R2 ;  /* 0x0000000400029825 */ /* 0x001fca00078e0002 */
[----:B------:R-:W2:Y:S01]  /*105e0*/  @!P1 LDG.E R5, desc[UR6][R2.64] ;  /* 0x0000000602059981 */ /* 0x000ea2000c1e1900 */
[C---:B------:R-:W-:Y:S01]  /*105f0*/  ISETP.NE.AND P1, PT, R0.reuse, RZ, PT ;  /* 0x000000ff0000720c */ /* 0x040fe20003f25270 */
[----:B------:R-:W0:Y:S01]  /*10600*/  S2UR UR6, SR_CTAID.X ;  /* 0x00000000000679c3 */ /* 0x000e220000002500 */
[C---:B------:R-:W-:Y:S01]  /*10610*/  ISETP.GE.U32.AND P2, PT, R0.reuse, 0x2, PT ;  /* 0x000000020000780c */ /* 0x040fe20003f46070 */
[----:B------:R-:W-:Y:S01]  /*10620*/  UMOV UR4, URZ ;  /* 0x0000003f00047c82 */ /* 0x000fe20008000000 */
[C---:B------:R-:W-:Y:S01]  /*10630*/  ISETP.GE.U32.AND P3, PT, R0.reuse, 0x4, PT ;  /* 0x000000040000780c */ /* 0x040fe20003f66070 */
[----:B------:R-:W-:Y:S01]  /*10640*/  IMAD.MOV.U32 R16, RZ, RZ, RZ ;  /* 0x000000ffff107224 */ /* 0x000fe200078e00ff */
[C---:B------:R-:W-:Y:S02]  /*10650*/  ISETP.GE.U32.AND P4, PT, R0.reuse, 0x8, PT ;  /* 0x000000080000780c */ /* 0x040fe40003f86070 */
[----:B------:R-:W-:Y:S01]  /*10660*/  ISETP.GE.U32.AND P5, PT, R0, 0x10, PT ;  /* 0x000000100000780c */ /* 0x000fe20003fa6070 */
[----:B--2---:R-:W1:Y:S02]  /*10670*/  SHFL.UP PT, R4, R5, 0x1, RZ ;  /* 0x0420000005047989 */ /* 0x004e6400000e00ff */
[----:B-1----:R-:W-:-:S05]  /*10680*/  SEL R4, R4, RZ, P1 ;  /* 0x000000ff04047207 */ /* 0x002fca0000800000 */
[----:B------:R-:W-:-:S05]  /*10690*/  IMAD.IADD R4, R5, 0x1, R4 ;  /* 0x0000000105047824 */ /* 0x000fca00078e0204 */
[----:B------:R-:W1:Y:S02]  /*106a0*/  SHFL.UP PT, R6, R4, 0x2, RZ ;  /* 0x0440000004067989 */ /* 0x000e6400000e00ff */
        /* <DEDUP_REMOVED lines=11> */
[----:B------:R-:W1:Y:S02]  /*10760*/  SHFL.IDX PT, R2, R4, 0x1f, 0x1f ;  /* 0x03e01f0004027f89 */ /* 0x000e6400000e0000 */
[----:B-1----:R-:W-:-:S04]  /*10770*/  IMAD R6, R2, UR5, RZ ;  /* 0x0000000502067c24 */ /* 0x002fc8000f8e02ff */
[----:B------:R-:W-:Y:S01]  /*10780*/  IMAD.MOV.U32 R7, RZ, RZ, R6 ;  /* 0x000000ffff077224 */ /* 0x000fe200078e0006 */
[----:B0-----:R-:W-:-:S13]  /*10790*/  ISETP.GT.AND P6, PT, R6, UR6, PT ;  /* 0x0000000606007c0c */ /* 0x001fda000bfc4270 */
[----:B------:R-:W-:Y:S05]  /*107a0*/  @P6 BRA `(.L_x_1467) ;  /* 0x0000000000a06947 */ /* 0x000fea0003800000 */
[----:B------:R-:W0:Y:S01]  /*107b0*/  LDC R4, c[0x0][0xc3c] ;  /* 0x00030f00ff047b82 */ /* 0x000e220000000800 */
[----:B------:R-:W-:Y:S01]  /*107c0*/  IMAD.MOV.U32 R6, RZ, RZ, R7 ;  /* 0x000000ffff067224 */ /* 0x000fe200078e0007 */
[----:B------:R-:W-:Y:S01]  /*107d0*/  UMOV UR4, URZ ;  /* 0x0000003f00047c82 */ /* 0x000fe20008000000 */
[----:B------:R-:W-:Y:S01]  /*107e0*/  ULDC UR7, c[0x0][0xc3c] ;  /* 0x00030f0000077ab9 */ /* 0x000fe20000000800 */
[----:B------:R-:W-:-:S05]  /*107f0*/  ULDC UR5, c[0x0][0xc38] ;  /* 0x00030e0000057ab9 */ /* 0x000fca0000000800 */
.L_x_1471:
        /* <DEDUP_REMOVED lines=9> */
[----:B------:R-:W0:Y:S01]  /*10890*/  LDC.64 R2, c[0x0][0xc80] ;  /* 0x00032000ff027b82 */ /* 0x000e220000000a00 */
[----:B------:R-:W-:Y:S01]  /*108a0*/  ULDC.64 UR8, c[0x0][0x208] ;  /* 0x0000820000087ab9 */ /* 0x000fe20000000a00 */
[----:B0-----:R-:W-:-:S05]  /*108b0*/  IMAD.WIDE R2, R7, 0x4, R2 ;  /* 0x0000000407027825 */ /* 0x001fca00078e0202 */
[----:B------:R0:W5:Y:S02]  /*108c0*/  LDG.E R5, desc[UR8][R2.64] ;  /* 0x0000000802057981 */ /* 0x000164000c1e1900 */
.L_x_1470:
[----:B------:R-:W-:Y:S05]  /*108d0*/  BSYNC B0 ;  /* 0x0000000000007941 */ /* 0x000fea0003800000 */
.L_x_1469:
        /* <DEDUP_REMOVED lines=21> */
.L_x_1467:
[----:B------:R-:W-:Y:S01]  /*10a30*/  IMAD.IADD R7, R6, 0x1, -R7 ;  /* 0x0000000106077824 */ /* 0x000fe200078e0a07 */
[----:B------:R-:W-:-:S03]  /*10a40*/  ULDC.64 UR8, c[0x0][0x208] ;  /* 0x0000820000087ab9 */ /* 0x000fc60000000a00 */
[----:B------:R-:W-:-:S05]  /*10a50*/  IMAD R2, R4, UR5, R7 ;  /* 0x0000000504027c24 */ /* 0x000fca000f8e0207 */
[----:B------:R-:W-:Y:S02]  /*10a60*/  ISETP.GT.AND P0, PT, R2, UR6, PT ;  /* 0x0000000602007c0c */ /* 0x000fe4000bf04270 */
[----:B------:R-:W0:Y:S11]  /*10a70*/  LDC.64 R2, c[0x0][0xc90] ;  /* 0x00032400ff027b82 */ /* 0x000e360000000a00 */
[----:B------:R-:W-:-:S04]  /*10a80*/  VOTE.ANY R11, PT, !P0 ;  /* 0x00000000000b7806 */ /* 0x000fc800040e0100 */
[----:B------:R-:W1:Y:S02]  /*10a90*/  POPC R6, R11 ;  /* 0x0000000b00067309 */ /* 0x000e640000000000 */
[----:B-1----:R-:W-:-:S04]  /*10aa0*/  VIADD R19, R6, UR4 ;  /* 0x0000000406137c36 */ /* 0x002fc80008000000 */
[----:B0-----:R-:W-:-:S05]  /*10ab0*/  IMAD.WIDE R2, R19, 0x4, R2 ;  /* 0x0000000413027825 */ /* 0x001fca00078e0202 */
[----:B------:R-:W2:Y:S01]  /*10ac0*/  LDG.E R10, desc[UR8][R2.64] ;  /* 0x00000008020a7981 */ /* 0x000ea2000c1e1900 */
[----:B------:R-:W-:-:S03]  /*10ad0*/  ISETP.NE.AND P0, PT, R11, RZ, PT ;  /* 0x000000ff0b00720c */ /* 0x000fc60003f05270 */
[----:B------:R-:W2:Y:S02]  /*10ae0*/  SHFL.IDX PT, R5, R5, R6, 0x1f ;  /* 0x00001f0605057589 */ /* 0x000ea400000e0000 */
[----:B--2---:R-:W-:-:S05]  /*10af0*/  IMAD R8, R5, R10, RZ ;  /* 0x0000000a05087224 */ /* 0x004fca00078e02ff */
[----:B------:R-:W-:-:S04]  /*10b00*/  IABS R9, R8 ;  /* 0x0000000800097213 */ /* 0x000fc80000000000 */
[----:B------:R-:W0:Y:S08]  /*10b10*/  I2F.RP R12, R9 ;  /* 0x00000009000c7306 */ /* 0x000e300000209400 */
[----:B0-----:R-:W0:Y:S02]  /*10b20*/  MUFU.RCP R12, R12 ;  /* 0x0000000c000c7308 */ /* 0x001e240000001000 */
[----:B0-----:R-:W-:-:S06]  /*10b30*/  VIADD R13, R12, 0xffffffe ;  /* 0x0ffffffe0c0d7836 */ /* 0x001fcc0000000000 */
[----:B------:R0:W1:Y:S01]  /*10b40*/  F2I.FTZ.U32.TRUNC.NTZ R3, R13 ;  /* 0x0000000d00037305 */ /* 0x000062000021f000 */
[----:B------:R-:W-:Y:S05]  /*10b50*/  @!P0 BRA `(.L_x_1472) ;  /* 0x0000000000088947 */ /* 0x000fea0003800000 */
[----:B------:R-:W-:-:S05]  /*10b60*/  VIADD R11, R6, 0xffffffff ;  /* 0xffffffff060b7836 */ /* 0x000fca0000000000 */
[----:B------:R2:W3:Y:S02]  /*10b70*/  SHFL.IDX PT, R16, R4, R11, 0x1f ;  /* 0x00001f0b04107589 */ /* 0x0004e400000e0000 */
.L_x_1472:
[----:B-1----:R-:W-:Y:S01]  /*10b80*/  IMAD.MOV R2, RZ, RZ, -R3 ;  /* 0x000000ffff027224 */ /* 0x002fe200078e0a03 */
[----:B--2---:R-:W-:Y:S01]  /*10b90*/  IABS R4, R8 ;  /* 0x0000000800047213 */ /* 0x004fe20000000000 */
[----:B---3--:R-:W-:Y:S02]  /*10ba0*/  IMAD R16, R16, UR5, R7 ;  /* 0x0000000510107c24 */ /* 0x008fe4000f8e0207 */
[----:B------:R-:W-:Y:S02]  /*10bb0*/  IMAD R7, R2, R9, RZ ;  /* 0x0000000902077224 */ /* 0x000fe400078e02ff */
[----:B------:R-:W-:Y:S02]  /*10bc0*/  IMAD.MOV.U32 R2, RZ, RZ, RZ ;  /* 0x000000ffff027224 */ /* 0x000fe400078e00ff */
[----:B------:R-:W-:Y:S02]  /*10bd0*/  IMAD.MOV R4, RZ, RZ, -R4 ;  /* 0x000000ffff047224 */ /* 0x000fe400078e0a04 */
[----:B------:R-:W-:Y:S01]  /*10be0*/  IMAD.HI.U32 R2, R3, R7, R2 ;  /* 0x0000000703027227 */ /* 0x000fe200078e0002 */
[----:B------:R-:W-:-:S04]  /*10bf0*/  IADD3 R7, -R16, UR6, RZ ;  /* 0x0000000610077c10 */ /* 0x000fc8000fffe1ff */
[----:B------:R-:W-:-:S05]  /*10c00*/  IABS R3, R7 ;  /* 0x0000000700037213 */ /* 0x000fca0000000000 */
[----:B------:R-:W-:-:S04]  /*10c10*/  IMAD.HI.U32 R2, R2, R3, RZ ;  /* 0x0000000302027227 */ /* 0x000fc800078e00ff */
[----:B------:R-:W-:Y:S01]  /*10c20*/  IMAD R4, R2, R4, R3 ;  /* 0x0000000402047224 */ /* 0x000fe200078e0203 */
[----:B------:R-:W-:-:S04]  /*10c30*/  LOP3.LUT R3, R7, R8, RZ, 0x3c, !PT ;  /* 0x0000000807037212 */ /* 0x000fc800078e3cff */
[----:B------:R-:W-:Y:S02]  /*10c40*/  ISETP.GT.U32.AND P1, PT, R9, R4, PT ;  /* 0x000000040900720c */ /* 0x000fe40003f24070 */
[----:B------:R-:W-:-:S11]  /*10c50*/  ISETP.GE.AND P2, PT, R3, RZ, PT ;  /* 0x000000ff0300720c */ /* 0x000fd60003f46270 */
[----:B------:R-:W-:Y:S02]  /*10c60*/  @!P1 IMAD.IADD R4, R4, 0x1, -R9 ;  /* 0x0000000104049824 */ /* 0x000fe400078e0a09 */
[----:B------:R-:W-:Y:S01]  /*10c70*/  @!P1 VIADD R2, R2, 0x1 ;  /* 0x0000000102029836 */ /* 0x000fe20000000000 */
[----:B------:R-:W-:Y:S02]  /*10c80*/  ISETP.NE.AND P1, PT, R8, RZ, PT ;  /* 0x000000ff0800720c */ /* 0x000fe40003f25270 */
[----:B------:R-:W-:-:S13]  /*10c90*/  ISETP.GE.U32.AND P0, PT, R4, R9, PT ;  /* 0x000000090400720c */ /* 0x000fda0003f06070 */
[----:B------:R-:W-:-:S04]  /*10ca0*/  @P0 VIADD R2, R2, 0x1 ;  /* 0x0000000102020836 */ /* 0x000fc80000000000 */
[----:B------:R-:W-:-:S04]  /*10cb0*/  IMAD.MOV.U32 R9, RZ, RZ, R2 ;  /* 0x000000ffff097224 */ /* 0x000fc800078e0002 */
[----:B------:R-:W-:Y:S01]  /*10cc0*/  @!P2 IMAD.MOV R9, RZ, RZ, -R9 ;  /* 0x000000ffff09a224 */ /* 0x000fe200078e0a09 */
[----:B------:R-:W-:-:S05]  /*10cd0*/  @!P1 LOP3.LUT R9, RZ, R8, RZ, 0x33, !PT ;  /* 0x00000008ff099212 */ /* 0x000fca00078e33ff */
[----:B------:R-:W-:Y:S02]  /*10ce0*/  IMAD R4, R10, R9, RZ ;  /* 0x000000090a047224 */ /* 0x000fe400078e02ff */
[----:B------:R-:W-:Y:S02]  /*10cf0*/  IMAD.MOV R9, RZ, RZ, -R9 ;  /* 0x000000ffff097224 */ /* 0x000fe400078e0a09 */
[----:B------:R-:W-:Y:S02]  /*10d00*/  IMAD.MOV R3, RZ, RZ, -R4 ;  /* 0x000000ffff037224 */ /* 0x000fe400078e0a04 */
[----:B------:R-:W-:-:S03]  /*10d10*/  IMAD R7, R8, R9, R7 ;  /* 0x0000000908077224 */ /* 0x000fc600078e0207 */
[----:B------:R-:W-:Y:S01]  /*10d20*/  VIADDMNMX R10, R3, UR5, R10, PT ;  /* 0x00000005030a7c46 */ /* 0x000fe2000b80010a */
[----:B------:R-:W-:Y:S01]  /*10d30*/  IMAD.IADD R4, R7, 0x1, R4 ;  /* 0x0000000107047824 */ /* 0x000fe200078e0204 */
[----:B------:R-:W-:Y:S02]  /*10d40*/  IABS R8, R7 ;  /* 0x0000000700087213 */ /* 0x000fe40000000000 */
[----:B------:R-:W-:-:S04]  /*10d50*/  IABS R6, R10 ;  /* 0x0000000a00067213 */ /* 0x000fc80000000000 */
[----:B------:R-:W1:Y:S08]  /*10d60*/  I2F.RP R11, R6 ;  /* 0x00000006000b7306 */ /* 0x000e700000209400 */
[----:B-1----:R-:W1:Y:S02]  /*10d70*/  MUFU.RCP R11, R11 ;  /* 0x0000000b000b7308 */ /* 0x002e640000001000 */
[----:B-1----:R-:W-:-:S06]  /*10d80*/  VIADD R2, R11, 0xffffffe ;  /* 0x0ffffffe0b027836 */ /* 0x002fcc0000000000 */
[----:B------:R1:W2:Y:S02]  /*10d90*/  F2I.FTZ.U32.TRUNC.NTZ R3, R2 ;  /* 0x0000000200037305 */ /* 0x0002a4000021f000 */
[----:B-1----:R-:W-:Y:S02]  /*10da0*/  IMAD.MOV.U32 R2, RZ, RZ, RZ ;  /* 0x000000ffff027224 */ /* 0x002fe400078e00ff */
[----:B--2---:R-:W-:-:S04]  /*10db0*/  IMAD.MOV R9, RZ, RZ, -R3 ;  /* 0x000000ffff097224 */ /* 0x004fc800078e0a03 */
[----:B------:R-:W-:-:S04]  /*10dc0*/  IMAD R9, R9, R6, RZ ;  /* 0x0000000609097224 */ /* 0x000fc800078e02ff */
[----:B------:R-:W-:Y:S01]  /*10dd0*/  IMAD.HI.U32 R3, R3, R9, R2 ;  /* 0x0000000903037227 */ /* 0x000fe200078e0002 */
[-C--:B------:R-:W-:Y:S02]  /*10de0*/  IABS R9, R10.reuse ;  /* 0x0000000a00097213 */ /* 0x080fe40000000000 */
[----:B------:R-:W-:-:S03]  /*10df0*/  LOP3.LUT R2, R7, R10, RZ, 0x3c, !PT ;  /* 0x0000000a07027212 */ /* 0x000fc600078e3cff */
[----:B------:R-:W-:Y:S01]  /*10e00*/  IMAD.MOV R9, RZ, RZ, -R9 ;  /* 0x000000ffff097224 */ /* 0x000fe200078e0a09 */
[----:B------:R-:W-:Y:S01]  /*10e10*/  ISETP.GE.AND P2, PT, R2, RZ, PT ;  /* 0x000000ff0200720c */ /* 0x000fe20003f46270 */
[----:B------:R-:W-:-:S04]  /*10e20*/  IMAD.HI.U32 R3, R3, R8, RZ ;  /* 0x0000000803037227 */ /* 0x000fc800078e00ff */
[----:B------:R-:W-:-:S05]  /*10e30*/  IMAD R9, R3, R9, R8 ;  /* 0x0000000903097224 */ /* 0x000fca00078e0208 */
[----:B------:R-:W-:-:S13]  /*10e40*/  ISETP.GT.U32.AND P1, PT, R6, R9, PT ;  /* 0x000000090600720c */ /* 0x000fda0003f24070 */
[----:B------:R-:W-:Y:S02]  /*10e50*/  @!P1 IMAD.IADD R9, R9, 0x1, -R6 ;  /* 0x0000000109099824 */ /* 0x000fe400078e0a06 */
[----:B------:R-:W-:Y:S01]  /*10e60*/  @!P1 VIADD R3, R3, 0x1 ;  /* 0x0000000103039836 */ /* 0x000fe20000000000 */
[----:B------:R-:W-:Y:S02]  /*10e70*/  ISETP.NE.AND P1, PT, R10, RZ, PT ;  /* 0x000000ff0a00720c */ /* 0x000fe40003f25270 */
[----:B------:R-:W-:-:S13]  /*10e80*/  ISETP.GE.U32.AND P0, PT, R9, R6, PT ;  /* 0x000000060900720c */ /* 0x000fda0003f06070 */
[----:B------:R-:W-:-:S04]  /*10e90*/  @P0 VIADD R3, R3, 0x1 ;  /* 0x0000000103030836 */ /* 0x000fc80000000000 */
[----:B------:R-:W-:Y:S01]  /*10ea0*/  @!P2 IMAD.MOV R3, RZ, RZ, -R3 ;  /* 0x000000ffff03a224 */ /* 0x000fe200078e0a03 */
[----:B------:R-:W-:Y:S01]  /*10eb0*/  @!P1 LOP3.LUT R3, RZ, R10, RZ, 0x33, !PT ;  /* 0x0000000aff039212 */ /* 0x000fe200078e33ff */
[----:B------:R-:W-:-:S03]  /*10ec0*/  IMAD.MOV R10, RZ, RZ, -R10 ;  /* 0x000000ffff0a7224 */ /* 0x000fc600078e0a0a */
[----:B------:R-:W-:Y:S01]  /*10ed0*/  LOP3.LUT R2, RZ, R3, RZ, 0x33, !PT ;  /* 0x00000003ff027212 */ /* 0x000fe200078e33ff */
[----:B------:R-:W-:-:S04]  /*10ee0*/  IMAD R18, R3, R10, R4 ;  /* 0x0000000a03127224 */ /* 0x000fc800078e0204 */
[----:B------:R-:W-:Y:S01]  /*10ef0*/  IMAD.IADD R17, R5, 0x1, R2 ;  /* 0x0000000105117824 */ /* 0x000fe200078e0202 */
[----:B------:R-:W-:Y:S06]  /*10f00*/  BRA `(.L_x_1473) ;  /* 0x00000000000c7947 */ /* 0x000fec0003800000 */
.L_x_1468:
[----:B------:R-:W-:Y:S02]  /*10f10*/  IMAD.MOV.U32 R17, RZ, RZ, RZ ;  /* 0x000000ffff117224 */ /* 0x000fe400078e00ff */
[----:B------:R-:W-:Y:S02]  /*10f20*/  IMAD.U32 R16, RZ, RZ, UR6 ;  /* 0x00000006ff107e24 */ /* 0x000fe4000f8e00ff */
[----:B------:R-:W-:-:S07]  /*10f30*/  IMAD.MOV.U32 R18, RZ, RZ, RZ ;  /* 0x000000ffff127224 */ /* 0x000fce00078e00ff */
.L_x_1473:
[----:B------:R-:W-:-:S13]  /*10f40*/  ISETP.NE.AND P0, PT, R0, RZ, PT ;  /* 0x000000ff0000720c */ /* 0x000fda0003f05270 */
[----:B------:R-:W1:Y:S01]  /*10f50*/  @!P0 S2R R3, SR_CgaCtaId ;  /* 0x0000000000038919 */ /* 0x000e620000008800 */
[----:B------:R-:W-:-:S04]  /*10f60*/  @!P0 MOV R0, 0x400 ;  /* 0x0000040000008802 */ /* 0x000fc80000000f00 */
[----:B-1----:R-:W-:-:S05]  /*10f70*/  @!P0 LEA R0, R3, R0, 0x18 ;  /* 0x0000000003008211 */ /* 0x002fca00078ec0ff */
[----:B------:R1:W-:Y:S01]  /*10f80*/  @!P0 STS.128 [R0+0x308d0], R16 ;  /* 0x0308d01000008388 */ /* 0x0003e20000000c00 */
[----:B------:R-:W-:Y:S06]  /*10f90*/  BAR.ARV 0x5, 0x180 ;  /* 0x0146000000007b1d */ /* 0x000fec0000002000 */
.L_x_1466:
[----:B-1----:R-:W-:Y:S01]  /*10fa0*/  IMAD.MOV.U32 R0, RZ, RZ, 0x1 ;  /* 0x00000001ff007424 */ /* 0x002fe200078e00ff */
[----:B------:R1:W-:Y:S01]  /*10fb0*/  STL [R1+0x4], RZ ;  /* 0x000004ff01007387 */ /* 0x0003e20000100800 */
[----:B------:R-:W-:Y:S02]  /*10fc0*/  ULDC UR4, c[0x0][0xc3c] ;  /* 0x00030f0000047ab9 */ /* 0x000fe40000000800 */
[----:B--2---:R-:W-:Y:S01]  /*10fd0*/  ISETP.GE.AND P0, PT, R19, UR4, PT ;  /* 0x0000000413007c0c */ /* 0x004fe2000bf06270 */
[----:B------:R1:W-:Y:S04]  /*10fe0*/  STL [R1+0x10], R0 ;  /* 0x0000100001007387 */ /* 0x0003e80000100800 */
[----:B------:R1:W-:Y:S08]  /*10ff0*/  STL [R1+0x38], RZ ;  /* 0x000038ff01007387 */ /* 0x0003f00000100800 */
[----:B-1----:R-:W-:Y:S05]  /*11000*/  @P0 BRA `(.L_x_1474) ;  /* 0x0000005c00700947 */ /* 0x002fea0003800000 */
[----:B------:R-:W1:Y:S01]  /*11010*/  S2R R5, SR_TID.X ;  /* 0x0000000000057919 */ /* 0x000e620000002100 */
[----:B------:R-:W2:Y:S01]  /*11020*/  S2UR UR5, SR_CgaCtaId ;  /* 0x00000000000579c3 */ /* 0x000ea20000008800 */
[----:B------:R-:W-:Y:S01]  /*11030*/  UMOV UR4, 0x400 ;  /* 0x0000040000047882 */ /* 0x000fe20000000000 */
[----:B------:R-:W-:Y:S01]  /*11040*/  BSSY B8, `(.L_x_1474) ;  /* 0x00005d8000087945 */ /* 0x000fe20003800000 */
[----:B------:R-:W-:Y:S01]  /*11050*/  ULDC UR38, c[0x0][0xc] ;  /* 0x0000030000267ab9 */ /* 0x000fe20000000800 */
[----:B------:R-:W-:Y:S01]  /*11060*/  ULDC.64 UR36, c[0x0][0x198] ;  /* 0x0000660000247ab9 */ /* 0x000fe20000000a00 */
[----:B--2---:R-:W-:Y:S01]  /*11070*/  ULEA UR4, UR5, UR4, 0x18 ;  /* 0x0000000405047291 */ /* 0x004fe2000f8ec03f */
[C---:B-1----:R-:W-:Y:S01]  /*11080*/  IMAD.SHL.U32 R0, R5.reuse, 0x8, RZ ;  /* 0x0000000805007824 */ /* 0x042fe200078e00ff */
[----:B------:R-:W-:-:S04]  /*11090*/  LOP3.LUT R4, R5, 0x7f, RZ, 0xc0, !PT ;  /* 0x0000007f05047812 */ /* 0x000fc800078ec0ff */
[C---:B0-----:R-:W-:Y:S02]  /*110a0*/  LOP3.LUT R2, R0.reuse, 0x1f8, RZ, 0xc0, !PT ;  /* 0x000001f800027812 */ /* 0x041fe400078ec0ff */
        /* <DEDUP_REMOVED lines=9> */
[----:B------:R-:W-:Y:S01]  /*11140*/  STL [R1], R4 ;  /* 0x0000000401007387 */ /* 0x000fe20000100800 */
[----:B------:R-:W-:-:S03]  /*11150*/  IMAD.MOV.U32 R2, RZ, RZ, 0x1 ;  /* 0x00000001ff027424 */ /* 0x000fc600078e00ff */
[----:B------:R-:W-:Y:S04]  /*11160*/  STL [R1+0x1c], R3 ;  /* 0x00001c0301007387 */ /* 0x000fe80000100800 */
[----:B------:R-:W-:Y:S04]  /*11170*/  STL [R1+0x38], RZ ;  /* 0x000038ff01007387 */ /* 0x000fe80000100800 */
[----:B------:R0:W-:Y:S04]  /*11180*/  STL [R1+0x10], R2 ;  /* 0x0000100201007387 */ /* 0x0001e80000100800 */
[----:B------:R1:W-:Y:S01]  /*11190*/  STL [R1+0x4], RZ ;  /* 0x000004ff01007387 */ /* 0x0003e20000100800 */
[----:B0-----:R-:W-:-:S02]  /*111a0*/  LOP3.LUT R2, R0, 0x40, RZ, 0xfc, !PT ;  /* 0x0000004000027812 */ /* 0x001fc400078efcff */
[----:B-1----:R-:W-:-:S07]  /*111b0*/  LOP3.LUT R0, R0, 0x80, RZ, 0xfc, !PT ;  /* 0x0000008000007812 */ /* 0x002fce00078efcff */
.L_x_1588:
[----:B------:R-:W-:Y:S05]  /*111c0*/  YIELD ;  /* 0x0000000000007946 */ /* 0x000fea0003800000 */
[----:B------:R-:W-:Y:S01]  /*111d0*/  ULDC.64 UR4, c[0x0][0xa28] ;  /* 0x00028a0000047ab9 */ /* 0x000fe20000000a00 */
[----:B---3--:R-:W-:Y:S01]  /*111e0*/  IMAD.MOV.U32 R0, RZ, RZ, RZ ;  /* 0x000000ffff007224 */ /* 0x008fe200078e00ff */
[----:B------:R-:W-:Y:S01]  /*111f0*/  ISETP.NE.U32.AND P0, PT, RZ, UR4, PT ;  /* 0x00000004ff007c0c */ /* 0x000fe2000bf05070 */
[----:B0-----:R-:W0:Y:S01]  /*11200*/  LDC.64 R4, c[0x0][0xa00] ;  /* 0x00028000ff047b82 */ /* 0x001e220000000a00 */
[----:B------:R-:W-:Y:S01]  /*11210*/  ULDC.64 UR8, c[0x0][0x208] ;  /* 0x0000820000087ab9 */ /* 0x000fe20000000a00 */
[----:B-1----:R-:W-:-:S02]  /*11220*/  CS2R R8, SRZ ;  /* 0x0000000000087805 */ /* 0x002fc4000001ff00 */
[----:B------:R-:W-:Y:S01]  /*11230*/  ISETP.NE.AND.EX P0, PT, RZ, UR5, PT, P0 ;  /* 0x00000005ff007c0c */ /* 0x000fe2000bf05300 */
[----:B------:R-:W-:Y:S01]  /*11240*/  ULDC.64 UR4, c[0x0][0xa18] ;  /* 0x0002860000047ab9 */ /* 0x000fe20000000a00 */
[----:B------:R-:W-:-:S11]  /*11250*/  ULDC.64 UR6, c[0x0][0xa08] ;  /* 0x0002820000067ab9 */ /* 0x000fd60000000a00 */
[----:B------:R-:W1:Y:S02]  /*11260*/  @P0 LDC.64 R2, c[0x0][0xa28] ;  /* 0x00028a00ff020b82 */ /* 0x000e640000000a00 */
[----:B-1----:R-:W-:-:S05]  /*11270*/  @P0 IMAD.WIDE R2, R19, 0x4, R2 ;  /* 0x0000000413020825 */ /* 0x002fca00078e0202 */
[----:B------:R1:W5:Y:S01]  /*11280*/  @P0 LDG.E R0, desc[UR8][R2.64] ;  /* 0x0000000802000981 */ /* 0x000362000c1e1900 */
[----:B------:R-:W-:Y:S01]  /*11290*/  ISETP.NE.U32.AND P0, PT, RZ, UR4, PT ;  /* 0x00000004ff007c0c */ /* 0x000fe2000bf05070 */
[----:B0-----:R-:W-:Y:S01]  /*112a0*/  IMAD.WIDE R4, R19, 0x4, R4 ;  /* 0x0000000413047825 */ /* 0x001fe200078e0204 */
[----:B------:R-:W-:Y:S02]  /*112b0*/  ISETP.NE.U32.AND P1, PT, RZ, UR6, PT ;  /* 0x00000006ff007c0c */ /* 0x000fe4000bf25070 */
[----:B------:R-:W-:Y:S01]  /*112c0*/  ISETP.NE.AND.EX P2, PT, RZ, UR5, PT, P0 ;  /* 0x00000005ff007c0c */ /* 0x000fe2000bf45300 */
[----:B------:R-:W-:Y:S01]  /*112d0*/  ULDC.64 UR4, c[0x0][0xa00] ;  /* 0x0002800000047ab9 */ /* 0x000fe20000000a00 */
[----:B------:R-:W-:Y:S02]  /*112e0*/  ISETP.NE.AND.EX P1, PT, RZ, UR7, PT, P1 ;  /* 0x00000007ff007c0c */ /* 0x000fe4000bf25310 */
[----:B------:R-:W-:Y:S01]  /*112f0*/  ISETP.NE.U32.AND P0, PT, RZ, UR4, PT ;  /* 0x00000004ff007c0c */ /* 0x000fe2000bf05070 */
[----:B-1----:R-:W0:Y:S03]  /*11300*/  LDC.64 R2, c[0x0][0xa08] ;  /* 0x00028200ff027b82 */ /* 0x002e260000000a00 */
[----:B------:R-:W-:-:S05]  /*11310*/  ISETP.NE.AND.EX P0, PT, RZ, UR5, PT, P0 ;  /* 0x00000005ff007c0c */ /* 0x000fca000bf05300 */
[----:B--2---:R-:W1:Y:S08]  /*11320*/  @P2 LDC.64 R6, c[0x0][0xa18] ;  /* 0x00028600ff062b82 */ /* 0x004e700000000a00 */
[----:B------:R-:W2:Y:S01]  /*11330*/  @P0 LDG.E R9, desc[UR8][R4.64] ;  /* 0x0000000804090981 */ /* 0x000ea2000c1e1900 */
[----:B------:R-:W-:Y:S01]  /*11340*/  ULDC UR4, c[0x0][0x288] ;  /* 0x0000a20000047ab9 */ /* 0x000fe20000000800 */
[----:B0-----:R-:W-:-:S05]  /*11350*/  IMAD.WIDE R2, R19, 0x4, R2 ;  /* 0x0000000413027825 */ /* 0x001fca00078e0202 */
[----:B------:R-:W5:Y:S01]  /*11360*/  @P1 LDG.E R8, desc[UR8][R2.64] ;  /* 0x0000000802081981 */ /* 0x000f62000c1e1900 */
[----:B-1----:R-:W-:-:S03]  /*11370*/  @P2 IMAD.WIDE R6, R19, 0x4, R6 ;  /* 0x0000000413062825 */ /* 0x002fc600078e0206 */
[----:B--2---:R0:W-:Y:S02]  /*11380*/  STL [R1+0x34], R9 ;  /* 0x0000340901007387 */ /* 0x0041e40000100800 */
[----:B0-----:R-:W-:Y:S01]  /*11390*/  IMAD.U32 R9, RZ, RZ, UR4 ;  /* 0x00000004ff097e24 */ /* 0x001fe2000f8e00ff */
[----:B------:R-:W-:-:S05]  /*113a0*/  ULDC.64 UR4, c[0x0][0x418] ;  /* 0x0001060000047ab9 */ /* 0x000fca0000000a00 */
        /* <DEDUP_REMOVED lines=11> */
[----:B------:R-:W-:Y:S02]  /*11460*/  ULDC.64 UR4, c[0x0][0x208] ;  /* 0x0000820000047ab9 */ /* 0x000fe40000000a00 */
[----:B------:R-:W0:Y:S04]  /*11470*/  LDG.E R7, desc[UR4][R4.64] ;  /* 0x0000000404077981 */ /* 0x000e28000c1e1900 */
[----:B------:R-:W0:Y:S02]  /*11480*/  LDG.E R4, desc[UR4][R4.64+0x4] ;  /* 0x0000040404047981 */ /* 0x000e24000c1e1900 */
[----:B0-----:R-:W-:-:S05]  /*11490*/  IMAD.IADD R9, R4, 0x1, -R7 ;  /* 0x0000000104097824 */ /* 0x001fca00078e0a07 */
[----:B------:R1:W-:Y:S02]  /*114a0*/  STL [R1+0x30], R9 ;  /* 0x0000300901007387 */ /* 0x0003e40000100800 */
.L_x_1475:
[----:B-----5:R-:W-:Y:S01]  /*114b0*/  IMAD.IADD R4, R8, 0x1, R0 ;  /* 0x0000000108047824 */ /* 0x020fe200078e0200 */
[----:B------:R-:W-:Y:S02]  /*114c0*/  ULDC.64 UR4, c[0x0][0xa20] ;  /* 0x0002880000047ab9 */ /* 0x000fe40000000a00 */
[----:B------:R-:W-:Y:S02]  /*114d0*/  ISETP.NE.U32.AND P0, PT, RZ, UR4, PT ;  /* 0x00000004ff007c0c */ /* 0x000fe4000bf05070 */
[----:B------:R2:W-:Y:S02]  /*114e0*/  STL [R1+0x14], R4 ;  /* 0x0000140401007387 */ /* 0x0005e40000100800 */
[----:B------:R-:W-:-:S13]  /*114f0*/  ISETP.NE.AND.EX P0, PT, RZ, UR5, PT, P0 ;  /* 0x00000005ff007c0c */ /* 0x000fda000bf05300 */
[----:B--2---:R-:W-:Y:S05]  /*11500*/  @!P0 BRA `(.L_x_1476) ;  /* 0x0000000000148947 */ /* 0x004fea0003800000 */
[----:B------:R-:W2:Y:S01]  /*11510*/  LDC.64 R2, c[0x0][0xa20] ;  /* 0x00028800ff027b82 */ /* 0x000ea20000000a00 */
[----:B------:R-:W-:Y:S01]  /*11520*/  ULDC.64 UR4, c[0x0][0x208] ;  /* 0x0000820000047ab9 */ /* 0x000fe20000000a00 */
[----:B--2---:R-:W-:-:S05]  /*11530*/  IMAD.WIDE R2, R19, 0x4, R2 ;  /* 0x0000000413027825 */ /* 0x004fca00078e0202 */
[----:B------:R2:W5:Y:S01]  /*11540*/  LDG.E R6, desc[UR4][R2.64] ;  /* 0x0000000402067981 */ /* 0x000562000c1e1900 */
[----:B------:R-:W-:Y:S05]  /*11550*/  BRA `(.L_x_1477) ;  /* 0x0000000000147947 */ /* 0x000fea0003800000 */
.L_x_1476:
[----:B------:R-:W-:Y:S05]  /*11560*/  @!P1 BRA `(.L_x_1477) ;  /* 0x0000000000109947 */ /* 0x000fea0003800000 */
[----:B------:R-:W-:Y:S02]  /*11570*/  ULDC.64 UR4, c[0x0][0x208] ;  /* 0x0000820000047ab9 */ /* 0x000fe40000000a00 */
[----:B------:R-:W2:Y:S04]  /*11580*/  LDG.E R6, desc[UR4][R2.64] ;  /* 0x0000000402067981 */ /* 0x000ea8000c1e1900 */
[----:B------:R-:W2:Y:S02]  /*11590*/  LDG.E R2, desc[UR4][R2.64+0x4] ;  /* 0x0000040402027981 */ /* 0x000ea4000c1e1900 */
[----:B--2---:R-:W-:-:S07]  /*115a0*/  IMAD.IADD R6, R2, 0x1, -R6 ;  /* 0x0000000102067824 */ /* 0x004fce00078e0a06 */
.L_x_1477:
[----:B--2---:R-:W2:Y:S01]  /*115b0*/  LDC R2, c[0x0][0x448] ;  /* 0x00011200ff027b82 */ /* 0x004ea20000000800 */
[----:B------:R-:W-:Y:S02]  /*115c0*/  IMAD.SHL.U32 R8, R17, 0x80, RZ ;  /* 0x0000008011087824 */ /* 0x000fe400078e00ff */
[----:B-----5:R-:W-:Y:S02]  /*115d0*/  IMAD.IADD R0, R6, 0x1, -R0 ;  /* 0x0000000106007824 */ /* 0x020fe400078e0a00 */
[----:B------:R-:W-:Y:S01]  /*115e0*/  VIADD R4, R8, 0x7f ;  /* 0x0000007f08047836 */ /* 0x000fe20000000000 */
[----:B------:R3:W-:Y:S03]  /*115f0*/  STL [R1+0x2c], R8 ;  /* 0x00002c0801007387 */ /* 0x0007e60000100800 */
[----:B------:R-:W-:Y:S01]  /*11600*/  IMAD.MOV.U32 R6, RZ, RZ, R4 ;  /* 0x000000ffff067224 */ /* 0x000fe200078e0004 */
[----:B--2---:R-:W-:-:S13]  /*11610*/  ISETP.NE.AND P1, PT, R2, 0x1, PT ;  /* 0x000000010200780c */ /* 0x004fda0003f25270 */
[----:B------:R-:W2:Y:S08]  /*11620*/  @P1 LDC R3, c[0x0][0x44c] ;  /* 0x00011300ff031b82 */ /* 0x000eb00000000800 */
[----:B------:R-:W4:Y:S01]  /*11630*/  @P1 LDC R2, c[0x0][0x450] ;  /* 0x00011400ff021b82 */ /* 0x000f220000000800 */
[----:B--2---:R-:W-:-:S05]  /*11640*/  @P1 IMAD.HI.U32 R3, R4, R3, RZ ;  /* 0x0000000304031227 */ /* 0x004fca00078e00ff */
[----:B----4-:R-:W-:Y:S02]  /*11650*/  @P1 SHF.R.U32.HI R6, RZ, R2, R3 ;  /* 0x00000002ff061219 */ /* 0x010fe40000011603 */
[----:B------:R-:W-:-:S05]  /*11660*/  IADD3 R2, R0, 0x1, -R9 ;  /* 0x0000000100027810 */ /* 0x000fca0007ffe809 */
[----:B------:R-:W-:Y:S02]  /*11670*/  IMAD.IADD R6, R2, 0x1, R6 ;  /* 0x0000000102067824 */ /* 0x000fe400078e0206 */
[----:B------:R-:W2:Y:S02]  /*11680*/  LDC.64 R2, c[0x0][0x9e0] ;  /* 0x00027800ff027b82 */ /* 0x000ea40000000a00 */
[----:B--2---:R-:W-:Y:S01]  /*11690*/  ISETP.GE.AND P2, PT, R3, 0x1, PT ;  /* 0x000000010300780c */ /* 0x004fe20003f46270 */
[----:B------:R-:W-:-:S12]  /*116a0*/  IMAD.IADD R2, R6, 0x1, R2 ;  /* 0x0000000106027824 */ /* 0x000fd800078e0202 */
[----:B---3--:R-:W-:Y:S05]  /*116b0*/  @!P2 BRA `(.L_x_1478) ;  /* 0x000000000048a947 */ /* 0x008fea0003800000 */
[C---:B------:R-:W-:Y:S01]  /*116c0*/  ISETP.GT.AND P0, PT, R6.reuse, RZ, PT ;  /* 0x000000ff0600720c */ /* 0x040fe20003f04270 */
[----:B------:R-:W-:Y:S01]  /*116d0*/  BSSY B0, `(.L_x_1479) ;  /* 0x000000e000007945 */ /* 0x000fe20003800000 */
[----:B------:R-:W-:-:S11]  /*116e0*/  VIADD R7, R6, 0xffffffff ;  /* 0xffffffff06077836 */ /* 0x000fd60000000000 */
[----:B------:R-:W-:Y:S05]  /*116f0*/  @P0 BRA `(.L_x_1480) ;  /* 0x00000000001c0947 */ /* 0x000fea0003800000 */
[----:B------:R-:W-:Y:S01]  /*11700*/  ISETP.NE.AND P0, PT, R3, 0x1, PT ;  /* 0x000000010300780c */ /* 0x000fe20003f05270 */
[----:B------:R-:W-:-:S12]  /*11710*/  IMAD.MOV R6, RZ, RZ, -R6 ;  /* 0x000000ffff067224 */ /* 0x000fd800078e0a06 */
[----:B------:R-:W2:Y:S02]  /*11720*/  @P0 LDC.64 R4, c[0x0][0x9e8] ;  /* 0x00027a00ff040b82 */ /* 0x000ea40000000a00 */
[----:B--2---:R-:W-:-:S05]  /*11730*/  @P0 IMAD.HI.U32 R4, R6, R4, RZ ;  /* 0x0000000406040227 */ /* 0x004fca00078e00ff */
[----:B------:R-:W-:-:S04]  /*11740*/  @P0 SHF.R.U32.HI R6, RZ, R5, R4 ;  /* 0x00000005ff060219 */ /* 0x000fc80000011604 */
[----:B------:R-:W-:Y:S01]  /*11750*/  LOP3.LUT R7, RZ, R6, RZ, 0x33, !PT ;  /* 0x00000006ff077212 */ /* 0x000fe200078e33ff */
[----:B------:R-:W-:Y:S06]  /*11760*/  BRA `(.L_x_1481) ;  /* 0x0000000000107947 */ /* 0x000fec0003800000 */
.L_x_1480:
[----:B------:R-:W-:-:S13]  /*11770*/  ISETP.NE.AND P0, PT, R3, 0x1, PT ;  /* 0x000000010300780c */ /* 0x000fda0003f05270 */
[----:B------:R-:W2:Y:S02]  /*11780*/  @P0 LDC.64 R4, c[0x0][0x9e8] ;  /* 0x00027a00ff040b82 */ /* 0x000ea40000000a00 */
[----:B--2---:R-:W-:-:S05]  /*11790*/  @P0 IMAD.HI.U32 R4, R7, R4, RZ ;  /* 0x0000000407040227 */ /* 0x004fca00078e00ff */
[----:B------:R-:W-:-:S07]  /*117a0*/  @P0 SHF.R.U32.HI R7, RZ, R5, R4 ;  /* 0x00000005ff070219 */ /* 0x000fce0000011604 */
.L_x_1481:
[----:B------:R-:W-:Y:S05]  /*117b0*/  BSYNC B0 ;  /* 0x0000000000007941 */ /* 0x000fea0003800000 */
.L_x_1479:
[----:B------:R-:W-:-:S05]  /*117c0*/  IMAD R7, R7, R3, R3 ;  /* 0x0000000307077224 */ /* 0x000fca00078e0203 */
[----:B------:R-:W-:-:S07]  /*117d0*/  VIMNMX R2, R2, R7, PT ;  /* 0x0000000702027248 */ /* 0x000fce0003fe0100 */
.L_x_1478:
[----:B------:R-:W2:Y:S01]  /*117e0*/  @P1 LDC R6, c[0x0][0x44c] ;  /* 0x00011300ff061b82 */ /* 0x000ea20000000800 */
[----:B------:R-:W-:Y:S01]  /*117f0*/  IMAD.MOV.U32 R4, RZ, RZ, R8 ;  /* 0x000000ffff047224 */ /* 0x000fe200078e0008 */
[----:B------:R-:W-:-:S06]  /*11800*/  ULDC UR4, c[0x0][0x9dc] ;  /* 0x0002770000047ab9 */ /* 0x000fcc0000000800 */
[----:B------:R-:W3:Y:S01]  /*11810*/  @P1 LDC R5, c[0x0][0x450] ;  /* 0x00011400ff051b82 */ /* 0x000ee20000000800 */
[----:B--2---:R-:W-:-:S05]  /*11820*/  @P1 IMAD.HI.U32 R6, R8, R6, RZ ;  /* 0x0000000608061227 */ /* 0x004fca00078e00ff */
[----:B---3--:R-:W-:Y:S01]  /*11830*/  @P1 SHF.R.U32.HI R4, RZ, R5, R6 ;  /* 0x00000005ff041219 */ /* 0x008fe20000011606 */
[----:B------:R-:W-:Y:S02]  /*11840*/  VIADD R5, R2, 0x5f ;  /* 0x0000005f02057836 */ /* 0x000fe40000000000 */
[----:B------:R-:W-:Y:S01]  /*11850*/  VIADD R6, R0, 0x5f ;  /* 0x0000005f00067836 */ /* 0x000fe20000000000 */
[----:B------:R-:W-:Y:S01]  /*11860*/  IADD3 R2, R4, R0, -R9 ;  /* 0x0000000004027210 */ /* 0x000fe20007ffe809 */
[----:B------:R-:W-:-:S04]  /*11870*/  IMAD.HI R5, R5, 0x2aaaaaab, RZ ;  /* 0x2aaaaaab05057827 */ /* 0x000fc800078e02ff */
[----:B------:R-:W-:Y:S01]  /*11880*/  IMAD.HI R6, R6, 0x2aaaaaab, RZ ;  /* 0x2aaaaaab06067827 */ /* 0x000fe200078e02ff */
[----:B------:R-:W-:-:S04]  /*11890*/  SHF.R.U32.HI R0, RZ, 0x1f, R5 ;  /* 0x0000001fff007819 */ /* 0x000fc80000011605 */
[----:B------:R-:W-:Y:S02]  /*118a0*/  SHF.R.U32.HI R4, RZ, 0x1f, R6 ;  /* 0x0000001fff047819 */ /* 0x000fe40000011606 */
[----:B------:R-:W-:Y:S02]  /*118b0*/  LEA.HI.SX32 R0, R5, R0, 0x1c ;  /* 0x0000000005007211 */ /* 0x000fe400078fe2ff */
[----:B------:R-:W-:-:S04]  /*118c0*/  LEA.HI.SX32 R4, R6, R4, 0x1c ;  /* 0x0000000406047211 */ /* 0x000fc800078fe2ff */
[----:B------:R-:W-:Y:S01]  /*118d0*/  VIMNMX R7, R4, R0, PT ;  /* 0x0000000004077248 */ /* 0x000fe20003fe0100 */
[----:B------:R-:W-:-:S04]  /*118e0*/  VIADD R0, R2, -UR4 ;  /* 0x8000000402007c36 */ /* 0x000fc80008000000 */
[----:B------:R2:W-:Y:S01]  /*118f0*/  STL [R1+0x28], R7 ;  /* 0x0000280701007387 */ /* 0x0005e20000100800 */
[----:B------:R-:W-:Y:S05]  /*11900*/  @!P2 BRA `(.L_x_1482) ;  /* 0x000000000044a947 */ /* 0x000fea0003800000 */
[----:B------:R-:W-:Y:S01]  /*11910*/  ISETP.GT.AND P0, PT, R2, -0x1, PT ;  /* 0xffffffff0200780c */ /* 0x000fe20003f04270 */
[----:B------:R-:W-:-:S12]  /*11920*/  BSSY B0, `(.L_x_1483) ;  /* 0x000000d000007945 */ /* 0x000fd80003800000 */
[----:B------:R-:W-:Y:S05]  /*11930*/  @P0 BRA `(.L_x_1484) ;  /* 0x00000000001c0947 */ /* 0x000fea0003800000 */
[----:B------:R-:W-:Y:S02]  /*11940*/  ISETP.NE.AND P0, PT, R3, 0x1, PT ;  /* 0x000000010300780c */ /* 0x000fe40003f05270 */
[----:B------:R-:W-:-:S11]  /*11950*/  LOP3.LUT R2, RZ, R2, RZ, 0x33, !PT ;  /* 0x00000002ff027212 */ /* 0x000fd600078e33ff */
[----:B------:R-:W3:Y:S02]  /*11960*/  @P0 LDC.64 R4, c[0x0][0x9e8] ;  /* 0x00027a00ff040b82 */ /* 0x000ee40000000a00 */
[----:B---3--:R-:W-:-:S05]  /*11970*/  @P0 IMAD.HI.U32 R4, R2, R4, RZ ;  /* 0x0000000402040227 */ /* 0x008fca00078e00ff */
[----:B------:R-:W-:-:S04]  /*11980*/  @P0 SHF.R.U32.HI R2, RZ, R5, R4 ;  /* 0x00000005ff020219 */ /* 0x000fc80000011604 */
[----:B------:R-:W-:Y:S01]  /*11990*/  LOP3.LUT R2, RZ, R2, RZ, 0x33, !PT ;  /* 0x00000002ff027212 */ /* 0x000fe200078e33ff */
[----:B------:R-:W-:Y:S06]  /*119a0*/  BRA `(.L_x_1485) ;  /* 0x0000000000107947 */ /* 0x000fec0003800000 */
.L_x_1484:
[----:B------:R-:W-:-:S13]  /*119b0*/  ISETP.NE.AND P0, PT, R3, 0x1, PT ;  /* 0x000000010300780c */ /* 0x000fda0003f05270 */
[----:B------:R-:W3:Y:S02]  /*119c0*/  @P0 LDC.64 R4, c[0x0][0x9e8] ;  /* 0x00027a00ff040b82 */ /* 0x000ee40000000a00 */
[----:B---3--:R-:W-:-:S05]  /*119d0*/  @P0 IMAD.HI.U32 R4, R2, R4, RZ ;  /* 0x0000000402040227 */ /* 0x008fca00078e00ff */
[----:B------:R-:W-:-:S07]  /*119e0*/  @P0 SHF.R.U32.HI R2, RZ, R5, R4 ;  /* 0x00000005ff020219 */ /* 0x000fce0000011604 */
.L_x_1485:
[----:B------:R-:W-:Y:S05]  /*119f0*/  BSYNC B0 ;  /* 0x0000000000007941 */ /* 0x000fea0003800000 */
.L_x_1483:
[----:B------:R-:W-:-:S05]  /*11a00*/  IMAD R2, R2, R3, RZ ;  /* 0x0000000302027224 */ /* 0x000fca00078e02ff */
[----:B------:R-:W-:-:S07]  /*11a10*/  VIMNMX R0, R0, R2, !PT ;  /* 0x0000000200007248 */ /* 0x000fce0007fe0100 */
.L_x_1482:
[----:B------:R-:W-:Y:S01]  /*11a20*/  IMAD.HI R0, R0, 0x2aaaaaab, RZ ;  /* 0x2aaaaaab00007827 */ /* 0x000fe200078e02ff */
[----:B------:R-:W-:Y:S04]  /*11a30*/  BSSY B7, `(.L_x_1486) ;  /* 0x000046f000077945 */ /* 0x000fe80003800000 */
[----:B------:R-:W-:-:S04]  /*11a40*/  SHF.R.U32.HI R2, RZ, 0x1f, R0 ;  /* 0x0000001fff027819 */ /* 0x000fc80000011600 */
[----:B------:R-:W-:-:S04]  /*11a50*/  LEA.HI.SX32 R2, R0, R2, 0x1c ;  /* 0x0000000200027211 */ /* 0x000fc800078fe2ff */
[----:B------:R-:W-:-:S04]  /*11a60*/  VIMNMX R3, RZ, R2, !PT ;  /* 0x00000002ff037248 */ /* 0x000fc80007fe0100 */
[----:B------:R-:W-:Y:S01]  /*11a70*/  ISETP.GT.AND P0, PT, R7, R3, PT ;  /* 0x000000030700720c */ /* 0x000fe20003f04270 */
[----:B------:R3:W-:-:S12]  /*11a80*/  STL [R1+0x20], R3 ;  /* 0x0000200301007387 */ /* 0x0007d80000100800 */
[----:B---3--:R-:W-:Y:S05]  /*11a90*/  @P0 BRA `(.L_x_1487) ;  /* 0x0000000000480947 */ /* 0x008fea0003800000 */
[----:B------:R-:W3:Y:S02]  /*11aa0*/  S2R R3, SR_TID.X ;  /* 0x0000000000037919 */ /* 0x000ee40000002100 */
[----:B---3--:R-:W-:-:S04]  /*11ab0*/  LOP3.LUT R3, R3, 0x7f, RZ, 0xc0, !PT ;  /* 0x0000007f03037812 */ /* 0x008fc800078ec0ff */
[----:B------:R-:W-:-:S13]  /*11ac0*/  ISETP.NE.AND P0, PT, R3, RZ, PT ;  /* 0x000000ff0300720c */ /* 0x000fda0003f05270 */
[----:B------:R-:W-:Y:S05]  /*11ad0*/  @P0 BRA `(.L_x_1488) ;  /* 0x0000004400900947 */ /* 0x000fea0003800000 */
[----:B------:R-:W3:Y:S01]  /*11ae0*/  S2R R5, SR_LANEID ;  /* 0x0000000000057919 */ /* 0x000ee20000000000 */
[----:B------:R-:W-:Y:S01]  /*11af0*/  VOTEU.ANY UR4, UPT, PT ;  /* 0x0000000000047886 */ /* 0x000fe200038e0100 */
[----:B------:R-:W4:Y:S01]  /*11b00*/  LDC.64 R2, c[0x0][0xc60] ;  /* 0x00031800ff027b82 */ /* 0x000f220000000a00 */
[----:B------:R-:W3:Y:S01]  /*11b10*/  FLO.U32 R0, UR4 ;  /* 0x0000000400007d00 */ /* 0x000ee200080e0000 */
[----:B------:R-:W-:Y:S01]  /*11b20*/  ULDC.64 UR6, c[0x0][0x208] ;  /* 0x0000820000067ab9 */ /* 0x000fe20000000a00 */
[----:B---3--:R-:W-:-:S06]  /*11b30*/  ISETP.EQ.U32.AND P0, PT, R0, R5, PT ;  /* 0x000000050000720c */ /* 0x008fcc0003f02070 */
[----:B------:R-:W4:Y:S07]  /*11b40*/  POPC R5, UR4 ;  /* 0x0000000400057d09 */ /* 0x000f2e0008000000 */
[----:B----4-:R-:W3:Y:S01]  /*11b50*/  @P0 ATOMG.E.ADD.STRONG.GPU PT, R3, desc[UR6][R2.64], R5 ;  /* 0x00000005020309a8 */ /* 0x010ee200081ee1c6 */
[----:B------:R-:W4:Y:S02]  /*11b60*/  S2R R4, SR_LTMASK ;  /* 0x0000000000047919 */ /* 0x000f240000003900 */
[----:B----4-:R-:W-:-:S04]  /*11b70*/  LOP3.LUT R4, R4, UR4, RZ, 0xc0, !PT ;  /* 0x0000000404047c12 */ /* 0x010fc8000f8ec0ff */
[----:B--2---:R-:W2:Y:S01]  /*11b80*/  POPC R7, R4 ;  /* 0x0000000400077309 */ /* 0x004ea20000000000 */
[----:B---3--:R-:W2:Y:S02]  /*11b90*/  SHFL.IDX PT, R0, R3, R0, 0x1f ;  /* 0x00001f0003007589 */ /* 0x008ea400000e0000 */
[----:B--2---:R-:W-:Y:S01]  /*11ba0*/  IADD3 R16, R0, UR38, R7 ;  /* 0x0000002600107c10 */ /* 0x004fe2000fffe007 */
[----:B------:R-:W-:Y:S06]  /*11bb0*/  BRA `(.L_x_1488) ;  /* 0x0000004400587947 */ /* 0x000fec0003800000 */
.L_x_1487:
[----:B------:R-:W3:Y:S01]  /*11bc0*/  LDL R17, [R1] ;  /* 0x0000000001117983 */ /* 0x000ee20000100800 */
[----:B------:R-:W-:Y:S01]  /*11bd0*/  BSSY B6, `(.L_x_1489) ;  /* 0x0000014000067945 */ /* 0x000fe20003800000 */
[----:B---3--:R-:W-:-:S05]  /*11be0*/  VIADD R0, R17, 0x1e400 ;  /* 0x0001e40011007836 */ /* 0x008fca0000000000 */
[----:B------:R-:W-:-:S13]  /*11bf0*/  LOP3.LUT P0, RZ, R0, 0x3ff, RZ, 0xc0, !PT ;  /* 0x000003ff00ff7812 */ /* 0x000fda000780c0ff */
[----:B------:R-:W-:Y:S05]  /*11c00*/  @!P0 BRA `(.L_x_1490) ;  /* 0x0000000000408947 */ /* 0x000fea0003800000 */
[----:B------:R-:W-:Y:S01]  /*11c10*/  MOV R2, 0x0 ;  /* 0x0000000000027802 */ /* 0x000fe20000000f00 */
[----:B------:R-:W-:Y:S01]  /*11c20*/  ULDC.64 UR6, c[0x4][0xa8] ;  /* 0x01002a0000067ab9 */ /* 0x000fe20000000a00 */
[----:B------:R-:W-:Y:S01]  /*11c30*/  ULDC.64 UR8, c[0x4][0xb0] ;  /* 0x01002c0000087ab9 */ /* 0x000fe20000000a00 */
[----:B------:R-:W-:Y:S01]  /*11c40*/  ULDC.64 UR4, c[0x4][0x30] ;  /* 0x01000c0000047ab9 */ /* 0x000fe20000000a00 */
[----:B------:R-:W-:Y:S02]  /*11c50*/  IMAD.U32 R4, RZ, RZ, UR6 ;  /* 0x00000006ff047e24 */ /* 0x000fe4000f8e00ff */
[----:B------:R-:W3:Y:S01]  /*11c60*/  LDC.64 R2, c[0x4][R2] ;  /* 0x0100000002027b82 */ /* 0x000ee20000000a00 */
[----:B------:R-:W-:Y:S02]  /*11c70*/  IMAD.U32 R5, RZ, RZ, UR7 ;  /* 0x00000007ff057e24 */ /* 0x000fe4000f8e00ff */
[----:B------:R-:W-:Y:S02]  /*11c80*/  IMAD.U32 R6, RZ, RZ, UR8 ;  /* 0x00000008ff067e24 */ /* 0x000fe4000f8e00ff */
[----:B--2---:R-:W-:-:S02]  /*11c90*/  IMAD.U32 R7, RZ, RZ, UR9 ;  /* 0x00000009ff077e24 */ /* 0x004fc4000f8e00ff */
[----:B------:R-:W-:Y:S02]  /*11ca0*/  IMAD.U32 R10, RZ, RZ, UR4 ;  /* 0x00000004ff0a7e24 */ /* 0x000fe4000f8e00ff */
[----:B------:R-:W-:Y:S02]  /*11cb0*/  IMAD.U32 R11, RZ, RZ, UR5 ;  /* 0x00000005ff0b7e24 */ /* 0x000fe4000f8e00ff */
[----:B------:R-:W-:Y:S02]  /*11cc0*/  IMAD.MOV.U32 R8, RZ, RZ, 0x70 ;  /* 0x00000070ff087424 */ /* 0x000fe400078e00ff */
[----:B------:R-:W-:Y:S02]  /*11cd0*/  IMAD.MOV.U32 R12, RZ, RZ, 0x1 ;  /* 0x00000001ff0c7424 */ /* 0x000fe400078e00ff */
[----:B------:R-:W-:-:S07]  /*11ce0*/  IMAD.MOV.U32 R13, RZ, RZ, RZ ;  /* 0x000000ffff0d7224 */ /* 0x000fce00078e00ff */
[----:B------:R-:W-:-:S07]  /*11cf0*/  LEPC R20, `(.L_x_1490) ;  /* 0x000000001014794e */ /* 0x000fce0000000000 */
[----:B01-3--:R-:W-:Y:S05]  /*11d00*/  CALL.ABS.NOINC R2 ;  /* 0x0000000002007343 */ /* 0x00bfea0003c00000 */
.L_x_1490:
[----:B------:R-:W-:Y:S05]  /*11d10*/  BSYNC B6 ;  /* 0x0000000000067941 */ /* 0x000fea0003800000 */
.L_x_1489:
        /* <DEDUP_REMOVED lines=8> */
[----:B------:R3:W4:Y:S01]  /*11da0*/  LDC.64 R2, c[0x4][R17] ;  /* 0x0100000011027b82 */ /* 0x0007220000000a00 */
[----:B------:R-:W-:Y:S02]  /*11db0*/  IMAD.U32 R4, RZ, RZ, UR6 ;  /* 0x00000006ff047e24 */ /* 0x000fe4000f8e00ff */
[----:B------:R-:W-:Y:S02]  /*11dc0*/  IMAD.U32 R5, RZ, RZ, UR7 ;  /* 0x00000007ff057e24 */ /* 0x000fe4000f8e00ff */
[----:B------:R-:W-:Y:S02]  /*11dd0*/  IMAD.U32 R6, RZ, RZ, UR8 ;  /* 0x00000008ff067e24 */ /* 0x000fe4000f8e00ff */
[----:B--2---:R-:W-:-:S02]  /*11de0*/  IMAD.U32 R7, RZ, RZ, UR9 ;  /* 0x00000009ff077e24 */ /* 0x004fc4000f8e00ff */
[----:B------:R-:W-:Y:S02]  /*11df0*/  IMAD.U32 R10, RZ, RZ, UR4 ;  /* 0x00000004ff0a7e24 */ /* 0x000fe4000f8e00ff */
[----:B------:R-:W-:Y:S02]  /*11e00*/  IMAD.U32 R11, RZ, RZ, UR5 ;  /* 0x00000005ff0b7e24 */ /* 0x000fe4000f8e00ff */
[----:B------:R-:W-:Y:S02]  /*11e10*/  IMAD.MOV.U32 R8, RZ, RZ, 0x70 ;  /* 0x00000070ff087424 */ /* 0x000fe400078e00ff */
[----:B------:R-:W-:Y:S02]  /*11e20*/  IMAD.MOV.U32 R12, RZ, RZ, 0x1 ;  /* 0x00000001ff0c7424 */ /* 0x000fe400078e00ff */
[----:B---3--:R-:W-:-:S07]  /*11e30*/  IMAD.MOV.U32 R13, RZ, RZ, RZ ;  /* 0x000000ffff0d7224 */ /* 0x008fce00078e00ff */
[----:B------:R-:W-:-:S07]  /*11e40*/  LEPC R20, `(.L_x_1493) ;  /* 0x000000001014794e */ /* 0x000fce0000000000 */
[----:B01--4-:R-:W-:Y:S05]  /*11e50*/  CALL.ABS.NOINC R2 ;  /* 0x0000000002007343 */ /* 0x013fea0003c00000 */
.L_x_1493:
        /* <DEDUP_REMOVED lines=15> */
.L_x_1492:
[----:B------:R-:W-:Y:S05]  /*11f50*/  BSYNC B6 ;  /* 0x0000000000067941 */ /* 0x000fea0003800000 */
.L_x_1491:
[----:B------:R-:W-:Y:S01]  /*11f60*/  ULDC.64 UR4, c[0x0][0x9f8] ;  /* 0x00027e0000047ab9 */ /* 0x000fe20000000a00 */
[----:B------:R-:W3:Y:S01]  /*11f70*/  LDL R17, [R1+0x28] ;  /* 0x0000280001117983 */ /* 0x000ee20000100800 */
[----:B------:R-:W-:Y:S01]  /*11f80*/  ISETP.NE.U32.AND P0, PT, RZ, UR4, PT ;  /* 0x00000004ff007c0c */ /* 0x000fe2000bf05070 */
[----:B--2---:R-:W-:Y:S01]  /*11f90*/  IMAD.MOV.U32 R7, RZ, RZ, R19 ;  /* 0x000000ffff077224 */ /* 0x004fe200078e0013 */
[----:B------:R-:W-:Y:S02]  /*11fa0*/  ULDC.64 UR6, c[0x0][0x208] ;  /* 0x0000820000067ab9 */ /* 0x000fe40000000a00 */
[----:B------:R-:W-:Y:S01]  /*11fb0*/  ISETP.NE.AND.EX P0, PT, RZ, UR5, PT, P0 ;  /* 0x00000005ff007c0c */ /* 0x000fe2000bf05300 */
[----:B------:R-:W-:-:S12]  /*11fc0*/  ULDC.64 UR4, c[0x0][0xa08] ;  /* 0x0002820000047ab9 */ /* 0x000fd80000000a00 */
[----:B------:R-:W2:Y:S02]  /*11fd0*/  @P0 LDC.64 R2, c[0x0][0x9f8] ;  /* 0x00027e00ff020b82 */ /* 0x000ea40000000a00 */
[----:B--2---:R-:W-:-:S05]  /*11fe0*/  @P0 IMAD.WIDE R2, R19, 0x4, R2 ;  /* 0x0000000413020825 */ /* 0x004fca00078e0202 */
[----:B------:R2:W4:Y:S02]  /*11ff0*/  @P0 LDG.E R7, desc[UR6][R2.64] ;  /* 0x0000000602070981 */ /* 0x000524000c1e1900 */
[----:B--2---:R-:W2:Y:S02]  /*12000*/  LDC.64 R2, c[0x0][0x418] ;  /* 0x00010600ff027b82 */ /* 0x004ea40000000a00 */
[----:B--2---:R-:W-:Y:S01]  /*12010*/  LOP3.LUT P0, RZ, R2, UR4, RZ, 0xfc, !PT ;  /* 0x0000000402ff7c12 */ /* 0x004fe2000f80fcff */
[----:B------:R-:W-:-:S03]  /*12020*/  UMOV UR4, 0xffffffff ;  /* 0xffffffff00047882 */ /* 0x000fc60000000000 */
[----:B------:R-:W-:Y:S01]  /*12030*/  LOP3.LUT P0, RZ, R3, UR5, RZ, 0xfc, P0 ;  /* 0x0000000503ff7c12 */ /* 0x000fe2000800fcff */
[----:B---3--:R-:W-:Y:S01]  /*12040*/  VIADD R0, R17, 0xffffffff ;  /* 0xffffffff11007836 */ /* 0x008fe20000000000 */
[----:B----4-:R-:W-:Y:S01]  /*12050*/  SHF.R.S32.HI R8, RZ, 0x1f, R7 ;  /* 0x0000001fff087819 */ /* 0x010fe20000011407 */
[----:B------:R2:W-:Y:S01]  /*12060*/  STL [R1+0xc], R7 ;  /* 0x00000c0701007387 */ /* 0x0005e20000100800 */
[----:B------:R-:W-:-:S03]  /*12070*/  SEL R17, R7, RZ, !P0 ;  /* 0x000000ff07117207 */ /* 0x000fc60004000000 */
[----:B------:R2:W-:Y:S01]  /*12080*/  STL [R1+0x18], R8 ;  /* 0x0000180801007387 */ /* 0x0005e20000100800 */
[----:B------:R-:W-:Y:S05]  /*12090*/  BRA.DIV UR4, `(.L_x_1494) ;  /* 0x00000056041c7947 */ /* 0x000fea000b800000 */
[----:B------:R-:W3:Y:S02]  /*120a0*/  S2R R4, SR_TID.X ;  /* 0x0000000000047919 */ /* 0x000ee40000002100 */
[----:B---3--:R-:W-:-:S04]  /*120b0*/  SHF.R.U32.HI R4, RZ, 0x5, R4 ;  /* 0x00000005ff047819 */ /* 0x008fc80000011604 */
[----:B------:R-:W-:-:S05]  /*120c0*/  LOP3.LUT R4, R4, 0x3, RZ, 0xc0, !PT ;  /* 0x0000000304047812 */ /* 0x000fca00078ec0ff */
[----:B------:R3:W4:Y:S02]  /*120d0*/  SHFL.IDX PT, R14, R4, RZ, 0x1f ;  /* 0x00001fff040e7589 */ /* 0x00072400000e0000 */
.L_x_1604:
[----:B---3--:R-:W3:Y:S01]  /*120e0*/  LDL.LU R4, [R1+0x24] ;  /* 0x0000240001047983 */ /* 0x008ee20000300800 */
[----:B------:R-:W-:Y:S02]  /*120f0*/  PLOP3.LUT P1, PT, PT, PT, PT, 0x8, 0x0 ;  /* 0x000000000000781c */ /* 0x000fe40003f2e170 */
[----:B----4-:R-:W-:Y:S01]  /*12100*/  ISETP.NE.AND P0, PT, R14, RZ, PT ;  /* 0x000000ff0e00720c */ /* 0x010fe20003f05270 */
[----:B------:R4:W-:Y:S01]  /*12110*/  STL [R1+0x8], R0 ;  /* 0x0000080001007387 */ /* 0x0009e20000100800 */
[----:B---3--:R-:W-:-:S09]  /*12120*/  LOP3.LUT R4, R4, 0xfffffffe, RZ, 0xc0, !PT ;  /* 0xfffffffe04047812 */ /* 0x008fd200078ec0ff */
[----:B------:R-:W-:-:S05]  /*12130*/  @P1 LOP3.LUT R4, R4, 0x1, RZ, 0xfc, !PT ;  /* 0x0000000104041812 */ /* 0x000fca00078efcff */
[----:B------:R4:W-:Y:S01]  /*12140*/  STL [R1+0x24], R4 ;  /* 0x0000240401007387 */ /* 0x0009e20000100800 */
[----:B------:R-:W-:Y:S05]  /*12150*/  @P0 BRA `(.L_x_1495) ;  /* 0x00000004004c0947 */ /* 0x000fea0003800000 */
[----:B------:R-:W-:-:S03]  /*12160*/  UMOV UR4, 0xffffffff ;  /* 0xffffffff00047882 */ /* 0x000fc60000000000 */
[----:B------:R-:W-:Y:S05]  /*12170*/  BRA.DIV UR4, `(.L_x_1496) ;  /* 0x0000005604187947 */ /* 0x000fea000b800000 */
[----:B------:R-:W-:-:S13]  /*12180*/  ELECT P6, URZ, PT ;  /* 0x00000000003f782f */ /* 0x000fda00038c0000 */
.L_x_1607:
[----:B------:R-:W-:Y:S05]  /*12190*/  @!P6 BRA `(.L_x_1495) ;  /* 0x00000004003ce947 */ /* 0x000fea0003800000 */
[----:B------:R-:W-:-:S04]  /*121a0*/  ISETP.NE.U32.AND P0, PT, R2, RZ, PT ;  /* 0x000000ff0200720c */ /* 0x000fc80003f05070 */
[----:B------:R-:W-:-:S13]  /*121b0*/  ISETP.NE.AND.EX P0, PT, R3, RZ, PT, P0 ;  /* 0x000000ff0300720c */ /* 0x000fda0003f05300 */
[----:B------:R-:W-:Y:S05]  /*121c0*/  @!P0 BRA `(.L_x_1497) ;  /* 0x0000000000548947 */ /* 0x000fea0003800000 */
[----:B------:R-:W3:Y:S01]  /*121d0*/  LDC R6, c[0x0][0x43c] ;  /* 0x00010f00ff067b82 */ /* 0x000ee20000000800 */
[----:B01----:R-:W-:Y:S01]  /*121e0*/  IMAD.MOV.U32 R9, RZ, RZ, R0 ;  /* 0x000000ffff097224 */ /* 0x003fe200078e0000 */
[----:B------:R-:W-:Y:S01]  /*121f0*/  ULDC.64 UR4, c[0x0][0x428] ;  /* 0x00010a0000047ab9 */ /* 0x000fe20000000a00 */
[----:B------:R-:W-:Y:S02]  /*12200*/  ULDC.64 UR6, c[0x0][0x208] ;  /* 0x0000820000067ab9 */ /* 0x000fe40000000a00 */
[----:B----4-:R-:W-:Y:S01]  /*12210*/  IMAD.MOV.U32 R0, RZ, RZ, R9 ;  /* 0x000000ffff007224 */ /* 0x010fe200078e0009 */
[----:B---3--:R-:W-:-:S13]  /*12220*/  ISETP.NE.AND P0, PT, R6, 0x1, PT ;  /* 0x000000010600780c */ /* 0x008fda0003f05270 */
[----:B------:R-:W0:Y:S02]  /*12230*/  @P0 LDC.64 R4, c[0x0][0x440] ;  /* 0x00011000ff040b82 */ /* 0x000e240000000a00 */
[----:B0-----:R-:W-:-:S05]  /*12240*/  @P0 IMAD.HI.U32 R4, R9, R4, RZ ;  /* 0x0000000409040227 */ /* 0x001fca00078e00ff */
[----:B------:R-:W-:-:S04]  /*12250*/  @P0 SHF.R.U32.HI R0, RZ, R5, R4 ;  /* 0x00000005ff000219 */ /* 0x000fc80000011604 */
[--C-:B------:R-:W-:Y:S01]  /*12260*/  SHF.R.S32.HI R5, RZ, 0x1f, R0.reuse ;  /* 0x0000001fff057819 */ /* 0x100fe20000011400 */
[----:B------:R-:W-:-:S04]  /*12270*/  IMAD.MOV R4, RZ, RZ, -R0 ;  /* 0x000000ffff047224 */ /* 0x000fc800078e0a00 */
[----:B------:R-:W-:Y:S02]  /*12280*/  IMAD R9, R6, R4, R9 ;  /* 0x0000000406097224 */ /* 0x000fe400078e0209 */
[----:B------:R-:W-:Y:S02]  /*12290*/  IMAD R6, R8, UR4, RZ ;  /* 0x0000000408067c24 */ /* 0x000fe4000f8e02ff */
[----:B------:R-:W-:Y:S01]  /*122a0*/  IMAD.MOV.U32 R4, RZ, RZ, R0 ;  /* 0x000000ffff047224 */ /* 0x000fe200078e0000 */
[----:B------:R3:W-:Y:S01]  /*122b0*/  STL [R1+0x8], R9 ;  /* 0x0000080901007387 */ /* 0x0007e20000100800 */
[C---:B------:R-:W-:Y:S02]  /*122c0*/  IMAD R0, R7.reuse, UR5, R6 ;  /* 0x0000000507007c24 */ /* 0x040fe4000f8e0206 */
[----:B------:R-:W-:-:S04]  /*122d0*/  IMAD.WIDE.U32 R4, R7, UR4, R4 ;  /* 0x0000000407047c25 */ /* 0x000fc8000f8e0004 */
[----:B------:R-:W-:Y:S01]  /*122e0*/  IMAD.IADD R0, R5, 0x1, R0 ;  /* 0x0000000105007824 */ /* 0x000fe200078e0200 */
[----:B------:R-:W-:-:S04]  /*122f0*/  LEA R2, P0, R4, R2, 0x2 ;  /* 0x0000000204027211 */ /* 0x000fc800078010ff */
[----:B------:R-:W-:-:S05]  /*12300*/  LEA.HI.X R3, R4, R3, R0, 0x2, P0 ;  /* 0x0000000304037211 */ /* 0x000fca00000f1400 */
[----:B------:R3:W5:Y:S04]  /*12310*/  LDG.E R17, desc[UR6][R2.64] ;  /* 0x0000000602117981 */ /* 0x000768000c1e1900 */
.L_x_1497:
[----:B--2---:R-:W2:Y:S04]  /*12320*/  LDL R7, [R1] ;  /* 0x0000000001077983 */ /* 0x004ea80000100800 */
[----:B----4-:R-:W2:Y:S04]  /*12330*/  LDL R0, [R1+0x4] ;  /* 0x0000040001007983 */ /* 0x010ea80000100800 */
[----:B---3--:R-:W3:Y:S01]  /*12340*/  LDL R2, [R1+0x10] ;  /* 0x0000100001027983 */ /* 0x008ee20000100800 */
[----:B--2---:R-:W-:Y:S01]  /*12350*/  IMAD R0, R0, 0x8, R7 ;  /* 0x0000000800007824 */ /* 0x004fe200078e0207 */
[----:B---3--:R-:W-:-:S04]  /*12360*/  SHF.L.U32 R2, R2, 0x1f, RZ ;  /* 0x0000001f02027819 */ /* 0x008fc800000006ff */
[----:B------:R-:W2:Y:S02]  /*12370*/  SYNCS.PHASECHK.TRANS64.TRYWAIT P0, [R0+URZ+0x30840], R2 ;  /* 0x03084002000075a7 */ /* 0x000ea4000800017f */
[----:B--2---:R-:W-:Y:S05]  /*12380*/  @!P0 BRA `(.L_x_1498) ;  /* 0x0000005000b48947 */ /* 0x004fea0003800000 */
.L_x_1608:
[----:B------:R-:W3:Y:S02]  /*12390*/  S2R R3, SR_TID.X ;  /* 0x0000000000037919 */ /* 0x000ee40000002100 */
[----:B---3--:R-:W-:-:S04]  /*123a0*/  LOP3.LUT R3, R3, 0x7f, RZ, 0xc0, !PT ;  /* 0x0000007f03037812 */ /* 0x008fc800078ec0ff */
[----:B------:R-:W-:-:S13]  /*123b0*/  ISETP.NE.AND P0, PT, R3, RZ, PT ;  /* 0x000000ff0300720c */ /* 0x000fda0003f05270 */
        /* <DEDUP_REMOVED lines=8> */
.L_x_1499:
[----:B------:R-:W3:Y:S04]  /*12440*/  LDL R6, [R1] ;  /* 0x0000000001067983 */ /* 0x000ee80000100800 */
[----:B------:R-:W3:Y:S04]  /*12450*/  LDL R5, [R1+0x4] ;  /* 0x0000040001057983 */ /* 0x000ee80000100800 */
[----:B------:R-:W4:Y:S04]  /*12460*/  LDL R4, [R1+0x8] ;  /* 0x0000080001047983 */ /* 0x000f280000100800 */
[----:B------:R-:W4:Y:S04]  /*12470*/  LDL R3, [R1+0x14] ;  /* 0x0000140001037983 */ /* 0x000f280000100800 */
[----:B--2---:R-:W2:Y:S01]  /*12480*/  LDL.LU R2, [R1+0x24] ;  /* 0x0000240001027983 */ /* 0x004ea20000300800 */
[----:B------:R-:W-:Y:S01]  /*12490*/  R2UR UR9, R0 ;  /* 0x00000000000972ca */ /* 0x000fe200000e0000 */
[----:B------:R-:W-:Y:S01]  /*124a0*/  UIADD3 UR4, UP0, UR36, 0x370, URZ ;  /* 0x0000037024047890 */ /* 0x000fe2000ff1e03f */
[----:B------:R-:W-:Y:S01]  /*124b0*/  R2UR UR12, R18 ;  /* 0x00000000120c72ca */ /* 0x000fe200000e0000 */
[----:B------:R-:W-:Y:S01]  /*124c0*/  UMOV UR10, URZ ;  /* 0x0000003f000a7c82 */ /* 0x000fe20008000000 */
[----:B-----5:R-:W-:Y:S01]  /*124d0*/  R2UR UR13, R17 ;  /* 0x00000000110d72ca */ /* 0x020fe200000e0000 */
[----:B------:R-:W-:Y:S01]  /*124e0*/  UMOV UR6, 0x0 ;  /* 0x0000000000067882 */ /* 0x000fe20000000000 */
[----:B------:R-:W-:Y:S01]  /*124f0*/  PLOP3.LUT P0, PT, PT, PT, PT, 0x80, 0x0 ;  /* 0x000000000000781c */ /* 0x000fe20003f0f070 */
[----:B------:R-:W-:Y:S01]  /*12500*/  UMOV UR7, 0x14f00000 ;  /* 0x14f0000000077882 */ /* 0x000fe20000000000 */
[----:B------:R-:W-:-:S05]  /*12510*/  UMOV UR16, 0x40 ;  /* 0x0000004000107882 */ /* 0x000fca0000000000 */
[----:B------:R-:W-:Y:S01]  /*12520*/  UIADD3 UR9, UR9, 0x30830, URZ ;  /* 0x0003083009097890 */ /* 0x000fe2000fffe03f */
[----:B---3--:R-:W-:Y:S01]  /*12530*/  IMAD R0, R5, 0x9000, R6 ;  /* 0x0000900005007824 */ /* 0x008fe200078e0206 */
[----:B----4-:R-:W-:-:S04]  /*12540*/  R2UR UR11, R4 ;  /* 0x00000000040b72ca */ /* 0x010fc800000e0000 */
[----:B------:R-:W-:Y:S02]  /*12550*/  R2UR UR8, R0 ;  /* 0x00000000000872ca */ /* 0x000fe400000e0000 */
[----:B------:R-:W-:Y:S02]  /*12560*/  R2UR UR5, R3 ;  /* 0x00000000030572ca */ /* 0x000fe400000e0000 */
[----:B--2---:R-:W-:-:S04]  /*12570*/  LOP3.LUT R2, R2, 0xfffffffe, RZ, 0xc0, !PT ;  /* 0xfffffffe02027812 */ /* 0x004fc800078ec0ff */
[----:B------:R-:W-:-:S05]  /*12580*/  @P0 LOP3.LUT R2, R2, 0x1, RZ, 0xfc, !PT ;  /* 0x0000000102020812 */ /* 0x000fca00078efcff */
[----:B------:R-:W-:Y:S02]  /*12590*/  UIADD3 UR14, UR8, 0x1e400, URZ ;  /* 0x0001e400080e7890 */ /* 0x000fe4000fffe03f */
[----:B------:R-:W-:Y:S01]  /*125a0*/  UIMAD UR11, UR11, 0x60, UR5 ;  /* 0x000000600b0b78a4 */ /* 0x000fe2000f8e0205 */
[----:B------:R3:W-:Y:S01]  /*125b0*/  STL [R1+0x24], R2 ;  /* 0x0000240201007387 */ /* 0x0007e20000100800 */
[----:B------:R-:W-:Y:S02]  /*125c0*/  UIADD3.X UR5, URZ, UR37, URZ, UP0, !UPT ;  /* 0x000000253f057290 */ /* 0x000fe400087fe43f */
[----:B------:R-:W-:Y:S02]  /*125d0*/  UIADD3 UR15, UR8, 0x21400, URZ ;  /* 0x00021400080f7890 */ /* 0x000fe4000fffe03f */
[----:B------:R-:W-:-:S03]  /*125e0*/  UIADD3 UR17, UR8, 0x24400, URZ ;  /* 0x0002440008117890 */ /* 0x000fc6000fffe03f */
[----:B------:R-:W-:Y:S01]  /*125f0*/  UMOV UR8, UR14 ;  /* 0x0000000e00087c82 */ /* 0x000fe20008000000 */
[----:B------:R-:W-:Y:S01]  /*12600*/  UMOV UR14, 0x80 ;  /* 0x00000080000e7882 */ /* 0x000fe20000000000 */
[----:B------:R2:W-:Y:S02]  /*12610*/  UTMALDG.4D [UR8], [UR4], desc[UR6] ;  /* 0x00000608040075b4 */ /* 0x0005e40008019000 */
[----:B--2---:R-:W-:Y:S01]  /*12620*/  UMOV UR8, UR15 ;  /* 0x0000000f00087c82 */ /* 0x004fe20008000000 */
[----:B------:R-:W-:Y:S02]  /*12630*/  UMOV UR10, UR16 ;  /* 0x00000010000a7c82 */ /* 0x000fe40008000000 */
[----:B------:R2:W-:Y:S02]  /*12640*/  UTMALDG.4D [UR8], [UR4], desc[UR6] ;  /* 0x00000608040075b4 */ /* 0x0005e40008019000 */
[----:B--2---:R-:W-:Y:S01]  /*12650*/  UMOV UR8, UR17 ;  /* 0x0000001100087c82 */ /* 0x004fe20008000000 */
[----:B------:R-:W-:-:S02]  /*12660*/  UMOV UR10, UR14 ;  /* 0x0000000e000a7c82 */ /* 0x000fc40008000000 */
[----:B------:R3:W-:Y:S02]  /*12670*/  UTMALDG.4D [UR8], [UR4], desc[UR6] ;  /* 0x00000608040075b4 */ /* 0x0007e40008019000 */
[----:B---3--:R-:W-:Y:S01]  /*12680*/  NOP ;  /* 0x0000000000007918 */ /* 0x008fe20000000000 */
.L_x_1495:
[----:B----4-:R-:W3:Y:S04]  /*12690*/  LDL R0, [R1] ;  /* 0x0000000001007983 */ /* 0x010ee80000100800 */
[----:B------:R-:W4:Y:S01]  /*126a0*/  LDL.LU R3, [R1+0x34] ;  /* 0x0000340001037983 */ /* 0x000f220000300800 */
[----:B------:R-:W-:Y:S05]  /*126b0*/  WARPSYNC.ALL ;  /* 0x0000000000007948 */ /* 0x000fea0003800000 */
[----:B------:R-:W-:Y:S01]  /*126c0*/  ULDC.64 UR4, c[0x0][0x298] ;  /* 0x0000a60000047ab9 */ /* 0x000fe20000000a00 */
[----:B------:R-:W-:Y:S01]  /*126d0*/  BSSY B6, `(.L_x_1500) ;  /* 0x000001c000067945 */ /* 0x000fe20003800000 */
[----:B------:R-:W-:Y:S01]  /*126e0*/  BAR.SYNC.DEFER_BLOCKING 0x8, 0x180 ;  /* 0x0206000000007b1d */ /* 0x000fe20000010000 */
[----:B---3--:R-:W-:Y:S01]  /*126f0*/  VIADD R0, R0, 0x12400 ;  /* 0x0001240000007836 */ /* 0x008fe20000000000 */
[----:B----4-:R-:W-:Y:S01]  /*12700*/  SHF.R.S32.HI R2, RZ, 0x1f, R3 ;  /* 0x0000001fff027819 */ /* 0x010fe20000011403 */
[----:B------:R-:W-:-:S03]  /*12710*/  IMAD.WIDE.U32 R4, R3, UR4, RZ ;  /* 0x0000000403047c25 */ /* 0x000fc6000f8e00ff */
[----:B------:R-:W-:Y:S01]  /*12720*/  LOP3.LUT P0, RZ, R0, 0x3ff, RZ, 0xc0, !PT ;  /* 0x000003ff00ff7812 */ /* 0x000fe2000780c0ff */
[----:B------:R-:W-:Y:S01]  /*12730*/  IMAD R2, R2, UR4, RZ ;  /* 0x0000000402027c24 */ /* 0x000fe2000f8e02ff */
[----:B------:R3:W-:Y:S03]  /*12740*/  STL.64 [R1+0x40], R4 ;  /* 0x0000400401007387 */ /* 0x0007e60000100a00 */
[----:B------:R-:W-:-:S04]  /*12750*/  IMAD R2, R3, UR5, R2 ;  /* 0x0000000503027c24 */ /* 0x000fc8000f8e0202 */
[----:B------:R-:W-:-:S05]  /*12760*/  IMAD.IADD R0, R5, 0x1, R2 ;  /* 0x0000000105007824 */ /* 0x000fca00078e0202 */
[----:B------:R3:W-:Y:S01]  /*12770*/  STL [R1+0x34], R0 ;  /* 0x0000340001007387 */ /* 0x0007e20000100800 */
[----:B------:R-:W-:Y:S05]  /*12780*/  @!P0 BRA `(.L_x_1501) ;  /* 0x0000000000408947 */ /* 0x000fea0003800000 */
[----:B------:R-:W-:Y:S01]  /*12790*/  MOV R2, 0x0 ;  /* 0x0000000000027802 */ /* 0x000fe20000000f00 */
[----:B------:R-:W-:Y:S01]  /*127a0*/  ULDC.64 UR6, c[0x4][0xa8] ;  /* 0x01002a0000067ab9 */ /* 0x000fe20000000a00 */
[----:B------:R-:W-:Y:S01]  /*127b0*/  ULDC.64 UR8, c[0x4][0xb0] ;  /* 0x01002c0000087ab9 */ /* 0x000fe20000000a00 */
[----:B------:R-:W-:Y:S01]  /*127c0*/  ULDC.64 UR4, c[0x4][0x20] ;  /* 0x0100080000047ab9 */ /* 0x000fe20000000a00 */
[----:B---3--:R-:W-:Y:S02]  /*127d0*/  IMAD.U32 R4, RZ, RZ, UR6 ;  /* 0x00000006ff047e24 */ /* 0x008fe4000f8e00ff */
        /* <DEDUP_REMOVED lines=11> */
.L_x_1501:
[----:B------:R-:W-:Y:S05]  /*12890*/  BSYNC B6 ;  /* 0x0000000000067941 */ /* 0x000fea0003800000 */
.L_x_1500:
[----:B---3--:R-:W3:Y:S01]  /*128a0*/  LDL.LU R0, [R1+0x34] ;  /* 0x0000340001007983 */ /* 0x008ee20000300800 */
[----:B--2---:R-:W2:Y:S01]  /*128b0*/  LDC R7, c[0x0][0x448] ;  /* 0x00011200ff077b82 */ /* 0x004ea20000000800 */
[----:B------:R-:W-:Y:S01]  /*128c0*/  ULDC.64 UR4, c[0x0][0x2d8] ;  /* 0x0000b60000047ab9 */ /* 0x000fe20000000a00 */
[----:B------:R-:W-:Y:S01]  /*128d0*/  ULDC.64 UR6, c[0x0][0x280] ;  /* 0x0000a00000067ab9 */ /* 0x000fe20000000a00 */
[----:B------:R-:W3:Y:S04]  /*128e0*/  LDL.LU.64 R2, [R1+0x40] ;  /* 0x0000400001027983 */ /* 0x000ee80000300a00 */
[----:B01----:R-:W4:Y:S01]  /*128f0*/  LDL R9, [R1+0x2c] ;  /* 0x00002c0001097983 */ /* 0x003f220000100800 */
[----:B------:R-:W0:Y:S01]  /*12900*/  S2R R5, SR_TID.X ;  /* 0x0000000000057919 */ /* 0x000e220000002100 */
[----:B------:R-:W1:Y:S01]  /*12910*/  S2R R6, SR_TID.X ;  /* 0x0000000000067919 */ /* 0x000e620000002100 */
[----:B------:R-:W1:Y:S01]  /*12920*/  S2R R10, SR_TID.X ;  /* 0x00000000000a7919 */ /* 0x000e620000002100 */
[----:B0-----:R-:W-:-:S04]  /*12930*/  LOP3.LUT R5, R5, 0x7f, RZ, 0xc0, !PT ;  /* 0x0000007f05057812 */ /* 0x001fc800078ec0ff */
[----:B------:R-:W-:Y:S01]  /*12940*/  SHF.R.U32.HI R5, RZ, 0x3, R5 ;  /* 0x00000003ff057819 */ /* 0x000fe20000011605 */
[----:B-1----:R-:W-:-:S05]  /*12950*/  IMAD.SHL.U32 R8, R6, 0x10, RZ ;  /* 0x0000001006087824 */ /* 0x002fca00078e00ff */
[----:B------:R-:W-:Y:S01]  /*12960*/  LOP3.LUT R8, R5, 0x70, R8, 0xf8, !PT ;  /* 0x0000007005087812 */ /* 0x000fe200078ef808 */
[----:B------:R-:W-:-:S05]  /*12970*/  IMAD.SHL.U32 R10, R10, 0x8, RZ ;  /* 0x000000080a0a7824 */ /* 0x000fca00078e00ff */
[----:B------:R-:W-:-:S04]  /*12980*/  LOP3.LUT R10, R10, 0x38, RZ, 0xc0, !PT ;  /* 0x000000380a0a7812 */ /* 0x000fc800078ec0ff */
[C---:B------:R-:W-:Y:S02]  /*12990*/  LOP3.LUT R11, R10.reuse, 0x40, RZ, 0xfc, !PT ;  /* 0x000000400a0b7812 */ /* 0x040fe400078efcff */
[----:B------:R-:W-:Y:S01]  /*129a0*/  LOP3.LUT R10, R10, 0x80, RZ, 0xfc, !PT ;  /* 0x000000800a0a7812 */ /* 0x000fe200078efcff */
[----:B---3--:R-:W-:Y:S01]  /*129b0*/  IMAD.MOV.U32 R3, RZ, RZ, R0 ;  /* 0x000000ffff037224 */ /* 0x008fe200078e0000 */
[----:B------:R-:W-:-:S05]  /*129c0*/  SHF.R.S32.HI R0, RZ, 0x1f, R18 ;  /* 0x0000001fff007819 */ /* 0x000fca0000011412 */
[----:B------:R-:W-:Y:S02]  /*129d0*/  IMAD R0, R0, UR4, RZ ;  /* 0x0000000400007c24 */ /* 0x000fe4000f8e02ff */
[----:B------:R-:W-:-:S04]  /*129e0*/  IMAD.WIDE.U32 R2, R18, UR4, R2 ;  /* 0x0000000412027c25 */ /* 0x000fc8000f8e0002 */
[----:B------:R-:W-:Y:S01]  /*129f0*/  IMAD R0, R18, UR5, R0 ;  /* 0x0000000512007c24 */ /* 0x000fe2000f8e0200 */
[----:B------:R-:W-:Y:S02]  /*12a00*/  ULDC.64 UR4, c[0x0][0xa00] ;  /* 0x0002800000047ab9 */ /* 0x000fe40000000a00 */
[----:B------:R-:W-:Y:S01]  /*12a10*/  ISETP.NE.U32.AND P0, PT, RZ, UR4, PT ;  /* 0x00000004ff007c0c */ /* 0x000fe2000bf05070 */
[----:B------:R-:W-:Y:S01]  /*12a20*/  IMAD.IADD R3, R3, 0x1, R0 ;  /* 0x0000000103037824 */ /* 0x000fe200078e0200 */
[----:B------:R-:W-:Y:S02]  /*12a30*/  SHF.R.S32.HI R0, RZ, 0x1f, R19 ;  /* 0x0000001fff007819 */ /* 0x000fe40000011413 */
[----:B------:R-:W-:Y:S01]  /*12a40*/  ISETP.NE.AND.EX P0, PT, RZ, UR5, PT, P0 ;  /* 0x00000005ff007c0c */ /* 0x000fe2000bf05300 */
[----:B------:R-:W-:-:S03]  /*12a50*/  ULDC.64 UR4, c[0x0][0x2e0] ;  /* 0x0000b80000047ab9 */ /* 0x000fc60000000a00 */
[----:B------:R-:W-:Y:S02]  /*12a60*/  SEL R4, R0, RZ, !P0 ;  /* 0x000000ff00047207 */ /* 0x000fe40004000000 */
[----:B------:R-:W-:Y:S02]  /*12a70*/  SEL R0, R19, RZ, !P0 ;  /* 0x000000ff13007207 */ /* 0x000fe40004000000 */
[----:B--2---:R-:W-:Y:S01]  /*12a80*/  ISETP.NE.AND P0, PT, R7, 0x1, PT ;  /* 0x000000010700780c */ /* 0x004fe20003f05270 */
[----:B------:R-:W-:-:S12]  /*12a90*/  IMAD R4, R4, UR4, RZ ;  /* 0x0000000404047c24 */ /* 0x000fd8000f8e02ff */
[----:B------:R-:W0:Y:S08]  /*12aa0*/  @P0 LDC R5, c[0x0][0x44c] ;  /* 0x00011300ff050b82 */ /* 0x000e300000000800 */
[----:B------:R-:W1:Y:S01]  /*12ab0*/  @P0 LDC R6, c[0x0][0x450] ;  /* 0x00011400ff060b82 */ /* 0x000e620000000800 */
[----:B------:R-:W-:-:S04]  /*12ac0*/  IMAD.WIDE.U32 R2, R0, UR4, R2 ;  /* 0x0000000400027c25 */ /* 0x000fc8000f8e0002 */
[----:B------:R-:W-:Y:S01]  /*12ad0*/  IMAD R0, R0, UR5, R4 ;  /* 0x0000000500007c24 */ /* 0x000fe2000f8e0204 */
[----:B------:R-:W-:-:S03]  /*12ae0*/  ULDC.64 UR4, c[0x0][0x2d0] ;  /* 0x0000b40000047ab9 */ /* 0x000fc60000000a00 */
[----:B------:R-:W-:Y:S02]  /*12af0*/  IMAD.IADD R3, R3, 0x1, R0 ;  /* 0x0000000103037824 */ /* 0x000fe400078e0200 */
[----:B----4-:R-:W-:-:S04]  /*12b00*/  IMAD.IADD R0, R8, 0x1, R9 ;  /* 0x0000000108007824 */ /* 0x010fc800078e0209 */
[----:B0-----:R-:W-:-:S04]  /*12b10*/  @P0 IMAD.HI.U32 R5, R0, R5, RZ ;  /* 0x0000000500050227 */ /* 0x001fc800078e00ff */
[----:B------:R-:W-:Y:S01]  /*12b20*/  IMAD.MOV.U32 R4, RZ, RZ, R0 ;  /* 0x000000ffff047224 */ /* 0x000fe200078e0000 */
[----:B-1----:R-:W-:-:S05]  /*12b30*/  @P0 SHF.R.U32.HI R4, RZ, R6, R5 ;  /* 0x00000006ff040219 */ /* 0x002fca0000011605 */
[----:B------:R-:W-:-:S04]  /*12b40*/  IMAD.MOV R5, RZ, RZ, -R4 ;  /* 0x000000ffff057224 */ /* 0x000fc800078e0a04 */
[----:B------:R-:W-:Y:S01]  /*12b50*/  IMAD R0, R7, R5, R0 ;  /* 0x0000000507007224 */ /* 0x000fe200078e0200 */
[----:B------:R-:W-:Y:S01]  /*12b60*/  SHF.R.S32.HI R5, RZ, 0x1f, R4 ;  /* 0x0000001fff057819 */ /* 0x000fe20000011404 */
        /* <DEDUP_REMOVED lines=9> */
[----:B------:R-:W-:Y:S02]  /*12c00*/  ISETP.GE.AND P0, PT, R10, UR4, PT ;  /* 0x000000040a007c0c */ /* 0x000fe4000bf06270 */
[----:B------:R0:W5:Y:S01]  /*12c10*/  LDL R10, [R1+0x1c] ;  /* 0x00001c00010a7983 */ /* 0x0001620000100800 */
[----:B------:R-:W1:Y:S01]  /*12c20*/  S2R R5, SR_TID.X ;  /* 0x0000000000057919 */ /* 0x000e620000002100 */
[----:B------:R-:W-:Y:S01]  /*12c30*/  IMAD R0, R0, UR5, R4 ;  /* 0x0000000500007c24 */ /* 0x000fe2000f8e0204 */
[----:B------:R-:W-:-:S03]  /*12c40*/  LEA R4, P3, R2, UR6, 0x1 ;  /* 0x0000000602047c11 */ /* 0x000fc6000f8608ff */
[----:B------:R-:W-:Y:S01]  /*12c50*/  IMAD.IADD R0, R3, 0x1, R0 ;  /* 0x0000000103007824 */ /* 0x000fe200078e0200 */
[----:B------:R-:W-:-:S04]  /*12c60*/  ISETP.GE.AND P1, PT, R11, UR4, PT ;  /* 0x000000040b007c0c */ /* 0x000fc8000bf26270 */
[----:B------:R-:W-:Y:S01]  /*12c70*/  LEA.HI.X R3, R2, UR7, R0, 0x1, P3 ;  /* 0x0000000702037c11 */ /* 0x000fe200098f0c00 */
[----:B-1----:R-:W-:-:S05]  /*12c80*/  IMAD.SHL.U32 R8, R5, 0x8, RZ ;  /* 0x0000000805087824 */ /* 0x002fca00078e00ff */
[----:B------:R-:W-:-:S04]  /*12c90*/  LOP3.LUT R8, R8, 0x38, RZ, 0xc0, !PT ;  /* 0x0000003808087812 */ /* 0x000fc800078ec0ff */
[----:B------:R-:W-:Y:S01]  /*12ca0*/  ISETP.GE.AND P2, PT, R8, UR4, PT ;  /* 0x0000000408007c0c */ /* 0x000fe2000bf46270 */
[----:B------:R-:W-:-:S03]  /*12cb0*/  UMOV UR4, 0xffffffff ;  /* 0xffffffff00047882 */ /* 0x000fc60000000000 */
[----:B0-----:R-:W-:Y:S09]  /*12cc0*/  BRA.DIV UR4, `(.L_x_1502) ;  /* 0x0000004a04787947 */ /* 0x001ff2000b800000 */
[----:B------:R-:W0:Y:S01]  /*12cd0*/  S2R R5, SR_TID.X ;  /* 0x0000000000057919 */ /* 0x000e220000002100 */
[----:B------:R-:W2:Y:S01]  /*12ce0*/  LDL.LU R8, [R1+0x2c] ;  /* 0x00002c0001087983 */ /* 0x000ea20000300800 */
[----:B0-----:R-:W-:-:S04]  /*12cf0*/  LOP3.LUT R5, R5, 0x7f, RZ, 0xc0, !PT ;  /* 0x0000007f05057812 */ /* 0x001fc800078ec0ff */
[----:B------:R-:W-:Y:S02]  /*12d00*/  SHF.R.U32.HI R6, RZ, 0x3, R5 ;  /* 0x00000003ff067819 */ /* 0x000fe40000011605 */
[----:B------:R-:W3:Y:S04]  /*12d10*/  LDL.LU R5, [R1+0x30] ;  /* 0x0000300001057983 */ /* 0x000ee80000300800 */
[----:B------:R-:W-:Y:S01]  /*12d20*/  SHFL.IDX PT, R9, R3, 0x1, 0x181f ;  /* 0x00381f0003097f89 */ /* 0x000fe200000e0000 */
[----:B------:R-:W-:Y:S01]  /*12d30*/  ULDC.64 UR4, c[0x0][0x208] ;  /* 0x0000820000047ab9 */ /* 0x000fe20000000a00 */
[----:B--2---:R-:W-:Y:S02]  /*12d40*/  IMAD.IADD R0, R6, 0x1, R8 ;  /* 0x0000000106007824 */ /* 0x004fe400078e0208 */
[----:B------:R-:W0:Y:S01]  /*12d50*/  S2R R6, SR_TID.X ;  /* 0x0000000000067919 */ /* 0x000e220000002100 */
[----:B---3--:R-:W-:-:S02]  /*12d60*/  IMAD R2, R5, R7, RZ ;  /* 0x0000000705027224 */ /* 0x008fc400078e02ff */
[----:B------:R-:W1:Y:S01]  /*12d70*/  SHFL.IDX PT, R7, R4, RZ, 0x181f ;  /* 0x00181fff04077589 */ /* 0x000e6200000e0000 */
[----:B0-----:R-:W-:-:S03]  /*12d80*/  IMAD.SHL.U32 R11, R6, 0x8, RZ ;  /* 0x00000008060b7824 */ /* 0x001fc600078e00ff */
[----:B------:R-:W0:Y:S01]  /*12d90*/  SHFL.IDX PT, R6, R3, RZ, 0x181f ;  /* 0x00181fff03067589 */ /* 0x000e2200000e0000 */
[C---:B------:R-:W-:Y:S01]  /*12da0*/  VIADD R5, R0.reuse, 0x10 ;  /* 0x0000001000057836 */ /* 0x040fe20000000000 */
[----:B------:R-:W-:-:S04]  /*12db0*/  ISETP.GE.AND P4, PT, R0, R2, PT ;  /* 0x000000020000720c */ /* 0x000fc80003f86270 */
[----:B------:R-:W-:Y:S02]  /*12dc0*/  ISETP.GE.AND P3, PT, R5, R2, PT ;  /* 0x000000020500720c */ /* 0x000fe40003f66270 */
[----:B------:R-:W2:Y:S01]  /*12dd0*/  SHFL.IDX PT, R5, R4, 0x1, 0x181f ;  /* 0x00381f0004057f89 */ /* 0x000ea200000e0000 */
[----:B------:R-:W-:-:S06]  /*12de0*/  LOP3.LUT R11, R11, 0x38, RZ, 0xc0, !PT ;  /* 0x000000380b0b7812 */ /* 0x000fcc00078ec0ff */
[----:B-1----:R-:W-:-:S05]  /*12df0*/  @!P4 LEA R7, P5, R11, R7, 0x1 ;  /* 0x000000070b07c211 */ /* 0x002fca00078a08ff */
[----:B0-----:R-:W-:-:S05]  /*12e00*/  @!P4 IMAD.X R6, RZ, RZ, R6, P5 ;  /* 0x000000ffff06c224 */ /* 0x001fca00028e0606 */
[----:B------:R-:W-:-:S04]  /*12e10*/  @!P4 LOP3.LUT R7, R7, R6, RZ, 0x3c, !PT ;  /* 0x000000060707c212 */ /* 0x000fc800078e3cff */
[----:B------:R-:W-:Y:S02]  /*12e20*/  @!P4 LOP3.LUT R6, R7, R6, RZ, 0x3c, !PT ;  /* 0x000000060706c212 */ /* 0x000fe400078e3cff */
[----:B--2---:R-:W-:Y:S02]  /*12e30*/  @!P3 LEA R8, P5, R11, R5, 0x1 ;  /* 0x000000050b08b211 */ /* 0x004fe400078a08ff */
[----:B------:R-:W-:-:S03]  /*12e40*/  @!P4 LOP3.LUT R7, R7, R6, RZ, 0x3c, !PT ;  /* 0x000000060707c212 */ /* 0x000fc600078e3cff */
[----:B------:R-:W-:Y:S02]  /*12e50*/  @!P3 IMAD.X R5, RZ, RZ, R9, P5 ;  /* 0x000000ffff05b224 */ /* 0x000fe400028e0609 */
[----:B-----5:R-:W-:Y:S04]  /*12e60*/  @!P4 LDGSTS.E.BYPASS.LTC128B.128 [R10+0x12400], desc[UR4][R6.64], !P2 ;  /* 0x12400000060acfae */ /* 0x020fe8000d101d44 */
[----:B------:R-:W-:Y:S04]  /*12e70*/  @!P4 LDGSTS.E.BYPASS.LTC128B.128 [R10+0x16400], desc[UR4][R6.64+0x80], !P1 ;  /* 0x16400080060acfae */ /* 0x000fe8000c901d44 */
[----:B------:R0:W-:Y:S02]  /*12e80*/  @!P4 LDGSTS.E.BYPASS.LTC128B.128 [R10+0x1a400], desc[UR4][R6.64+0x100], !P0 ;  /* 0x1a400100060acfae */ /* 0x0001e4000c101d44 */
[----:B0-----:R-:W-:-:S02]  /*12e90*/  @!P3 IMAD.MOV.U32 R6, RZ, RZ, R8 ;  /* 0x000000ffff06b224 */ /* 0x001fc400078e0008 */
[----:B------:R-:W-:Y:S02]  /*12ea0*/  @!P3 IMAD.MOV.U32 R7, RZ, RZ, R5 ;  /* 0x000000ffff07b224 */ /* 0x000fe400078e0005 */
[----:B------:R-:W-:-:S03]  /*12eb0*/  VIADD R5, R0, 0x20 ;  /* 0x0000002000057836 */ /* 0x000fc60000000000 */
[----:B------:R-:W-:Y:S04]  /*12ec0*/  @!P3 LDGSTS.E.BYPASS.LTC128B.128 [R10+0x12c00], desc[UR4][R6.64], !P2 ;  /* 0x12c00000060abfae */ /* 0x000fe8000d101d44 */
[----:B------:R-:W-:Y:S04]  /*12ed0*/  @!P3 LDGSTS.E.BYPASS.LTC128B.128 [R10+0x16c00], desc[UR4][R6.64+0x80], !P1 ;  /* 0x16c00080060abfae */ /* 0x000fe8000c901d44 */
[----:B------:R0:W-:Y:S01]  /*12ee0*/  @!P3 LDGSTS.E.BYPASS.LTC128B.128 [R10+0x1ac00], desc[UR4][R6.64+0x100], !P0 ;  /* 0x1ac00100060abfae */ /* 0x0001e2000c101d44 */
[----:B------:R-:W-:-:S03]  /*12ef0*/  ISETP.GE.AND P3, PT, R5, R2, PT ;  /* 0x000000020500720c */ /* 0x000fc60003f66270 */
[----:B------:R-:W1:Y:S04]  /*12f00*/  SHFL.IDX PT, R5, R4, 0x2, 0x181f ;  /* 0x00581f0004057f89 */ /* 0x000e6800000e0000 */
[----:B------:R-:W0:Y:S06]  /*12f10*/  SHFL.IDX PT, R8, R3, 0x2, 0x181f ;  /* 0x00581f0003087f89 */ /* 0x000e2c00000e0000 */
        /* <DEDUP_REMOVED lines=44> */
[----:B0-----:R-:W-:-:S03]  /*131e0*/  @!P4 LEA R5, P3, R11, R5, 0x1 ;  /* 0x000000050b05c211 */ /* 0x001fc600078608ff */
[----:B------:R-:W0:Y:S04]  /*131f0*/  SHFL.IDX PT, R3, R3, 0x7, 0x181f ;  /* 0x00f81f0003037f89 */ /* 0x000e2800000e0000 */
[----:B------:R-:W2:Y:S01]  /*13200*/  SHFL.IDX PT, R4, R4, 0x7, 0x181f ;  /* 0x00f81f0004047f89 */ /* 0x000ea200000e0000 */
[----:B-1----:R-:W-:-:S04]  /*13210*/  @!P4 IMAD.X R6, RZ, RZ, R6, P3 ;  /* 0x000000ffff06c224 */ /* 0x002fc800018e0606 */
[----:B------:R-:W-:Y:S02]  /*13220*/  @!P4 IMAD.MOV.U32 R7, RZ, RZ, R6 ;  /* 0x000000ffff07c224 */ /* 0x000fe400078e0006 */
[----:B------:R-:W-:-:S05]  /*13230*/  @!P4 IMAD.MOV.U32 R6, RZ, RZ, R5 ;  /* 0x000000ffff06c224 */ /* 0x000fca00078e0005 */
[----:B------:R1:W-:Y:S04]  /*13240*/  @!P4 LDGSTS.E.BYPASS.LTC128B.128 [R10+0x15400], desc[UR4][R6.64], !P2 ;  /* 0x15400000060acfae */ /* 0x0003e8000d101d44 */
[----:B------:R1:W-:Y:S04]  /*13250*/  @!P4 LDGSTS.E.BYPASS.LTC128B.128 [R10+0x19400], desc[UR4][R6.64+0x80], !P1 ;  /* 0x19400080060acfae */ /* 0x0003e8000c901d44 */
[----:B0-2---:R1:W-:Y:S02]  /*13260*/  @!P4 LDGSTS.E.BYPASS.LTC128B.128 [R10+0x1d400], desc[UR4][R6.64+0x100], !P0 ;  /* 0x1d400100060acfae */ /* 0x0053e4000c101d44 */
.L_x_1625:
[----:B------:R-:W-:Y:S01]  /*13270*/  VIADD R0, R0, 0x70 ;  /* 0x0000007000007836 */ /* 0x000fe20000000000 */
[----:B------:R-:W-:Y:S04]  /*13280*/  BSSY B0, `(.L_x_1503) ;  /* 0x000000f000007945 */ /* 0x000fe80003800000 */
[----:B------:R-:W-:-:S13]  /*13290*/  ISETP.GE.AND P3, PT, R0, R2, PT ;  /* 0x000000020000720c */ /* 0x000fda0003f66270 */
[----:B------:R-:W-:Y:S05]  /*132a0*/  @P3 BRA `(.L_x_1504) ;  /* 0x0000000000303947 */ /* 0x000fea0003800000 */
[----:B------:R-:W0:Y:S01]  /*132b0*/  S2R R5, SR_TID.X ;  /* 0x0000000000057919 */ /* 0x000e220000002100 */
[----:B------:R-:W-:Y:S01]  /*132c0*/  ULDC.64 UR4, c[0x0][0x208] ;  /* 0x0000820000047ab9 */ /* 0x000fe20000000a00 */
[----:B0-----:R-:W-:-:S05]  /*132d0*/  IMAD.SHL.U32 R5, R5, 0x8, RZ ;  /* 0x0000000805057824 */ /* 0x001fca00078e00ff */
        /* <DEDUP_REMOVED lines=9> */
.L_x_1504:
[----:B------:R-:W-:Y:S05]  /*13370*/  BSYNC B0 ;  /* 0x0000000000007941 */ /* 0x000fea0003800000 */
.L_x_1503:
[----:B01----:R-:W2:Y:S01]  /*13380*/  LDL R10, [R1] ;  /* 0x00000000010a7983 */ /* 0x003ea20000100800 */
[----:B------:R-:W-:Y:S01]  /*13390*/  PLOP3.LUT P0, PT, PT, PT, PT, 0x80, 0x0 ;  /* 0x000000000000781c */ /* 0x000fe20003f0f070 */
[----:B------:R-:W-:Y:S01]  /*133a0*/  NOP ;  /* 0x0000000000007918 */ /* 0x000fe20000000000 */
[----:B--2---:R-:W-:-:S11]  /*133b0*/  VIADD R10, R10, 0x30800 ;  /* 0x000308000a0a7836 */ /* 0x004fd60000000000 */
.L_x_1505:
[----:B------:R-:W2:Y:S01]  /*133c0*/  LDL R2, [R1] ;  /* 0x0000000001027983 */ /* 0x000ea20000100800 */
        /* <DEDUP_REMOVED lines=18> */
.L_x_1626:
[----:B------:R-:W-:Y:S05]  /*134f0*/  BSYNC B0 ;  /* 0x0000000000007941 */ /* 0x000fea0003800000 */
.L_x_1506:
[----:B------:R-:W2:Y:S04]  /*13500*/  LDL R3, [R1+0x28] ;  /* 0x0000280001037983 */ /* 0x000ea80000100800 */
[----:B0-----:R-:W3:Y:S01]  /*13510*/  LDL R2, [R1+0x20] ;  /* 0x0000200001027983 */ /* 0x001ee20000100800 */
[----:B------:R-:W-:Y:S01]  /*13520*/  BSSY B0, `(.L_x_1508) ;  /* 0x0000254000007945 */ /* 0x000fe20003800000 */
[----:B--2---:R-:W-:-:S05]  /*13530*/  VIADD R0, R3, 0xfffffffe ;  /* 0xfffffffe03007836 */ /* 0x004fca0000000000 */
[----:B---3--:R-:W-:-:S13]  /*13540*/  ISETP.GE.AND P0, PT, R0, R2, PT ;  /* 0x000000020000720c */ /* 0x008fda0003f06270 */
[----:B------:R-:W-:Y:S05]  /*13550*/  @!P0 BRA `(.L_x_1509) ;  /* 0x0000002400408947 */ /* 0x000fea0003800000 */
[----:B------:R-:W-:Y:S01]  /*13560*/  LOP3.LUT R8, RZ, R2, RZ, 0x33, !PT ;  /* 0x00000002ff087212 */ /* 0x000fe200078e33ff */
[----:B------:R-:W-:Y:S01]  /*13570*/  IMAD.MOV R2, RZ, RZ, -R3 ;  /* 0x000000ffff027224 */ /* 0x000fe200078e0a03 */
[----:B------:R-:W-:Y:S04]  /*13580*/  BSSY B2, `(.L_x_1510) ;  /* 0x00000ca000027945 */ /* 0x000fe80003800000 */
[----:B------:R-:W-:-:S05]  /*13590*/  VIADDMNMX R8, R2, 0x1, R8, !PT ;  /* 0x0000000102087846 */ /* 0x000fca0007800108 */
[----:B------:R-:W-:-:S05]  /*135a0*/  IMAD.IADD R2, R3, 0x1, R8 ;  /* 0x0000000103027824 */ /* 0x000fca00078e0208 */
[----:B------:R-:W-:-:S04]  /*135b0*/  LOP3.LUT R2, R2, 0x1, RZ, 0xc0, !PT ;  /* 0x0000000102027812 */ /* 0x000fc800078ec0ff */
[----:B------:R-:W-:-:S13]  /*135c0*/  ISETP.NE.U32.AND P0, PT, R2, 0x1, PT ;  /* 0x000000010200780c */ /* 0x000fda0003f05070 */
        /* <DEDUP_REMOVED lines=37> */
.L_x_1514:
[----:B------:R-:W2:Y:S01]  /*13820*/  LDL R2, [R1] ;  /* 0x0000000001027983 */ /* 0x000ea20000100800 */
[----:B------:R-:W-:Y:S01]  /*13830*/  BSSY B3, `(.L_x_1515) ;  /* 0x0000005000037945 */ /* 0x000fe20003800000 */
[----:B--2---:R-:W-:Y:S01]  /*13840*/  IMAD R3, R7, 0x8, R2 ;  /* 0x0000000807037824 */ /* 0x004fe200078e0202 */
[----:B------:R-:W-:-:S04]  /*13850*/  SHF.L.U32 R2, R9, 0x1f, RZ ;  /* 0x0000001f09027819 */ /* 0x000fc800000006ff */
[----:B------:R-:W1:Y:S02]  /*13860*/  SYNCS.PHASECHK.TRANS64.TRYWAIT P0, [R3+URZ+0x30840], R2 ;  /* 0x03084002030075a7 */ /* 0x000e64000800017f */
[----:B-1----:R-:W-:Y:S05]  /*13870*/  @!P0 BRA `(.L_x_1516) ;  /* 0x00000048009c8947 */ /* 0x002fea0003800000 */
.L_x_1627:
[----:B------:R-:W-:Y:S05]  /*13880*/  BSYNC B3 ;  /* 0x0000000000037941 */ /* 0x000fea0003800000 */
.L_x_1515:
        /* <DEDUP_REMOVED lines=12> */
.L_x_1518:
[----:B------:R-:W-:Y:S05]  /*13950*/  BSYNC B3 ;  /* 0x0000000000037941 */ /* 0x000fea0003800000 */
.L_x_1517:
[----:B------:R-:W2:Y:S04]  /*13960*/  LDL R5, [R1] ;  /* 0x0000000001057983 */ /* 0x000ea80000100800 */
        /* <DEDUP_REMOVED lines=12> */
.L_x_1519:
        /* <DEDUP_REMOVED lines=16> */
.L_x_1520:
        /* <DEDUP_REMOVED lines=16> */
.L_x_1521:
        /* <DEDUP_REMOVED lines=17> */
.L_x_1628:
[----:B------:R-:W-:Y:S05]  /*13d40*/  BSYNC B3 ;  /* 0x0000000000037941 */ /* 0x000fea0003800000 */
.L_x_1522:
[----:B------:R-:W-:Y:S01]  /*13d50*/  BSSY B3, `(.L_x_1524) ;  /* 0x000000e000037945 */ /* 0x000fe20003800000 */
[----:B------:R-:W-:Y:S02]  /*13d60*/  IMAD.MOV.U32 R12, RZ, RZ, 0x0 ;  /* 0x00000000ff0c7424 */ /* 0x000fe400078e00ff */
[----:B------:R-:W-:Y:S01]  /*13d70*/  IMAD.MOV.U32 R13, RZ, RZ, 0x14f00000 ;  /* 0x14f00000ff0d7424 */ /* 0x000fe200078e00ff */
[----:B------:R-:W-:Y:S06]  /*13d80*/  @P1 BRA `(.L_x_1525) ;  /* 0x0000000000281947 */ /* 0x000fec0003800000 */
[----:B0-----:R-:W2:Y:S04]  /*13d90*/  LDL R3, [R1] ;  /* 0x0000000001037983 */ /* 0x001ea80000100800 */
[----:B------:R-:W2:Y:S01]  /*13da0*/  LDL R6, [R1+0x4] ;  /* 0x0000040001067983 */ /* 0x000ea20000100800 */
[----:B------:R-:W0:Y:S02]  /*13db0*/  S2R R5, SR_TID.X ;  /* 0x0000000000057919 */ /* 0x000e240000002100 */
[----:B0-----:R-:W-:-:S04]  /*13dc0*/  LOP3.LUT R5, R5, 0x1f, RZ, 0xc0, !PT ;  /* 0x0000001f05057812 */ /* 0x001fc800078ec0ff */
[----:B------:R-:W-:Y:S01]  /*13dd0*/  ISETP.NE.AND P0, PT, R5, RZ, PT ;  /* 0x000000ff0500720c */ /* 0x000fe20003f05270 */
[----:B--2---:R-:W-:Y:S02]  /*13de0*/  IMAD R2, R6, 0x8, R3 ;  /* 0x0000000806027824 */ /* 0x004fe400078e0203 */
[----:B------:R-:W-:-:S04]  /*13df0*/  IMAD.MOV.U32 R3, RZ, RZ, 0x9000 ;  /* 0x00009000ff037424 */ /* 0x000fc800078e00ff */
[----:B------:R1:W-:Y:S06]  /*13e00*/  SYNCS.ARRIVE.TRANS64 RZ, [R2+URZ+0x30850], R3 ;  /* 0x0308500302ff79a7 */ /* 0x0003ec000800003f */
[----:B------:R-:W-:Y:S05]  /*13e10*/  @!P0 BRA `(.L_x_1525) ;  /* 0x0000000000048947 */ /* 0x000fea0003800000 */
[----:B------:R-:W-:Y:S01]  /*13e20*/  BPT.TRAP 0x1 ;  /* 0x000000040000795c */ /* 0x000fe20000300000 */
.L_x_1525:
[----:B------:R-:W-:Y:S05]  /*13e30*/  BSYNC B3 ;  /* 0x0000000000037941 */ /* 0x000fea0003800000 */
.L_x_1524:
[----:B01----:R-:W2:Y:S01]  /*13e40*/  LDL.LU R2, [R1+0x4] ;  /* 0x0000040001027983 */ /* 0x003ea20000300800 */
[----:B------:R-:W-:-:S03]  /*13e50*/  R2UR UR10, R11 ;  /* 0x000000000b0a72ca */ /* 0x000fc600000e0000 */
[----:B------:R-:W3:Y:S04]  /*13e60*/  LDL R6, [R1+0x14] ;  /* 0x0000140001067983 */ /* 0x000ee80000100800 */
[----:B------:R-:W3:Y:S04]  /*13e70*/  LDL.LU R5, [R1+0x8] ;  /* 0x0000080001057983 */ /* 0x000ee80000300800 */
[----:B------:R-:W2:Y:S01]  /*13e80*/  LDL R11, [R1] ;  /* 0x00000000010b7983 */ /* 0x000ea20000100800 */
[----:B------:R-:W-:Y:S01]  /*13e90*/  R2UR UR6, R12 ;  /* 0x000000000c0672ca */ /* 0x000fe200000e0000 */
[----:B------:R-:W-:Y:S01]  /*13ea0*/  UIADD3 UR4, UP0, UR36, 0x470, URZ ;  /* 0x0000047024047890 */ /* 0x000fe2000ff1e03f */
[----:B------:R-:W-:-:S02]  /*13eb0*/  R2UR UR7, R13 ;  /* 0x000000000d0772ca */ /* 0x000fc400000e0000 */
[----:B------:R-:W-:Y:S01]  /*13ec0*/  PLOP3.LUT P0, PT, PT, PT, PT, 0x80, 0x0 ;  /* 0x000000000000781c */ /* 0x000fe20003f0f070 */
[----:B------:R-:W-:Y:S01]  /*13ed0*/  UIADD3.X UR5, URZ, UR37, URZ, UP0, !UPT ;  /* 0x000000253f057290 */ /* 0x000fe200087fe43f */
[----:B---3--:R-:W-:Y:S02]  /*13ee0*/  IMAD R5, R5, 0x60, R6 ;  /* 0x0000006005057824 */ /* 0x008fe400078e0206 */
[C-C-:B--2---:R-:W-:Y:S02]  /*13ef0*/  IMAD R3, R2.reuse, 0x8, R11.reuse ;  /* 0x0000000802037824 */ /* 0x144fe400078e020b */
[----:B------:R-:W-:Y:S02]  /*13f00*/  IMAD R2, R2, 0x9000, R11 ;  /* 0x0000900002027824 */ /* 0x000fe400078e020b */
[----:B------:R-:W-:Y:S02]  /*13f10*/  VIADD R3, R3, 0x30850 ;  /* 0x0003085003037836 */ /* 0x000fe40000000000 */
[----:B------:R-:W-:-:S07]  /*13f20*/  VIADD R6, R2, 0x400 ;  /* 0x0000040002067836 */ /* 0x000fce0000000000 */
.L_x_1526:
        /* <DEDUP_REMOVED lines=15> */
.L_x_1527:
        /* <DEDUP_REMOVED lines=15> */
.L_x_1528:
        /* <DEDUP_REMOVED lines=12> */
.L_x_1513:
[----:B------:R-:W-:Y:S05]  /*141d0*/  BSYNC B1 ;  /* 0x0000000000017941 */ /* 0x000fea0003800000 */
.L_x_1512:
[----:B0-----:R-:W2:Y:S04]  /*141e0*/  LDL R0, [R1+0x28] ;  /* 0x0000280001007983 */ /* 0x001ea80000100800 */
[----:B------:R0:W-:Y:S04]  /*141f0*/  STL [R1+0x4], R7 ;  /* 0x0000040701007387 */ /* 0x0001e80000100800 */
[----:B------:R0:W-:Y:S02]  /*14200*/  STL [R1+0x10], R9 ;  /* 0x0000100901007387 */ /* 0x0001e40000100800 */
[----:B0-2---:R-:W-:-:S07]  /*14210*/  VIADD R0, R0, 0xfffffffd ;  /* 0xfffffffd00007836 */ /* 0x005fce0000000000 */
.L_x_1511:
[----:B------:R-:W-:Y:S05]  /*14220*/  BSYNC B2 ;  /* 0x0000000000027941 */ /* 0x000fea0003800000 */
.L_x_1510:
[----:B------:R-:W2:Y:S01]  /*14230*/  LDL.LU R2, [R1+0x28] ;  /* 0x0000280001027983 */ /* 0x000ea20000300800 */
[----:B------:R-:W-:Y:S01]  /*14240*/  VIADD R8, R8, 0xfffffffe ;  /* 0xfffffffe08087836 */ /* 0x000fe20000000000 */
[----:B--2---:R-:W-:-:S04]  /*14250*/  LOP3.LUT R2, RZ, R2, RZ, 0x33, !PT ;  /* 0x00000002ff027212 */ /* 0x004fc800078e33ff */
[----:B------:R-:W-:-:S13]  /*14260*/  ISETP.NE.AND P0, PT, R8, R2, PT ;  /* 0x000000020800720c */ /* 0x000fda0003f05270 */
[----:B------:R-:W-:Y:S05]  /*14270*/  @!P0 BRA `(.L_x_1509) ;  /* 0x0000001400f88947 */ /* 0x000fea0003800000 */
[----:B------:R-:W-:-:S07]  /*14280*/  IMAD.MOV.U32 R9, RZ, RZ, R17 ;  /* 0x000000ffff097224 */ /* 0x000fce00078e0011 */
.L_x_1563:
[----:B--2---:R-:W2:Y:S04]  /*14290*/  LDL R4, [R1+0x24] ;  /* 0x0000240001047983 */ /* 0x004ea80000100800 */
[----:B------:R-:W3:Y:S04]  /*142a0*/  LDL R3, [R1+0x4] ;  /* 0x0000040001037983 */ /* 0x000ee80000100800 */
[----:B------:R-:W4:Y:S01]  /*142b0*/  LDL R2, [R1+0x10] ;  /* 0x0000100001027983 */ /* 0x000f220000100800 */
        /* <DEDUP_REMOVED lines=8> */
[----:B01----:R-:W-:Y:S06]  /*14340*/  @!P1 BRA `(.L_x_1530) ;  /* 0x0000000800c09947 */ /* 0x003fec0003800000 */
        /* <DEDUP_REMOVED lines=20> */
[----:B------:R-:W-:-:S04]  /*14490*/  IMAD.WIDE.U32 R2, R11, UR6, R2 ;  /* 0x000000060b027c25 */ /* 0x000fc8000f8e0002 */
[----:B------:R-:W-:Y:S01]  /*144a0*/  IMAD.IADD R3, R6, 0x1, R3 ;  /* 0x0000000106037824 */ /* 0x000fe200078e0203 */
[----:B------:R-:W-:-:S04]  /*144b0*/  LEA R6, P0, R2, UR4, 0x2 ;  /* 0x0000000402067c11 */ /* 0x000fc8000f8010ff */
[----:B------:R-:W-:-:S05]  /*144c0*/  LEA.HI.X R7, R2, UR5, R3, 0x2, P0 ;  /* 0x0000000502077c11 */ /* 0x000fca00080f1403 */
[----:B------:R0:W5:Y:S04]  /*144d0*/  LDG.E R9, desc[UR8][R6.64] ;  /* 0x0000000806097981 */ /* 0x000168000c1e1900 */
.L_x_1531:
[----:B------:R-:W2:Y:S01]  /*144e0*/  LDL R2, [R1] ;  /* 0x0000000001027983 */ /* 0x000ea20000100800 */
[----:B------:R-:W-:Y:S01]  /*144f0*/  BSSY B2, `(.L_x_1532) ;  /* 0x0000005000027945 */ /* 0x000fe20003800000 */
[----:B--2---:R-:W-:Y:S01]  /*14500*/  IMAD R3, R4, 0x8, R2 ;  /* 0x0000000804037824 */ /* 0x004fe200078e0202 */
[----:B------:R-:W-:-:S04]  /*14510*/  SHF.L.U32 R2, R5, 0x1f, RZ ;  /* 0x0000001f05027819 */ /* 0x000fc800000006ff */
[----:B------:R-:W1:Y:S02]  /*14520*/  SYNCS.PHASECHK.TRANS64.TRYWAIT P0, [R3+URZ+0x30840], R2 ;  /* 0x03084002030075a7 */ /* 0x000e64000800017f */
[----:B-1----:R-:W-:Y:S05]  /*14530*/  @!P0 BRA `(.L_x_1533) ;  /* 0x0000003c00948947 */ /* 0x002fea0003800000 */
.L_x_1629:
[----:B------:R-:W-:Y:S05]  /*14540*/  BSYNC B2 ;  /* 0x0000000000027941 */ /* 0x000fea0003800000 */
.L_x_1532:
        /* <DEDUP_REMOVED lines=12> */
.L_x_1535:
[----:B------:R-:W-:Y:S05]  /*14610*/  BSYNC B2 ;  /* 0x0000000000027941 */ /* 0x000fea0003800000 */
.L_x_1534:
        /* <DEDUP_REMOVED lines=13> */
.L_x_1536:
        /* <DEDUP_REMOVED lines=16> */
.L_x_1537:
        /* <DEDUP_REMOVED lines=16> */
.L_x_1538:
        /* <DEDUP_REMOVED lines=17> */
.L_x_1630:
[----:B------:R-:W-:Y:S05]  /*14a00*/  BSYNC B2 ;  /* 0x0000000000027941 */ /* 0x000fea0003800000 */
.L_x_1539:
        /* <DEDUP_REMOVED lines=11> */
.L_x_1542:
[----:B------:R-:W-:Y:S05]  /*14ac0*/  BSYNC B2 ;  /* 0x0000000000027941 */ /* 0x000fea0003800000 */
.L_x_1541:
[----:B0-----:R-:W2:Y:S01]  /*14ad0*/  LDL.LU R3, [R1+0x4] ;  /* 0x0000040001037983 */ /* 0x001ea20000300800 */
[----:B------:R-:W-:-:S03]  /*14ae0*/  R2UR UR10, R11 ;  /* 0x000000000b0a72ca */ /* 0x000fc600000e0000 */
[----:B------:R-:W3:Y:S04]  /*14af0*/  LDL R7, [R1+0x14] ;  /* 0x0000140001077983 */ /* 0x000ee80000100800 */
[----:B------:R-:W3:Y:S04]  /*14b00*/  LDL.LU R6, [R1+0x8] ;  /* 0x0000080001067983 */ /* 0x000ee80000300800 */
[----:B------:R-:W2:Y:S01]  /*14b10*/  LDL R11, [R1] ;  /* 0x00000000010b7983 */ /* 0x000ea20000100800 */
[----:B------:R-:W-:Y:S01]  /*14b20*/  R2UR UR6, R12 ;  /* 0x000000000c0672ca */ /* 0x000fe200000e0000 */
[----:B------:R-:W-:Y:S01]  /*14b30*/  UIADD3 UR4, UP0, UR36, 0x470, URZ ;  /* 0x0000047024047890 */ /* 0x000fe2000ff1e03f */
[----:B------:R-:W-:Y:S01]  /*14b40*/  R2UR UR7, R13 ;  /* 0x000000000d0772ca */ /* 0x000fe200000e0000 */
[----:B------:R-:W-:Y:S01]  /*14b50*/  VIADD R2, R2, 0x50 ;  /* 0x0000005002027836 */ /* 0x000fe20000000000 */
[----:B------:R-:W-:Y:S01]  /*14b60*/  PLOP3.LUT P0, PT, PT, PT, PT, 0x80, 0x0 ;  /* 0x000000000000781c */ /* 0x000fe20003f0f070 */
[----:B------:R-:W-:Y:S01]  /*14b70*/  UIADD3.X UR5, URZ, UR37, URZ, UP0, !UPT ;  /* 0x000000253f057290 */ /* 0x000fe200087fe43f */
[----:B---3--:R-:W-:-:S02]  /*14b80*/  IMAD R6, R6, 0x60, R7 ;  /* 0x0000006006067824 */ /* 0x008fc400078e0207 */
[----:B--2---:R-:W-:-:S04]  /*14b90*/  IMAD R3, R3, 0x9000, R11 ;  /* 0x0000900003037824 */ /* 0x004fc800078e020b */
[----:B------:R-:W-:-:S07]  /*14ba0*/  VIADD R7, R3, 0x400 ;  /* 0x0000040003077836 */ /* 0x000fce0000000000 */
.L_x_1543:
        /* <DEDUP_REMOVED lines=15> */
.L_x_1544:
        /* <DEDUP_REMOVED lines=15> */
.L_x_1545:
        /* <DEDUP_REMOVED lines=12> */
.L_x_1530:
[----:B------:R-:W-:Y:S05]  /*14e50*/  BSYNC B1 ;  /* 0x0000000000017941 */ /* 0x000fea0003800000 */
.L_x_1529:
[----:B------:R-:W2:Y:S01]  /*14e60*/  LDL R2, [R1+0x24] ;  /* 0x0000240001027983 */ /* 0x000ea20000100800 */
[----:B------:R-:W-:Y:S01]  /*14e70*/  VIADD R3, R4, 0x1 ;  /* 0x0000000104037836 */ /* 0x000fe20000000000 */
[----:B------:R-:W-:Y:S01]  /*14e80*/  BSSY B1, `(.L_x_1546) ;  /* 0x00000b9000017945 */ /* 0x000fe20003800000 */
[----:B------:R-:W-:-:S03]  /*14e90*/  VIADD R6, R0, 0xffffffff ;  /* 0xffffffff00067836 */ /* 0x000fc60000000000 */
[----:B------:R-:W-:-:S04]  /*14ea0*/  ISETP.NE.AND P0, PT, R3, 0x2, PT ;  /* 0x000000020300780c */ /* 0x000fc80003f05270 */
[----:B------:R-:W-:Y:S02]  /*14eb0*/  SEL R12, R3, RZ, P0 ;  /* 0x000000ff030c7207 */ /* 0x000fe40000000000 */
[----:B--2---:R-:W-:Y:S02]  /*14ec0*/  LOP3.LUT P1, RZ, R2, 0x1, RZ, 0xc0, !PT ;  /* 0x0000000102ff7812 */ /* 0x004fe4000782c0ff */
[----:B------:R-:W-:-:S04]  /*14ed0*/  SEL R2, RZ, 0x1, P0 ;  /* 0x00000001ff027807 */ /* 0x000fc80000000000 */
[----:B------:R-:W-:-:S05]  /*14ee0*/  LOP3.LUT R11, R5, R2, RZ, 0x3c, !PT ;  /* 0x00000002050b7212 */ /* 0x000fca00078e3cff */
[----:B------:R1:W-:Y:S04]  /*14ef0*/  STL [R1+0x10], R11 ;  /* 0x0000100b01007387 */ /* 0x0003e80000100800 */
[----:B------:R1:W-:Y:S01]  /*14f00*/  STL [R1+0x4], R12 ;  /* 0x0000040c01007387 */ /* 0x0003e20000100800 */
[----:B------:R-:W-:Y:S05]  /*14f10*/  @!P1 BRA `(.L_x_1547) ;  /* 0x0000000800bc9947 */ /* 0x000fea0003800000 */
[----:B------:R-:W-:Y:S01]  /*14f20*/  ULDC.64 UR4, c[0x0][0x418] ;  /* 0x0001060000047ab9 */ /* 0x000fe20000000a00 */
[----:B------:R-:W-:Y:S01]  /*14f30*/  IMAD.MOV.U32 R7, RZ, RZ, R6 ;  /* 0x000000ffff077224 */ /* 0x000fe200078e0006 */
[----:B------:R-:W-:-:S04]  /*14f40*/  ISETP.NE.U32.AND P0, PT, RZ, UR4, PT ;  /* 0x00000004ff007c0c */ /* 0x000fc8000bf05070 */
[----:B------:R-:W-:-:S13]  /*14f50*/  ISETP.NE.AND.EX P0, PT, RZ, UR5, PT, P0 ;  /* 0x00000005ff007c0c */ /* 0x000fda000bf05300 */
[----:B------:R-:W-:Y:S05]  /*14f60*/  @!P0 BRA `(.L_x_1548) ;  /* 0x0000000000508947 */ /* 0x000fea0003800000 */
[----:B------:R-:W2:Y:S01]  /*14f70*/  LDL R14, [R1+0x18] ;  /* 0x00001800010e7983 */ /* 0x000ea20000100800 */
[----:B0-----:R-:W0:Y:S01]  /*14f80*/  LDC R8, c[0x0][0x43c] ;  /* 0x00010f00ff087b82 */ /* 0x001e220000000800 */
        /* <DEDUP_REMOVED lines=16> */
[----:B------:R-:W-:-:S06]  /*15090*/  LEA.HI.X R9, R2, UR5, R3, 0x2, P0 ;  /* 0x0000000502097c11 */ /* 0x000fcc00080f1403 */
[----:B------:R2:W5:Y:S03]  /*150a0*/  LDG.E R9, desc[UR8][R8.64] ;  /* 0x0000000808097981 */ /* 0x000566000c1e1900 */
.L_x_1548:
[----:B------:R-:W3:Y:S01]  /*150b0*/  LDL R2, [R1] ;  /* 0x0000000001027983 */ /* 0x000ee20000100800 */
[----:B------:R-:W-:Y:S01]  /*150c0*/  SHF.L.U32 R3, R11, 0x1f, RZ ;  /* 0x0000001f0b037819 */ /* 0x000fe200000006ff */
[----:B------:R-:W-:Y:S01]  /*150d0*/  BSSY B2, `(.L_x_1549) ;  /* 0x0000004000027945 */ /* 0x000fe20003800000 */
[----:B---3--:R-:W-:-:S04]  /*150e0*/  IMAD R2, R12, 0x8, R2 ;  /* 0x000000080c027824 */ /* 0x008fc800078e0202 */
[----:B------:R-:W3:Y:S02]  /*150f0*/  SYNCS.PHASECHK.TRANS64.TRYWAIT P0, [R2+URZ+0x30840], R3 ;  /* 0x03084003020075a7 */ /* 0x000ee4000800017f */
[----:B---3--:R-:W-:Y:S05]  /*15100*/  @!P0 BRA `(.L_x_1550) ;  /* 0x0000003000c88947 */ /* 0x008fea0003800000 */
.L_x_1631:
[----:B------:R-:W-:Y:S05]  /*15110*/  BSYNC B2 ;  /* 0x0000000000027941 */ /* 0x000fea0003800000 */
.L_x_1549:
[----:B0-2---:R-:W0:Y:S01]  /*15120*/  S2R R8, SR_TID.X ;  /* 0x0000000000087919 */ /* 0x005e220000002100 */
[----:B------:R-:W-:Y:S01]  /*15130*/  BSSY B2, `(.L_x_1551) ;  /* 0x000000b000027945 */ /* 0x000fe20003800000 */
[----:B0-----:R-:W-:-:S04]  /*15140*/  LOP3.LUT R8, R8, 0x7f, RZ, 0xc0, !PT ;  /* 0x0000007f08087812 */ /* 0x001fc800078ec0ff */
[----:B------:R-:W-:-:S13]  /*15150*/  ISETP.NE.AND P1, PT, R8, RZ, PT ;  /* 0x000000ff0800720c */ /* 0x000fda0003f25270 */
[----:B------:R-:W-:Y:S05]  /*15160*/  @P1 BRA `(.L_x_1552) ;  /* 0x00000000001c1947 */ /* 0x000fea0003800000 */
[----:B------:R-:W0:Y:S01]  /*15170*/  S2R R8, SR_TID.X ;  /* 0x0000000000087919 */ /* 0x000e220000002100 */
[----:B---3--:R-:W-:-:S04]  /*15180*/  IMAD.MOV.U32 R3, RZ, RZ, 0x9000 ;  /* 0x00009000ff037424 */ /* 0x008fc800078e00ff */
[----:B------:R2:W-:Y:S01]  /*15190*/  SYNCS.ARRIVE.TRANS64 RZ, [R2+URZ+0x30830], R3 ;  /* 0x0308300302ff79a7 */ /* 0x0005e2000800003f */
[----:B0-----:R-:W-:-:S04]  /*151a0*/  LOP3.LUT R8, R8, 0x1f, RZ, 0xc0, !PT ;  /* 0x0000001f08087812 */ /* 0x001fc800078ec0ff */
[----:B------:R-:W-:-:S13]  /*151b0*/  ISETP.NE.AND P0, PT, R8, RZ, PT ;  /* 0x000000ff0800720c */ /* 0x000fda0003f05270 */
[----:B--2---:R-:W-:Y:S05]  /*151c0*/  @!P0 BRA `(.L_x_1552) ;  /* 0x0000000000048947 */ /* 0x004fea0003800000 */
[----:B------:R-:W-:Y:S01]  /*151d0*/  BPT.TRAP 0x1 ;  /* 0x000000040000795c */ /* 0x000fe20000300000 */
.L_x_1552:
[----:B------:R-:W-:Y:S05]  /*151e0*/  BSYNC B2 ;  /* 0x0000000000027941 */ /* 0x000fea0003800000 */
.L_x_1551:
[----:B------:R-:W2:Y:S04]  /*151f0*/  LDL R8, [R1+0x4] ;  /* 0x0000040001087983 */ /* 0x000ea80000100800 */
[----:B-1----:R-:W4:Y:S04]  /*15200*/  LDL R11, [R1] ;  /* 0x00000000010b7983 */ /* 0x002f280000100800 */
[----:B---3--:R-:W3:Y:S01]  /*15210*/  LDL R2, [R1+0x14] ;  /* 0x0000140001027983 */ /* 0x008ee20000100800 */
        /* <DEDUP_REMOVED lines=8> */
[----:B----4-:R-:W-:Y:S02]  /*152a0*/  IMAD R8, R8, 0x9000, R11 ;  /* 0x0000900008087824 */ /* 0x010fe400078e020b */
[----:B------:R-:W-:-:S02]  /*152b0*/  VIADD R3, R3, 0x30 ;  /* 0x0000003003037836 */ /* 0x000fc40000000000 */
[----:B---3--:R-:W-:Y:S02]  /*152c0*/  IMAD R2, R7, 0x60, R2 ;  /* 0x0000006007027824 */ /* 0x008fe400078e0202 */
[----:B------:R-:W-:-:S07]  /*152d0*/  VIADD R11, R8, 0x1e400 ;  /* 0x0001e400080b7836 */ /* 0x000fce0000000000 */
.L_x_1553:
        /* <DEDUP_REMOVED lines=16> */
.L_x_1554:
        /* <DEDUP_REMOVED lines=16> */
.L_x_1555:
        /* <DEDUP_REMOVED lines=15> */
.L_x_1632:
[----:B------:R-:W-:Y:S05]  /*155d0*/  BSYNC B2 ;  /* 0x0000000000027941 */ /* 0x000fea0003800000 */
.L_x_1556:
        /* <DEDUP_REMOVED lines=11> */
.L_x_1559:
[----:B------:R-:W-:Y:S05]  /*15690*/  BSYNC B2 ;  /* 0x0000000000027941 */ /* 0x000fea0003800000 */
.L_x_1558:
[----:B------:R-:W2:Y:S04]  /*156a0*/  LDL R8, [R1] ;  /* 0x0000000001087983 */ /* 0x000ea80000100800 */
        /* <DEDUP_REMOVED lines=12> */
.L_x_1560:
        /* <DEDUP_REMOVED lines=15> */
.L_x_1561:
        /* <DEDUP_REMOVED lines=15> */
.L_x_1562:
        /* <DEDUP_REMOVED lines=12> */
.L_x_1547:
[----:B------:R-:W-:Y:S05]  /*15a10*/  BSYNC B1 ;  /* 0x0000000000017941 */ /* 0x000fea0003800000 */
.L_x_1546:
[----:B------:R-:W3:Y:S01]  /*15a20*/  LDL R2, [R1+0x20] ;  /* 0x0000200001027983 */ /* 0x000ee20000100800 */
[----:B------:R-:W-:Y:S01]  /*15a30*/  VIADD R0, R0, 0xfffffffe ;  /* 0xfffffffe00007836 */ /* 0x000fe20000000000 */
[----:B---3--:R-:W-:-:S13]  /*15a40*/  ISETP.GT.AND P0, PT, R6, R2, PT ;  /* 0x000000020600720c */ /* 0x008fda0003f04270 */
[----:B------:R-:W-:Y:S05]  /*15a50*/  @P0 BRA `(.L_x_1563) ;  /* 0xffffffe8000c0947 */ /* 0x000fea000383ffff */
.L_x_1509:
[----:B------:R-:W-:Y:S05]  /*15a60*/  BSYNC B0 ;  /* 0x0000000000007941 */ /* 0x000fea0003800000 */
.L_x_1508:
[----:B------:R-:W3:Y:S01]  /*15a70*/  S2R R2, SR_TID.X ;  /* 0x0000000000027919 */ /* 0x000ee20000002100 */
[----:B------:R-:W-:Y:S01]  /*15a80*/  BSSY B0, `(.L_x_1564) ;  /* 0x0000011000007945 */ /* 0x000fe20003800000 */
        /* <DEDUP_REMOVED lines=10> */
[----:B----4-:R-:W3:Y:S04]  /*15b30*/  @P0 ATOMG.E.ADD.STRONG.GPU PT, R2, desc[UR6][R4.64], R2 ;  /* 0x00000002040209a8 */ /* 0x010ee800081ee1c6 */
[----:B---3--:R3:W4:Y:S02]  /*15b40*/  SHFL.IDX PT, R2, R2, R0, 0x1f ;  /* 0x00001f0002027589 */ /* 0x00872400000e0000 */
[----:B---3--:R-:W3:Y:S02]  /*15b50*/  S2R R0, SR_LTMASK ;  /* 0x0000000000007919 */ /* 0x008ee40000003900 */
[----:B---3--:R-:W-:-:S06]  /*15b60*/  LOP3.LUT R0, R0, UR4, RZ, 0xc0, !PT ;  /* 0x0000000400007c12 */ /* 0x008fcc000f8ec0ff */
[----:B------:R-:W4:Y:S02]  /*15b70*/  POPC R0, R0 ;  /* 0x0000000000007309 */ /* 0x000f240000000000 */
[----:B----4-:R-:W-:-:S07]  /*15b80*/  IADD3 R16, R2, UR38, R0 ;  /* 0x0000002602107c10 */ /* 0x010fce000fffe000 */
.L_x_1565:
[----:B------:R-:W-:Y:S05]  /*15b90*/  BSYNC B0 ;  /* 0x0000000000007941 */ /* 0x000fea0003800000 */
.L_x_1564:
[----:B------:R-:W3:Y:S01]  /*15ba0*/  LDL R0, [R1+0x24] ;  /* 0x0000240001007983 */ /* 0x000ee20000100800 */
[----:B------:R-:W-:Y:S01]  /*15bb0*/  BSSY B0, `(.L_x_1566) ;  /* 0x000004d000007945 */ /* 0x000fe20003800000 */
[----:B---3--:R-:W-:-:S13]  /*15bc0*/  LOP3.LUT P0, RZ, R0, 0x1, RZ, 0xc0, !PT ;  /* 0x0000000100ff7812 */ /* 0x008fda000780c0ff */
[----:B------:R-:W-:Y:S05]  /*15bd0*/  @!P0 BRA `(.L_x_1567) ;  /* 0x0000000400288947 */ /* 0x000fea0003800000 */
[----:B------:R-:W3:Y:S04]  /*15be0*/  LDL R4, [R1] ;  /* 0x0000000001047983 */ /* 0x000ee80000100800 */
[----:B------:R-:W3:Y:S04]  /*15bf0*/  LDL R0, [R1+0x4] ;  /* 0x0000040001007983 */ /* 0x000ee80000100800 */
[----:B------:R-:W4:Y:S01]  /*15c00*/  LDL R2, [R1+0x10] ;  /* 0x0000100001027983 */ /* 0x000f220000100800 */
[----:B------:R-:W-:Y:S01]  /*15c10*/  BSSY B1, `(.L_x_1568) ;  /* 0x0000006000017945 */ /* 0x000fe20003800000 */
[----:B------:R-:W-:Y:S01]  /*15c20*/  ISETP.NE.AND P1, PT, R3, RZ, PT ;  /* 0x000000ff0300720c */ /* 0x000fe20003f25270 */
[----:B---3--:R-:W-:Y:S01]  /*15c30*/  IMAD R0, R0, 0x8, R4 ;  /* 0x0000000800007824 */ /* 0x008fe200078e0204 */
[----:B----4-:R-:W-:-:S04]  /*15c40*/  SHF.L.U32 R2, R2, 0x1f, RZ ;  /* 0x0000001f02027819 */ /* 0x010fc800000006ff */
[----:B------:R-:W3:Y:S02]  /*15c50*/  SYNCS.PHASECHK.TRANS64.TRYWAIT P0, [R0+URZ+0x30860], R2 ;  /* 0x03086002000075a7 */ /* 0x000ee4000800017f */
[----:B---3--:R-:W-:Y:S05]  /*15c60*/  @!P0 BRA `(.L_x_1569) ;  /* 0x0000002800188947 */ /* 0x008fea0003800000 */
.L_x_1633:
[----:B------:R-:W-:Y:S05]  /*15c70*/  BSYNC B1 ;  /* 0x0000000000017941 */ /* 0x000fea0003800000 */
.L_x_1568:
[----:B------:R-:W-:Y:S04]  /*15c80*/  BSSY B1, `(.L_x_1570) ;  /* 0x0000009000017945 */ /* 0x000fe80003800000 */
        /* <DEDUP_REMOVED lines=8> */
.L_x_1571:
[----:B------:R-:W-:Y:S05]  /*15d10*/  BSYNC B1 ;  /* 0x0000000000017941 */ /* 0x000fea0003800000 */
.L_x_1570:
[----:B------:R-:W4:Y:S04]  /*15d20*/  LDL.LU R5, [R1+0x14] ;  /* 0x0000140001057983 */ /* 0x000f280000300800 */
[----:B------:R-:W4:Y:S04]  /*15d30*/  LDL.LU R3, [R1+0x8] ;  /* 0x0000080001037983 */ /* 0x000f280000300800 */
[----:B------:R-:W5:Y:S04]  /*15d40*/  LDL R4, [R1] ;  /* 0x0000000001047983 */ /* 0x000f680000100800 */
[----:B---3--:R-:W5:Y:S01]  /*15d50*/  LDL R2, [R1+0x4] ;  /* 0x0000040001027983 */ /* 0x008f620000100800 */
[----:B------:R-:W-:Y:S01]  /*15d60*/  UIADD3 UR4, UP0, UR36, 0x470, URZ ;  /* 0x0000047024047890 */ /* 0x000fe2000ff1e03f */
[----:B------:R-:W-:Y:S01]  /*15d70*/  PLOP3.LUT P0, PT, PT, PT, PT, 0x80, 0x0 ;  /* 0x000000000000781c */ /* 0x000fe20003f0f070 */
[----:B------:R-:W-:Y:S01]  /*15d80*/  VIADD R0, R0, 0x30850 ;  /* 0x0003085000007836 */ /* 0x000fe20000000000 */
[----:B------:R-:W-:Y:S01]  /*15d90*/  UMOV UR6, 0x0 ;  /* 0x0000000000067882 */ /* 0x000fe20000000000 */
[----:B------:R-:W-:Y:S01]  /*15da0*/  UIADD3.X UR5, URZ, UR37, URZ, UP0, !UPT ;  /* 0x000000253f057290 */ /* 0x000fe200087fe43f */
[----:B------:R-:W-:Y:S01]  /*15db0*/  UMOV UR7, 0x14f00000 ;  /* 0x14f0000000077882 */ /* 0x000fe20000000000 */
[----:B------:R-:W-:Y:S01]  /*15dc0*/  UMOV UR10, URZ ;  /* 0x0000003f000a7c82 */ /* 0x000fe20008000000 */
[----:B----4-:R-:W-:-:S02]  /*15dd0*/  IMAD R3, R3, 0x60, R5 ;  /* 0x0000006003037824 */ /* 0x010fc400078e0205 */
[----:B-----5:R-:W-:-:S04]  /*15de0*/  IMAD R2, R2, 0x9000, R4 ;  /* 0x0000900002027824 */ /* 0x020fc800078e0204 */
[----:B------:R-:W-:-:S07]  /*15df0*/  VIADD R4, R2, 0x400 ;  /* 0x0000040002047836 */ /* 0x000fce0000000000 */
.L_x_1572:
        /* <DEDUP_REMOVED lines=10> */
[----:B------:R-:W-:Y:S01]  /*15ea0*/  PLOP3.LUT P0, PT, PT, PT, PT, 0x80, 0x0 ;  /* 0x000000000000781c */ /* 0x000fe20003f0f070 */
[----:B------:R-:W-:Y:S01]  /*15eb0*/  VIADD R4, R2, 0x3400 ;  /* 0x0000340002047836 */ /* 0x000fe20000000000 */
[----:B------:R-:W-:Y:S01]  /*15ec0*/  UMOV UR6, 0x0 ;  /* 0x0000000000067882 */ /* 0x000fe20000000000 */
[----:B------:R-:W-:Y:S01]  /*15ed0*/  UMOV UR7, 0x14f00000 ;  /* 0x14f0000000077882 */ /* 0x000fe20000000000 */
[----:B------:R-:W-:-:S09]  /*15ee0*/  UMOV UR10, 0x40 ;  /* 0x00000040000a7882 */ /* 0x000fd20000000000 */
.L_x_1573:
        /* <DEDUP_REMOVED lines=15> */
.L_x_1574:
        /* <DEDUP_REMOVED lines=10> */
.L_x_1567:
[----:B------:R-:W-:Y:S05]  /*16080*/  BSYNC B0 ;  /* 0x0000000000007941 */ /* 0x000fea0003800000 */
.L_x_1566:
[----:B------:R-:W3:Y:S04]  /*16090*/  LDL.LU R5, [R1+0x4] ;  /* 0x0000040001057983 */ /* 0x000ee80000300800 */
[----:B------:R-:W4:Y:S01]  /*160a0*/  LDL.LU R4, [R1+0x10] ;  /* 0x0000100001047983 */ /* 0x000f220000300800 */
[----:B---3--:R-:W-:-:S05]  /*160b0*/  VIADD R0, R5, 0x1 ;  /* 0x0000000105007836 */ /* 0x008fca0000000000 */
[----:B------:R-:W-:-:S04]  /*160c0*/  ISETP.NE.AND P0, PT, R0, 0x2, PT ;  /* 0x000000020000780c */ /* 0x000fc80003f05270 */
[----:B------:R-:W-:Y:S02]  /*160d0*/  SEL R2, RZ, 0x1, P0 ;  /* 0x00000001ff027807 */ /* 0x000fe40000000000 */
[----:B------:R-:W-:Y:S02]  /*160e0*/  SEL R0, R0, RZ, P0 ;  /* 0x000000ff00007207 */ /* 0x000fe40000000000 */
[----:B----4-:R-:W-:-:S03]  /*160f0*/  LOP3.LUT R4, R4, R2, RZ, 0x3c, !PT ;  /* 0x0000000204047212 */ /* 0x010fc600078e3cff */
[----:B------:R3:W-:Y:S04]  /*16100*/  STL [R1+0x4], R0 ;  /* 0x0000040001007387 */ /* 0x0007e80000100800 */
[----:B------:R3:W-:Y:S02]  /*16110*/  STL [R1+0x10], R4 ;  /* 0x0000100401007387 */ /* 0x0007e40000100800 */
.L_x_1488:
[----:B------:R-:W-:Y:S05]  /*16120*/  BSYNC B7 ;  /* 0x0000000000077941 */ /* 0x000fea0003800000 */
.L_x_1486:
[----:B---3--:R-:W3:Y:S02]  /*16130*/  LDL R0, [R1+0x24] ;  /* 0x0000240001007983 */ /* 0x008ee40000100800 */
[----:B---3--:R-:W-:-:S13]  /*16140*/  LOP3.LUT P0, RZ, R0, 0x2, RZ, 0xc0, !PT ;  /* 0x0000000200ff7812 */ /* 0x008fda000780c0ff */
[----:B------:R-:W-:Y:S05]  /*16150*/  @!P0 BRA `(.L_x_1575) ;  /* 0x0000000000288947 */ /* 0x000fea0003800000 */
[----:B------:R-:W-:Y:S05]  /*16160*/  WARPSYNC.ALL ;  /* 0x0000000000007948 */ /* 0x000fea0003800000 */
[----:B------:R-:W3:Y:S08]  /*16170*/  S2UR UR5, SR_CgaCtaId ;  /* 0x00000000000579c3 */ /* 0x000ef00000008800 */
[----:B------:R-:W-:Y:S06]  /*16180*/  BAR.SYNC.DEFER_BLOCKING 0x5, 0x180 ;  /* 0x0146000000007b1d */ /* 0x000fec0000010000 */
[----:B------:R-:W-:-:S02]  /*16190*/  UMOV UR4, 0x400 ;  /* 0x0000040000047882 */ /* 0x000fc40000000000 */
[----:B---3--:R-:W-:-:S06]  /*161a0*/  ULEA UR4, UR5, UR4, 0x18 ;  /* 0x0000000405047291 */ /* 0x008fcc000f8ec03f */
[----:B------:R-:W-:-:S05]  /*161b0*/  IMAD.U32 R0, RZ, RZ, UR4 ;  /* 0x00000004ff007e24 */ /* 0x000fca000f8e00ff */
[----:B------:R3:W4:Y:S04]  /*161c0*/  LDS.128 R16, [R0+0x308d0] ;  /* 0x0308d00000107984 */ /* 0x0007280000000c00 */
[----:B------:R3:W-:Y:S01]  /*161d0*/  STL [R1], R0 ;  /* 0x0000000001007387 */ /* 0x0007e20000100800 */
[----:B------:R-:W-:Y:S06]  /*161e0*/  BAR.ARV 0x4, 0x180 ;  /* 0x0106000000007b1d */ /* 0x000fec0000002000 */
[----:B------:R-:W-:Y:S05]  /*161f0*/  BRA `(.L_x_1576) ;  /* 0x0000000800e47947 */ /* 0x000fea0003800000 */
.L_x_1575:
[----:B------:R-:W3:Y:S01]  /*16200*/  S2R R0, SR_TID.X ;  /* 0x0000000000007919 */ /* 0x000ee20000002100 */
[----:B------:R-:W-:Y:S01]  /*16210*/  UMOV UR4, 0xffffffff ;  /* 0xffffffff00047882 */ /* 0x000fe20000000000 */
[----:B---3--:R-:W-:-:S04]  /*16220*/  LOP3.LUT R6, R0, 0x1f, RZ, 0xc0, !PT ;  /* 0x0000001f00067812 */ /* 0x008fc800078ec0ff */
[----:B------:R-:W-:Y:S01]  /*16230*/  ISETP.NE.AND P0, PT, R6, 0x1f, PT ;  /* 0x0000001f0600780c */ /* 0x000fe20003f05270 */
[----:B------:R-:W-:-:S12]  /*16240*/  BRA.DIV UR4, `(.L_x_1577) ;  /* 0x0000002204b47947 */ /* 0x000fd8000b800000 */
[----:B------:R-:W-:Y:S01]  /*16250*/  IMAD.IADD R5, R19, 0x1, R6 ;  /* 0x0000000113057824 */ /* 0x000fe200078e0206 */
[----:B------:R-:W-:Y:S01]  /*16260*/  ULDC UR4, c[0x0][0xc3c] ;  /* 0x00030f0000047ab9 */ /* 0x000fe20000000800 */
[----:B------:R-:W-:-:S03]  /*16270*/  ULDC.64 UR6, c[0x0][0x208] ;  /* 0x0000820000067ab9 */ /* 0x000fc60000000a00 */
[----:B------:R-:W-:-:S13]  /*16280*/  ISETP.GE.OR P1, PT, R5, UR4, !P0 ;  /* 0x0000000405007c0c */ /* 0x000fda000c726670 */
[----:B------:R-:W3:Y:S02]  /*16290*/  @!P1 LDC.64 R2, c[0x0][0xc80] ;  /* 0x00032000ff029b82 */ /* 0x000ee40000000a00 */
[----:B---3--:R-:W-:-:S06]  /*162a0*/  @!P1 IMAD.WIDE R2, R5, 0x4, R2 ;  /* 0x0000000405029825 */ /* 0x008fcc00078e0202 */
[----:B------:R3:W4:Y:S01]  /*162b0*/  @!P1 LDG.E R3, desc[UR6][R2.64] ;  /* 0x0000000602039981 */ /* 0x000722000c1e1900 */
[C---:B------:R-:W-:Y:S02]  /*162c0*/  ISETP.GE.U32.AND P2, PT, R6.reuse, 0x2, PT ;  /* 0x000000020600780c */ /* 0x040fe40003f46070 */
[C---:B------:R-:W-:Y:S01]  /*162d0*/  ISETP.GE.U32.AND P3, PT, R6.reuse, 0x4, PT ;  /* 0x000000040600780c */ /* 0x040fe20003f66070 */
[----:B------:R-:W-:Y:S01]  /*162e0*/  SHFL.IDX PT, R0, R16, RZ, 0x1f ;  /* 0x00001fff10007589 */ /* 0x000fe200000e0000 */
[C---:B------:R-:W-:Y:S02]  /*162f0*/  ISETP.GE.U32.AND P4, PT, R6.reuse, 0x8, PT ;  /* 0x000000080600780c */ /* 0x040fe40003f86070 */
[C---:B------:R-:W-:Y:S01]  /*16300*/  ISETP.GE.U32.AND P5, PT, R6.reuse, 0x10, PT ;  /* 0x000000100600780c */ /* 0x040fe20003fa6070 */
[----:B---3--:R-:W-:Y:S02]  /*16310*/  IMAD.MOV.U32 R2, RZ, RZ, RZ ;  /* 0x000000ffff027224 */ /* 0x008fe400078e00ff */
[----:B----4-:R-:W-:Y:S01]  /*16320*/  @!P1 IMAD.MOV.U32 R2, RZ, RZ, R3 ;  /* 0x000000ffff029224 */ /* 0x010fe200078e0003 */
[----:B------:R-:W-:-:S04]  /*16330*/  ISETP.NE.AND P1, PT, R6, RZ, PT ;  /* 0x000000ff0600720c */ /* 0x000fc80003f25270 */
[----:B------:R-:W3:Y:S02]  /*16340*/  SHFL.UP PT, R14, R2, 0x1, RZ ;  /* 0x04200000020e7989 */ /* 0x000ee400000e00ff */
[----:B---3--:R-:W-:-:S05]  /*16350*/  SEL R5, R14, RZ, P1 ;  /* 0x000000ff0e057207 */ /* 0x008fca0000800000 */
[----:B------:R-:W-:Y:S02]  /*16360*/  IMAD.IADD R3, R2, 0x1, R5 ;  /* 0x0000000102037824 */ /* 0x000fe400078e0205 */
[----:B------:R-:W-:Y:S04]  /*16370*/  SHFL.IDX PT, R5, R16, 0x1, 0x1f ;  /* 0x00201f0010057f89 */ /* 0x000fe800000e0000 */
[----:B------:R-:W3:Y:S02]  /*16380*/  SHFL.UP PT, R4, R3, 0x2, RZ ;  /* 0x0440000003047989 */ /* 0x000ee400000e00ff */
[----:B---3--:R-:W-:-:S05]  /*16390*/  SEL R4, R4, RZ, P2 ;  /* 0x000000ff04047207 */ /* 0x008fca0001000000 */
[----:B------:R-:W-:-:S05]  /*163a0*/  IMAD.IADD R3, R3, 0x1, R4 ;  /* 0x0000000103037824 */ /* 0x000fca00078e0204 */
        /* <DEDUP_REMOVED lines=9> */
[----:B------:R3:W4:Y:S02]  /*16440*/  SHFL.IDX PT, R16, R3, 0x1f, 0x1f ;  /* 0x03e01f0003107f89 */ /* 0x00072400000e0000 */
.L_x_1643:
[----:B------:R-:W-:Y:S02]  /*16450*/  ULDC UR4, c[0x0][0xc38] ;  /* 0x00030e0000047ab9 */ /* 0x000fe40000000800 */
[----:B------:R-:W-:-:S04]  /*16460*/  IMAD.U32 R4, RZ, RZ, UR4 ;  /* 0x00000004ff047e24 */ /* 0x000fc8000f8e00ff */
[----:B----4-:R-:W-:-:S04]  /*16470*/  IMAD R16, R16, R4, RZ ;  /* 0x0000000410107224 */ /* 0x010fc800078e02ff */
[----:B------:R-:W-:-:S05]  /*16480*/  IMAD.IADD R5, R5, 0x1, R16 ;  /* 0x0000000105057824 */ /* 0x000fca00078e0210 */
[----:B------:R-:W-:-:S13]  /*16490*/  ISETP.GT.AND P6, PT, R5, R0, PT ;  /* 0x000000000500720c */ /* 0x000fda0003fc4270 */
[----:B------:R-:W-:Y:S05]  /*164a0*/  @P6 BRA `(.L_x_1578) ;  /* 0x0000000000a06947 */ /* 0x000fea0003800000 */
.L_x_1583:
[----:B------:R-:W4:Y:S01]  /*164b0*/  LDC R2, c[0x0][0xc3c] ;  /* 0x00030f00ff027b82 */ /* 0x000f220000000800 */
[----:B------:R-:W-:-:S05]  /*164c0*/  VIADD R19, R19, 0x1f ;  /* 0x0000001f13137836 */ /* 0x000fca0000000000 */
[----:B----4-:R-:W-:-:S13]  /*164d0*/  ISETP.GE.AND P6, PT, R19, R2, PT ;  /* 0x000000021300720c */ /* 0x010fda0003fc6270 */
[----:B------:R-:W-:Y:S05]  /*164e0*/  @P6 BRA `(.L_x_1579) ;  /* 0x0000000400dc6947 */ /* 0x000fea0003800000 */
[----:B---3--:R-:W3:Y:S01]  /*164f0*/  S2R R3, SR_TID.X ;  /* 0x0000000000037919 */ /* 0x008ee20000002100 */
[----:B------:R-:W-:Y:S01]  /*16500*/  BSSY B0, `(.L_x_1580) ;  /* 0x000000a000007945 */ /* 0x000fe20003800000 */
[----:B---3--:R-:W-:-:S05]  /*16510*/  LOP3.LUT R3, R3, 0x1f, RZ, 0xc0, !PT ;  /* 0x0000001f03037812 */ /* 0x008fca00078ec0ff */
[----:B------:R-:W-:-:S05]  /*16520*/  IMAD.IADD R4, R19, 0x1, R3 ;  /* 0x0000000113047824 */ /* 0x000fca00078e0203 */
[----:B------:R-:W-:Y:S01]  /*16530*/  ISETP.GE.OR P6, PT, R4, R2, !P0 ;  /* 0x000000020400720c */ /* 0x000fe200047c6670 */
[----:B------:R-:W-:-:S12]  /*16540*/  IMAD.MOV.U32 R2, RZ, RZ, RZ ;  /* 0x000000ffff027224 */ /* 0x000fd800078e00ff */
[----:B------:R-:W-:Y:S05]  /*16550*/  @P6 BRA `(.L_x_1581) ;  /* 0x0000000000106947 */ /* 0x000fea0003800000 */
[----:B------:R-:W3:Y:S01]  /*16560*/  LDC.64 R2, c[0x0][0xc80] ;  /* 0x00032000ff027b82 */ /* 0x000ee20000000a00 */
[----:B------:R-:W-:Y:S01]  /*16570*/  ULDC.64 UR4, c[0x0][0x208] ;  /* 0x0000820000047ab9 */ /* 0x000fe20000000a00 */
[----:B---3--:R-:W-:-:S06]  /*16580*/  IMAD.WIDE R2, R4, 0x4, R2 ;  /* 0x0000000404027825 */ /* 0x008fcc00078e0202 */
[----:B------:R3:W5:Y:S02]  /*16590*/  LDG.E R2, desc[UR4][R2.64] ;  /* 0x0000000402027981 */ /* 0x000764000c1e1900 */
.L_x_1581:
[----:B------:R-:W-:Y:S05]  /*165a0*/  BSYNC B0 ;  /* 0x0000000000007941 */ /* 0x000fea0003800000 */
.L_x_1580:
[----:B------:R-:W-:-:S03]  /*165b0*/  UMOV UR4, 0xffffffff ;  /* 0xffffffff00047882 */ /* 0x000fc60000000000 */
[----:B------:R-:W-:Y:S05]  /*165c0*/  BRA.DIV UR4, `(.L_x_1582) ;  /* 0x0000002604107947 */ /* 0x000fea000b800000 */
[----:B-----5:R-:W3:Y:S02]  /*165d0*/  SHFL.UP PT, R14, R2, 0x1, RZ ;  /* 0x04200000020e7989 */ /* 0x020ee400000e00ff */
        /* <DEDUP_REMOVED lines=15> */
.L_x_1651:
[----:B------:R-:W-:Y:S02]  /*166d0*/  ULDC UR4, c[0x0][0xc38] ;  /* 0x00030e0000047ab9 */ /* 0x000fe40000000800 */
[----:B------:R-:W-:-:S04]  /*166e0*/  IMAD.U32 R4, RZ, RZ, UR4 ;  /* 0x00000004ff047e24 */ /* 0x000fc8000f8e00ff */
[----:B----4-:R-:W-:-:S04]  /*166f0*/  IMAD R16, R16, R4, RZ ;  /* 0x0000000410107224 */ /* 0x010fc800078e02ff */
[----:B------:R-:W-:-:S05]  /*16700*/  IMAD.IADD R5, R16, 0x1, R5 ;  /* 0x0000000110057824 */ /* 0x000fca00078e0205 */
[----:B------:R-:W-:-:S13]  /*16710*/  ISETP.GT.AND P6, PT, R5, R0, PT ;  /* 0x000000000500720c */ /* 0x000fda0003fc4270 */
[----:B------:R-:W-:Y:S05]  /*16720*/  @!P6 BRA `(.L_x_1583) ;  /* 0xfffffffc0060e947 */ /* 0x000fea000383ffff */
.L_x_1578:
[----:B------:R-:W-:Y:S01]  /*16730*/  IMAD.IADD R16, R5, 0x1, -R16 ;  /* 0x0000000105107824 */ /* 0x000fe200078e0a10 */
[----:B------:R-:W-:-:S03]  /*16740*/  UMOV UR4, 0xffffffff ;  /* 0xffffffff00047882 */ /* 0x000fc60000000000 */
[----:B------:R-:W-:-:S05]  /*16750*/  IMAD R5, R3, R4, R16 ;  /* 0x0000000403057224 */ /* 0x000fca00078e0210 */
[----:B------:R-:W-:Y:S01]  /*16760*/  ISETP.GT.AND P6, PT, R5, R0, PT ;  /* 0x000000000500720c */ /* 0x000fe20003fc4270 */
[----:B------:R-:W-:-:S12]  /*16770*/  BRA.DIV UR4, `(.L_x_1584) ;  /* 0x0000002604687947 */ /* 0x000fd8000b800000 */
[----:B------:R-:W-:-:S04]  /*16780*/  VOTE.ANY R5, PT, !P6 ;  /* 0x0000000000057806 */ /* 0x000fc800070e0100 */
[----:B------:R-:W4:Y:S02]  /*16790*/  POPC R6, R5 ;  /* 0x0000000500067309 */ /* 0x000f240000000000 */
[----:B----4-:R4:W0:Y:S02]  /*167a0*/  SHFL.IDX PT, R17, R2, R6, 0x1f ;  /* 0x00001f0602117589 */ /* 0x01082400000e0000 */
.L_x_1655:
[----:B------:R-:W-:Y:S01]  /*167b0*/  ISETP.NE.AND P0, PT, R5, RZ, PT ;  /* 0x000000ff0500720c */ /* 0x000fe20003f05270 */
[----:B------:R-:W-:-:S12]  /*167c0*/  IMAD.MOV.U32 R5, RZ, RZ, RZ ;  /* 0x000000ffff057224 */ /* 0x000fd800078e00ff */
[----:B------:R-:W-:Y:S05]  /*167d0*/  @!P0 BRA `(.L_x_1585) ;  /* 0x0000000000148947 */ /* 0x000fea0003800000 */
[----:B------:R-:W-:Y:S01]  /*167e0*/  UMOV UR4, 0xffffffff ;  /* 0xffffffff00047882 */ /* 0x000fe20000000000 */
[----:B-1----:R-:W-:Y:S02]  /*167f0*/  VIADD R12, R6, 0xffffffff ;  /* 0xffffffff060c7836 */ /* 0x002fe40000000000 */
[----:B------:R-:W-:Y:S05]  /*16800*/  BRA.DIV UR4, `(.L_x_1586) ;  /* 0x00000026048c7947 */ /* 0x000fea000b800000 */
[----:B---3--:R1:W3:Y:S02]  /*16810*/  SHFL.IDX PT, R3, R3, R12, 0x1f ;  /* 0x00001f0c03037589 */ /* 0x0082e400000e0000 */
.L_x_1658:
[----:B---3--:R-:W-:-:S07]  /*16820*/  IMAD.MOV.U32 R5, RZ, RZ, R3 ;  /* 0x000000ffff057224 */ /* 0x008fce00078e0003 */
.L_x_1585:
[----:B---34-:R-:W3:Y:S01]  /*16830*/  LDC.64 R2, c[0x0][0xc90] ;  /* 0x00032400ff027b82 */ /* 0x018ee20000000a00 */
[----:B------:R-:W-:Y:S01]  /*16840*/  IMAD.IADD R19, R6, 0x1, R19 ;  /* 0x0000000106137824 */ /* 0x000fe200078e0213 */
[----:B------:R-:W-:-:S03]  /*16850*/  ULDC.64 UR4, c[0x0][0x208] ;  /* 0x0000820000047ab9 */ /* 0x000fc60000000a00 */
[----:B---3--:R-:W-:-:S05]  /*16860*/  IMAD.WIDE R2, R19, 0x4, R2 ;  /* 0x0000000413027825 */ /* 0x008fca00078e0202 */
[----:B--2---:R-:W0:Y:S01]  /*16870*/  LDG.E R7, desc[UR4][R2.64] ;  /* 0x0000000402077981 */ /* 0x004e22000c1e1900 */
[----:B------:R-:W-:-:S04]  /*16880*/  IMAD R16, R5, R4, R16 ;  /* 0x0000000405107224 */ /* 0x000fc800078e0210 */
[----:B------:R-:W-:Y:S02]  /*16890*/  IMAD.IADD R0, R0, 0x1, -R16 ;  /* 0x0000000100007824 */ /* 0x000fe400078e0a10 */
[----:B0-----:R-:W-:-:S05]  /*168a0*/  IMAD R6, R17, R7, RZ ;  /* 0x0000000711067224 */ /* 0x001fca00078e02ff */
[----:B------:R-:W-:-:S04]  /*168b0*/  IABS R8, R6 ;  /* 0x0000000600087213 */ /* 0x000fc80000000000 */
[----:B------:R-:W0:Y:S08]  /*168c0*/  I2F.RP R2, R8 ;  /* 0x0000000800027306 */ /* 0x000e300000209400 */
[----:B0-----:R-:W0:Y:S02]  /*168d0*/  MUFU.RCP R2, R2 ;  /* 0x0000000200027308 */ /* 0x001e240000001000 */
[----:B0-----:R-:W-:-:S06]  /*168e0*/  VIADD R2, R2, 0xffffffe ;  /* 0x0ffffffe02027836 */ /* 0x001fcc0000000000 */
[----:B------:R-:W0:Y:S02]  /*168f0*/  F2I.FTZ.U32.TRUNC.NTZ R3, R2 ;  /* 0x0000000200037305 */ /* 0x000e24000021f000 */
[----:B0-----:R-:W-:-:S04]  /*16900*/  IMAD.MOV R2, RZ, RZ, -R3 ;  /* 0x000000ffff027224 */ /* 0x001fc800078e0a03 */
[----:B------:R-:W-:Y:S02]  /*16910*/  IMAD R5, R2, R8, RZ ;  /* 0x0000000802057224 */ /* 0x000fe400078e02ff */
[----:B------:R-:W-:-:S04]  /*16920*/  IMAD.MOV.U32 R2, RZ, RZ, RZ ;  /* 0x000000ffff027224 */ /* 0x000fc800078e00ff */
[----:B------:R-:W-:Y:S01]  /*16930*/  IMAD.HI.U32 R2, R3, R5, R2 ;  /* 0x0000000503027227 */ /* 0x000fe200078e0002 */
[----:B------:R-:W-:Y:S02]  /*16940*/  IABS R3, R0 ;  /* 0x0000000000037213 */ /* 0x000fe40000000000 */
[----:B------:R-:W-:-:S03]  /*16950*/  IABS R5, R6 ;  /* 0x0000000600057213 */ /* 0x000fc60000000000 */
[----:B------:R-:W-:-:S04]  /*16960*/  IMAD.HI.U32 R2, R2, R3, RZ ;  /* 0x0000000302027227 */ /* 0x000fc800078e00ff */
[----:B------:R-:W-:-:S04]  /*16970*/  IMAD.MOV R5, RZ, RZ, -R5 ;  /* 0x000000ffff057224 */ /* 0x000fc800078e0a05 */
        /* <DEDUP_REMOVED lines=11> */
[----:B------:R-:W-:Y:S02]  /*16a30*/  IMAD R5, R7, R2, RZ ;  /* 0x0000000207057224 */ /* 0x000fe400078e02ff */
[----:B------:R-:W-:Y:S02]  /*16a40*/  IMAD.MOV R2, RZ, RZ, -R2 ;  /* 0x000000ffff027224 */ /* 0x000fe400078e0a02 */
[----:B------:R-:W-:Y:S02]  /*16a50*/  IMAD.MOV R3, RZ, RZ, -R5 ;  /* 0x000000ffff037224 */ /* 0x000fe400078e0a05 */
[----:B------:R-:W-:-:S03]  /*16a60*/  IMAD R0, R6, R2, R0 ;  /* 0x0000000206007224 */ /* 0x000fc600078e0200 */
[----:B------:R-:W-:Y:S01]  /*16a70*/  VIADDMNMX R4, R3, R4, R7, PT ;  /* 0x0000000403047246 */ /* 0x000fe20003800107 */
[----:B------:R-:W-:-:S03]  /*16a80*/  IMAD.IADD R5, R0, 0x1, R5 ;  /* 0x0000000100057824 */ /* 0x000fc600078e0205 */
        /* <DEDUP_REMOVED lines=23> */
[----:B------:R-:W-:Y:S01]  /*16c00*/  @!P1 LOP3.LUT R2, RZ, R4, RZ, 0x33, !PT ;  /* 0x00000004ff029212 */ /* 0x000fe200078e33ff */
[----:B------:R-:W-:-:S04]  /*16c10*/  IMAD.MOV R4, RZ, RZ, -R4 ;  /* 0x000000ffff047224 */ /* 0x000fc800078e0a04 */
[----:B------:R-:W-:Y:S01]  /*16c20*/  IMAD R18, R2, R4, R5 ;  /* 0x0000000402127224 */ /* 0x000fe200078e0205 */
[----:B------:R-:W-:-:S05]  /*16c30*/  LOP3.LUT R2, RZ, R2, RZ, 0x33, !PT ;  /* 0x00000002ff027212 */ /* 0x000fca00078e33ff */
[----:B------:R-:W-:Y:S01]  /*16c40*/  IMAD.IADD R17, R17, 0x1, R2 ;  /* 0x0000000111117824 */ /* 0x000fe200078e0202 */
[----:B------:R-:W-:Y:S06]  /*16c50*/  BRA `(.L_x_1587) ;  /* 0x00000000001c7947 */ /* 0x000fec0003800000 */
.L_x_1579:
[----:B------:R-:W-:Y:S01]  /*16c60*/  UMOV UR4, URZ ;  /* 0x0000003f00047c82 */ /* 0x000fe20008000000 */
[----:B------:R-:W-:Y:S01]  /*16c70*/  UMOV UR5, URZ ;  /* 0x0000003f00057c82 */ /* 0x000fe20008000000 */
[----:B------:R-:W-:Y:S01]  /*16c80*/  ULDC UR6, c[0x0][0xc3c] ;  /* 0x00030f0000067ab9 */ /* 0x000fe20000000800 */
[----:B------:R-:W-:Y:S02]  /*16c90*/  IMAD.MOV.U32 R16, RZ, RZ, R0 ;  /* 0x000000ffff107224 */ /* 0x000fe400078e0000 */
[----:B------:R-:W-:Y:S02]  /*16ca0*/  IMAD.U32 R17, RZ, RZ, UR4 ;  /* 0x00000004ff117e24 */ /* 0x000fe4000f8e00ff */
[----:B------:R-:W-:Y:S02]  /*16cb0*/  IMAD.U32 R18, RZ, RZ, UR5 ;  /* 0x00000005ff127e24 */ /* 0x000fe4000f8e00ff */
[----:B------:R-:W-:-:S07]  /*16cc0*/  IMAD.U32 R19, RZ, RZ, UR6 ;  /* 0x00000006ff137e24 */ /* 0x000fce000f8e00ff */
.L_x_1587:
[----:B------:R4:W5:Y:S01]  /*16cd0*/  LDL R2, [R1] ;  /* 0x0000000001027983 */ /* 0x0009620000100800 */
[----:B------:R-:W0:Y:S01]  /*16ce0*/  S2R R0, SR_TID.X ;  /* 0x0000000000007919 */ /* 0x000e220000002100 */
[----:B------:R-:W-:Y:S05]  /*16cf0*/  WARPSYNC.ALL ;  /* 0x0000000000007948 */ /* 0x000fea0003800000 */
[----:B0-----:R-:W-:Y:S01]  /*16d00*/  LOP3.LUT R0, R0, 0x1f, RZ, 0xc0, !PT ;  /* 0x0000001f00007812 */ /* 0x001fe200078ec0ff */
[----:B------:R-:W-:Y:S03]  /*16d10*/  BAR.SYNC.DEFER_BLOCKING 0x4, 0x180 ;  /* 0x0106000000007b1d */ /* 0x000fe60000010000 */
[----:B------:R-:W-:-:S13]  /*16d20*/  ISETP.NE.AND P0, PT, R0, RZ, PT ;  /* 0x000000ff0000720c */ /* 0x000fda0003f05270 */
[----:B---3--:R-:W5:Y:S01]  /*16d30*/  @!P0 S2R R3, SR_CgaCtaId ;  /* 0x0000000000038919 */ /* 0x008f620000008800 */
[----:B------:R-:W-:-:S04]  /*16d40*/  @!P0 MOV R0, 0x400 ;  /* 0x0000040000008802 */ /* 0x000fc80000000f00 */
[----:B-----5:R-:W-:-:S05]  /*16d50*/  @!P0 LEA R2, R3, R0, 0x18 ;  /* 0x0000000003028211 */ /* 0x020fca00078ec0ff */
[----:B------:R4:W-:Y:S04]  /*16d60*/  @!P0 STS.128 [R2+0x308d0], R16 ;  /* 0x0308d01002008388 */ /* 0x0009e80000000c00 */
[----:B------:R4:W-:Y:S01]  /*16d70*/  @!P0 STL [R1], R2 ;  /* 0x0000000201008387 */ /* 0x0009e20000100800 */
[----:B------:R-:W-:Y:S06]  /*16d80*/  BAR.ARV 0x5, 0x180 ;  /* 0x0146000000007b1d */ /* 0x000fec0000002000 */
.L_x_1576:
[----:B------:R-:W-:Y:S02]  /*16d90*/  ULDC UR4, c[0x0][0xc3c] ;  /* 0x00030f0000047ab9 */ /* 0x000fe40000000800 */
[----:B----4-:R-:W-:-:S13]  /*16da0*/  ISETP.GE.AND P0, PT, R19, UR4, PT ;  /* 0x0000000413007c0c */ /* 0x010fda000bf06270 */
[----:B------:R-:W-:Y:S05]  /*16db0*/  @!P0 BRA `(.L_x_1588) ;  /* 0xffffffa400008947 */ /* 0x000fea000383ffff */
[----:B------:R-:W-:Y:S05]  /*16dc0*/  BSYNC B8 ;  /* 0x0000000000087941 */ /* 0x000fea0003800000 */
.L_x_1474:
[----:B---3--:R-:W3:Y:S01]  /*16dd0*/  LDL.LU R0, [R1+0x38] ;  /* 0x0000380001007983 */ /* 0x008ee20000300800 */
[----:B------:R-:W-:Y:S01]  /*16de0*/  BSSY B0, `(.L_x_1589) ;  /* 0x000000b000007945 */ /* 0x000fe20003800000 */
[----:B------:R-:W4:Y:S01]  /*16df0*/  S2R R5, SR_CgaCtaId ;  /* 0x0000000000057919 */ /* 0x000f220000008800 */
[----:B---3--:R-:W-:-:S05]  /*16e00*/  VIADD R0, R0, 0x1 ;  /* 0x0000000100007836 */ /* 0x008fca0000000000 */
[----:B0-----:R-:W-:-:S04]  /*16e10*/  LEA.HI R2, R0, R0, RZ, 0x1 ;  /* 0x0000000000027211 */ /* 0x001fc800078f08ff */
[----:B------:R-:W-:-:S05]  /*16e20*/  LOP3.LUT R3, R2, 0xfffffffe, RZ, 0xc0, !PT ;  /* 0xfffffffe02037812 */ /* 0x000fca00078ec0ff */
[----:B------:R-:W-:Y:S01]  /*16e30*/  IMAD.IADD R3, R0, 0x1, -R3 ;  /* 0x0000000100037824 */ /* 0x000fe200078e0a03 */
[----:B------:R-:W-:-:S04]  /*16e40*/  MOV R0, 0x400 ;  /* 0x0000040000007802 */ /* 0x000fc80000000f00 */
[----:B----4-:R-:W-:Y:S02]  /*16e50*/  LEA R0, R5, R0, 0x18 ;  /* 0x0000000005007211 */ /* 0x010fe400078ec0ff */
[----:B------:R-:W-:-:S04]  /*16e60*/  SHF.L.U32 R3, R3, 0x1f, RZ ;  /* 0x0000001f03037819 */ /* 0x000fc800000006ff */
[----:B------:R-:W0:Y:S02]  /*16e70*/  SYNCS.PHASECHK.TRANS64.TRYWAIT P0, [R0+URZ+0x30820], R3 ;  /* 0x03082003000075a7 */ /* 0x000e24000800017f */
[----:B0-----:R-:W-:Y:S05]  /*16e80*/  @!P0 BRA `(.L_x_1590) ;  /* 0x0000002000148947 */ /* 0x001fea0003800000 */
.L_x_1659:
[----:B------:R-:W-:Y:S05]  /*16e90*/  BSYNC B0 ;  /* 0x0000000000007941 */ /* 0x000fea0003800000 */
.L_x_1589:
[----:B------:R-:W-:-:S03]  /*16ea0*/  UMOV UR4, 0xffffffff ;  /* 0xffffffff00047882 */ /* 0x000fc60000000000 */
[----:B------:R-:W-:Y:S05]  /*16eb0*/  BRA.DIV UR4, `(.L_x_1591) ;  /* 0x00000022041c7947 */ /* 0x000fea000b800000 */
[----:B------:R-:W3:Y:S02]  /*16ec0*/  S2R R2, SR_TID.X ;  /* 0x0000000000027919 */ /* 0x000ee40000002100 */
[----:B---3--:R-:W-:-:S04]  /*16ed0*/  SHF.R.U32.HI R2, RZ, 0x5, R2 ;  /* 0x00000005ff027819 */ /* 0x008fc80000011602 */
[----:B------:R-:W-:-:S05]  /*16ee0*/  LOP3.LUT R2, R2, 0x3, RZ, 0xc0, !PT ;  /* 0x0000000302027812 */ /* 0x000fca00078ec0ff */
[----:B------:R3:W4:Y:S02]  /*16ef0*/  SHFL.IDX PT, R14, R2, RZ, 0x1f ;  /* 0x00001fff020e7589 */ /* 0x00072400000e0000 */
.L_x_1662:
[----:B----4-:R-:W-:Y:S01]  /*16f00*/  ISETP.NE.AND P0, PT, R14, RZ, PT ;  /* 0x000000ff0e00720c */ /* 0x010fe20003f05270 */
[----:B------:R-:W-:-:S12]  /*16f10*/  BSSY B0, `(.L_x_1592) ;  /* 0x0000029000007945 */ /* 0x000fd80003800000 */
[----:B------:R-:W-:Y:S05]  /*16f20*/  @P0 BRA `(.L_x_1593) ;  /* 0x00000000009c0947 */ /* 0x000fea0003800000 */
[----:B------:R-:W-:-:S03]  /*16f30*/  UMOV UR4, 0xffffffff ;  /* 0xffffffff00047882 */ /* 0x000fc60000000000 */
[----:B------:R-:W-:Y:S05]  /*16f40*/  BRA.DIV UR4, `(.L_x_1594) ;  /* 0x00000022042c7947 */ /* 0x000fea000b800000 */
[----:B------:R-:W-:-:S13]  /*16f50*/  ELECT P6, URZ, PT ;  /* 0x00000000003f782f */ /* 0x000fda00038c0000 */
.L_x_1665:
[----:B------:R-:W-:Y:S05]  /*16f60*/  @!P6 BRA `(.L_x_1593) ;  /* 0x00000000008ce947 */ /* 0x000fea0003800000 */
[----:B---3--:R-:W3:Y:S02]  /*16f70*/  LDL R2, [R1+0x48] ;  /* 0x0000480001027983 */ /* 0x008ee40000100800 */
[----:B---3--:R-:W-:-:S13]  /*16f80*/  R2UR UR4, R2 ;  /* 0x00000000020472ca */ /* 0x008fda00000e0000 */
[----:B------:R-:W-:-:S06]  /*16f90*/  ULOP3.LUT UR4, UR4, 0x2, URZ, 0xfc, !UPT ;  /* 0x0000000204047892 */ /* 0x000fcc000f8efc3f */
[----:B------:R-:W-:-:S05]  /*16fa0*/  IMAD.U32 R2, RZ, RZ, UR4 ;  /* 0x00000004ff027e24 */ /* 0x000fca000f8e00ff */
[----:B------:R-:W-:-:S13]  /*16fb0*/  ISETP.NE.AND P2, PT, R2, 0x3, PT ;  /* 0x000000030200780c */ /* 0x000fda0003f45270 */
[----:B------:R-:W-:Y:S05]  /*16fc0*/  @!P2 BRA `(.L_x_1595) ;  /* 0x000000000004a947 */ /* 0x000fea0003800000 */
[----:B------:R-:W-:Y:S01]  /*16fd0*/  BPT.TRAP 0x1 ;  /* 0x000000040000795c */ /* 0x000fe20000300000 */
.L_x_1595:
[----:B0-----:R-:W3:Y:S04]  /*16fe0*/  LDL R3, [R1+0x4] ;  /* 0x0000040001037983 */ /* 0x001ee80000100800 */
[----:B--2---:R-:W2:Y:S01]  /*16ff0*/  LDL.LU R7, [R1+0x10] ;  /* 0x0000100001077983 */ /* 0x004ea20000300800 */
[----:B------:R-:W-:-:S04]  /*17000*/  VIADD R2, R0, 0x30840 ;  /* 0x0003084000027836 */ /* 0x000fc80000000000 */
[C---:B---3--:R-:W-:Y:S02]  /*17010*/  IMAD R6, R3.reuse, 0x8, R2 ;  /* 0x0000000803067824 */ /* 0x048fe400078e0202 */
        /* <DEDUP_REMOVED lines=10> */
.L_x_1666:
[----:B------:R-:W2:Y:S02]  /*170c0*/  SYNCS.PHASECHK.TRANS64.TRYWAIT P0, [R7+URZ], R2 ;  /* 0x00000002070075a7 */ /* 0x000ea4000800017f */
[----:B--2---:R-:W-:Y:S05]  /*170d0*/  @!P0 BRA `(.L_x_1597) ;  /* 0x0000001c00fc8947 */ /* 0x004fea0003800000 */
.L_x_1667:
[----:B------:R-:W-:Y:S05]  /*170e0*/  @!P2 BRA `(.L_x_1598) ;  /* 0x000000000004a947 */ /* 0x000fea0003800000 */
[----:B------:R-:W-:Y:S01]  /*170f0*/  BPT.TRAP 0x1 ;  /* 0x000000040000795c */ /* 0x000fe20000300000 */
.L_x_1598:
[----:B------:R-:W3:Y:S01]  /*17100*/  LDL.LU R4, [R1+0x4] ;  /* 0x0000040001047983 */ /* 0x000ee20000300800 */
[----:B------:R-:W-:-:S04]  /*17110*/  VIADD R0, R0, 0x30860 ;  /* 0x0003086000007836 */ /* 0x000fc80000000000 */
[----:B---3--:R-:W-:-:S04]  /*17120*/  IMAD R4, R4, 0x8, R0 ;  /* 0x0000000804047824 */ /* 0x008fc800078e0200 */
[----:B------:R-:W3:Y:S02]  /*17130*/  SYNCS.PHASECHK.TRANS64.TRYWAIT P0, [R4+URZ], R5 ;  /* 0x00000005040075a7 */ /* 0x000ee4000800017f */
[----:B---3--:R-:W-:Y:S05]  /*17140*/  @!P0 BRA `(.L_x_1599) ;  /* 0x0000001c00f48947 */ /* 0x008fea0003800000 */
.L_x_1668:
[----:B------:R-:W-:-:S07]  /*17150*/  IMAD R3, R3, 0x8, R0 ;  /* 0x0000000803037824 */ /* 0x000fce00078e0200 */
.L_x_1600:
[----:B----4-:R4:W0:Y:S02]  /*17160*/  SYNCS.PHASECHK.TRANS64.TRYWAIT P0, [R3+URZ], R2 ;  /* 0x00000002030075a7 */ /* 0x010824000800017f */
[----:B0-----:R-:W-:Y:S05]  /*17170*/  @!P0 NANOSLEEP.SYNCS 0x989680 ;  /* 0x009896800000895d */ /* 0x001fea0003900000 */
[----:B------:R-:W0:Y:S02]  /*17180*/  @!P0 SYNCS.PHASECHK.TRANS64 P0, [R3+URZ], R2 ;  /* 0x00000002030085a7 */ /* 0x000e24000800007f */
[----:B0-----:R-:W-:Y:S05]  /*17190*/  @!P0 BRA `(.L_x_1600) ;  /* 0xfffffffc00f08947 */ /* 0x001fea000383ffff */
.L_x_1593:
[----:B------:R-:W-:Y:S05]  /*171a0*/  BSYNC B0 ;  /* 0x0000000000007941 */ /* 0x000fea0003800000 */
.L_x_1592:
[----:B------:R-:W-:Y:S05]  /*171b0*/  EXIT ;  /* 0x000000000000794d */ /* 0x000fea0003800000 */
.L_x_1376:
[----:B0-----:R-:W-:-:S04]  /*171c0*/  IMAD.U32 R3, RZ, RZ, UR37 ;  /* 0x00000025ff037e24 */ /* 0x001fc8000f8e00ff */
[----:B------:R0:W1:Y:S03]  /*171d0*/  SYNCS.PHASECHK.TRANS64.TRYWAIT P1, [R3+URZ+0x30800], R0 ;  /* 0x03080000030075a7 */ /* 0x000066000802017f */
[----:B-1----:R-:W-:Y:S05]  /*171e0*/  @!P1 NANOSLEEP.SYNCS 0x989680 ;  /* 0x009896800000995d */ /* 0x002fea0003900000 */
[----:B------:R-:W1:Y:S02]  /*171f0*/  @!P1 SYNCS.PHASECHK.TRANS64 P1, [R3+URZ+0x30800], R0 ;  /* 0x03080000030095a7 */ /* 0x000e64000802007f */
[----:B-1----:R-:W-:Y:S05]  /*17200*/  @!P1 BRA `(.L_x_1376) ;  /* 0xfffffffc00ec9947 */ /* 0x002fea000383ffff */
[----:B------:R-:W-:Y:S05]  /*17210*/  BRA `(.L_x_1601) ;  /* 0xfffffea800c87947 */ /* 0x000fea000383ffff */
.L_x_1380:
[----:B-1----:R1:W3:Y:S02]  /*17220*/  SYNCS.PHASECHK.TRANS64.TRYWAIT P1, [R3+URZ+0x30830], R0 ;  /* 0x03083000030075a7 */ /* 0x0022e4000802017f */
[----:B---3--:R-:W-:Y:S05]  /*17230*/  @!P1 NANOSLEEP.SYNCS 0x989680 ;  /* 0x009896800000995d */ /* 0x008fea0003900000 */
[----:B------:R-:W3:Y:S02]  /*17240*/  @!P1 SYNCS.PHASECHK.TRANS64 P1, [R3+URZ+0x30830], R0 ;  /* 0x03083000030095a7 */ /* 0x000ee4000802007f */
[----:B---3--:R-:W-:Y:S05]  /*17250*/  @!P1 BRA `(.L_x_1380) ;  /* 0xfffffffc00f09947 */ /* 0x008fea000383ffff */
[----:B------:R-:W-:Y:S05]  /*17260*/  BRA `(.L_x_1379) ;  /* 0xfffffea800fc7947 */ /* 0x000fea000383ffff */
.L_x_1396:
[----:B-1----:R-:W-:-:S04]  /*17270*/  IMAD.U32 R11, RZ, RZ, UR6 ;  /* 0x00000006ff0b7e24 */ /* 0x002fc8000f8e00ff */
[----:B------:R1:W2:Y:S03]  /*17280*/  SYNCS.PHASECHK.TRANS64.TRYWAIT P1, [R11+URZ+0x30830], R0 ;  /* 0x030830000b0075a7 */ /* 0x0002a6000802017f */
[----:B--2---:R-:W-:Y:S05]  /*17290*/  @!P1 NANOSLEEP.SYNCS 0x989680 ;  /* 0x009896800000995d */ /* 0x004fea0003900000 */
[----:B------:R-:W2:Y:S02]  /*172a0*/  @!P1 SYNCS.PHASECHK.TRANS64 P1, [R11+URZ+0x30830], R0 ;  /* 0x030830000b0095a7 */ /* 0x000ea4000802007f */
[----:B--2---:R-:W-:Y:S05]  /*172b0*/  @!P1 BRA `(.L_x_1396) ;  /* 0xfffffffc00ec9947 */ /* 0x004fea000383ffff */
[----:B------:R-:W-:Y:S05]  /*172c0*/  BRA `(.L_x_1395) ;  /* 0xfffffed800107947 */ /* 0x000fea000383ffff */
.L_x_1400:
[----:B-1----:R-:W-:-:S04]  /*172d0*/  IMAD.U32 R3, RZ, RZ, UR5 ;  /* 0x00000005ff037e24 */ /* 0x002fc8000f8e00ff */
[----:B------:R1:W2:Y:S03]  /*172e0*/  SYNCS.PHASECHK.TRANS64.TRYWAIT P1, [R3+URZ+0x30850], R0 ;  /* 0x03085000030075a7 */ /* 0x0002a6000802017f */
[----:B--2---:R-:W-:Y:S05]  /*172f0*/  @!P1 NANOSLEEP.SYNCS 0x989680 ;  /* 0x009896800000995d */ /* 0x004fea0003900000 */
[----:B------:R-:W2:Y:S02]  /*17300*/  @!P1 SYNCS.PHASECHK.TRANS64 P1, [R3+URZ+0x30850], R0 ;  /* 0x03085000030095a7 */ /* 0x000ea4000802007f */
[----:B--2---:R-:W-:Y:S05]  /*17310*/  @!P1 BRA `(.L_x_1400) ;  /* 0xfffffffc00ec9947 */ /* 0x004fea000383ffff */
[----:B------:R-:W-:Y:S05]  /*17320*/  BRA `(.L_x_1399) ;  /* 0xfffffee000a87947 */ /* 0x000fea000383ffff */
.L_x_1417:
[----:B-1----:R-:W-:-:S04]  /*17330*/  IMAD.U32 R5, RZ, RZ, UR5 ;  /* 0x00000005ff057e24 */ /* 0x002fc8000f8e00ff */
[----:B------:R1:W2:Y:S03]  /*17340*/  SYNCS.PHASECHK.TRANS64.TRYWAIT P1, [R5+URZ+0x30830], R0 ;  /* 0x03083000050075a7 */ /* 0x0002a6000802017f */
[----:B--2---:R-:W-:Y:S05]  /*17350*/  @!P1 NANOSLEEP.SYNCS 0x989680 ;  /* 0x009896800000995d */ /* 0x004fea0003900000 */
[----:B------:R-:W2:Y:S02]  /*17360*/  @!P1 SYNCS.PHASECHK.TRANS64 P1, [R5+URZ+0x30830], R0 ;  /* 0x03083000050095a7 */ /* 0x000ea4000802007f */
[----:B--2---:R-:W-:Y:S05]  /*17370*/  @!P1 BRA `(.L_x_1417) ;  /* 0xfffffffc00ec9947 */ /* 0x004fea000383ffff */
[----:B------:R-:W-:Y:S05]  /*17380*/  BRA `(.L_x_1416) ;  /* 0xffffff0800787947 */ /* 0x000fea000383ffff */
.L_x_1421:
[----:B-1----:R-:W-:-:S04]  /*17390*/  IMAD.U32 R3, RZ, RZ, UR5 ;  /* 0x00000005ff037e24 */ /* 0x002fc8000f8e00ff */
[----:B------:R1:W2:Y:S03]  /*173a0*/  SYNCS.PHASECHK.TRANS64.TRYWAIT P1, [R3+URZ+0x30850], R0 ;  /* 0x03085000030075a7 */ /* 0x0002a6000802017f */
[----:B--2---:R-:W-:Y:S05]  /*173b0*/  @!P1 NANOSLEEP.SYNCS 0x989680 ;  /* 0x009896800000995d */ /* 0x004fea0003900000 */
[----:B------:R-:W2:Y:S02]  /*173c0*/  @!P1 SYNCS.PHASECHK.TRANS64 P1, [R3+URZ+0x30850], R0 ;  /* 0x03085000030095a7 */ /* 0x000ea4000802007f */
[----:B--2---:R-:W-:Y:S05]  /*173d0*/  @!P1 BRA `(.L_x_1421) ;  /* 0xfffffffc00ec9947 */ /* 0x004fea000383ffff */
[----:B------:R-:W-:Y:S05]  /*173e0*/  BRA `(.L_x_1420) ;  /* 0xffffff1400107947 */ /* 0x000fea000383ffff */
.L_x_1427:
[----:B-1----:R-:W-:-:S04]  /*173f0*/  IMAD.U32 R5, RZ, RZ, UR5 ;  /* 0x00000005ff057e24 */ /* 0x002fc8000f8e00ff */
[----:B------:R1:W2:Y:S03]  /*17400*/  SYNCS.PHASECHK.TRANS64.TRYWAIT P1, [R5+URZ+0x30830], R0 ;  /* 0x03083000050075a7 */ /* 0x0002a6000802017f */
[----:B--2---:R-:W-:Y:S05]  /*17410*/  @!P1 NANOSLEEP.SYNCS 0x989680 ;  /* 0x009896800000995d */ /* 0x004fea0003900000 */
[----:B------:R-:W2:Y:S02]  /*17420*/  @!P1 SYNCS.PHASECHK.TRANS64 P1, [R5+URZ+0x30830], R0 ;  /* 0x03083000050095a7 */ /* 0x000ea4000802007f */
[----:B--2---:R-:W-:Y:S05]  /*17430*/  @!P1 BRA `(.L_x_1427) ;  /* 0xfffffffc00ec9947 */ /* 0x004fea000383ffff */
[----:B------:R-:W-:Y:S05]  /*17440*/  BRA `(.L_x_1426) ;  /* 0xffffff2400d47947 */ /* 0x000fea000383ffff */
.L_x_1431:
[----:B-1----:R-:W-:-:S04]  /*17450*/  IMAD.U32 R3, RZ, RZ, UR5 ;  /* 0x00000005ff037e24 */ /* 0x002fc8000f8e00ff */
[----:B------:R1:W2:Y:S03]  /*17460*/  SYNCS.PHASECHK.TRANS64.TRYWAIT P1, [R3+URZ+0x30850], R0 ;  /* 0x03085000030075a7 */ /* 0x0002a6000802017f */
[----:B--2---:R-:W-:Y:S05]  /*17470*/  @!P1 NANOSLEEP.SYNCS 0x989680 ;  /* 0x009896800000995d */ /* 0x004fea0003900000 */
[----:B------:R-:W2:Y:S02]  /*17480*/  @!P1 SYNCS.PHASECHK.TRANS64 P1, [R3+URZ+0x30850], R0 ;  /* 0x03085000030095a7 */ /* 0x000ea4000802007f */
[----:B--2---:R-:W-:Y:S05]  /*17490*/  @!P1 BRA `(.L_x_1431) ;  /* 0xfffffffc00ec9947 */ /* 0x004fea000383ffff */
[----:B------:R-:W-:Y:S05]  /*174a0*/  BRA `(.L_x_1430) ;  /* 0xffffff30006c7947 */ /* 0x000fea000383ffff */
.L_x_1444:
[----:B-1----:R-:W-:-:S04]  /*174b0*/  IMAD.U32 R3, RZ, RZ, UR5 ;  /* 0x00000005ff037e24 */ /* 0x002fc8000f8e00ff */
[----:B------:R1:W2:Y:S03]  /*174c0*/  SYNCS.PHASECHK.TRANS64.TRYWAIT P0, [R3+URZ+0x30850], R2 ;  /* 0x03085002030075a7 */ /* 0x0002a6000800017f */
[----:B--2---:R-:W-:Y:S05]  /*174d0*/  @!P0 NANOSLEEP.SYNCS 0x989680 ;  /* 0x009896800000895d */ /* 0x004fea0003900000 */
[----:B------:R-:W2:Y:S02]  /*174e0*/  @!P0 SYNCS.PHASECHK.TRANS64 P0, [R3+URZ+0x30850], R2 ;  /* 0x03085002030085a7 */ /* 0x000ea4000800007f */
[----:B--2---:R-:W-:Y:S05]  /*174f0*/  @!P0 BRA `(.L_x_1444) ;  /* 0xfffffffc00ec8947 */ /* 0x004fea000383ffff */
[----:B------:R-:W-:Y:S05]  /*17500*/  BRA `(.L_x_1443) ;  /* 0xffffff5800e07947 */ /* 0x000fea000383ffff */
.L_x_1494:
[----:B------:R-:W3:Y:S01]  /*17510*/  S2R R4, SR_TID.X ;  /* 0x0000000000047919 */ /* 0x000ee20000002100 */
[----:B------:R-:W-:Y:S01]  /*17520*/  BSSY B0, `(.L_x_1602) ;  /* 0x000000a000007945 */ /* 0x000fe20003800000 */
[----:B------:R-:W-:Y:S02]  /*17530*/  IMAD.MOV.U32 R12, RZ, RZ, RZ ;  /* 0x000000ffff0c7224 */ /* 0x000fe400078e00ff */
[----:B------:R-:W-:Y:S02]  /*17540*/  IMAD.MOV.U32 R11, RZ, RZ, 0x1f ;  /* 0x0000001fff0b7424 */ /* 0x000fe400078e00ff */
[----:B------:R-:W-:Y:S01]  /*17550*/  IMAD.MOV.U32 R15, RZ, RZ, -0x1 ;  /* 0xffffffffff0f7424 */ /* 0x000fe200078e00ff */
[----:B---3--:R-:W-:-:S04]  /*17560*/  SHF.R.U32.HI R4, RZ, 0x5, R4 ;  /* 0x00000005ff047819 */ /* 0x008fc80000011604 */
[----:B------:R-:W-:-:S05]  /*17570*/  LOP3.LUT R4, R4, 0x3, RZ, 0xc0, !PT ;  /* 0x0000000304047812 */ /* 0x000fca00078ec0ff */
[----:B------:R-:W-:-:S07]  /*17580*/  IMAD.MOV.U32 R13, RZ, RZ, R4 ;  /* 0x000000ffff0d7224 */ /* 0x000fce00078e0004 */
[----:B012---:R-:W-:Y:S05]  /*17590*/  WARPSYNC.COLLECTIVE R15, `(.L_x_1603) ;  /* 0x000000000f087348 */ /* 0x007fea0003c00000 */
[----:B------:R3:W4:Y:S02]  /*175a0*/  SHFL.IDX P6, R14, R13, R12, R11 ;  /* 0x0000000c0d0e7389 */ /* 0x00072400000c000b */
[----:B01234-:R-:W-:Y:S01]  /*175b0*/  ENDCOLLECTIVE ;  /* 0x000000000000791b */ /* 0x01ffe20003800000 */
.L_x_1603:
[----:B------:R-:W-:Y:S05]  /*175c0*/  BSYNC B0 ;  /* 0x0000000000007941 */ /* 0x000fea0003800000 */
.L_x_1602:
[----:B------:R-:W-:Y:S05]  /*175d0*/  BRA `(.L_x_1604) ;  /* 0xffffffa800c07947 */ /* 0x000fea000383ffff */
.L_x_1496:
[----:B------:R-:W-:Y:S01]  /*175e0*/  BSSY B0, `(.L_x_1605) ;  /* 0x0000006000007945 */ /* 0x000fe20003800000 */
[----:B------:R-:W-:-:S07]  /*175f0*/  IMAD.MOV.U32 R15, RZ, RZ, -0x1 ;  /* 0xffffffffff0f7424 */ /* 0x000fce00078e00ff */
[----:B012-4-:R-:W-:Y:S05]  /*17600*/  WARPSYNC.COLLECTIVE R15, `(.L_x_1606) ;  /* 0x000000000f0c7348 */ /* 0x017fea0003c00000 */
[----:B------:R-:W-:Y:S02]  /*17610*/  ELECT P6, UR62, PT ;  /* 0x00000000003e782f */ /* 0x000fe400038c0000 */
[----:B------:R-:W-:Y:S01]  /*17620*/  MOV R14, UR62 ;  /* 0x0000003e000e7c02 */ /* 0x000fe20008000f00 */
[----:B012-4-:R-:W-:Y:S10]  /*17630*/  ENDCOLLECTIVE ;  /* 0x000000000000791b */ /* 0x017ff40003800000 */
.L_x_1606:
[----:B------:R-:W-:Y:S05]  /*17640*/  BSYNC B0 ;  /* 0x0000000000007941 */ /* 0x000fea0003800000 */
.L_x_1605:
[----:B------:R-:W-:Y:S05]  /*17650*/  BRA `(.L_x_1607) ;  /* 0xffffffa800cc7947 */ /* 0x000fea000383ffff */
.L_x_1498:
[----:B--2---:R2:W3:Y:S02]  /*17660*/  SYNCS.PHASECHK.TRANS64.TRYWAIT P0, [R0+URZ+0x30840], R2 ;  /* 0x03084002000075a7 */ /* 0x0044e4000800017f */
[----:B---3--:R-:W-:Y:S05]  /*17670*/  @!P0 NANOSLEEP.SYNCS 0x989680 ;  /* 0x009896800000895d */ /* 0x008fea0003900000 */
[----:B------:R-:W3:Y:S02]  /*17680*/  @!P0 SYNCS.PHASECHK.TRANS64 P0, [R0+URZ+0x30840], R2 ;  /* 0x03084002000085a7 */ /* 0x000ee4000800007f */
[----:B---3--:R-:W-:Y:S05]  /*17690*/  @!P0 BRA `(.L_x_1498) ;  /* 0xfffffffc00f08947 */ /* 0x008fea000383ffff */
[----:B------:R-:W-:Y:S05]  /*176a0*/  BRA `(.L_x_1608) ;  /* 0xffffffac00387947 */ /* 0x000fea000383ffff */
.L_x_1502:
[----:B------:R-:W2:Y:S01]  /*176b0*/  LDL.LU R11, [R1+0x30] ;  /* 0x00003000010b7983 */ /* 0x000ea20000300800 */
[----:B------:R-:W-:Y:S01]  /*176c0*/  IMAD.MOV.U32 R13, RZ, RZ, R3 ;  /* 0x000000ffff0d7224 */ /* 0x000fe200078e0003 */
[----:B------:R-:W-:Y:S01]  /*176d0*/  LOP3.LUT R5, R5, 0x7f, RZ, 0xc0, !PT ;  /* 0x0000007f05057812 */ /* 0x000fe200078ec0ff */
[----:B------:R-:W-:Y:S02]  /*176e0*/  IMAD.MOV.U32 R12, RZ, RZ, RZ ;  /* 0x000000ffff0c7224 */ /* 0x000fe400078e00ff */
[----:B------:R-:W-:Y:S01]  /*176f0*/  IMAD.MOV.U32 R15, RZ, RZ, -0x1 ;  /* 0xffffffffff0f7424 */ /* 0x000fe200078e00ff */
[----:B------:R-:W-:-:S05]  /*17700*/  SHF.R.U32.HI R5, RZ, 0x3, R5 ;  /* 0x00000003ff057819 */ /* 0x000fca0000011605 */
[----:B------:R-:W-:-:S04]  /*17710*/  IMAD.IADD R0, R5, 0x1, R9 ;  /* 0x0000000105007824 */ /* 0x000fc800078e0209 */
[----:B------:R-:W-:Y:S02]  /*17720*/  VIADD R5, R0, 0x10 ;  /* 0x0000001000057836 */ /* 0x000fe40000000000 */
[----:B--2---:R-:W-:Y:S02]  /*17730*/  IMAD R2, R11, R7, RZ ;  /* 0x000000070b027224 */ /* 0x004fe400078e02ff */
[----:B------:R-:W-:-:S03]  /*17740*/  IMAD.MOV.U32 R11, RZ, RZ, 0x181f ;  /* 0x0000181fff0b7424 */ /* 0x000fc600078e00ff */
[----:B------:R-:W-:-:S13]  /*17750*/  ISETP.GE.AND P3, PT, R0, R2, PT ;  /* 0x000000020000720c */ /* 0x000fda0003f66270 */
[----:B-----5:R-:W-:Y:S05]  /*17760*/  WARPSYNC.COLLECTIVE R15, `(.L_x_1609) ;  /* 0x000000000f087348 */ /* 0x020fea0003c00000 */
[----:B------:R0:W1:Y:S02]  /*17770*/  SHFL.IDX P6, R14, R13, R12, R11 ;  /* 0x0000000c0d0e7389 */ /* 0x00006400000c000b */
[----:B01---5:R-:W-:Y:S01]  /*17780*/  ENDCOLLECTIVE ;  /* 0x000000000000791b */ /* 0x023fe20003800000 */
.L_x_1609:
[----:B------:R-:W-:Y:S02]  /*17790*/  IMAD.MOV.U32 R13, RZ, RZ, R4 ;  /* 0x000000ffff0d7224 */ /* 0x000fe400078e0004 */
[----:B------:R-:W-:-:S07]  /*177a0*/  IMAD.MOV.U32 R6, RZ, RZ, R14 ;  /* 0x000000ffff067224 */ /* 0x000fce00078e000e */
[----:B------:R-:W-:Y:S05]  /*177b0*/  WARPSYNC.COLLECTIVE R15, `(.L_x_1610) ;  /* 0x000000000f087348 */ /* 0x000fea0003c00000 */
[----:B------:R0:W1:Y:S02]  /*177c0*/  SHFL.IDX P6, R14, R13, R12, R11 ;  /* 0x0000000c0d0e7389 */ /* 0x00006400000c000b */
[----:B01----:R-:W-:Y:S01]  /*177d0*/  ENDCOLLECTIVE ;  /* 0x000000000000791b */ /* 0x003fe20003800000 */
.L_x_1610:
        /* <DEDUP_REMOVED lines=19> */
.L_x_1611:
[----:B------:R-:W-:Y:S02]  /*17910*/  IMAD.MOV.U32 R13, RZ, RZ, R4 ;  /* 0x000000ffff0d7224 */ /* 0x000fe400078e0004 */
[----:B------:R-:W-:-:S07]  /*17920*/  IMAD.MOV.U32 R9, RZ, RZ, R14 ;  /* 0x000000ffff097224 */ /* 0x000fce00078e000e */
[----:B------:R-:W-:Y:S05]  /*17930*/  WARPSYNC.COLLECTIVE R15, `(.L_x_1612) ;  /* 0x000000000f087348 */ /* 0x000fea0003c00000 */
[----:B------:R0:W1:Y:S02]  /*17940*/  SHFL.IDX P6, R14, R13, R12, R11 ;  /* 0x0000000c0d0e7389 */ /* 0x00006400000c000b */
[----:B01----:R-:W-:Y:S01]  /*17950*/  ENDCOLLECTIVE ;  /* 0x000000000000791b */ /* 0x003fe20003800000 */
.L_x_1612:
[----:B------:R-:W-:Y:S01]  /*17960*/  ULDC.64 UR4, c[0x0][0x208] ;  /* 0x0000820000047ab9 */ /* 0x000fe20000000a00 */
[----:B------:R-:W-:Y:S02]  /*17970*/  IMAD.MOV.U32 R13, RZ, RZ, R3 ;  /* 0x000000ffff0d7224 */ /* 0x000fe400078e0003 */
[----:B------:R-:W-:Y:S02]  /*17980*/  IMAD.MOV.U32 R12, RZ, RZ, 0x2 ;  /* 0x00000002ff0c7424 */ /* 0x000fe400078e00ff */
[----:B------:R-:W-:-:S05]  /*17990*/  IMAD.MOV.U32 R5, RZ, RZ, R14 ;  /* 0x000000ffff057224 */ /* 0x000fca00078e000e */
[----:B------:R-:W-:-:S05]  /*179a0*/  @!P3 LEA R8, P5, R8, R5, 0x1 ;  /* 0x000000050808b211 */ /* 0x000fca00078a08ff */
[----:B------:R-:W-:Y:S02]  /*179b0*/  @!P3 IMAD.X R5, RZ, RZ, R9, P5 ;  /* 0x000000ffff05b224 */ /* 0x000fe400028e0609 */
[----:B------:R-:W-:Y:S01]  /*179c0*/  @!P3 IMAD.MOV.U32 R6, RZ, RZ, R8 ;  /* 0x000000ffff06b224 */ /* 0x000fe200078e0008 */
[----:B------:R-:W0:Y:S01]  /*179d0*/  S2R R9, SR_TID.X ;  /* 0x0000000000097919 */ /* 0x000e220000002100 */
        /* <DEDUP_REMOVED lines=12> */
.L_x_1613:
[----:B------:R-:W-:Y:S02]  /*17aa0*/  IMAD.MOV.U32 R13, RZ, RZ, R4 ;  /* 0x000000ffff0d7224 */ /* 0x000fe400078e0004 */
[----:B------:R-:W-:-:S05]  /*17ab0*/  IMAD.SHL.U32 R9, R9, 0x8, RZ ;  /* 0x0000000809097824 */ /* 0x000fca00078e00ff */
[----:B------:R-:W-:Y:S01]  /*17ac0*/  LOP3.LUT R9, R9, 0x38, RZ, 0xc0, !PT ;  /* 0x0000003809097812 */ /* 0x000fe200078ec0ff */
[----:B------:R-:W-:-:S07]  /*17ad0*/  IMAD.MOV.U32 R8, RZ, RZ, R14 ;  /* 0x000000ffff087224 */ /* 0x000fce00078e000e */
[----:B------:R-:W-:Y:S05]  /*17ae0*/  WARPSYNC.COLLECTIVE R15, `(.L_x_1614) ;  /* 0x000000000f087348 */ /* 0x000fea0003c00000 */
[----:B------:R0:W1:Y:S02]  /*17af0*/  SHFL.IDX P6, R14, R13, R12, R11 ;  /* 0x0000000c0d0e7389 */ /* 0x00006400000c000b */
[----:B01----:R-:W-:Y:S01]  /*17b00*/  ENDCOLLECTIVE ;  /* 0x000000000000791b */ /* 0x003fe20003800000 */
.L_x_1614:
        /* <DEDUP_REMOVED lines=19> */
.L_x_1615:
[----:B------:R-:W-:Y:S02]  /*17c40*/  IMAD.MOV.U32 R13, RZ, RZ, R4 ;  /* 0x000000ffff0d7224 */ /* 0x000fe400078e0004 */
[----:B------:R-:W-:-:S07]  /*17c50*/  IMAD.MOV.U32 R6, RZ, RZ, R14 ;  /* 0x000000ffff067224 */ /* 0x000fce00078e000e */
[----:B------:R-:W-:Y:S05]  /*17c60*/  WARPSYNC.COLLECTIVE R15, `(.L_x_1616) ;  /* 0x000000000f087348 */ /* 0x000fea0003c00000 */
[----:B------:R0:W1:Y:S02]  /*17c70*/  SHFL.IDX P6, R14, R13, R12, R11 ;  /* 0x0000000c0d0e7389 */ /* 0x00006400000c000b */
[----:B01----:R-:W-:Y:S01]  /*17c80*/  ENDCOLLECTIVE ;  /* 0x000000000000791b */ /* 0x003fe20003800000 */
.L_x_1616:
        /* <DEDUP_REMOVED lines=19> */
.L_x_1617:
[----:B------:R-:W-:Y:S02]  /*17dc0*/  IMAD.MOV.U32 R13, RZ, RZ, R4 ;  /* 0x000000ffff0d7224 */ /* 0x000fe400078e0004 */
[----:B------:R-:W-:-:S07]  /*17dd0*/  IMAD.MOV.U32 R6, RZ, RZ, R14 ;  /* 0x000000ffff067224 */ /* 0x000fce00078e000e */
[----:B------:R-:W-:Y:S05]  /*17de0*/  WARPSYNC.COLLECTIVE R15, `(.L_x_1618) ;  /* 0x000000000f087348 */ /* 0x000fea0003c00000 */
[----:B------:R0:W1:Y:S02]  /*17df0*/  SHFL.IDX P6, R14, R13, R12, R11 ;  /* 0x0000000c0d0e7389 */ /* 0x00006400000c000b */
[----:B01----:R-:W-:Y:S01]  /*17e00*/  ENDCOLLECTIVE ;  /* 0x000000000000791b */ /* 0x003fe20003800000 */
.L_x_1618:
        /* <DEDUP_REMOVED lines=19> */
.L_x_1619:
[----:B------:R-:W-:Y:S02]  /*17f40*/  IMAD.MOV.U32 R13, RZ, RZ, R4 ;  /* 0x000000ffff0d7224 */ /* 0x000fe400078e0004 */
[----:B------:R-:W-:-:S07]  /*17f50*/  IMAD.MOV.U32 R6, RZ, RZ, R14 ;  /* 0x000000ffff067224 */ /* 0x000fce00078e000e */
[----:B------:R-:W-:Y:S05]  /*17f60*/  WARPSYNC.COLLECTIVE R15, `(.L_x_1620) ;  /* 0x000000000f087348 */ /* 0x000fea0003c00000 */
[----:B------:R0:W1:Y:S02]  /*17f70*/  SHFL.IDX P6, R14, R13, R12, R11 ;  /* 0x0000000c0d0e7389 */ /* 0x00006400000c000b */
[----:B01----:R-:W-:Y:S01]  /*17f80*/  ENDCOLLECTIVE ;  /* 0x000000000000791b */ /* 0x003fe20003800000 */
.L_x_1620:
        /* <DEDUP_REMOVED lines=17> */
.L_x_1621:
[----:B------:R-:W-:-:S05]  /*180a0*/  VIADD R7, R0, 0x60 ;  /* 0x0000006000077836 */ /* 0x000fca0000000000 */
[----:B------:R-:W-:Y:S01]  /*180b0*/  ISETP.GE.AND P4, PT, R7, R2, PT ;  /* 0x000000020700720c */ /* 0x000fe20003f86270 */
[----:B------:R-:W-:Y:S02]  /*180c0*/  IMAD.MOV.U32 R13, RZ, RZ, R4 ;  /* 0x000000ffff0d7224 */ /* 0x000fe400078e0004 */
[----:B------:R-:W-:-:S10]  /*180d0*/  IMAD.MOV.U32 R6, RZ, RZ, R14 ;  /* 0x000000ffff067224 */ /* 0x000fd400078e000e */
[----:B------:R-:W-:Y:S05]  /*180e0*/  WARPSYNC.COLLECTIVE R15, `(.L_x_1622) ;  /* 0x000000000f087348 */ /* 0x000fea0003c00000 */
[----:B------:R0:W1:Y:S02]  /*180f0*/  SHFL.IDX P6, R14, R13, R12, R11 ;  /* 0x0000000c0d0e7389 */ /* 0x00006400000c000b */
[----:B01----:R-:W-:Y:S01]  /*18100*/  ENDCOLLECTIVE ;  /* 0x000000000000791b */ /* 0x003fe20003800000 */
.L_x_1622:
        /* <DEDUP_REMOVED lines=17> */
.L_x_1623:
[----:B------:R-:W-:Y:S02]  /*18220*/  IMAD.MOV.U32 R13, RZ, RZ, R4 ;  /* 0x000000ffff0d7224 */ /* 0x000fe400078e0004 */
[----:B------:R-:W-:-:S07]  /*18230*/  IMAD.MOV.U32 R3, RZ, RZ, R14 ;  /* 0x000000ffff037224 */ /* 0x000fce00078e000e */
[----:B------:R-:W-:Y:S05]  /*18240*/  WARPSYNC.COLLECTIVE R15, `(.L_x_1624) ;  /* 0x000000000f087348 */ /* 0x000fea0003c00000 */
[----:B------:R0:W1:Y:S02]  /*18250*/  SHFL.IDX P6, R14, R13, R12, R11 ;  /* 0x0000000c0d0e7389 */ /* 0x00006400000c000b */
[----:B01----:R-:W-:Y:S01]  /*18260*/  ENDCOLLECTIVE ;  /* 0x000000000000791b */ /* 0x003fe20003800000 */
.L_x_1624:
[----:B------:R-:W-:Y:S01]  /*18270*/  IMAD.MOV.U32 R4, RZ, RZ, R14 ;  /* 0x000000ffff047224 */ /* 0x000fe200078e000e */
[----:B------:R-:W-:Y:S06]  /*18280*/  BRA `(.L_x_1625) ;  /* 0xffffffac00f87947 */ /* 0x000fec000383ffff */
.L_x_1507:
[----:B0-----:R-:W2:Y:S02]  /*18290*/  LDL R2, [R1] ;  /* 0x0000000001027983 */ /* 0x001ea40000100800 */
[----:B--2---:R0:W1:Y:S02]  /*182a0*/  SYNCS.PHASECHK.TRANS64.TRYWAIT P0, [R2+URZ+0x30820], R0 ;  /* 0x03082000020075a7 */ /* 0x004064000800017f */
[----:B-1----:R-:W-:Y:S05]  /*182b0*/  @!P0 NANOSLEEP.SYNCS 0x989680 ;  /* 0x009896800000895d */ /* 0x002fea0003900000 */
[----:B------:R-:W1:Y:S02]  /*182c0*/  @!P0 SYNCS.PHASECHK.TRANS64 P0, [R2+URZ+0x30820], R0 ;  /* 0x03082000020085a7 */ /* 0x000e64000800007f */
[----:B-1----:R-:W-:Y:S05]  /*182d0*/  @!P0 BRA `(.L_x_1507) ;  /* 0xfffffffc00ec8947 */ /* 0x002fea000383ffff */
[----:B------:R-:W-:Y:S05]  /*182e0*/  BRA `(.L_x_1626) ;  /* 0xffffffb000807947 */ /* 0x000fea000383ffff */
.L_x_1516:
[----:B-1----:R1:W2:Y:S02]  /*182f0*/  SYNCS.PHASECHK.TRANS64.TRYWAIT P0, [R3+URZ+0x30840], R2 ;  /* 0x03084002030075a7 */ /* 0x0022a4000800017f */
[----:B--2---:R-:W-:Y:S05]  /*18300*/  @!P0 NANOSLEEP.SYNCS 0x989680 ;  /* 0x009896800000895d */ /* 0x004fea0003900000 */
[----:B------:R-:W2:Y:S02]  /*18310*/  @!P0 SYNCS.PHASECHK.TRANS64 P0, [R3+URZ+0x30840], R2 ;  /* 0x03084002030085a7 */ /* 0x000ea4000800007f */
[----:B--2---:R-:W-:Y:S05]  /*18320*/  @!P0 BRA `(.L_x_1516) ;  /* 0xfffffffc00f08947 */ /* 0x004fea000383ffff */
[----:B------:R-:W-:Y:S05]  /*18330*/  BRA `(.L_x_1627) ;  /* 0xffffffb400507947 */ /* 0x000fea000383ffff */
.L_x_1523:
[----:B0-----:R0:W1:Y:S02]  /*18340*/  SYNCS.PHASECHK.TRANS64.TRYWAIT P0, [R3+URZ+0x60], R2 ;  /* 0x00006002030075a7 */ /* 0x001064000800017f */
[----:B-1----:R-:W-:Y:S05]  /*18350*/  @!P0 NANOSLEEP.SYNCS 0x989680 ;  /* 0x009896800000895d */ /* 0x002fea0003900000 */
[----:B------:R-:W1:Y:S02]  /*18360*/  @!P0 SYNCS.PHASECHK.TRANS64 P0, [R3+URZ+0x60], R2 ;  /* 0x00006002030085a7 */ /* 0x000e64000800007f */
[----:B-1----:R-:W-:Y:S05]  /*18370*/  @!P0 BRA `(.L_x_1523) ;  /* 0xfffffffc00f08947 */ /* 0x002fea000383ffff */
[----:B------:R-:W-:Y:S05]  /*18380*/  BRA `(.L_x_1628) ;  /* 0xffffffb8006c7947 */ /* 0x000fea000383ffff */
.L_x_1533:
[----:B-1----:R1:W2:Y:S02]  /*18390*/  SYNCS.PHASECHK.TRANS64.TRYWAIT P0, [R3+URZ+0x30840], R2 ;  /* 0x03084002030075a7 */ /* 0x0022a4000800017f */
[----:B--2---:R-:W-:Y:S05]  /*183a0*/  @!P0 NANOSLEEP.SYNCS 0x989680 ;  /* 0x009896800000895d */ /* 0x004fea0003900000 */
[----:B------:R-:W2:Y:S02]  /*183b0*/  @!P0 SYNCS.PHASECHK.TRANS64 P0, [R3+URZ+0x30840], R2 ;  /* 0x03084002030085a7 */ /* 0x000ea4000800007f */
[----:B--2---:R-:W-:Y:S05]  /*183c0*/  @!P0 BRA `(.L_x_1533) ;  /* 0xfffffffc00f08947 */ /* 0x004fea000383ffff */
[----:B------:R-:W-:Y:S05]  /*183d0*/  BRA `(.L_x_1629) ;  /* 0xffffffc000587947 */ /* 0x000fea000383ffff */
.L_x_1540:
[----:B0-----:R0:W1:Y:S02]  /*183e0*/  SYNCS.PHASECHK.TRANS64.TRYWAIT P0, [R2+URZ+0x60], R3 ;  /* 0x00006003020075a7 */ /* 0x001064000800017f */
[----:B-1----:R-:W-:Y:S05]  /*183f0*/  @!P0 NANOSLEEP.SYNCS 0x989680 ;  /* 0x009896800000895d */ /* 0x002fea0003900000 */
[----:B------:R-:W1:Y:S02]  /*18400*/  @!P0 SYNCS.PHASECHK.TRANS64 P0, [R2+URZ+0x60], R3 ;  /* 0x00006003020085a7 */ /* 0x000e64000800007f */
[----:B-1----:R-:W-:Y:S05]  /*18410*/  @!P0 BRA `(.L_x_1540) ;  /* 0xfffffffc00f08947 */ /* 0x002fea000383ffff */
[----:B------:R-:W-:Y:S05]  /*18420*/  BRA `(.L_x_1630) ;  /* 0xffffffc400747947 */ /* 0x000fea000383ffff */
.L_x_1550:
[----:B---3--:R3:W4:Y:S02]  /*18430*/  SYNCS.PHASECHK.TRANS64.TRYWAIT P0, [R2+URZ+0x30840], R3 ;  /* 0x03084003020075a7 */ /* 0x008724000800017f */
[----:B----4-:R-:W-:Y:S05]  /*18440*/  @!P0 NANOSLEEP.SYNCS 0x989680 ;  /* 0x009896800000895d */ /* 0x010fea0003900000 */
[----:B------:R-:W4:Y:S02]  /*18450*/  @!P0 SYNCS.PHASECHK.TRANS64 P0, [R2+URZ+0x30840], R3 ;  /* 0x03084003020085a7 */ /* 0x000f24000800007f */
[----:B----4-:R-:W-:Y:S05]  /*18460*/  @!P0 BRA `(.L_x_1550) ;  /* 0xfffffffc00f08947 */ /* 0x010fea000383ffff */
[----:B------:R-:W-:Y:S05]  /*18470*/  BRA `(.L_x_1631) ;  /* 0xffffffcc00247947 */ /* 0x000fea000383ffff */
.L_x_1557:
[----:B0-----:R0:W1:Y:S02]  /*18480*/  SYNCS.PHASECHK.TRANS64.TRYWAIT P0, [R2+URZ+0x60], R5 ;  /* 0x00006005020075a7 */ /* 0x001064000800017f */
[----:B-1----:R-:W-:Y:S05]  /*18490*/  @!P0 NANOSLEEP.SYNCS 0x989680 ;  /* 0x009896800000895d */ /* 0x002fea0003900000 */
[----:B------:R-:W1:Y:S02]  /*184a0*/  @!P0 SYNCS.PHASECHK.TRANS64 P0, [R2+URZ+0x60], R5 ;  /* 0x00006005020085a7 */ /* 0x000e64000800007f */
[----:B-1----:R-:W-:Y:S05]  /*184b0*/  @!P0 BRA `(.L_x_1557) ;  /* 0xfffffffc00f08947 */ /* 0x002fea000383ffff */
[----:B------:R-:W-:Y:S05]  /*184c0*/  BRA `(.L_x_1632) ;  /* 0xffffffd000407947 */ /* 0x000fea000383ffff */
.L_x_1569:
[----:B---3--:R3:W4:Y:S02]  /*184d0*/  SYNCS.PHASECHK.TRANS64.TRYWAIT P0, [R0+URZ+0x30860], R2 ;  /* 0x03086002000075a7 */ /* 0x008724000800017f */
[----:B----4-:R-:W-:Y:S05]  /*184e0*/  @!P0 NANOSLEEP.SYNCS 0x989680 ;  /* 0x009896800000895d */ /* 0x010fea0003900000 */
[----:B------:R-:W4:Y:S02]  /*184f0*/  @!P0 SYNCS.PHASECHK.TRANS64 P0, [R0+URZ+0x30860], R2 ;  /* 0x03086002000085a7 */ /* 0x000f24000800007f */
[----:B----4-:R-:W-:Y:S05]  /*18500*/  @!P0 BRA `(.L_x_1569) ;  /* 0xfffffffc00f08947 */ /* 0x010fea000383ffff */
[----:B------:R-:W-:Y:S05]  /*18510*/  BRA `(.L_x_1633) ;  /* 0xffffffd400d47947 */ /* 0x000fea000383ffff */
.L_x_1577:
[----:B------:R-:W-:Y:S01]  /*18520*/  BSSY B0, `(.L_x_1634) ;  /* 0x0000008000007945 */ /* 0x000fe20003800000 */
[----:B------:R-:W-:Y:S02]  /*18530*/  IMAD.MOV.U32 R13, RZ, RZ, R16 ;  /* 0x000000ffff0d7224 */ /* 0x000fe400078e0010 */
[----:B-1----:R-:W-:Y:S02]  /*18540*/  IMAD.MOV.U32 R12, RZ, RZ, RZ ;  /* 0x000000ffff0c7224 */ /* 0x002fe400078e00ff */
[----:B------:R-:W-:Y:S02]  /*18550*/  IMAD.MOV.U32 R11, RZ, RZ, 0x1f ;  /* 0x0000001fff0b7424 */ /* 0x000fe400078e00ff */
[----:B------:R-:W-:-:S07]  /*18560*/  IMAD.MOV.U32 R15, RZ, RZ, -0x1 ;  /* 0xffffffffff0f7424 */ /* 0x000fce00078e00ff */
[----:B0-2---:R-:W-:Y:S05]  /*18570*/  WARPSYNC.COLLECTIVE R15, `(.L_x_1635) ;  /* 0x000000000f087348 */ /* 0x005fea0003c00000 */
[----:B------:R1:W3:Y:S02]  /*18580*/  SHFL.IDX P6, R14, R13, R12, R11 ;  /* 0x0000000c0d0e7389 */ /* 0x0002e400000c000b */
[----:B0123--:R-:W-:Y:S01]  /*18590*/  ENDCOLLECTIVE ;  /* 0x000000000000791b */ /* 0x00ffe20003800000 */
.L_x_1635:
[----:B------:R-:W-:Y:S05]  /*185a0*/  BSYNC B0 ;  /* 0x0000000000007941 */ /* 0x000fea0003800000 */
.L_x_1634:
        /* <DEDUP_REMOVED lines=9> */
.L_x_1636:
[----:B------:R-:W-:Y:S01]  /*18640*/  ULDC UR4, c[0x0][0xc3c] ;  /* 0x00030f0000047ab9 */ /* 0x000fe20000000800 */
[----:B------:R-:W-:Y:S01]  /*18650*/  ULDC.64 UR6, c[0x0][0x208] ;  /* 0x0000820000067ab9 */ /* 0x000fe20000000a00 */
        /* <DEDUP_REMOVED lines=17> */
.L_x_1637:
[----:B------:R-:W-:Y:S01]  /*18770*/  IMAD.MOV.U32 R12, RZ, RZ, 0x2 ;  /* 0x00000002ff0c7424 */ /* 0x000fe200078e00ff */
[----:B------:R-:W-:-:S05]  /*18780*/  SEL R7, R14, RZ, P1 ;  /* 0x000000ff0e077207 */ /* 0x000fca0000800000 */
[----:B------:R-:W-:-:S04]  /*18790*/  IMAD.IADD R3, R2, 0x1, R7 ;  /* 0x0000000102037824 */ /* 0x000fc800078e0207 */
[----:B------:R-:W-:-:S07]  /*187a0*/  IMAD.MOV.U32 R13, RZ, RZ, R3 ;  /* 0x000000ffff0d7224 */ /* 0x000fce00078e0003 */
[----:B------:R-:W-:Y:S05]  /*187b0*/  WARPSYNC.COLLECTIVE R15, `(.L_x_1638) ;  /* 0x000000000f087348 */ /* 0x000fea0003c00000 */
[----:B------:R0:W1:Y:S02]  /*187c0*/  SHFL.UP P6, R14, R13, R12, R11 ;  /* 0x0400000c0d0e7389 */ /* 0x00006400000c000b */
[----:B01----:R-:W-:Y:S01]  /*187d0*/  ENDCOLLECTIVE ;  /* 0x000000000000791b */ /* 0x003fe20003800000 */
.L_x_1638:
        /* <DEDUP_REMOVED lines=8> */
.L_x_1639:
        /* <DEDUP_REMOVED lines=8> */
.L_x_1640:
        /* <DEDUP_REMOVED lines=8> */
.L_x_1641:
        /* <DEDUP_REMOVED lines=9> */
.L_x_1642:
[----:B------:R-:W-:Y:S01]  /*189f0*/  IMAD.MOV.U32 R16, RZ, RZ, R14 ;  /* 0x000000ffff107224 */ /* 0x000fe200078e000e */
[----:B------:R-:W-:Y:S06]  /*18a00*/  BRA `(.L_x_1643) ;  /* 0xffffffd800907947 */ /* 0x000fec000383ffff */
.L_x_1582:
[----:B------:R-:W-:Y:S01]  /*18a10*/  BSSY B0, `(.L_x_1644) ;  /* 0x0000008000007945 */ /* 0x000fe20003800000 */
[----:B-----5:R-:W-:Y:S02]  /*18a20*/  IMAD.MOV.U32 R13, RZ, RZ, R2 ;  /* 0x000000ffff0d7224 */ /* 0x020fe400078e0002 */
[----:B-1----:R-:W-:Y:S02]  /*18a30*/  IMAD.MOV.U32 R12, RZ, RZ, 0x1 ;  /* 0x00000001ff0c7424 */ /* 0x002fe400078e00ff */
[----:B------:R-:W-:Y:S02]  /*18a40*/  IMAD.MOV.U32 R11, RZ, RZ, RZ ;  /* 0x000000ffff0b7224 */ /* 0x000fe400078e00ff */
[----:B------:R-:W-:-:S07]  /*18a50*/  IMAD.MOV.U32 R15, RZ, RZ, -0x1 ;  /* 0xffffffffff0f7424 */ /* 0x000fce00078e00ff */
[----:B0-23--:R-:W-:Y:S05]  /*18a60*/  WARPSYNC.COLLECTIVE R15, `(.L_x_1645) ;  /* 0x000000000f087348 */ /* 0x00dfea0003c00000 */
[----:B------:R1:W4:Y:S02]  /*18a70*/  SHFL.UP P6, R14, R13, R12, R11 ;  /* 0x0400000c0d0e7389 */ /* 0x00032400000c000b */
[----:B01234-:R-:W-:Y:S01]  /*18a80*/  ENDCOLLECTIVE ;  /* 0x000000000000791b */ /* 0x01ffe20003800000 */
.L_x_1645:
[----:B------:R-:W-:Y:S05]  /*18a90*/  BSYNC B0 ;  /* 0x0000000000007941 */ /* 0x000fea0003800000 */
.L_x_1644:
        /* <DEDUP_REMOVED lines=9> */
.L_x_1646:
[----:B------:R-:W-:Y:S01]  /*18b30*/  IMAD.MOV.U32 R12, RZ, RZ, 0x4 ;  /* 0x00000004ff0c7424 */ /* 0x000fe200078e00ff */
[----:B------:R-:W-:-:S05]  /*18b40*/  SEL R14, R14, RZ, P2 ;  /* 0x000000ff0e0e7207 */ /* 0x000fca0001000000 */
[----:B------:R-:W-:-:S04]  /*18b50*/  IMAD.IADD R3, R3, 0x1, R14 ;  /* 0x0000000103037824 */ /* 0x000fc800078e020e */
[----:B------:R-:W-:-:S07]  /*18b60*/  IMAD.MOV.U32 R13, RZ, RZ, R3 ;  /* 0x000000ffff0d7224 */ /* 0x000fce00078e0003 */
[----:B------:R-:W-:Y:S05]  /*18b70*/  WARPSYNC.COLLECTIVE R15, `(.L_x_1647) ;  /* 0x000000000f087348 */ /* 0x000fea0003c00000 */
[----:B------:R0:W1:Y:S02]  /*18b80*/  SHFL.UP P6, R14, R13, R12, R11 ;  /* 0x0400000c0d0e7389 */ /* 0x00006400000c000b */
[----:B01----:R-:W-:Y:S01]  /*18b90*/  ENDCOLLECTIVE ;  /* 0x000000000000791b */ /* 0x003fe20003800000 */
.L_x_1647:
[----:B------:R-:W-:Y:S01]  /*18ba0*/  IMAD.MOV.U32 R12, RZ, RZ, 0x8 ;  /* 0x00000008ff0c7424 */ /* 0x000fe200078e00ff */
[----:B------:R-:W-:-:S05]  /*18bb0*/  SEL R14, R14, RZ, P3 ;  /* 0x000000ff0e0e7207 */ /* 0x000fca0001800000 */
[----:B------:R-:W-:-:S04]  /*18bc0*/  IMAD.IADD R3, R3, 0x1, R14 ;  /* 0x0000000103037824 */ /* 0x000fc800078e020e */
[----:B------:R-:W-:-:S07]  /*18bd0*/  IMAD.MOV.U32 R13, RZ, RZ, R3 ;  /* 0x000000ffff0d7224 */ /* 0x000fce00078e0003 */
[----:B------:R-:W-:Y:S05]  /*18be0*/  WARPSYNC.COLLECTIVE R15, `(.L_x_1648) ;  /* 0x000000000f087348 */ /* 0x000fea0003c00000 */
[----:B------:R0:W1:Y:S02]  /*18bf0*/  SHFL.UP P6, R14, R13, R12, R11 ;  /* 0x0400000c0d0e7389 */ /* 0x00006400000c000b */
[----:B01----:R-:W-:Y:S01]  /*18c00*/  ENDCOLLECTIVE ;  /* 0x000000000000791b */ /* 0x003fe20003800000 */
.L_x_1648:
[----:B------:R-:W-:Y:S01]  /*18c10*/  IMAD.MOV.U32 R12, RZ, RZ, 0x10 ;  /* 0x00000010ff0c7424 */ /* 0x000fe200078e00ff */
[----:B------:R-:W-:-:S05]  /*18c20*/  SEL R14, R14, RZ, P4 ;  /* 0x000000ff0e0e7207 */ /* 0x000fca0002000000 */
[----:B------:R-:W-:-:S04]  /*18c30*/  IMAD.IADD R3, R3, 0x1, R14 ;  /* 0x0000000103037824 */ /* 0x000fc800078e020e */
[----:B------:R-:W-:-:S07]  /*18c40*/  IMAD.MOV.U32 R13, RZ, RZ, R3 ;  /* 0x000000ffff0d7224 */ /* 0x000fce00078e0003 */
[----:B------:R-:W-:Y:S05]  /*18c50*/  WARPSYNC.COLLECTIVE R15, `(.L_x_1649) ;  /* 0x000000000f087348 */ /* 0x000fea0003c00000 */
[----:B------:R0:W1:Y:S02]  /*18c60*/  SHFL.UP P6, R14, R13, R12, R11 ;  /* 0x0400000c0d0e7389 */ /* 0x00006400000c000b */
[----:B01----:R-:W-:Y:S01]  /*18c70*/  ENDCOLLECTIVE ;  /* 0x000000000000791b */ /* 0x003fe20003800000 */
.L_x_1649:
[----:B------:R-:W-:Y:S02]  /*18c80*/  IMAD.MOV.U32 R12, RZ, RZ, 0x1f ;  /* 0x0000001fff0c7424 */ /* 0x000fe400078e00ff */
[----:B------:R-:W-:Y:S01]  /*18c90*/  IMAD.MOV.U32 R11, RZ, RZ, 0x1f ;  /* 0x0000001fff0b7424 */ /* 0x000fe200078e00ff */
[----:B------:R-:W-:-:S05]  /*18ca0*/  SEL R14, R14, RZ, P5 ;  /* 0x000000ff0e0e7207 */ /* 0x000fca0002800000 */
[----:B------:R-:W-:-:S04]  /*18cb0*/  IMAD.IADD R3, R3, 0x1, R14 ;  /* 0x0000000103037824 */ /* 0x000fc800078e020e */
[----:B------:R-:W-:-:S07]  /*18cc0*/  IMAD.MOV.U32 R13, RZ, RZ, R3 ;  /* 0x000000ffff0d7224 */ /* 0x000fce00078e0003 */
[----:B------:R-:W-:Y:S05]  /*18cd0*/  WARPSYNC.COLLECTIVE R15, `(.L_x_1650) ;  /* 0x000000000f087348 */ /* 0x000fea0003c00000 */
[----:B------:R0:W1:Y:S02]  /*18ce0*/  SHFL.IDX P6, R14, R13, R12, R11 ;  /* 0x0000000c0d0e7389 */ /* 0x00006400000c000b */
[----:B01----:R-:W-:Y:S01]  /*18cf0*/  ENDCOLLECTIVE ;  /* 0x000000000000791b */ /* 0x003fe20003800000 */
.L_x_1650:
[----:B------:R-:W-:Y:S01]  /*18d00*/  IMAD.MOV.U32 R16, RZ, RZ, R14 ;  /* 0x000000ffff107224 */ /* 0x000fe200078e000e */
[----:B------:R-:W-:Y:S06]  /*18d10*/  BRA `(.L_x_1651) ;  /* 0xffffffd8006c7947 */ /* 0x000fec000383ffff */
.L_x_1584:
[----:B------:R-:W-:Y:S01]  /*18d20*/  BSSY B0, `(.L_x_1652) ;  /* 0x0000006000007945 */ /* 0x000fe20003800000 */
[----:B------:R-:W-:Y:S01]  /*18d30*/  PLOP3.LUT P6, PT, P6, PT, PT, 0x8, 0x0 ;  /* 0x000000000000781c */ /* 0x000fe200037ce170 */
[----:B------:R-:W-:-:S12]  /*18d40*/  IMAD.MOV.U32 R15, RZ, RZ, -0x1 ;  /* 0xffffffffff0f7424 */ /* 0x000fd800078e00ff */
[----:B0123--:R-:W-:Y:S05]  /*18d50*/  WARPSYNC.COLLECTIVE R15, `(.L_x_1653) ;  /* 0x000000000f087348 */ /* 0x00ffea0003c00000 */
[----:B------:R-:W-:Y:S01]  /*18d60*/  VOTE.ANY R14, PT, P6 ;  /* 0x00000000000e7806 */ /* 0x000fe200030e0100 */
[----:B0123--:R-:W-:Y:S06]  /*18d70*/  ENDCOLLECTIVE ;  /* 0x000000000000791b */ /* 0x00ffec0003800000 */
.L_x_1653:
[----:B------:R-:W-:Y:S05]  /*18d80*/  BSYNC B0 ;  /* 0x0000000000007941 */ /* 0x000fea0003800000 */
.L_x_1652:
        /* <DEDUP_REMOVED lines=9> */
.L_x_1654:
[----:B------:R-:W-:Y:S01]  /*18e20*/  IMAD.MOV.U32 R17, RZ, RZ, R14 ;  /* 0x000000ffff117224 */ /* 0x000fe200078e000e */
[----:B------:R-:W-:Y:S06]  /*18e30*/  BRA `(.L_x_1655) ;  /* 0xffffffd8005c7947 */ /* 0x000fec000383ffff */
.L_x_1586:
[----:B------:R-:W-:Y:S01]  /*18e40*/  BSSY B0, `(.L_x_1656) ;  /* 0x0000007000007945 */ /* 0x000fe20003800000 */
[----:B------:R-:W-:Y:S02]  /*18e50*/  IMAD.MOV.U32 R13, RZ, RZ, R3 ;  /* 0x000000ffff0d7224 */ /* 0x000fe400078e0003 */
[----:B------:R-:W-:Y:S02]  /*18e60*/  IMAD.MOV.U32 R11, RZ, RZ, 0x1f ;  /* 0x0000001fff0b7424 */ /* 0x000fe400078e00ff */
[----:B------:R-:W-:-:S07]  /*18e70*/  IMAD.MOV.U32 R15, RZ, RZ, -0x1 ;  /* 0xffffffffff0f7424 */ /* 0x000fce00078e00ff */
[----:B0-234-:R-:W-:Y:S05]  /*18e80*/  WARPSYNC.COLLECTIVE R15, `(.L_x_1657) ;  /* 0x000000000f087348 */ /* 0x01dfea0003c00000 */
[----:B------:R1:W0:Y:S02]  /*18e90*/  SHFL.IDX P6, R14, R13, R12, R11 ;  /* 0x0000000c0d0e7389 */ /* 0x00022400000c000b */
[----:B01234-:R-:W-:Y:S01]  /*18ea0*/  ENDCOLLECTIVE ;  /* 0x000000000000791b */ /* 0x01ffe20003800000 */
.L_x_1657:
[----:B------:R-:W-:Y:S05]  /*18eb0*/  BSYNC B0 ;  /* 0x0000000000007941 */ /* 0x000fea0003800000 */
.L_x_1656:
[----:B------:R-:W-:Y:S01]  /*18ec0*/  IMAD.MOV.U32 R3, RZ, RZ, R14 ;  /* 0x000000ffff037224 */ /* 0x000fe200078e000e */
[----:B------:R-:W-:Y:S06]  /*18ed0*/  BRA `(.L_x_1658) ;  /* 0xffffffd800507947 */ /* 0x000fec000383ffff */
.L_x_1590:
[----:B0-----:R0:W3:Y:S02]  /*18ee0*/  SYNCS.PHASECHK.TRANS64.TRYWAIT P0, [R0+URZ+0x30820], R3 ;  /* 0x03082003000075a7 */ /* 0x0010e4000800017f */
[----:B---3--:R-:W-:Y:S05]  /*18ef0*/  @!P0 NANOSLEEP.SYNCS 0x989680 ;  /* 0x009896800000895d */ /* 0x008fea0003900000 */
[----:B------:R-:W3:Y:S02]  /*18f00*/  @!P0 SYNCS.PHASECHK.TRANS64 P0, [R0+URZ+0x30820], R3 ;  /* 0x03082003000085a7 */ /* 0x000ee4000800007f */
[----:B---3--:R-:W-:Y:S05]  /*18f10*/  @!P0 BRA `(.L_x_1590) ;  /* 0xfffffffc00f08947 */ /* 0x008fea000383ffff */
[----:B------:R-:W-:Y:S05]  /*18f20*/  BRA `(.L_x_1659) ;  /* 0xffffffdc00d87947 */ /* 0x000fea000383ffff */
.L_x_1591:
[----:B------:R-:W3:Y:S01]  /*18f30*/  S2R R2, SR_TID.X ;  /* 0x0000000000027919 */ /* 0x000ee20000002100 */
[----:B------:R-:W-:Y:S01]  /*18f40*/  BSSY B0, `(.L_x_1660) ;  /* 0x000000a000007945 */ /* 0x000fe20003800000 */
[----:B-1----:R-:W-:Y:S02]  /*18f50*/  IMAD.MOV.U32 R12, RZ, RZ, RZ ;  /* 0x000000ffff0c7224 */ /* 0x002fe400078e00ff */
[----:B------:R-:W-:Y:S02]  /*18f60*/  IMAD.MOV.U32 R11, RZ, RZ, 0x1f ;  /* 0x0000001fff0b7424 */ /* 0x000fe400078e00ff */
[----:B------:R-:W-:Y:S01]  /*18f70*/  IMAD.MOV.U32 R15, RZ, RZ, -0x1 ;  /* 0xffffffffff0f7424 */ /* 0x000fe200078e00ff */
[----:B---3--:R-:W-:-:S04]  /*18f80*/  SHF.R.U32.HI R2, RZ, 0x5, R2 ;  /* 0x00000005ff027819 */ /* 0x008fc80000011602 */
[----:B------:R-:W-:-:S05]  /*18f90*/  LOP3.LUT R2, R2, 0x3, RZ, 0xc0, !PT ;  /* 0x0000000302027812 */ /* 0x000fca00078ec0ff */
[----:B------:R-:W-:-:S07]  /*18fa0*/  IMAD.MOV.U32 R13, RZ, RZ, R2 ;  /* 0x000000ffff0d7224 */ /* 0x000fce00078e0002 */
[----:B0-2---:R-:W-:Y:S05]  /*18fb0*/  WARPSYNC.COLLECTIVE R15, `(.L_x_1661) ;  /* 0x000000000f087348 */ /* 0x005fea0003c00000 */
[----:B------:R1:W3:Y:S02]  /*18fc0*/  SHFL.IDX P6, R14, R13, R12, R11 ;  /* 0x0000000c0d0e7389 */ /* 0x0002e400000c000b */
[----:B0123--:R-:W-:Y:S01]  /*18fd0*/  ENDCOLLECTIVE ;  /* 0x000000000000791b */ /* 0x00ffe20003800000 */
.L_x_1661:
[----:B------:R-:W-:Y:S05]  /*18fe0*/  BSYNC B0 ;  /* 0x0000000000007941 */ /* 0x000fea0003800000 */
.L_x_1660:
[----:B------:R-:W-:Y:S05]  /*18ff0*/  BRA `(.L_x_1662) ;  /* 0xffffffdc00c07947 */ /* 0x000fea000383ffff */
.L_x_1594:
[----:B------:R-:W-:Y:S01]  /*19000*/  BSSY B1, `(.L_x_1663) ;  /* 0x0000006000017945 */ /* 0x000fe20003800000 */
[----:B------:R-:W-:-:S07]  /*19010*/  IMAD.MOV.U32 R15, RZ, RZ, -0x1 ;  /* 0xffffffffff0f7424 */ /* 0x000fce00078e00ff */
[----:B0123--:R-:W-:Y:S05]  /*19020*/  WARPSYNC.COLLECTIVE R15, `(.L_x_1664) ;  /* 0x000000000f0c7348 */ /* 0x00ffea0003c00000 */
[----:B------:R-:W-:Y:S02]  /*19030*/  ELECT P6, UR62, PT ;  /* 0x00000000003e782f */ /* 0x000fe400038c0000 */
[----:B------:R-:W-:Y:S01]  /*19040*/  MOV R14, UR62 ;  /* 0x0000003e000e7c02 */ /* 0x000fe20008000f00 */
[----:B0123--:R-:W-:Y:S10]  /*19050*/  ENDCOLLECTIVE ;  /* 0x000000000000791b */ /* 0x00fff40003800000 */
.L_x_1664:
[----:B------:R-:W-:Y:S05]  /*19060*/  BSYNC B1 ;  /* 0x0000000000017941 */ /* 0x000fea0003800000 */
.L_x_1663:
[----:B------:R-:W-:Y:S05]  /*19070*/  BRA `(.L_x_1665) ;  /* 0xffffffdc00b87947 */ /* 0x000fea000383ffff */
.L_x_1596:
[----:B0-----:R0:W2:Y:S02]  /*19080*/  SYNCS.PHASECHK.TRANS64.TRYWAIT P0, [R6+URZ], R5 ;  /* 0x00000005060075a7 */ /* 0x0010a4000800017f */
[----:B--2---:R-:W-:Y:S05]  /*19090*/  @!P0 NANOSLEEP.SYNCS 0x989680 ;  /* 0x009896800000895d */ /* 0x004fea0003900000 */
[----:B------:R-:W2:Y:S02]  /*190a0*/  @!P0 SYNCS.PHASECHK.TRANS64 P0, [R6+URZ], R5 ;  /* 0x00000005060085a7 */ /* 0x000ea4000800007f */
[----:B--2---:R-:W-:Y:S05]  /*190b0*/  @!P0 BRA `(.L_x_1596) ;  /* 0xfffffffc00f08947 */ /* 0x004fea000383ffff */
[----:B------:R-:W-:Y:S05]  /*190c0*/  BRA `(.L_x_1666) ;  /* 0xffffffdc00fc7947 */ /* 0x000fea000383ffff */
.L_x_1597:
[----:B--2---:R2:W3:Y:S02]  /*190d0*/  SYNCS.PHASECHK.TRANS64.TRYWAIT P0, [R7+URZ], R2 ;  /* 0x00000002070075a7 */ /* 0x0044e4000800017f */
[----:B---3--:R-:W-:Y:S05]  /*190e0*/  @!P0 NANOSLEEP.SYNCS 0x989680 ;  /* 0x009896800000895d */ /* 0x008fea0003900000 */
[----:B------:R-:W3:Y:S02]  /*190f0*/  @!P0 SYNCS.PHASECHK.TRANS64 P0, [R7+URZ], R2 ;  /* 0x00000002070085a7 */ /* 0x000ee4000800007f */
[----:B---3--:R-:W-:Y:S05]  /*19100*/  @!P0 BRA `(.L_x_1597) ;  /* 0xfffffffc00f08947 */ /* 0x008fea000383ffff */
[----:B------:R-:W-:Y:S05]  /*19110*/  BRA `(.L_x_1667) ;  /* 0xffffffdc00f07947 */ /* 0x000fea000383ffff */
.L_x_1599:
[----:B---3--:R3:W4:Y:S02]  /*19120*/  SYNCS.PHASECHK.TRANS64.TRYWAIT P0, [R4+URZ], R5 ;  /* 0x00000005040075a7 */ /* 0x008724000800017f */
[----:B----4-:R-:W-:Y:S05]  /*19130*/  @!P0 NANOSLEEP.SYNCS 0x989680 ;  /* 0x009896800000895d */ /* 0x010fea0003900000 */
[----:B------:R-:W4:Y:S02]  /*19140*/  @!P0 SYNCS.PHASECHK.TRANS64 P0, [R4+URZ], R5 ;  /* 0x00000005040085a7 */ /* 0x000f24000800007f */
[----:B----4-:R-:W-:Y:S05]  /*19150*/  @!P0 BRA `(.L_x_1599) ;  /* 0xfffffffc00f08947 */ /* 0x010fea000383ffff */
[----:B------:R-:W-:Y:S05]  /*19160*/  BRA `(.L_x_1668) ;  /* 0xffffffdc00f87947 */ /* 0x000fea000383ffff */
.L_x_1669:
        /* <DEDUP_REMOVED lines=9> */
.L_x_3244:


//--------------------- .text._ZN7cutlass13device_kernelIN5flash11enable_sm90INS1_16FlashAttnFwdSm90INS1_25CollectiveMainloopFwdSm90ILi2EN4cute5tupleIJNS5_1CILi1EEES8_S8_EEENS6_IJNS7_ILi128EEENS7_ILi96EEENS7_ILi192EEEEEELi192ENS_6half_tEfNS_4arch4Sm90ELb0ELb1ELb0ELb1ELb0ELb1ELb0ELb1ELb1ELb1ELb0ELb0EEENS1_21CollectiveEpilogueFwdINS6_IJSA_SC_SB_EEES9_SE_SG_Li256ELb1ELb1ELb0ELb0EEENS1_36VarlenDynamicPersistentTileSchedulerILi128ELi96ELi256ELi128ELb0ELb1ELb1ELb1ELb0ELb1EEEEEEEEEvNT_6ParamsE --------------------------
	.section	.text._ZN7cutlass13device_kernelIN5flash11enable_sm90INS1_16FlashAttnFwdSm90INS1_25CollectiveMainloopFwdSm90ILi2EN4cute5tupleIJNS5_1CILi1EEES8_S8_EEENS6_IJNS7_ILi128EEENS7_ILi96EEENS7_ILi192EEEEEELi192ENS_6half_tEfNS_4arch4Sm90ELb0ELb1ELb0ELb1ELb0ELb1ELb0ELb1ELb1ELb1ELb0ELb0EEENS1_21CollectiveEpilogueFwdINS6_IJSA_SC_SB_EEES9_SE_SG_Li256ELb1ELb1ELb0ELb0EEENS1_36VarlenDynamicPersistentTileSchedulerILi128ELi96ELi256ELi128ELb0ELb1ELb1ELb1ELb0ELb1EEEEEEEEEvNT_6ParamsE,"ax",@progbits
	.align	128
.text._ZN7cutlass13device_kernelIN5flash11enable_sm90INS1_16FlashAttnFwdSm90INS1_25CollectiveMainloopFwdSm90ILi2EN4cute5tupleIJNS5_1CILi1EEES8_S8_EEENS6_IJNS7_ILi128EEENS7_ILi96EEENS7_ILi192EEEEEELi192ENS_6half_tEfNS_4arch4Sm90ELb0ELb1ELb0ELb1ELb0ELb1ELb0ELb1ELb1ELb1ELb0ELb0EEENS1_21CollectiveEpilogueFwdINS6_IJSA_SC_SB_EEES9_SE_SG_Li256ELb1ELb1ELb0ELb0EEENS1_36VarlenDynamicPersistentTileSchedulerILi128ELi96ELi256ELi128ELb0ELb1ELb1ELb1ELb0ELb1EEEEEEEEEvNT_6ParamsE:
        .type           _ZN7cutlass13device_kernelIN5flash11enable_sm90INS1_16FlashAttnFwdSm90INS1_25CollectiveMainloopFwdSm90ILi2EN4cute5tupleIJNS5_1CILi1EEES8_S8_EEENS6_IJNS7_ILi128EEENS7_ILi96EEENS7_ILi192EEEEEELi192ENS_6half_tEfNS_4arch4Sm90ELb0ELb1ELb0ELb1ELb0ELb1ELb0ELb1ELb1ELb1ELb0ELb0EEENS1_21CollectiveEpilogueFwdINS6_IJSA_SC_SB_EEES9_SE_SG_Li256ELb1ELb1ELb0ELb0EEENS1_36VarlenDynamicPersistentTileSchedulerILi128ELi96ELi256ELi128ELb0ELb1ELb1ELb1ELb0ELb1EEEEEEEEEvNT_6ParamsE,@function
        .size           _ZN7cutlass13device_kernelIN5flash11enable_sm90INS1_16FlashAttnFwdSm90INS1_25CollectiveMainloopFwdSm90ILi2EN4cute5tupleIJNS5_1CILi1EEES8_S8_EEENS6_IJNS7_ILi128EEENS7_ILi96EEENS7_ILi192EEEEEELi192ENS_6half_tEfNS_4arch4Sm90ELb0ELb1ELb0ELb1ELb0ELb1ELb0ELb1ELb1ELb1ELb0ELb0EEENS1_21CollectiveEpilogueFwdINS6_IJSA_SC_SB_EEES9_SE_SG_Li256ELb1ELb1ELb0ELb0EEENS1_36VarlenDynamicPersistentTileSchedulerILi128ELi96ELi256ELi128ELb0ELb1ELb1ELb1ELb0ELb1EEEEEEEEEvNT_6ParamsE,(.L_x_3245 - _ZN7cutlass13device_kernelIN5flash11enable_sm90INS1_16FlashAttnFwdSm90INS1_25CollectiveMainloopFwdSm90ILi2EN4cute5tupleIJNS5_1CILi1EEES8_S8_EEENS6_IJNS7_ILi128EEENS7_ILi96EEENS7_ILi192EEEEEELi192ENS_6half_tEfNS_4arch4Sm90ELb0ELb1ELb0ELb1ELb0ELb1ELb0ELb1ELb1ELb1ELb0ELb0EEENS1_21CollectiveEpilogueFwdINS6_IJSA_SC_SB_EEES9_SE_SG_Li256ELb1ELb1ELb0ELb0EEENS1_36VarlenDynamicPersistentTileSchedulerILi128ELi96ELi256ELi128ELb0ELb1ELb1ELb1ELb0ELb1EEEEEEEEEvNT_6ParamsE)
        .other          _ZN7cutlass13device_kernelIN5flash11enable_sm90INS1_16FlashAttnFwdSm90INS1_25CollectiveMainloopFwdSm90ILi2EN4cute5tupleIJNS5_1CILi1EEES8_S8_EEENS6_IJNS7_ILi128EEENS7_ILi96EEENS7_ILi192EEEEEELi192ENS_6half_tEfNS_4arch4Sm90ELb0ELb1ELb0ELb1ELb0ELb1ELb0ELb1ELb1ELb1ELb0ELb0EEENS1_21CollectiveEpilogueFwdINS6_IJSA_SC_SB_EEES9_SE_SG_Li256ELb1ELb1ELb0ELb0EEENS1_36VarlenDynamicPersistentTileSchedulerILi128ELi96ELi256ELi128ELb0ELb1ELb1ELb1ELb0ELb1EEEEEEEEEvNT_6ParamsE,@"STO_CUDA_ENTRY STV_DEFAULT"
_ZN7cutlass13device_kernelIN5flash11enable_sm90INS1_16FlashAttnFwdSm90INS1_25CollectiveMainloopFwdSm90ILi2EN4cute5tupleIJNS5_1CILi1EEES8_S8_EEENS6_IJNS7_ILi128EEENS7_ILi96EEENS7_ILi192EEEEEELi192ENS_6half_tEfNS_4arch4Sm90ELb0ELb1ELb0ELb1ELb0ELb1ELb0ELb1ELb1ELb1ELb0ELb0EEENS1_21CollectiveEpilogueFwdINS6_IJSA_SC_SB_EEES9_SE_SG_Li256ELb1ELb1ELb0ELb0EEENS1_36VarlenDynamicPersistentTileSchedulerILi128ELi96ELi256ELi128ELb0ELb1ELb1ELb1ELb0ELb1EEEEEEEEEvNT_6ParamsE:
        /* <DEDUP_REMOVED lines=24> */
.L_x_1671:
[----:B------:R-:W-:Y:S05]  /*0180*/  BSYNC B0 ;  /* 0x0000000000007941 */ /* 0x000fea0003800000 */
.L_x_1670:
        /* <DEDUP_REMOVED lines=41> */
.L_x_1672:
        /* <DEDUP_REMOVED lines=22> */
.L_x_1673:
        /* <DEDUP_REMOVED lines=18> */
.L_x_1674:
        /* <DEDUP_REMOVED lines=22> */
.L_x_1675:
        /* <DEDUP_REMOVED lines=22> */
.L_x_1676:
        /* <DEDUP_REMOVED lines=10> */
.L_x_1679:
        /* <DEDUP_REMOVED lines=16> */
[----:B------:R-:W-:Y:S01]  /*0b00*/  VIADD R4, R4, 0xffffff80 ;  /* 0xffffff8004047836 */ /* 0x000fe20000000000 */
[----:B------:R-:W-:Y:S01]  /*0b10*/  R2UR UR4, R16 ;  /* 0x00000000100472ca */ /* 0x000fe200000e0000 */
[----:B------:R-:W-:Y:S01]  /*0b20*/  IMAD.MOV.U32 R221, RZ, RZ, RZ ;  /* 0x000000ffffdd7224 */ /* 0x000fe200078e00ff */
[----:B------:R-:W-:Y:S01]  /*0b30*/  CS2R R22, SRZ ;  /* 0x0000000000167805 */ /* 0x000fe2000001ff00 */
[----:B------:R-:W-:Y:S01]  /*0b40*/  IMAD.MOV.U32 R17, RZ, RZ, RZ ;  /* 0x000000ffff117224 */ /* 0x000fe200078e00ff */
[----:B------:R-:W-:Y:S01]  /*0b50*/  SHF.R.S32.HI R3, RZ, 0x1f, R4 ;  /* 0x0000001fff037819 */ /* 0x000fe20000011404 */
[----:B------:R-:W-:-:S03]  /*0b60*/  IMAD.MOV.U32 R199, RZ, RZ, RZ ;  /* 0x000000ffffc77224 */ /* 0x000fc600078e00ff */
[CC--:B0-----:R-:W-:Y:S02]  /*0b70*/  LEA.HI R2, R3.reuse, R4.reuse, RZ, 0x4 ;  /* 0x0000000403027211 */ /* 0x0c1fe400078f20ff */
[CC--:B------:R-:W-:Y:S02]  /*0b80*/  LEA.HI R224, R3.reuse, R4.reuse, RZ, 0x3 ;  /* 0x0000000403e07211 */ /* 0x0c0fe400078f18ff */
[----:B------:R-:W-:Y:S01]  /*0b90*/  SHF.R.S32.HI R5, RZ, 0x4, R2 ;  /* 0x00000004ff057819 */ /* 0x000fe20000011402 */
[----:B------:R-:W-:Y:S01]  /*0ba0*/  UIADD3 UR4, UR4, 0x12400, URZ ;  /* 0x0001240004047890 */ /* 0x000fe2000fffe03f */
[----:B--2---:R-:W-:Y:S02]  /*0bb0*/  R2UR UR5, R0 ;  /* 0x00000000000572ca */ /* 0x004fe400000e0000 */
[----:B------:R-:W-:-:S04]  /*0bc0*/  LEA.HI R0, R3, R4, RZ, 0x7 ;  /* 0x0000000403007211 */ /* 0x000fc800078f38ff */
[----:B------:R-:W-:Y:S02]  /*0bd0*/  LOP3.LUT R233, R0, 0xffffff80, RZ, 0xc0, !PT ;  /* 0xffffff8000e97812 */ /* 0x000fe400078ec0ff */
[----:B------:R-:W-:-:S03]  /*0be0*/  SHF.R.S32.HI R12, RZ, 0x7, R0 ;  /* 0x00000007ff0c7819 */ /* 0x000fc60000011400 */
[----:B------:R-:W-:Y:S01]  /*0bf0*/  IMAD.IADD R233, R4, 0x1, -R233 ;  /* 0x0000000104e97824 */ /* 0x000fe200078e0ae9 */
[----:B------:R-:W-:Y:S01]  /*0c00*/  LEA.HI R0, R0, R12, RZ, 0x1 ;  /* 0x0000000c00007211 */ /* 0x000fe200078f08ff */
[----:B------:R0:W-:Y:S01]  /*0c10*/  STL [R1+0x50], R12 ;  /* 0x0000500c01007387 */ /* 0x0001e20000100800 */
[----:B------:R-:W-:Y:S02]  /*0c20*/  ULOP3.LUT UR5, UR5, 0x1, URZ, 0xfc, !UPT ;  /* 0x0000000105057892 */ /* 0x000fe4000f8efc3f */
[----:B------:R-:W-:-:S04]  /*0c30*/  SHF.R.S32.HI R8, RZ, 0x1f, R233 ;  /* 0x0000001fff087819 */ /* 0x000fc800000114e9 */
[CC--:B------:R-:W-:Y:S02]  /*0c40*/  LEA.HI R9, R8.reuse, R233.reuse, RZ, 0x2 ;  /* 0x000000e908097211 */ /* 0x0c0fe400078f10ff */
[----:B------:R-:W-:Y:S02]  /*0c50*/  LEA.HI R8, R8, R233, RZ, 0x5 ;  /* 0x000000e908087211 */ /* 0x000fe400078f28ff */
[--C-:B------:R-:W-:Y:S02]  /*0c60*/  SHF.R.S32.HI R7, RZ, 0x2, R9.reuse ;  /* 0x00000002ff077819 */ /* 0x100fe40000011409 */
[----:B------:R-:W-:Y:S02]  /*0c70*/  SHF.R.S32.HI R6, RZ, 0x1f, R9 ;  /* 0x0000001fff067819 */ /* 0x000fe40000011409 */
[----:B------:R-:W-:Y:S02]  /*0c80*/  SHF.R.S32.HI R8, RZ, 0x5, R8 ;  /* 0x00000005ff087819 */ /* 0x000fe40000011408 */
[----:B------:R-:W-:-:S02]  /*0c90*/  LEA.HI R10, R6, R7, RZ, 0x3 ;  /* 0x00000007060a7211 */ /* 0x000fc400078f18ff */
[----:B------:R-:W-:Y:S02]  /*0ca0*/  LEA.HI R6, R2, R5, RZ, 0x1 ;  /* 0x0000000502067211 */ /* 0x000fe400078f08ff */
[----:B------:R-:W-:Y:S02]  /*0cb0*/  LOP3.LUT R10, R10, 0xfffffff8, RZ, 0xc0, !PT ;  /* 0xfffffff80a0a7812 */ /* 0x000fe400078ec0ff */
[----:B------:R-:W-:Y:S02]  /*0cc0*/  LOP3.LUT R6, R6, 0x1ffffffe, RZ, 0xc0, !PT ;  /* 0x1ffffffe06067812 */ /* 0x000fe400078ec0ff */
[----:B------:R-:W-:Y:S01]  /*0cd0*/  LOP3.LUT R212, R9, 0x7ffffffc, RZ, 0xc0, !PT ;  /* 0x7ffffffc09d47812 */ /* 0x000fe200078ec0ff */
[----:B------:R-:W-:Y:S02]  /*0ce0*/  IMAD.IADD R7, R7, 0x1, -R10 ;  /* 0x0000000107077824 */ /* 0x000fe400078e0a0a */
[----:B------:R-:W-:Y:S01]  /*0cf0*/  IMAD.IADD R6, R5, 0x1, -R6 ;  /* 0x0000000105067824 */ /* 0x000fe200078e0a06 */
[CC--:B------:R-:W-:Y:S01]  /*0d00*/  LEA.HI R5, R3.reuse, R4.reuse, RZ, 0x5 ;  /* 0x0000000403057211 */ /* 0x0c0fe200078f28ff */
[----:B------:R-:W-:Y:S01]  /*0d10*/  IMAD R11, R8, 0x10, R7 ;  /* 0x00000010080b7824 */ /* 0x000fe200078e0207 */
[----:B------:R-:W-:Y:S01]  /*0d20*/  LEA.HI R7, R3, R4, RZ, 0x2 ;  /* 0x0000000403077211 */ /* 0x000fe200078f10ff */
[----:B------:R-:W-:Y:S01]  /*0d30*/  IMAD.IADD R212, R233, 0x1, -R212 ;  /* 0x00000001e9d47824 */ /* 0x000fe200078e0ad4 */
[----:B------:R-:W-:-:S02]  /*0d40*/  LOP3.LUT R3, R2, 0x3fffff0, RZ, 0xc0, !PT ;  /* 0x03fffff002037812 */ /* 0x000fc400078ec0ff */
[----:B------:R-:W-:Y:S02]  /*0d50*/  LOP3.LUT R223, R7, 0xfffffffc, RZ, 0xc0, !PT ;  /* 0xfffffffc07df7812 */ /* 0x000fe400078ec0ff */
[----:B------:R-:W-:Y:S02]  /*0d60*/  SHF.R.S32.HI R208, RZ, 0x5, R5 ;  /* 0x00000005ffd07819 */ /* 0x000fe40000011405 */
[C---:B------:R-:W-:Y:S01]  /*0d70*/  IADD3 R3, R4.reuse, -R3, RZ ;  /* 0x8000000304037210 */ /* 0x040fe20007ffe0ff */
[----:B------:R-:W-:Y:S01]  /*0d80*/  IMAD.IADD R223, R4, 0x1, -R223 ;  /* 0x0000000104df7824 */ /* 0x000fe200078e0adf */
[----:B------:R-:W-:Y:S02]  /*0d90*/  SHF.R.S32.HI R195, RZ, 0x2, R7 ;  /* 0x00000002ffc37819 */ /* 0x000fe40000011407 */
[----:B------:R-:W-:Y:S01]  /*0da0*/  LOP3.LUT R2, R0, 0x3fffffe, RZ, 0xc0, !PT ;  /* 0x03fffffe00027812 */ /* 0x000fe200078ec0ff */
[----:B------:R-:W-:Y:S01]  /*0db0*/  IMAD R3, R208, 0x10, R3 ;  /* 0x00000010d0037824 */ /* 0x000fe200078e0203 */
[----:B------:R-:W-:Y:S01]  /*0dc0*/  SHF.R.S32.HI R0, RZ, 0x1f, R7 ;  /* 0x0000001fff007819 */ /* 0x000fe20000011407 */
[----:B------:R-:W-:Y:S01]  /*0dd0*/  VIADD R222, R195, 0x40 ;  /* 0x00000040c3de7836 */ /* 0x000fe20000000000 */
[----:B------:R-:W-:Y:S01]  /*0de0*/  SHF.L.U32 R192, R223, 0x2, RZ ;  /* 0x00000002dfc07819 */ /* 0x000fe200000006ff */
[----:B------:R-:W-:Y:S01]  /*0df0*/  IMAD.IADD R2, R12, 0x1, -R2 ;  /* 0x000000010c027824 */ /* 0x000fe200078e0a02 */
[----:B------:R-:W-:Y:S01]  /*0e00*/  LEA.HI R0, R0, R195, RZ, 0x3 ;  /* 0x000000c300007211 */ /* 0x000fe200078f18ff */
[----:B0-----:R-:W-:Y:S01]  /*0e10*/  IMAD R12, R3, 0x8, R6 ;  /* 0x00000008030c7824 */ /* 0x001fe200078e0206 */
[----:B------:R-:W-:Y:S01]  /*0e20*/  SHF.R.S32.HI R3, RZ, 0x1f, R222 ;  /* 0x0000001fff037819 */ /* 0x000fe200000114de */
[----:B------:R-:W-:Y:S01]  /*0e30*/  VIADD R201, R192, 0x20 ;  /* 0x00000020c0c97836 */ /* 0x000fe20000000000 */
[----:B------:R-:W-:Y:S01]  /*0e40*/  LOP3.LUT R0, R0, 0xfffffff8, RZ, 0xc0, !PT ;  /* 0xfffffff800007812 */ /* 0x000fe200078ec0ff */
[C---:B------:R-:W-:Y:S01]  /*0e50*/  VIADD R200, R192.reuse, 0x40 ;  /* 0x00000040c0c87836 */ /* 0x040fe20000000000 */
[----:B------:R-:W-:Y:S01]  /*0e60*/  LEA.HI R3, R3, R222, RZ, 0x3 ;  /* 0x000000de03037211 */ /* 0x000fe200078f18ff */
[----:B------:R-:W-:Y:S01]  /*0e70*/  IMAD.IADD R197, R192, 0x1, R201 ;  /* 0x00000001c0c57824 */ /* 0x000fe200078e02c9 */
[----:B------:R-:W-:Y:S01]  /*0e80*/  LOP3.LUT R5, R224, 0xfffffff8, RZ, 0xc0, !PT ;  /* 0xfffffff8e0057812 */ /* 0x000fe200078ec0ff */
[----:B------:R-:W-:Y:S01]  /*0e90*/  IMAD.IADD R215, R195, 0x1, -R0 ;  /* 0x00000001c3d77824 */ /* 0x000fe200078e0a00 */
[C---:B------:R-:W-:Y:S01]  /*0ea0*/  IADD3 R203, R192.reuse, 0x10, RZ ;  /* 0x00000010c0cb7810 */ /* 0x040fe20007ffe0ff */
[----:B------:R-:W-:Y:S01]  /*0eb0*/  IMAD.SHL.U32 R3, R3, 0x40, RZ ;  /* 0x0000004003037824 */ /* 0x000fe200078e00ff */
[----:B------:R-:W-:Y:S01]  /*0ec0*/  SHF.R.S32.HI R0, RZ, 0x1f, R197 ;  /* 0x0000001fff007819 */ /* 0x000fe200000114c5 */
[----:B------:R-:W-:Y:S01]  /*0ed0*/  IMAD.IADD R198, R192, 0x1, R200 ;  /* 0x00000001c0c67824 */ /* 0x000fe200078e02c8 */
[----:B------:R-:W-:Y:S01]  /*0ee0*/  SHF.R.S32.HI R224, RZ, 0x3, R224 ;  /* 0x00000003ffe07819 */ /* 0x000fe200000114e0 */
[----:B------:R-:W-:Y:S01]  /*0ef0*/  IMAD.SHL.U32 R206, R215, 0x40, RZ ;  /* 0x00000040d7ce7824 */ /* 0x000fe200078e00ff */
[----:B------:R-:W-:Y:S01]  /*0f00*/  LOP3.LUT R210, R3, 0xfffffe00, RZ, 0xc0, !PT ;  /* 0xfffffe0003d27812 */ /* 0x000fe200078ec0ff */
[----:B------:R-:W-:Y:S01]  /*0f10*/  IMAD.SHL.U32 R205, R222, 0x40, RZ ;  /* 0x00000040decd7824 */ /* 0x000fe200078e00ff */
[-C--:B------:R-:W-:Y:S01]  /*0f20*/  LEA.HI R225, R0, R197.reuse, RZ, 0x3 ;  /* 0x000000c500e17211 */ /* 0x080fe200078f18ff */
[----:B------:R-:W-:Y:S01]  /*0f30*/  IMAD.IADD R218, R4, 0x1, -R5 ;  /* 0x0000000104da7824 */ /* 0x000fe200078e0a05 */
[----:B------:R-:W-:Y:S01]  /*0f40*/  SHF.R.S32.HI R3, RZ, 0x1f, R198 ;  /* 0x0000001fff037819 */ /* 0x000fe200000114c6 */
[----:B------:R-:W-:Y:S01]  /*0f50*/  IMAD R11, R2, 0x40, R11 ;  /* 0x00000040020b7824 */ /* 0x000fe200078e020b */
[----:B------:R-:W-:Y:S01]  /*0f60*/  LEA.HI R0, R0, R197, RZ, 0x6 ;  /* 0x000000c500007211 */ /* 0x000fe200078f30ff */
[----:B------:R-:W-:Y:S01]  /*0f70*/  IMAD.SHL.U32 R214, R218, 0x8, RZ ;  /* 0x00000008dad67824 */ /* 0x000fe200078e00ff */
[----:B------:R-:W-:Y:S01]  /*0f80*/  LOP3.LUT R206, R206, 0x1c0, RZ, 0xc0, !PT ;  /* 0x000001c0cece7812 */ /* 0x000fe200078ec0ff */
[----:B------:R-:W-:Y:S01]  /*0f90*/  IMAD.SHL.U32 R208, R208, 0x200, RZ ;  /* 0x00000200d0d07824 */ /* 0x000fe200078e00ff */
[----:B------:R-:W-:Y:S01]  /*0fa0*/  LOP3.LUT R205, R205, 0x1c0, RZ, 0xc0, !PT ;  /* 0x000001c0cdcd7812 */ /* 0x000fe200078ec0ff */
[----:B------:R-:W-:Y:S01]  /*0fb0*/  VIADD R217, R214, 0x80 ;  /* 0x00000080d6d97836 */ /* 0x000fe20000000000 */
[----:B------:R-:W-:Y:S01]  /*0fc0*/  LEA.HI R4, R3, R198, RZ, 0x6 ;  /* 0x000000c603047211 */ /* 0x000fe200078f30ff */
[----:B------:R-:W-:Y:S01]  /*0fd0*/  STL [R1+0x54], R11 ;  /* 0x0000540b01007387 */ /* 0x000fe20000100800 */
[----:B------:R-:W-:Y:S01]  /*0fe0*/  SHF.L.U32 R2, R0, 0x7, RZ ;  /* 0x0000000700027819 */ /* 0x000fe200000006ff */
[----:B------:R-:W-:Y:S01]  /*0ff0*/  IMAD.SHL.U32 R18, R223, 0x8, RZ ;  /* 0x00000008df127824 */ /* 0x000fe200078e00ff */
[----:B------:R-:W-:Y:S01]  /*1000*/  SHF.R.U32.HI R207, RZ, 0x3, R206 ;  /* 0x00000003ffcf7819 */ /* 0x000fe200000116ce */
[----:B------:R-:W-:Y:S01]  /*1010*/  IMAD.SHL.U32 R6, R4, 0x80, RZ ;  /* 0x0000008004067824 */ /* 0x000fe200078e00ff */
[----:B------:R-:W-:Y:S01]  /*1020*/  LOP3.LUT R0, R206, 0x38, R225, 0xf8, !PT ;  /* 0x00000038ce007812 */ /* 0x000fe200078ef8e1 */
[----:B------:R-:W-:Y:S01]  /*1030*/  VIADD R216, R214, 0x40 ;  /* 0x00000040d6d87836 */ /* 0x000fe20000000000 */
[----:B------:R-:W-:Y:S01]  /*1040*/  SHF.R.U32.HI R13, RZ, 0x3, R205 ;  /* 0x00000003ff0d7819 */ /* 0x000fe200000116cd */
[C---:B------:R-:W-:Y:S01]  /*1050*/  VIADD R202, R192.reuse, 0x30 ;  /* 0x00000030c0ca7836 */ /* 0x040fe20000000000 */
[----:B------:R-:W-:Y:S01]  /*1060*/  LOP3.LUT R7, R205, 0x38, R225, 0xf8, !PT ;  /* 0x00000038cd077812 */ /* 0x000fe200078ef8e1 */
[----:B------:R-:W-:Y:S01]  /*1070*/  VIADD R204, R192, 0x50 ;  /* 0x00000050c0cc7836 */ /* 0x000fe20000000000 */
[----:B------:R-:W-:-:S02]  /*1080*/  LOP3.LUT R5, R2, 0xffffe000, RZ, 0xc0, !PT ;  /* 0xffffe00002057812 */ /* 0x000fc400078ec0ff */
[----:B------:R-:W-:Y:S02]  /*1090*/  LOP3.LUT R0, R0, R207, RZ, 0x3c, !PT ;  /* 0x000000cf00007212 */ /* 0x000fe400078e3cff */
[----:B------:R-:W-:Y:S02]  /*10a0*/  LOP3.LUT R8, R7, R13, RZ, 0x3c, !PT ;  /* 0x0000000d07087212 */ /* 0x000fe400078e3cff */
[-C--:B------:R-:W-:Y:S01]  /*10b0*/  IADD3 R2, R0, R5.reuse, R208 ;  /* 0x0000000500027210 */ /* 0x080fe20007ffe0d0 */
[----:B------:R-:W-:Y:S01]  /*10c0*/  IMAD.U32 R0, RZ, RZ, UR5 ;  /* 0x00000005ff007e24 */ /* 0x000fe2000f8e00ff */
[----:B------:R-:W-:Y:S02]  /*10d0*/  LOP3.LUT R7, R6, 0xffffe000, RZ, 0xc0, !PT ;  /* 0xffffe00006077812 */ /* 0x000fe400078ec0ff */
[----:B------:R-:W-:Y:S01]  /*10e0*/  IADD3 R8, R8, R5, R210 ;  /* 0x0000000508087210 */ /* 0x000fe20007ffe0d2 */
[----:B------:R-:W-:Y:S01]  /*10f0*/  IMAD.U32 R5, RZ, RZ, UR4 ;  /* 0x00000004ff057e24 */ /* 0x000fe2000f8e00ff */
[----:B------:R-:W-:Y:S01]  /*1100*/  SHF.R.S32.HI R6, RZ, 0x1f, R217 ;  /* 0x0000001fff067819 */ /* 0x000fe200000114d9 */
[----:B------:R-:W-:Y:S01]  /*1110*/  IMAD.SHL.U32 R6, R12, 0x8, RZ ;  /* 0x000000080c067824 */ /* 0x000fe200078e00ff */
[----:B------:R-:W-:Y:S01]  /*1120*/  LEA R2, R2, UR4, 0x1 ;  /* 0x0000000402027c11 */ /* 0x000fe2000f8e08ff */
[----:B------:R0:W-:Y:S01]  /*1130*/  STL [R1+0x4], R0 ;  /* 0x0000040001007387 */ /* 0x0001e20000100800 */
[----:B------:R-:W-:-:S02]  /*1140*/  LEA.HI R3, R3, R198, RZ, 0x3 ;  /* 0x000000c603037211 */ /* 0x000fc400078f18ff */
[----:B------:R-:W-:Y:S01]  /*1150*/  SHF.R.S32.HI R232, RZ, 0x1f, R203 ;  /* 0x0000001fffe87819 */ /* 0x000fe200000114cb */
[----:B------:R1:W-:Y:S01]  /*1160*/  STL [R1+0x48], R5 ;  /* 0x0000480501007387 */ /* 0x0003e20000100800 */
[--C-:B------:R-:W-:Y:S02]  /*1170*/  LOP3.LUT R4, R206, 0x38, R3.reuse, 0xf8, !PT ;  /* 0x00000038ce047812 */ /* 0x100fe400078ef803 */
[----:B------:R-:W-:Y:S01]  /*1180*/  LOP3.LUT R10, R205, 0x38, R3, 0xf8, !PT ;  /* 0x00000038cd0a7812 */ /* 0x000fe200078ef803 */
[----:B------:R2:W-:Y:S01]  /*1190*/  STL [R1+0x58], R6 ;  /* 0x0000580601007387 */ /* 0x0005e20000100800 */
[----:B------:R-:W-:Y:S02]  /*11a0*/  LOP3.LUT R4, R4, R207, RZ, 0x3c, !PT ;  /* 0x000000cf04047212 */ /* 0x000fe400078e3cff */
[----:B0-----:R-:W-:Y:S01]  /*11b0*/  LEA.HI R0, R223, R223, RZ, 0x1 ;  /* 0x000000dfdf007211 */ /* 0x001fe200078f08ff */
[----:B------:R2:W-:Y:S01]  /*11c0*/  STL [R1+0x44], R2 ;  /* 0x0000440201007387 */ /* 0x0005e20000100800 */
[----:B------:R-:W-:-:S02]  /*11d0*/  LOP3.LUT R10, R10, R13, RZ, 0x3c, !PT ;  /* 0x0000000d0a0a7212 */ /* 0x000fc400078e3cff */
[----:B------:R-:W-:Y:S02]  /*11e0*/  LOP3.LUT R0, R0, 0x1ffffffe, RZ, 0xc0, !PT ;  /* 0x1ffffffe00007812 */ /* 0x000fe400078ec0ff */
[----:B-1----:R-:W-:Y:S02]  /*11f0*/  SHF.R.S32.HI R5, RZ, 0x1f, R214 ;  /* 0x0000001fff057819 */ /* 0x002fe400000114d6 */
[----:B------:R-:W-:Y:S01]  /*1200*/  LOP3.LUT R5, R205, 0x38, R18, 0xf8, !PT ;  /* 0x00000038cd057812 */ /* 0x000fe200078ef812 */
[----:B------:R-:W-:Y:S01]  /*1210*/  IMAD.IADD R0, R223, 0x1, -R0 ;  /* 0x00000001df007824 */ /* 0x000fe200078e0a00 */
[-C--:B------:R-:W-:Y:S02]  /*1220*/  IADD3 R4, R4, R7.reuse, R208 ;  /* 0x0000000704047210 */ /* 0x080fe40007ffe0d0 */
[----:B------:R-:W-:Y:S01]  /*1230*/  IADD3 R10, R10, R7, R210 ;  /* 0x000000070a0a7210 */ /* 0x000fe20007ffe0d2 */
[----:B------:R-:W-:Y:S01]  /*1240*/  IMAD R213, R0, 0x8, R11 ;  /* 0x0000000800d57824 */ /* 0x000fe200078e020b */
[----:B------:R-:W-:-:S02]  /*1250*/  LOP3.LUT R5, R210, R5, R13, 0xf6, !PT ;  /* 0x00000005d2057212 */ /* 0x000fc400078ef60d */
[----:B------:R-:W-:Y:S02]  /*1260*/  SHF.R.S32.HI R7, RZ, 0x1f, R216 ;  /* 0x0000001fff077819 */ /* 0x000fe400000114d8 */
[----:B------:R-:W-:Y:S02]  /*1270*/  SHF.R.S32.HI R231, RZ, 0x1f, R201 ;  /* 0x0000001fffe77819 */ /* 0x000fe400000114c9 */
[----:B------:R-:W-:Y:S02]  /*1280*/  SHF.R.S32.HI R230, RZ, 0x1f, R202 ;  /* 0x0000001fffe67819 */ /* 0x000fe400000114ca */
[----:B------:R-:W-:Y:S02]  /*1290*/  SHF.R.S32.HI R229, RZ, 0x1f, R200 ;  /* 0x0000001fffe57819 */ /* 0x000fe400000114c8 */
[----:B------:R-:W-:Y:S02]  /*12a0*/  SHF.R.S32.HI R228, RZ, 0x1f, R204 ;  /* 0x0000001fffe47819 */ /* 0x000fe400000114cc */
[----:B------:R-:W-:-:S02]  /*12b0*/  SHF.R.S32.HI R225, RZ, 0x3, R225 ;  /* 0x00000003ffe17819 */ /* 0x000fc400000114e1 */
[----:B------:R-:W-:Y:S02]  /*12c0*/  SHF.R.S32.HI R226, RZ, 0x3, R3 ;  /* 0x00000003ffe27819 */ /* 0x000fe40000011403 */
[----:B------:R-:W-:Y:S02]  /*12d0*/  LEA R237, R5, UR4, 0x1 ;  /* 0x0000000405ed7c11 */ /* 0x000fe4000f8e08ff */
[----:B------:R-:W-:Y:S02]  /*12e0*/  LEA R235, R8, UR4, 0x1 ;  /* 0x0000000408eb7c11 */ /* 0x000fe4000f8e08ff */
[----:B------:R-:W-:Y:S02]  /*12f0*/  LEA R236, R4, UR4, 0x1 ;  /* 0x0000000404ec7c11 */ /* 0x000fe4000f8e08ff */
[----:B--2---:R-:W-:-:S07]  /*1300*/  LEA R234, R10, UR4, 0x1 ;  /* 0x000000040aea7c11 */ /* 0x004fce000f8e08ff */
.L_x_1966:
[----:B------:R-:W-:Y:S01]  /*1310*/  ULDC.64 UR4, c[0x0][0xa28] ;  /* 0x00028a0000047ab9 */ /* 0x000fe20000000a00 */
[----:B0---4-:R-:W0:Y:S01]  /*1320*/  LDC.64 R4, c[0x0][0xa08] ;  /* 0x00028200ff047b82 */ /* 0x011e220000000a00 */
[----:B------:R-:W-:Y:S01]  /*1330*/  ISETP.NE.U32.AND P0, PT, RZ, UR4, PT ;  /* 0x00000004ff007c0c */ /* 0x000fe2000bf05070 */
[----:B------:R-:W-:Y:S01]  /*1340*/  IMAD.MOV.U32 R28, RZ, RZ, RZ ;  /* 0x000000ffff1c7224 */ /* 0x000fe200078e00ff */
[----:B------:R-:W-:Y:S01]  /*1350*/  MOV R0, RZ ;  /* 0x000000ff00007202 */ /* 0x000fe20000000f00 */
[----:B------:R-:W-:Y:S01]  /*1360*/  ULDC UR6, c[0x0][0x424] ;  /* 0x0001090000067ab9 */ /* 0x000fe20000000800 */
[----:B------:R-:W-:Y:S01]  /*1370*/  ISETP.NE.AND.EX P0, PT, RZ, UR5, PT, P0 ;  /* 0x00000005ff007c0c */ /* 0x000fe2000bf05300 */
[----:B------:R-:W-:Y:S02]  /*1380*/  ULDC.64 UR4, c[0x0][0xa18] ;  /* 0x0002860000047ab9 */ /* 0x000fe40000000a00 */
[----:B------:R-:W-:-:S04]  /*1390*/  ISETP.NE.U32.AND P1, PT, RZ, UR4, PT ;  /* 0x00000004ff007c0c */ /* 0x000fc8000bf25070 */
[----:B------:R-:W-:Y:S01]  /*13a0*/  ISETP.NE.AND.EX P1, PT, RZ, UR5, PT, P1 ;  /* 0x00000005ff007c0c */ /* 0x000fe2000bf25310 */
[----:B------:R-:W-:Y:S02]  /*13b0*/  ULDC.64 UR4, c[0x0][0xa08] ;  /* 0x0002820000047ab9 */ /* 0x000fe40000000a00 */
[----:B------:R-:W-:-:S03]  /*13c0*/  ISETP.NE.U32.AND P3, PT, RZ, UR4, PT ;  /* 0x00000004ff007c0c */ /* 0x000fc6000bf65070 */
[----:B-12---:R-:W1:Y:S01]  /*13d0*/  @P0 LDC.64 R2, c[0x0][0xa28] ;  /* 0x00028a00ff020b82 */ /* 0x006e620000000a00 */
[----:B------:R-:W-:Y:S01]  /*13e0*/  ISETP.NE.AND.EX P3, PT, RZ, UR5, PT, P3 ;  /* 0x00000005ff007c0c */ /* 0x000fe2000bf65330 */
[----:B0-----:R-:W-:-:S06]  /*13f0*/  IMAD.WIDE R8, R27, 0x4, R4 ;  /* 0x000000041b087825 */ /* 0x001fcc00078e0204 */
[----:B------:R-:W0:Y:S01]  /*1400*/  @P1 LDC.64 R6, c[0x0][0xa18] ;  /* 0x00028600ff061b82 */ /* 0x000e220000000a00 */
[----:B------:R-:W-:Y:S02]  /*1410*/  ULDC UR4, c[0x0][0x288] ;  /* 0x0000a20000047ab9 */ /* 0x000fe40000000800 */
[----:B------:R-:W-:Y:S01]  /*1420*/  IMAD.U32 R194, RZ, RZ, UR4 ;  /* 0x00000004ffc27e24 */ /* 0x000fe2000f8e00ff */
[----:B------:R-:W-:Y:S02]  /*1430*/  ULDC.64 UR4, c[0x0][0x418] ;  /* 0x0001060000047ab9 */ /* 0x000fe40000000a00 */
[----:B------:R2:W5:Y:S01]  /*1440*/  @P3 LDG.E R28, desc[UR60][R8.64] ;  /* 0x0000003c081c3981 */ /* 0x000562000c1e1900 */
[----:B-1----:R-:W-:-:S05]  /*1450*/  @P0 IMAD.WIDE R2, R27, 0x4, R2 ;  /* 0x000000041b020825 */ /* 0x002fca00078e0202 */
[----:B------:R2:W5:Y:S01]  /*1460*/  @P0 LDG.E R0, desc[UR60][R2.64] ;  /* 0x0000003c02000981 */ /* 0x000562000c1e1900 */
[----:B0-----:R-:W-:-:S05]  /*1470*/  @P1 IMAD.WIDE R4, R27, 0x4, R6 ;  /* 0x000000041b041825 */ /* 0x001fca00078e0206 */
[----:B------:R2:W5:Y:S01]  /*1480*/  @P1 LDG.E R194, desc[UR60][R4.64] ;  /* 0x0000003c04c21981 */ /* 0x000562000c1e1900 */
[----:B------:R-:W-:-:S04]  /*1490*/  UISETP.NE.U32.AND UP0, UPT, UR4, URZ, UPT ;  /* 0x0000003f0400728c */ /* 0x000fc8000bf05070 */
[----:B------:R-:W-:-:S03]  /*14a0*/  UISETP.NE.AND.EX UP0, UPT, UR5, URZ, UPT, UP0 ;  /* 0x0000003f0500728c */ /* 0x000fc6000bf05300 */
[----:B------:R-:W-:Y:S02]  /*14b0*/  ULDC.64 UR4, c[0x0][0xa20] ;  /* 0x0002880000047ab9 */ /* 0x000fe40000000a00 */
[----:B------:R-:W-:Y:S01]  /*14c0*/  ISETP.NE.U32.AND P2, PT, RZ, UR4, PT ;  /* 0x00000004ff007c0c */ /* 0x000fe2000bf45070 */
[----:B------:R-:W-:-:S03]  /*14d0*/  USEL UR4, UR6, 0x1, UP0 ;  /* 0x0000000106047887 */ /* 0x000fc60008000000 */
[----:B------:R-:W-:Y:S01]  /*14e0*/  ULDC UR6, c[0x0][0x2f0] ;  /* 0x0000bc0000067ab9 */ /* 0x000fe20000000800 */
[----:B------:R-:W-:Y:S01]  /*14f0*/  ISETP.NE.AND.EX P2, PT, RZ, UR5, PT, P2 ;  /* 0x00000005ff007c0c */ /* 0x000fe2000bf45320 */
[----:B------:R-:W-:Y:S01]  /*1500*/  UIMAD UR6, UR4, UR6, URZ ;  /* 0x00000006040672a4 */ /* 0x000fe2000f8e023f */
[----:B------:R-:W-:Y:S01]  /*1510*/  ULDC UR7, c[0x0][0x348] ;  /* 0x0000d20000077ab9 */ /* 0x000fe20000000800 */
[----:B------:R-:W-:Y:S02]  /*1520*/  IMAD.MOV.U32 R219, RZ, RZ, R26 ;  /* 0x000000ffffdb7224 */ /* 0x000fe400078e001a */
[----:B------:R-:W-:Y:S01]  /*1530*/  IMAD.MOV.U32 R220, RZ, RZ, R27 ;  /* 0x000000ffffdc7224 */ /* 0x000fe200078e001b */
[----:B--23--:R-:W-:Y:S07]  /*1540*/  @P1 BRA `(.L_x_1681) ;  /* 0x0000000000241947 */ /* 0x00cfee0003800000 */
        /* <DEDUP_REMOVED lines=8> */
[----:B--2---:R-:W-:-:S07]  /*15d0*/  IMAD.IADD R194, R5, 0x1, -R194 ;  /* 0x0000000105c27824 */ /* 0x004fce00078e0ac2 */
.L_x_1681:
[----:B------:R-:W-:Y:S02]  /*15e0*/  IMAD.U32 R2, RZ, RZ, UR7 ;  /* 0x00000007ff027e24 */ /* 0x000fe4000f8e00ff */
[----:B------:R-:W-:Y:S01]  /*15f0*/  IMAD.U32 R29, RZ, RZ, UR6 ;  /* 0x00000006ff1d7e24 */ /* 0x000fe2000f8e00ff */
[----:B------:R-:W-:Y:S06]  /*1600*/  @!P2 BRA `(.L_x_1682) ;  /* 0x000000000010a947 */ /* 0x000fec0003800000 */
[----:B------:R-:W0:Y:S02]  /*1610*/  LDC.64 R4, c[0x0][0xa20] ;  /* 0x00028800ff047b82 */ /* 0x000e240000000a00 */
[----:B0-----:R-:W-:-:S05]  /*1620*/  IMAD.WIDE R4, R27, 0x4, R4 ;  /* 0x000000041b047825 */ /* 0x001fca00078e0204 */
[----:B------:R0:W5:Y:S01]  /*1630*/  LDG.E R29, desc[UR60][R4.64] ;  /* 0x0000003c041d7981 */ /* 0x000162000c1e1900 */
[----:B------:R-:W-:Y:S05]  /*1640*/  BRA `(.L_x_1683) ;  /* 0x0000000000107947 */ /* 0x000fea0003800000 */
.L_x_1682:
[----:B------:R-:W-:Y:S05]  /*1650*/  @!P3 BRA `(.L_x_1683) ;  /* 0x00000000000cb947 */ /* 0x000fea0003800000 */
[----:B------:R-:W2:Y:S04]  /*1660*/  LDG.E R4, desc[UR60][R8.64] ;  /* 0x0000003c08047981 */ /* 0x000ea8000c1e1900 */
[----:B------:R-:W2:Y:S02]  /*1670*/  LDG.E R29, desc[UR60][R8.64+0x4] ;  /* 0x0000043c081d7981 */ /* 0x000ea4000c1e1900 */
[----:B--2---:R-:W-:-:S07]  /*1680*/  IMAD.IADD R29, R29, 0x1, -R4 ;  /* 0x000000011d1d7824 */ /* 0x004fce00078e0a04 */
.L_x_1683:
[----:B------:R-:W-:Y:S01]  /*1690*/  ULDC.64 UR4, c[0x0][0xa10] ;  /* 0x0002840000047ab9 */ /* 0x000fe20000000a00 */
[----:B------:R-:W1:Y:S01]  /*16a0*/  LDC R9, c[0x0][0x448] ;  /* 0x00011200ff097b82 */ /* 0x000e620000000800 */
[----:B------:R-:W-:-:S04]  /*16b0*/  ISETP.NE.U32.AND P0, PT, RZ, UR4, PT ;  /* 0x00000004ff007c0c */ /* 0x000fc8000bf05070 */
[----:B------:R-:W-:Y:S01]  /*16c0*/  ISETP.NE.AND.EX P0, PT, RZ, UR5, PT, P0 ;  /* 0x00000005ff007c0c */ /* 0x000fe2000bf05300 */
[----:B------:R-:W-:Y:S02]  /*16d0*/  ULDC.64 UR4, c[0x0][0xa30] ;  /* 0x00028c0000047ab9 */ /* 0x000fe40000000a00 */
[----:B------:R-:W-:Y:S01]  /*16e0*/  ISETP.NE.U32.AND P1, PT, RZ, UR4, PT ;  /* 0x00000004ff007c0c */ /* 0x000fe2000bf25070 */
[----:B------:R-:W2:Y:S03]  /*16f0*/  LDC.64 R14, c[0x0][0x9e0] ;  /* 0x00027800ff0e7b82 */ /* 0x000ea60000000a00 */
[----:B------:R-:W-:-:S06]  /*1700*/  ISETP.NE.AND.EX P1, PT, RZ, UR5, PT, P1 ;  /* 0x00000005ff007c0c */ /* 0x000fcc000bf25310 */
[----:B0-----:R-:W0:Y:S08]  /*1710*/  @P0 LDC.64 R4, c[0x0][0xa10] ;  /* 0x00028400ff040b82 */ /* 0x001e300000000a00 */
[----:B------:R-:W3:Y:S01]  /*1720*/  @P1 LDC.64 R6, c[0x0][0xa30] ;  /* 0x00028c00ff061b82 */ /* 0x000ee20000000a00 */
[----:B0-----:R-:W-:-:S05]  /*1730*/  @P0 IMAD.WIDE R4, R27, 0x4, R4 ;  /* 0x000000041b040825 */ /* 0x001fca00078e0204 */
[----:B------:R-:W4:Y:S04]  /*1740*/  @P0 LDG.E R3, desc[UR60][R4.64] ;  /* 0x0000003c04030981 */ /* 0x000f28000c1e1900 */
[----:B------:R-:W4:Y:S01]  /*1750*/  @P0 LDG.E R8, desc[UR60][R4.64+0x4] ;  /* 0x0000043c04080981 */ /* 0x000f22000c1e1900 */
[----:B-----5:R-:W-:Y:S01]  /*1760*/  MOV R145, R29 ;  /* 0x0000001d00917202 */ /* 0x020fe20000000f00 */
[----:B---3--:R-:W-:-:S05]  /*1770*/  @P1 IMAD.WIDE R6, R27, 0x4, R6 ;  /* 0x000000041b061825 */ /* 0x008fca00078e0206 */
[----:B------:R0:W5:Y:S01]  /*1780*/  @P1 LDG.E R145, desc[UR60][R6.64] ;  /* 0x0000003c06911981 */ /* 0x000162000c1e1900 */
[----:B-1----:R-:W-:Y:S01]  /*1790*/  ISETP.NE.AND P1, PT, R9, 0x1, PT ;  /* 0x000000010900780c */ /* 0x002fe20003f25270 */
[----:B------:R-:W-:Y:S01]  /*17a0*/  IMAD.SHL.U32 R209, R25, 0x80, RZ ;  /* 0x0000008019d17824 */ /* 0x000fe200078e00ff */
[----:B--2---:R-:W-:-:S11]  /*17b0*/  ISETP.GE.AND P2, PT, R15, 0x1, PT ;  /* 0x000000010f00780c */ /* 0x004fd60003f46270 */
[----:B------:R-:W1:Y:S08]  /*17c0*/  @P1 LDC R10, c[0x0][0x44c] ;  /* 0x00011300ff0a1b82 */ /* 0x000e700000000800 */
[----:B------:R-:W2:Y:S01]  /*17d0*/  @P1 LDC R12, c[0x0][0x450] ;  /* 0x00011400ff0c1b82 */ /* 0x000ea20000000800 */
[----:B----4-:R-:W-:Y:S02]  /*17e0*/  @P0 IMAD.IADD R2, R8, 0x1, -R3 ;  /* 0x0000000108020824 */ /* 0x010fe400078e0a03 */
[----:B------:R-:W-:-:S02]  /*17f0*/  IMAD.IADD R8, R29, 0x1, -R0 ;  /* 0x000000011d087824 */ /* 0x000fc400078e0a00 */
[----:B------:R-:W-:Y:S02]  /*1800*/  VIADD R3, R209, 0x7f ;  /* 0x0000007fd1037836 */ /* 0x000fe40000000000 */
[----:B------:R-:W-:Y:S02]  /*1810*/  IMAD.IADD R196, R8, 0x1, R2 ;  /* 0x0000000108c47824 */ /* 0x000fe400078e0202 */
[----:B-1----:R-:W-:-:S04]  /*1820*/  @P1 IMAD.HI.U32 R5, R3, R10, RZ ;  /* 0x0000000a03051227 */ /* 0x002fc800078e00ff */
[----:B------:R-:W-:Y:S02]  /*1830*/  VIADD R0, R196, 0x5f ;  /* 0x0000005fc4007836 */ /* 0x000fe40000000000 */
[----:B------:R-:W-:Y:S01]  /*1840*/  IMAD.MOV.U32 R4, RZ, RZ, R3 ;  /* 0x000000ffff047224 */ /* 0x000fe200078e0003 */
[----:B--2---:R-:W-:Y:S01]  /*1850*/  @P1 SHF.R.U32.HI R4, RZ, R12, R5 ;  /* 0x0000000cff041219 */ /* 0x004fe20000011605 */
[----:B------:R-:W-:Y:S01]  /*1860*/  IMAD.HI R0, R0, 0x2aaaaaab, RZ ;  /* 0x2aaaaaab00007827 */ /* 0x000fe200078e02ff */
[----:B------:R-:W-:-:S04]  /*1870*/  IADD3 R5, R196, 0x1, -R194 ;  /* 0x00000001c4057810 */ /* 0x000fc80007ffe8c2 */
[----:B------:R-:W-:Y:S01]  /*1880*/  SHF.R.U32.HI R3, RZ, 0x1f, R0 ;  /* 0x0000001fff037819 */ /* 0x000fe20000011600 */
[----:B0-----:R-:W-:-:S03]  /*1890*/  IMAD.IADD R7, R5, 0x1, R4 ;  /* 0x0000000105077824 */ /* 0x001fc600078e0204 */
[----:B------:R-:W-:Y:S02]  /*18a0*/  LEA.HI.SX32 R150, R0, R3, 0x1c ;  /* 0x0000000300967211 */ /* 0x000fe400078fe2ff */
[----:B------:R-:W-:Y:S01]  /*18b0*/  IADD3 R0, R7, R14, RZ ;  /* 0x0000000e07007210 */ /* 0x000fe20007ffe0ff */
[----:B------:R-:W-:Y:S06]  /*18c0*/  @!P2 BRA `(.L_x_1684) ;  /* 0x000000000048a947 */ /* 0x000fec0003800000 */
[C---:B------:R-:W-:Y:S01]  /*18d0*/  ISETP.GT.AND P0, PT, R7.reuse, RZ, PT ;  /* 0x000000ff0700720c */ /* 0x040fe20003f04270 */
[----:B------:R-:W-:Y:S01]  /*18e0*/  BSSY B0, `(.L_x_1685) ;  /* 0x000000e000007945 */ /* 0x000fe20003800000 */
[----:B------:R-:W-:-:S11]  /*18f0*/  VIADD R3, R7, 0xffffffff ;  /* 0xffffffff07037836 */ /* 0x000fd60000000000 */
        /* <DEDUP_REMOVED lines=8> */
.L_x_1686:
[----:B------:R-:W-:-:S13]  /*1980*/  ISETP.NE.AND P0, PT, R15, 0x1, PT ;  /* 0x000000010f00780c */ /* 0x000fda0003f05270 */
[----:B------:R-:W0:Y:S02]  /*1990*/  @P0 LDC.64 R4, c[0x0][0x9e8] ;  /* 0x00027a00ff040b82 */ /* 0x000e240000000a00 */
[----:B0-----:R-:W-:-:S05]  /*19a0*/  @P0 IMAD.HI.U32 R4, R3, R4, RZ ;  /* 0x0000000403040227 */ /* 0x001fca00078e00ff */
[----:B------:R-:W-:-:S07]  /*19b0*/  @P0 SHF.R.U32.HI R3, RZ, R5, R4 ;  /* 0x00000005ff030219 */ /* 0x000fce0000011604 */
.L_x_1687:
[----:B------:R-:W-:Y:S05]  /*19c0*/  BSYNC B0 ;  /* 0x0000000000007941 */ /* 0x000fea0003800000 */
.L_x_1685:
[----:B------:R-:W-:-:S05]  /*19d0*/  IMAD R3, R3, R15, R15 ;  /* 0x0000000f03037224 */ /* 0x000fca00078e020f */
[----:B------:R-:W-:-:S07]  /*19e0*/  VIMNMX R0, R0, R3, PT ;  /* 0x0000000300007248 */ /* 0x000fce0003fe0100 */
.L_x_1684:
[----:B------:R-:W0:Y:S01]  /*19f0*/  @P1 LDC R4, c[0x0][0x44c] ;  /* 0x00011300ff041b82 */ /* 0x000e220000000800 */
[----:B------:R-:W-:Y:S01]  /*1a00*/  IMAD.IADD R149, R196, 0x1, -R194 ;  /* 0x00000001c4957824 */ /* 0x000fe200078e0ac2 */
[----:B------:R-:W-:-:S06]  /*1a10*/  ULDC UR4, c[0x0][0x9dc] ;  /* 0x0002770000047ab9 */ /* 0x000fcc0000000800 */
[----:B------:R-:W1:Y:S01]  /*1a20*/  @P1 LDC R6, c[0x0][0x450] ;  /* 0x00011400ff061b82 */ /* 0x000e620000000800 */
[----:B0-----:R-:W-:-:S04]  /*1a30*/  @P1 IMAD.HI.U32 R3, R209, R4, RZ ;  /* 0x00000004d1031227 */ /* 0x001fc800078e00ff */
[----:B------:R-:W-:Y:S01]  /*1a40*/  IMAD.MOV.U32 R4, RZ, RZ, R209 ;  /* 0x000000ffff047224 */ /* 0x000fe200078e00d1 */
[----:B-1----:R-:W-:-:S05]  /*1a50*/  @P1 SHF.R.U32.HI R4, RZ, R6, R3 ;  /* 0x00000006ff041219 */ /* 0x002fca0000011603 */
[----:B------:R-:W-:-:S04]  /*1a60*/  IMAD.IADD R3, R149, 0x1, R4 ;  /* 0x0000000195037824 */ /* 0x000fc800078e0204 */
[----:B------:R-:W-:Y:S01]  /*1a70*/  VIADD R4, R3, -UR4 ;  /* 0x8000000403047c36 */ /* 0x000fe20008000000 */
[----:B------:R-:W-:Y:S06]  /*1a80*/  @!P2 BRA `(.L_x_1688) ;  /* 0x000000000044a947 */ /* 0x000fec0003800000 */
[----:B------:R-:W-:Y:S01]  /*1a90*/  ISETP.GT.AND P0, PT, R3, -0x1, PT ;  /* 0xffffffff0300780c */ /* 0x000fe20003f04270 */
[----:B------:R-:W-:-:S12]  /*1aa0*/  BSSY B0, `(.L_x_1689) ;  /* 0x000000d000007945 */ /* 0x000fd80003800000 */
        /* <DEDUP_REMOVED lines=8> */
.L_x_1690:
[----:B------:R-:W-:-:S13]  /*1b30*/  ISETP.NE.AND P0, PT, R15, 0x1, PT ;  /* 0x000000010f00780c */ /* 0x000fda0003f05270 */
[----:B------:R-:W0:Y:S02]  /*1b40*/  @P0 LDC.64 R6, c[0x0][0x9e8] ;  /* 0x00027a00ff060b82 */ /* 0x000e240000000a00 */
[----:B0-----:R-:W-:-:S05]  /*1b50*/  @P0 IMAD.HI.U32 R6, R3, R6, RZ ;  /* 0x0000000603060227 */ /* 0x001fca00078e00ff */
[----:B------:R-:W-:-:S07]  /*1b60*/  @P0 SHF.R.U32.HI R3, RZ, R7, R6 ;  /* 0x00000007ff030219 */ /* 0x000fce0000011606 */
.L_x_1691:
[----:B------:R-:W-:Y:S05]  /*1b70*/  BSYNC B0 ;  /* 0x0000000000007941 */ /* 0x000fea0003800000 */
.L_x_1689:
[----:B------:R-:W-:-:S05]  /*1b80*/  IMAD R3, R3, R15, RZ ;  /* 0x0000000f03037224 */ /* 0x000fca00078e02ff */
[----:B------:R-:W-:-:S07]  /*1b90*/  VIMNMX R4, R4, R3, !PT ;  /* 0x0000000304047248 */ /* 0x000fce0007fe0100 */
.L_x_1688:
[----:B------:R-:W-:Y:S01]  /*1ba0*/  VIADD R0, R0, 0x5f ;  /* 0x0000005f00007836 */ /* 0x000fe20000000000 */
[----:B------:R-:W-:Y:S01]  /*1bb0*/  PLOP3.LUT P2, PT, PT, PT, PT, 0x80, 0x0 ;  /* 0x000000000000781c */ /* 0x000fe20003f4f070 */
[----:B------:R-:W-:-:S04]  /*1bc0*/  IMAD.HI R4, R4, 0x2aaaaaab, RZ ;  /* 0x2aaaaaab04047827 */ /* 0x000fc800078e02ff */
[----:B------:R-:W-:Y:S01]  /*1bd0*/  IMAD.HI R0, R0, 0x2aaaaaab, RZ ;  /* 0x2aaaaaab00007827 */ /* 0x000fe200078e02ff */
[----:B------:R-:W-:-:S04]  /*1be0*/  SHF.R.U32.HI R5, RZ, 0x1f, R4 ;  /* 0x0000001fff057819 */ /* 0x000fc80000011604 */
[----:B------:R-:W-:Y:S02]  /*1bf0*/  SHF.R.U32.HI R3, RZ, 0x1f, R0 ;  /* 0x0000001fff037819 */ /* 0x000fe40000011600 */
[----:B------:R-:W-:Y:S02]  /*1c00*/  LEA.HI.SX32 R5, R4, R5, 0x1c ;  /* 0x0000000504057211 */ /* 0x000fe400078fe2ff */
[----:B------:R-:W-:Y:S02]  /*1c10*/  LEA.HI.SX32 R3, R0, R3, 0x1c ;  /* 0x0000000300037211 */ /* 0x000fe400078fe2ff */
[----:B------:R-:W-:Y:S02]  /*1c20*/  VIMNMX R5, RZ, R5, !PT ;  /* 0x00000005ff057248 */ /* 0x000fe40007fe0100 */
[----:B------:R-:W-:-:S03]  /*1c30*/  VIMNMX R3, R150, R3, PT ;  /* 0x0000000396037248 */ /* 0x000fc60003fe0100 */
[--C-:B------:R-:W-:Y:S02]  /*1c40*/  IMAD R5, R5, 0x60, -R8.reuse ;  /* 0x0000006005057824 */ /* 0x100fe400078e0a08 */
[----:B------:R-:W-:-:S03]  /*1c50*/  IMAD R3, R3, 0x60, -R8 ;  /* 0x0000006003037824 */ /* 0x000fc600078e0a08 */
[----:B------:R-:W-:Y:S02]  /*1c60*/  VIMNMX R5, RZ, R5, !PT ;  /* 0x00000005ff057248 */ /* 0x000fe40007fe0100 */
[----:B------:R-:W-:-:S04]  /*1c70*/  VIMNMX R0, R3, R2, PT ;  /* 0x0000000203007248 */ /* 0x000fc80003fe0100 */
[----:B------:R-:W-:Y:S01]  /*1c80*/  ISETP.GT.AND P0, PT, R0, R5, PT ;  /* 0x000000050000720c */ /* 0x000fe20003f04270 */
[----:B------:R-:W-:-:S05]  /*1c90*/  IMAD.WIDE.U32 R4, R5, -0x55555555, RZ ;  /* 0xaaaaaaab05047825 */ /* 0x000fca00078e00ff */
[----:B------:R-:W-:-:S04]  /*1ca0*/  SHF.R.U32.HI R131, RZ, 0x6, R5 ;  /* 0x00000006ff837819 */ /* 0x000fc80000011605 */
[----:B------:R-:W-:-:S03]  /*1cb0*/  MOV R24, R131 ;  /* 0x0000008300187202 */ /* 0x000fc60000000f00 */
[----:B------:R-:W-:-:S04]  /*1cc0*/  @P0 VIADD R0, R0, 0x5f ;  /* 0x0000005f00000836 */ /* 0x000fc80000000000 */
[----:B------:R-:W-:-:S05]  /*1cd0*/  @P0 IMAD.HI R0, R0, 0x2aaaaaab, RZ ;  /* 0x2aaaaaab00000827 */ /* 0x000fca00078e02ff */
        /* <DEDUP_REMOVED lines=23> */
[----:B-1---5:R-:W-:Y:S05]  /*1e50*/  CALL.ABS.NOINC R14 ;  /* 0x000000000e007343 */ /* 0x022fea0003c00000 */
.L_x_1694:
[----:B------:R-:W-:Y:S05]  /*1e60*/  BSYNC B6 ;  /* 0x0000000000067941 */ /* 0x000fea0003800000 */
.L_x_1693:
        /* <DEDUP_REMOVED lines=20> */
.L_x_1696:
[----:B------:R-:W-:Y:S05]  /*1fb0*/  BSYNC B6 ;  /* 0x0000000000067941 */ /* 0x000fea0003800000 */
.L_x_1695:
[----:B------:R-:W-:Y:S01]  /*1fc0*/  ULDC.64 UR4, c[0x0][0x9f8] ;  /* 0x00027e0000047ab9 */ /* 0x000fe20000000a00 */
[----:B------:R-:W2:Y:S01]  /*1fd0*/  LDL.LU R30, [R1] ;  /* 0x00000000011e7983 */ /* 0x000ea20000300800 */
[----:B------:R-:W-:Y:S01]  /*1fe0*/  ISETP.NE.U32.AND P0, PT, RZ, UR4, PT ;  /* 0x00000004ff007c0c */ /* 0x000fe2000bf05070 */
[----:B------:R-:W0:Y:S01]  /*1ff0*/  LDC.64 R104, c[0x0][0x300] ;  /* 0x0000c000ff687b82 */ /* 0x000e220000000a00 */
[----:B------:R-:W-:Y:S01]  /*2000*/  ULDC UR8, c[0x0][0x2f4] ;  /* 0x0000bd0000087ab9 */ /* 0x000fe20000000800 */
[----:B------:R-:W-:Y:S02]  /*2010*/  SHF.R.S32.HI R9, RZ, 0x1f, R26 ;  /* 0x0000001fff097819 */ /* 0x000fe4000001141a */
[----:B------:R-:W-:Y:S01]  /*2020*/  SHF.R.S32.HI R19, RZ, 0x1f, R18 ;  /* 0x0000001fff137819 */ /* 0x000fe20000011412 */
[----:B------:R-:W-:Y:S01]  /*2030*/  IMAD.IADD R28, R28, 0x1, R29 ;  /* 0x000000011c1c7824 */ /* 0x000fe200078e021d */
[----:B------:R-:W-:Y:S01]  /*2040*/  ISETP.NE.AND.EX P0, PT, RZ, UR5, PT, P0 ;  /* 0x00000005ff007c0c */ /* 0x000fe2000bf05300 */
[----:B------:R-:W-:Y:S01]  /*2050*/  ULDC.64 UR4, c[0x0][0x330] ;  /* 0x0000cc0000047ab9 */ /* 0x000fe20000000a00 */
[----:B------:R-:W1:Y:S01]  /*2060*/  LDC.64 R98, c[0x0][0x408] ;  /* 0x00010200ff627b82 */ /* 0x000e620000000a00 */
[----:B------:R-:W-:Y:S01]  /*2070*/  ULDC.64 UR6, c[0x0][0x308] ;  /* 0x0000c20000067ab9 */ /* 0x000fe20000000a00 */
[----:B------:R-:W-:-:S06]  /*2080*/  SHF.R.S32.HI R147, RZ, 0x1f, R195 ;  /* 0x0000001fff937819 */ /* 0x000fcc00000114c3 */
[----:B------:R-:W3:Y:S08]  /*2090*/  LDC R33, c[0x0][0x3f4] ;  /* 0x0000fd00ff217b82 */ /* 0x000ef00000000800 */
[----:B------:R-:W4:Y:S08]  /*20a0*/  @P0 LDC.64 R4, c[0x0][0x9f8] ;  /* 0x00027e00ff040b82 */ /* 0x000f300000000a00 */
[----:B------:R-:W3:Y:S01]  /*20b0*/  LDC.64 R92, c[0x0][0x3f8] ;  /* 0x0000fe00ff5c7b82 */ /* 0x000ee20000000a00 */
[----:B----4-:R-:W-:-:S05]  /*20c0*/  @P0 IMAD.WIDE R4, R27, 0x4, R4 ;  /* 0x000000041b040825 */ /* 0x010fca00078e0204 */
[----:B------:R4:W2:Y:S01]  /*20d0*/  @P0 LDG.E R27, desc[UR60][R4.64] ;  /* 0x0000003c041b0981 */ /* 0x0008a2000c1e1900 */
[----:B------:R-:W-:Y:S01]  /*20e0*/  ISETP.GE.AND P1, PT, R197, UR8, PT ;  /* 0x00000008c5007c0c */ /* 0x000fe2000bf26270 */
[----:B------:R-:W-:Y:S01]  /*20f0*/  IMAD R3, R9, UR4, RZ ;  /* 0x0000000409037c24 */ /* 0x000fe2000f8e02ff */
[----:B------:R-:W-:Y:S01]  /*2100*/  ISETP.GE.AND P0, PT, R18, UR8, PT ;  /* 0x0000000812007c0c */ /* 0x000fe2000bf06270 */
[C---:B------:R-:W-:Y:S01]  /*2110*/  IMAD.WIDE.U32 R106, R26.reuse, UR4, R18 ;  /* 0x000000041a6a7c25 */ /* 0x040fe2000f8e0012 */
[----:B------:R-:W-:Y:S01]  /*2120*/  SEL R0, RZ, 0xffffffff, P1 ;  /* 0xffffffffff007807 */ /* 0x000fe20000800000 */
[----:B------:R-:W3:Y:S01]  /*2130*/  S2R R151, SR_TID.X ;  /* 0x0000000000977919 */ /* 0x000ee20000002100 */
[----:B------:R-:W-:Y:S01]  /*2140*/  SHF.R.S32.HI R10, RZ, 0x1f, R28 ;  /* 0x0000001fff0a7819 */ /* 0x000fe2000001141c */
[----:B------:R-:W-:Y:S01]  /*2150*/  IMAD R3, R26, UR5, R3 ;  /* 0x000000051a037c24 */ /* 0x000fe2000f8e0203 */
[----:B------:R-:W-:Y:S01]  /*2160*/  ULDC.64 UR4, c[0x0][0xa08] ;  /* 0x0002820000047ab9 */ /* 0x000fe20000000a00 */
[----:B----4-:R-:W-:Y:S01]  /*2170*/  IMAD.SHL.U32 R5, R0, 0x2, RZ ;  /* 0x0000000200057824 */ /* 0x010fe200078e00ff */
[----:B------:R-:W-:Y:S01]  /*2180*/  SEL R4, RZ, 0x1, P0 ;  /* 0x00000001ff047807 */ /* 0x000fe20000000000 */
[----:B------:R-:W-:Y:S01]  /*2190*/  VIADD R0, R18, 0x60 ;  /* 0x0000006012007836 */ /* 0x000fe20000000000 */
[----:B------:R-:W-:Y:S01]  /*21a0*/  ISETP.GE.AND P0, PT, R198, UR8, PT ;  /* 0x00000008c6007c0c */ /* 0x000fe2000bf06270 */
[----:B------:R-:W-:Y:S01]  /*21b0*/  IMAD.IADD R107, R107, 0x1, R3 ;  /* 0x000000016b6b7824 */ /* 0x000fe200078e0203 */
[----:B------:R-:W-:Y:S01]  /*21c0*/  LOP3.LUT R6, R5, 0x2, R4, 0xe2, !PT ;  /* 0x0000000205067812 */ /* 0x000fe200078ee204 */
[----:B------:R-:W-:Y:S01]  /*21d0*/  VIADD R3, R18, 0x80 ;  /* 0x0000008012037836 */ /* 0x000fe20000000000 */
[----:B------:R-:W-:Y:S01]  /*21e0*/  ISETP.GE.AND P1, PT, R0, UR8, PT ;  /* 0x0000000800007c0c */ /* 0x000fe2000bf26270 */
[-C--:B0-----:R-:W-:Y:S01]  /*21f0*/  IMAD R11, R10, R104.reuse, RZ ;  /* 0x000000680a0b7224 */ /* 0x081fe200078e02ff */
[----:B------:R-:W-:Y:S01]  /*2200*/  SEL R7, RZ, 0x4, P0 ;  /* 0x00000004ff077807 */ /* 0x000fe20000000000 */
[----:B------:R-:W-:Y:S01]  /*2210*/  IMAD.WIDE.U32 R4, R28, R104, RZ ;  /* 0x000000681c047225 */ /* 0x000fe200078e00ff */
[----:B------:R-:W-:-:S02]  /*2220*/  ISETP.GE.AND P2, PT, R3, UR8, PT ;  /* 0x0000000803007c0c */ /* 0x000fc4000bf46270 */
[----:B------:R-:W-:Y:S01]  /*2230*/  SEL R8, RZ, 0x8, P1 ;  /* 0x00000008ff087807 */ /* 0x000fe20000800000 */
[----:B------:R-:W-:Y:S01]  /*2240*/  IMAD R11, R28, R105, R11 ;  /* 0x000000691c0b7224 */ /* 0x000fe200078e020b */
[----:B------:R-:W-:Y:S01]  /*2250*/  SEL R21, RZ, 0x10, P2 ;  /* 0x00000010ff157807 */ /* 0x000fe20001000000 */
[----:B------:R-:W-:Y:S01]  /*2260*/  IMAD R9, R9, UR6, RZ ;  /* 0x0000000609097c24 */ /* 0x000fe2000f8e02ff */
[----:B------:R-:W-:Y:S01]  /*2270*/  LOP3.LUT R6, R8, R6, R7, 0xfe, !PT ;  /* 0x0000000608067212 */ /* 0x000fe200078efe07 */
[----:B------:R-:W-:Y:S01]  /*2280*/  IMAD.IADD R5, R5, 0x1, R11 ;  /* 0x0000000105057824 */ /* 0x000fe200078e020b */
[----:B------:R-:W-:Y:S01]  /*2290*/  ISETP.NE.U32.AND P0, PT, RZ, UR4, PT ;  /* 0x00000004ff007c0c */ /* 0x000fe2000bf05070 */
[----:B------:R-:W-:Y:S01]  /*22a0*/  IMAD R9, R26, UR7, R9 ;  /* 0x000000071a097c24 */ /* 0x000fe2000f8e0209 */
[----:B------:R-:W-:Y:S01]  /*22b0*/  LOP3.LUT R21, R6, R21, RZ, 0xfc, !PT ;  /* 0x0000001506157212 */ /* 0x000fe200078efcff */
[----:B------:R-:W-:Y:S01]  /*22c0*/  IMAD.WIDE.U32 R4, R26, UR6, R4 ;  /* 0x000000061a047c25 */ /* 0x000fe2000f8e0004 */
[----:B------:R-:W-:Y:S01]  /*22d0*/  ISETP.NE.AND.EX P0, PT, RZ, UR5, PT, P0 ;  /* 0x00000005ff007c0c */ /* 0x000fe2000bf05300 */
[----:B------:R-:W-:Y:S01]  /*22e0*/  ULDC.64 UR4, c[0x0][0x310] ;  /* 0x0000c40000047ab9 */ /* 0x000fe20000000a00 */
[----:B------:R-:W-:Y:S01]  /*22f0*/  SHF.R.S32.HI R193, RZ, 0x1f, R192 ;  /* 0x0000001fffc17819 */ /* 0x000fe200000114c0 */
[----:B-1----:R-:W-:Y:S01]  /*2300*/  IMAD.WIDE.U32 R100, R195, R98, R18 ;  /* 0x00000062c3647225 */ /* 0x002fe200078e0012 */
[----:B------:R-:W-:-:S02]  /*2310*/  IADD3 R5, R5, R9, RZ ;  /* 0x0000000905057210 */ /* 0x000fc40007ffe0ff */
[-C--:B---3--:R-:W-:Y:S01]  /*2320*/  ISETP.GE.AND P1, PT, R197, R33.reuse, PT ;  /* 0x00000021c500720c */ /* 0x088fe20003f26270 */
[C---:B------:R-:W-:Y:S01]  /*2330*/  IMAD.WIDE.U32 R102, R195.reuse, R98, R192 ;  /* 0x00000062c3667225 */ /* 0x040fe200078e00c0 */
[----:B------:R-:W-:Y:S02]  /*2340*/  ISETP.GE.AND P3, PT, R198, R33, PT ;  /* 0x00000021c600720c */ /* 0x000fe40003f66270 */
[----:B------:R-:W-:Y:S01]  /*2350*/  SHF.R.U32.HI R32, RZ, 0x3, R205 ;  /* 0x00000003ff207819 */ /* 0x000fe200000116cd */
[-C--:B------:R-:W-:Y:S01]  /*2360*/  IMAD.WIDE.U32 R96, R195, R92.reuse, R192 ;  /* 0x0000005cc3607225 */ /* 0x080fe200078e00c0 */
[----:B------:R-:W-:Y:S02]  /*2370*/  LOP3.LUT P2, RZ, R215, 0x4, RZ, 0xc0, !PT ;  /* 0x00000004d7ff7812 */ /* 0x000fe4000784c0ff */
[----:B------:R-:W-:Y:S01]  /*2380*/  SHF.L.U64.HI R135, R104, 0x6, R105 ;  /* 0x0000000668877819 */ /* 0x000fe20000010269 */
[----:B------:R-:W-:Y:S01]  /*2390*/  IMAD.WIDE.U32 R94, R195, R92, R18 ;  /* 0x0000005cc35e7225 */ /* 0x000fe200078e0012 */
[----:B------:R-:W-:-:S02]  /*23a0*/  SHF.L.U64.HI R110, R92, 0x6, R93 ;  /* 0x000000065c6e7819 */ /* 0x000fc4000001025d */
[----:B------:R-:W-:Y:S01]  /*23b0*/  SHF.R.S32.HI R148, RZ, 0x1f, R222 ;  /* 0x0000001fff947819 */ /* 0x000fe200000114de */
[----:B------:R-:W-:Y:S01]  /*23c0*/  IMAD.SHL.U32 R136, R104, 0x40, RZ ;  /* 0x0000004068887824 */ /* 0x000fe200078e00ff */
[----:B------:R-:W-:Y:S01]  /*23d0*/  LEA.HI R151, R151, 0x8, RZ, 0x19 ;  /* 0x0000000897977811 */ /* 0x000fe200078fc8ff */
[----:B------:R-:W-:Y:S02]  /*23e0*/  IMAD R133, R93, 0x60, RZ ;  /* 0x000000605d857824 */ /* 0x000fe400078e02ff */
[----:B------:R-:W-:Y:S02]  /*23f0*/  IMAD.SHL.U32 R111, R92, 0x40, RZ ;  /* 0x000000405c6f7824 */ /* 0x000fe400078e00ff */
[----:B------:R-:W-:Y:S01]  /*2400*/  IMAD.SHL.U32 R130, R33, 0x2, RZ ;  /* 0x0000000221827824 */ /* 0x000fe200078e00ff */
[----:B--2---:R-:W-:-:S04]  /*2410*/  LOP3.LUT R30, R30, 0xfffffffe, RZ, 0xc0, !PT ;  /* 0xfffffffe1e1e7812 */ /* 0x004fc800078ec0ff */
[----:B------:R-:W-:-:S04]  /*2420*/  @P3 LOP3.LUT R30, R30, 0x1, RZ, 0xfc, !PT ;  /* 0x000000011e1e3812 */ /* 0x000fc800078efcff */
[----:B------:R-:W-:-:S04]  /*2430*/  LOP3.LUT R30, R30, 0xfffffffb, RZ, 0xc0, !PT ;  /* 0xfffffffb1e1e7812 */ /* 0x000fc800078ec0ff */
[----:B------:R-:W-:-:S05]  /*2440*/  @P2 LOP3.LUT R30, R30, 0x4, RZ, 0xfc, !PT ;  /* 0x000000041e1e2812 */ /* 0x000fca00078efcff */
[----:B------:R0:W-:Y:S01]  /*2450*/  STL [R1], R30 ;  /* 0x0000001e01007387 */ /* 0x0001e20000100800 */
[----:B------:R-:W-:Y:S02]  /*2460*/  SHF.R.S32.HI R6, RZ, 0x1f, R27 ;  /* 0x0000001fff067819 */ /* 0x000fe4000001141b */
[----:B------:R-:W-:Y:S02]  /*2470*/  SEL R27, R27, RZ, !P0 ;  /* 0x000000ff1b1b7207 */ /* 0x000fe40004000000 */
[----:B------:R-:W-:Y:S01]  /*2480*/  SEL R8, R6, RZ, !P0 ;  /* 0x000000ff06087207 */ /* 0x000fe20004000000 */
[----:B------:R-:W-:Y:S02]  /*2490*/  IMAD R6, R147, R98, RZ ;  /* 0x0000006293067224 */ /* 0x000fe400078e02ff */
[----:B------:R-:W-:-:S04]  /*24a0*/  IMAD.WIDE.U32 R108, R27, UR4, R4 ;  /* 0x000000041b6c7c25 */ /* 0x000fc8000f8e0004 */
[----:B------:R-:W-:Y:S02]  /*24b0*/  IMAD R12, R8, UR4, RZ ;  /* 0x00000004080c7c24 */ /* 0x000fe4000f8e02ff */
[-C--:B------:R-:W-:Y:S02]  /*24c0*/  IMAD R4, R147, R104.reuse, RZ ;  /* 0x0000006893047224 */ /* 0x080fe400078e02ff */
[----:B------:R-:W-:Y:S02]  /*24d0*/  IMAD R9, R195, R99, R6 ;  /* 0x00000063c3097224 */ /* 0x000fe400078e0206 */
[----:B------:R-:W-:Y:S01]  /*24e0*/  IMAD R11, R27, UR5, R12 ;  /* 0x000000051b0b7c24 */ /* 0x000fe2000f8e020c */
[----:B------:R-:W-:Y:S01]  /*24f0*/  ULDC.64 UR4, c[0x0][0x338] ;  /* 0x0000ce0000047ab9 */ /* 0x000fe20000000a00 */
[----:B------:R-:W-:-:S04]  /*2500*/  IMAD.WIDE.U32 R6, R195, R104, R18 ;  /* 0x00000068c3067225 */ /* 0x000fc800078e0012 */
[----:B------:R-:W-:Y:S01]  /*2510*/  IMAD R13, R195, R105, R4 ;  /* 0x00000069c30d7224 */ /* 0x000fe200078e0204 */
[----:B------:R-:W-:Y:S01]  /*2520*/  IADD3 R5, P0, R108, R6, RZ ;  /* 0x000000066c057210 */ /* 0x000fe20007f1e0ff */
[----:B------:R-:W-:Y:S01]  /*2530*/  IMAD.IADD R4, R109, 0x1, R11 ;  /* 0x000000016d047824 */ /* 0x000fe200078e020b */
[----:B------:R-:W-:Y:S01]  /*2540*/  SEL R11, R33, RZ, P3 ;  /* 0x000000ff210b7207 */ /* 0x000fe20001800000 */
[----:B------:R-:W-:Y:S01]  /*2550*/  IMAD R8, R8, UR4, RZ ;  /* 0x0000000408087c24 */ /* 0x000fe2000f8e02ff */
[----:B------:R-:W-:Y:S01]  /*2560*/  IADD3 R122, P3, R195, R28, RZ ;  /* 0x0000001cc37a7210 */ /* 0x000fe20007f7e0ff */
[----:B------:R-:W-:Y:S01]  /*2570*/  IMAD.IADD R103, R103, 0x1, R9 ;  /* 0x0000000167677824 */ /* 0x000fe200078e0209 */
[----:B------:R-:W-:Y:S01]  /*2580*/  IADD3.X R6, R4, R7, R13, P0, !PT ;  /* 0x0000000704067210 */ /* 0x000fe200007fe40d */
[----:B------:R-:W-:Y:S01]  /*2590*/  IMAD R31, R27, UR5, R8 ;  /* 0x000000051b1f7c24 */ /* 0x000fe2000f8e0208 */
[----:B------:R-:W-:Y:S01]  /*25a0*/  ISETP.GE.AND P0, PT, R18, R33, PT ;  /* 0x000000211200720c */ /* 0x000fe20003f06270 */
[----:B------:R-:W-:-:S02]  /*25b0*/  IMAD R8, R147, R92, RZ ;  /* 0x0000005c93087224 */ /* 0x000fc400078e02ff */
[----:B------:R-:W-:Y:S01]  /*25c0*/  IMAD.IADD R101, R9, 0x1, R101 ;  /* 0x0000000109657824 */ /* 0x000fe200078e0265 */
[----:B------:R-:W-:Y:S01]  /*25d0*/  SEL R7, R33, RZ, P0 ;  /* 0x000000ff21077207 */ /* 0x000fe20000000000 */
[----:B------:R-:W-:Y:S01]  /*25e0*/  IMAD R9, R195, R93, R8 ;  /* 0x0000005dc3097224 */ /* 0x000fe200078e0208 */
[----:B------:R-:W-:Y:S01]  /*25f0*/  SEL R8, R33, RZ, P1 ;  /* 0x000000ff21087207 */ /* 0x000fe20000800000 */
[----:B------:R-:W-:Y:S02]  /*2600*/  IMAD.IADD R13, R198, 0x1, R11 ;  /* 0x00000001c60d7824 */ /* 0x000fe400078e020b */
[----:B------:R-:W-:Y:S02]  /*2610*/  IMAD.IADD R7, R18, 0x1, R7 ;  /* 0x0000000112077824 */ /* 0x000fe400078e0207 */
[----:B------:R-:W-:Y:S01]  /*2620*/  IMAD.IADD R97, R97, 0x1, R9 ;  /* 0x0000000161617824 */ /* 0x000fe200078e0209 */
[----:B------:R-:W-:Y:S01]  /*2630*/  SHF.R.S32.HI R26, RZ, 0x1f, R13 ;  /* 0x0000001fff1a7819 */ /* 0x000fe2000001140d */
[----:B------:R-:W-:-:S02]  /*2640*/  IMAD.IADD R95, R9, 0x1, R95 ;  /* 0x00000001095f7824 */ /* 0x000fc400078e025f */
[----:B------:R-:W-:Y:S01]  /*2650*/  IMAD.IADD R9, R197, 0x1, R8 ;  /* 0x00000001c5097824 */ /* 0x000fe200078e0208 */
[----:B------:R-:W-:Y:S01]  /*2660*/  SHF.R.S32.HI R8, RZ, 0x1f, R7 ;  /* 0x0000001fff087819 */ /* 0x000fe20000011407 */
[----:B------:R-:W-:Y:S01]  /*2670*/  IMAD.WIDE.U32 R106, R27, UR4, R106 ;  /* 0x000000041b6a7c25 */ /* 0x000fe2000f8e006a */
[----:B------:R-:W-:Y:S02]  /*2680*/  LEA.HI R25, R26, R13, RZ, 0x3 ;  /* 0x0000000d1a197211 */ /* 0x000fe400078f18ff */
[----:B------:R-:W-:Y:S01]  /*2690*/  SHF.R.S32.HI R12, RZ, 0x1f, R9 ;  /* 0x0000001fff0c7819 */ /* 0x000fe20000011409 */
[CC--:B-----5:R-:W-:Y:S01]  /*26a0*/  IMAD.WIDE.U32 R102, R145.reuse, R98.reuse, R102 ;  /* 0x0000006291667225 */ /* 0x0e0fe200078e0066 */
[CC--:B------:R-:W-:Y:S02]  /*26b0*/  LEA.HI R14, R8.reuse, R7.reuse, RZ, 0x3 ;  /* 0x00000007080e7211 */ /* 0x0c0fe400078f18ff */
[----:B------:R-:W-:Y:S01]  /*26c0*/  LEA.HI R7, R8, R7, RZ, 0x6 ;  /* 0x0000000708077211 */ /* 0x000fe200078f30ff */
[----:B------:R-:W-:Y:S01]  /*26d0*/  IMAD.WIDE.U32 R100, R145, R98, R100 ;  /* 0x0000006291647225 */ /* 0x000fe200078e0064 */
[----:B------:R-:W-:-:S02]  /*26e0*/  LEA.HI R8, R12, R9, RZ, 0x6 ;  /* 0x000000090c087211 */ /* 0x000fc400078f30ff */
[----:B------:R-:W-:Y:S01]  /*26f0*/  LEA.HI R15, R12, R9, RZ, 0x3 ;  /* 0x000000090c0f7211 */ /* 0x000fe200078f18ff */
[-C--:B------:R-:W-:Y:S01]  /*2700*/  IMAD.WIDE.U32 R96, R145, R92.reuse, R96 ;  /* 0x0000005c91607225 */ /* 0x080fe200078e0060 */
[----:B------:R-:W-:Y:S02]  /*2710*/  SHF.R.S32.HI R7, RZ, 0x6, R7 ;  /* 0x00000006ff077819 */ /* 0x000fe40000011407 */
[----:B------:R-:W-:Y:S01]  /*2720*/  SHF.R.S32.HI R9, RZ, 0x6, R8 ;  /* 0x00000006ff097819 */ /* 0x000fe20000011408 */
[----:B------:R-:W-:Y:S01]  /*2730*/  IMAD.X R123, R10, 0x1, R147, P3 ;  /* 0x000000010a7b7824 */ /* 0x000fe200018e0693 */
[C---:B------:R-:W-:Y:S01]  /*2740*/  LOP3.LUT R12, R206.reuse, 0x38, R15, 0xf8, !PT ;  /* 0x00000038ce0c7812 */ /* 0x040fe200078ef80f */
[C---:B------:R-:W-:Y:S01]  /*2750*/  IMAD R143, R7.reuse, 0x1800, R208 ;  /* 0x00001800078f7824 */ /* 0x040fe200078e02d0 */
[----:B------:R-:W-:Y:S01]  /*2760*/  LOP3.LUT R8, R206, 0x38, R14, 0xf8, !PT ;  /* 0x00000038ce087812 */ /* 0x000fe200078ef80e */
[----:B------:R-:W-:Y:S01]  /*2770*/  IMAD R141, R7, 0x1800, R210 ;  /* 0x00001800078d7824 */ /* 0x000fe200078e02d2 */
[-C--:B------:R-:W-:Y:S01]  /*2780*/  LOP3.LUT R7, R12, R207.reuse, RZ, 0x3c, !PT ;  /* 0x000000cf0c077212 */ /* 0x080fe200078e3cff */
[C---:B------:R-:W-:Y:S01]  /*2790*/  IMAD R142, R9.reuse, 0x1800, R208 ;  /* 0x00001800098e7824 */ /* 0x040fe200078e02d0 */
[----:B------:R-:W-:Y:S01]  /*27a0*/  LOP3.LUT R8, R8, R207, RZ, 0x3c, !PT ;  /* 0x000000cf08087212 */ /* 0x000fe200078e3cff */
[----:B------:R-:W-:Y:S01]  /*27b0*/  IMAD R139, R9, 0x1800, R210 ;  /* 0x00001800098b7824 */ /* 0x000fe200078e02d2 */
[C---:B------:R-:W-:Y:S01]  /*27c0*/  LOP3.LUT R11, R205.reuse, 0x38, R14, 0xf8, !PT ;  /* 0x00000038cd0b7812 */ /* 0x040fe200078ef80e */
[----:B------:R-:W-:Y:S01]  /*27d0*/  IMAD.IADD R142, R142, 0x1, R7 ;  /* 0x000000018e8e7824 */ /* 0x000fe200078e0207 */
[----:B------:R-:W-:Y:S01]  /*27e0*/  LOP3.LUT R7, R205, 0x38, R15, 0xf8, !PT ;  /* 0x00000038cd077812 */ /* 0x000fe200078ef80f */
[----:B------:R-:W-:Y:S01]  /*27f0*/  IMAD.WIDE.U32 R94, R145, R92, R94 ;  /* 0x0000005c915e7225 */ /* 0x000fe200078e005e */
[----:B------:R-:W-:-:S02]  /*2800*/  LEA.HI R13, R26, R13, RZ, 0x6 ;  /* 0x0000000d1a0d7211 */ /* 0x000fc400078f30ff */
[----:B------:R-:W-:Y:S01]  /*2810*/  IADD3 R143, R143, R8, RZ ;  /* 0x000000088f8f7210 */ /* 0x000fe20007ffe0ff */
[----:B0-----:R-:W-:Y:S01]  /*2820*/  IMAD.IADD R30, R107, 0x1, R31 ;  /* 0x000000016b1e7824 */ /* 0x001fe200078e021f */
[-C--:B------:R-:W-:Y:S02]  /*2830*/  LOP3.LUT R12, R7, R32.reuse, RZ, 0x3c, !PT ;  /* 0x00000020070c7212 */ /* 0x080fe400078e3cff */
[----:B------:R-:W-:Y:S02]  /*2840*/  LOP3.LUT R20, R11, R32, RZ, 0x3c, !PT ;  /* 0x000000200b147212 */ /* 0x000fe400078e3cff */
[----:B------:R-:W-:Y:S01]  /*2850*/  LOP3.LUT R8, R206, 0x38, R25, 0xf8, !PT ;  /* 0x00000038ce087812 */ /* 0x000fe200078ef819 */
[----:B------:R-:W-:Y:S01]  /*2860*/  IMAD.IADD R139, R139, 0x1, R12 ;  /* 0x000000018b8b7824 */ /* 0x000fe200078e020c */
[----:B------:R-:W-:Y:S01]  /*2870*/  SHF.R.S32.HI R9, RZ, 0x1f, R145 ;  /* 0x0000001fff097819 */ /* 0x000fe20000011491 */
[----:B------:R-:W-:Y:S01]  /*2880*/  IMAD.IADD R141, R141, 0x1, R20 ;  /* 0x000000018d8d7824 */ /* 0x000fe200078e0214 */
[----:B------:R-:W-:-:S02]  /*2890*/  SHF.R.S32.HI R13, RZ, 0x6, R13 ;  /* 0x00000006ff0d7819 */ /* 0x000fc4000001140d */
[----:B------:R-:W-:Y:S01]  /*28a0*/  LOP3.LUT R11, R205, 0x38, R25, 0xf8, !PT ;  /* 0x00000038cd0b7812 */ /* 0x000fe200078ef819 */
[C---:B------:R-:W-:Y:S01]  /*28b0*/  IMAD R12, R9.reuse, R92, RZ ;  /* 0x0000005c090c7224 */ /* 0x040fe200078e02ff */
[----:B------:R-:W-:Y:S01]  /*28c0*/  LOP3.LUT R7, R8, R207, RZ, 0x3c, !PT ;  /* 0x000000cf08077212 */ /* 0x000fe200078e3cff */
[----:B------:R-:W-:Y:S01]  /*28d0*/  IMAD R8, R9, R98, RZ ;  /* 0x0000006209087224 */ /* 0x000fe200078e02ff */
[----:B------:R-:W-:Y:S01]  /*28e0*/  LOP3.LUT R11, R11, R32, RZ, 0x3c, !PT ;  /* 0x000000200b0b7212 */ /* 0x000fe200078e3cff */
[C---:B------:R-:W-:Y:S01]  /*28f0*/  IMAD R138, R13.reuse, 0x1800, R210 ;  /* 0x000018000d8a7824 */ /* 0x040fe200078e02d2 */
[----:B------:R-:W-:Y:S01]  /*2900*/  IADD3 R9, R18, 0xa0, RZ ;  /* 0x000000a012097810 */ /* 0x000fe20007ffe0ff */
[----:B------:R-:W-:Y:S01]  /*2910*/  IMAD R140, R13, 0x1800, R208 ;  /* 0x000018000d8c7824 */ /* 0x000fe200078e02d0 */
[----:B------:R-:W-:Y:S01]  /*2920*/  SHF.R.S32.HI R119, RZ, 0x3, R14 ;  /* 0x00000003ff777819 */ /* 0x000fe2000001140e */
[----:B------:R-:W-:Y:S01]  /*2930*/  IMAD.IADD R138, R138, 0x1, R11 ;  /* 0x000000018a8a7824 */ /* 0x000fe200078e020b */
[----:B------:R-:W-:Y:S01]  /*2940*/  ISETP.GE.AND P2, PT, R9, UR8, PT ;  /* 0x0000000809007c0c */ /* 0x000fe2000bf46270 */
[----:B------:R-:W-:Y:S01]  /*2950*/  IMAD R11, R105, 0x60, RZ ;  /* 0x00000060690b7824 */ /* 0x000fe200078e02ff */
[----:B------:R-:W-:Y:S01]  /*2960*/  SHF.R.S32.HI R118, RZ, 0x3, R15 ;  /* 0x00000003ff767819 */ /* 0x000fe2000001140f */
[----:B------:R-:W-:Y:S01]  /*2970*/  IMAD.WIDE.U32 R104, R104, 0x60, RZ ;  /* 0x0000006068687825 */ /* 0x000fe200078e00ff */
[----:B------:R-:W-:-:S02]  /*2980*/  SEL R26, RZ, 0x20, P2 ;  /* 0x00000020ff1a7807 */ /* 0x000fc40001000000 */
[----:B------:R-:W-:Y:S01]  /*2990*/  LOP3.LUT R14, R14, 0xfffffff8, RZ, 0xc0, !PT ;  /* 0xfffffff80e0e7812 */ /* 0x000fe200078ec0ff */
[----:B------:R-:W-:Y:S01]  /*29a0*/  IMAD R29, R145, R99, R8 ;  /* 0x00000063911d7224 */ /* 0x000fe200078e0208 */
[----:B------:R-:W-:Y:S01]  /*29b0*/  LOP3.LUT R15, R15, 0xfffffff8, RZ, 0xc0, !PT ;  /* 0xfffffff80f0f7812 */ /* 0x000fe200078ec0ff */
[----:B------:R-:W-:Y:S01]  /*29c0*/  IMAD R27, R145, R93, R12 ;  /* 0x0000005d911b7224 */ /* 0x000fe200078e020c */
[----:B------:R-:W-:Y:S01]  /*29d0*/  LOP3.LUT R12, R206, 0x18, R18, 0xf8, !PT ;  /* 0x00000018ce0c7812 */ /* 0x000fe200078ef812 */
[----:B------:R-:W-:Y:S01]  /*29e0*/  IMAD.IADD R140, R140, 0x1, R7 ;  /* 0x000000018c8c7824 */ /* 0x000fe200078e0207 */
[----:B------:R-:W-:Y:S01]  /*29f0*/  SHF.L.U64.HI R7, R98, 0x6, R99 ;  /* 0x0000000662077819 */ /* 0x000fe20000010263 */
[----:B------:R-:W-:Y:S01]  /*2a00*/  IMAD R13, R99, 0x60, RZ ;  /* 0x00000060630d7824 */ /* 0x000fe200078e02ff */
[----:B------:R-:W-:Y:S01]  /*2a10*/  LOP3.LUT R137, R12, R207, RZ, 0x3c, !PT ;  /* 0x000000cf0c897212 */ /* 0x000fe200078e3cff */
[C---:B------:R-:W-:Y:S01]  /*2a20*/  IMAD.SHL.U32 R8, R98.reuse, 0x40, RZ ;  /* 0x0000004062087824 */ /* 0x040fe200078e00ff */
[----:B------:R-:W-:Y:S01]  /*2a30*/  LOP3.LUT R20, R25, 0xfffffff8, RZ, 0xc0, !PT ;  /* 0xfffffff819147812 */ /* 0x000fe200078ec0ff */
[----:B------:R-:W-:Y:S01]  /*2a40*/  IMAD.WIDE.U32 R98, R98, 0x60, RZ ;  /* 0x0000006062627825 */ /* 0x000fe200078e00ff */
[----:B------:R-:W-:-:S02]  /*2a50*/  IADD3 R12, R97, R27, RZ ;  /* 0x0000001b610c7210 */ /* 0x000fc40007ffe0ff */
[----:B------:R-:W-:Y:S01]  /*2a60*/  SHF.R.S32.HI R115, RZ, 0x3, R25 ;  /* 0x00000003ff737819 */ /* 0x000fe20000011419 */
[----:B------:R-:W-:Y:S01]  /*2a70*/  IMAD.IADD R132, R105, 0x1, R11 ;  /* 0x0000000169847824 */ /* 0x000fe200078e020b */
[----:B------:R-:W-:Y:S01]  /*2a80*/  SHF.R.S32.HI R114, RZ, 0x1f, R14 ;  /* 0x0000001fff727819 */ /* 0x000fe2000001140e */
[----:B------:R-:W-:Y:S01]  /*2a90*/  IMAD.IADD R10, R103, 0x1, R29 ;  /* 0x00000001670a7824 */ /* 0x000fe200078e021d */
[----:B------:R-:W-:Y:S01]  /*2aa0*/  SHF.R.S32.HI R113, RZ, 0x1f, R15 ;  /* 0x0000001fff717819 */ /* 0x000fe2000001140f */
[----:B------:R-:W-:Y:S01]  /*2ab0*/  IMAD.IADD R11, R29, 0x1, R101 ;  /* 0x000000011d0b7824 */ /* 0x000fe200078e0265 */
[C---:B------:R-:W-:Y:S01]  /*2ac0*/  LOP3.LUT R29, R21.reuse, R26, RZ, 0xfc, !PT ;  /* 0x0000001a151d7212 */ /* 0x040fe200078efcff */
[----:B------:R-:W-:Y:S01]  /*2ad0*/  IMAD.WIDE.U32 R92, R92, 0x60, RZ ;  /* 0x000000605c5c7825 */ /* 0x000fe200078e00ff */
[----:B------:R-:W-:Y:S02]  /*2ae0*/  LOP3.LUT R21, R21, 0x1, RZ, 0xc0, !PT ;  /* 0x0000000115157812 */ /* 0x000fe400078ec0ff */
[----:B------:R-:W-:Y:S01]  /*2af0*/  LOP3.LUT R25, R29, 0x2, RZ, 0xc0, !PT ;  /* 0x000000021d197812 */ /* 0x000fe200078ec0ff */
[----:B------:R-:W-:Y:S01]  /*2b00*/  IMAD.IADD R134, R99, 0x1, R13 ;  /* 0x0000000163867824 */ /* 0x000fe200078e020d */
[----:B------:R-:W-:Y:S01]  /*2b10*/  LOP3.LUT R26, R29, 0x4, RZ, 0xc0, !PT ;  /* 0x000000041d1a7812 */ /* 0x000fe200078ec0ff */
[----:B------:R-:W-:Y:S01]  /*2b20*/  IMAD.IADD R13, R27, 0x1, R95 ;  /* 0x000000011b0d7824 */ /* 0x000fe200078e025f */
[C---:B------:R-:W-:Y:S01]  /*2b30*/  LOP3.LUT R27, R29.reuse, 0x8, RZ, 0xc0, !PT ;  /* 0x000000081d1b7812 */ /* 0x040fe200078ec0ff */
[----:B------:R-:W-:Y:S01]  /*2b40*/  IMAD.IADD R137, R208, 0x1, R137 ;  /* 0x00000001d0897824 */ /* 0x000fe200078e0289 */
[----:B------:R-:W-:Y:S01]  /*2b50*/  LOP3.LUT R28, R29, 0x10, RZ, 0xc0, !PT ;  /* 0x000000101d1c7812 */ /* 0x000fe200078ec0ff */
[----:B------:R-:W-:Y:S01]  /*2b60*/  IMAD.IADD R133, R93, 0x1, R133 ;  /* 0x000000015d857824 */ /* 0x000fe200078e0285 */
[----:B------:R-:W-:-:S02]  /*2b70*/  SHF.R.S32.HI R112, RZ, 0x1f, R20 ;  /* 0x0000001fff707819 */ /* 0x000fc40000011414 */
[----:B------:R-:W-:-:S07]  /*2b80*/  LOP3.LUT R29, R29, 0x20, RZ, 0xc0, !PT ;  /* 0x000000201d1d7812 */ /* 0x000fce00078ec0ff */
.L_x_1796:
[----:B------:R-:W2:Y:S01]  /*2b90*/  LDL.LU R35, [R1] ;  /* 0x0000000001237983 */ /* 0x000ea20000300800 */
        /* <DEDUP_REMOVED lines=19> */
[-C--:B------:R-:W-:Y:S02]  /*2cd0*/  LEA.HI.X R37, R24, R117.reuse, R32, 0x1, P2 ;  /* 0x0000007518257211 */ /* 0x080fe400010f0c20 */
[----:B-1----:R-:W-:Y:S02]  /*2ce0*/  ISETP.GE.AND P2, PT, R121, 0x1, PT ;  /* 0x000000017900780c */ /* 0x002fe40003f46270 */
[----:B------:R-:W-:Y:S01]  /*2cf0*/  LEA.HI.X R39, R33, R117, R34, 0x1, P4 ;  /* 0x0000007521277211 */ /* 0x000fe200020f0c22 */
[C---:B------:R-:W-:Y:S01]  /*2d00*/  VIADD R33, R31.reuse, 0x20 ;  /* 0x000000201f217836 */ /* 0x040fe20000000000 */
[----:B------:R-:W-:Y:S01]  /*2d10*/  MOV R24, R41 ;  /* 0x0000002900187202 */ /* 0x000fe20000000f00 */
[C---:B------:R-:W-:Y:S02]  /*2d20*/  @P5 VIADD R33, R31.reuse, 0xffffffe0 ;  /* 0xffffffe01f215836 */ /* 0x040fe40000000000 */
[----:B------:R-:W-:-:S02]  /*2d30*/  IMAD R31, R31, 0x2, R120 ;  /* 0x000000021f1f7824 */ /* 0x000fc400078e0278 */
[----:B------:R-:W-:Y:S01]  /*2d40*/  IMAD R88, R33, 0x2, R120 ;  /* 0x0000000221587824 */ /* 0x000fe200078e0278 */
[----:B--2---:R-:W-:-:S04]  /*2d50*/  LOP3.LUT R35, R35, 0xfffffffd, RZ, 0xc0, !PT ;  /* 0xfffffffd23237812 */ /* 0x004fc800078ec0ff */
[----:B------:R-:W-:-:S05]  /*2d60*/  @P3 LOP3.LUT R35, R35, 0x2, RZ, 0xfc, !PT ;  /* 0x0000000223233812 */ /* 0x000fca00078efcff */
[----:B------:R0:W-:Y:S01]  /*2d70*/  STL [R1], R35 ;  /* 0x0000002301007387 */ /* 0x0001e20000100800 */
[----:B------:R-:W-:Y:S05]  /*2d80*/  @!P2 BRA `(.L_x_1698) ;  /* 0x0000006c00c0a947 */ /* 0x000fea0003800000 */
        /* <DEDUP_REMOVED lines=69> */
.L_x_1701:
[----:B------:R-:W-:Y:S05]  /*31e0*/  BSYNC B1 ;  /* 0x0000000000017941 */ /* 0x000fea0003800000 */
.L_x_1700:
        /* <DEDUP_REMOVED lines=56> */
.L_x_1703:
[----:B------:R-:W-:Y:S05]  /*3570*/  BSYNC B1 ;  /* 0x0000000000017941 */ /* 0x000fea0003800000 */
.L_x_1702:
[----:B01----:R-:W2:Y:S01]  /*3580*/  LDL R32, [R1+0x4] ;  /* 0x0000040001207983 */ /* 0x003ea20000100800 */
[----:B------:R-:W-:Y:S01]  /*3590*/  MOV R33, R69 ;  /* 0x0000004500217202 */ /* 0x000fe20000000f00 */
[----:B------:R-:W-:Y:S01]  /*35a0*/  IMAD.MOV.U32 R34, RZ, RZ, R76 ;  /* 0x000000ffff227224 */ /* 0x000fe200078e004c */
[----:B------:R-:W-:Y:S01]  /*35b0*/  PRMT R144, R126, 0x5410, R127 ;  /* 0x000054107e907816 */ /* 0x000fe2000000007f */
[----:B------:R-:W-:Y:S01]  /*35c0*/  IMAD.MOV.U32 R35, RZ, RZ, R77 ;  /* 0x000000ffff237224 */ /* 0x000fe200078e004d */
[----:B------:R-:W-:Y:S01]  /*35d0*/  PRMT R159, R33, 0x7610, R159 ;  /* 0x00007610219f7816 */ /* 0x000fe2000000009f */
[----:B------:R-:W-:-:S03]  /*35e0*/  IMAD.MOV.U32 R33, RZ, RZ, R73 ;  /* 0x000000ffff217224 */ /* 0x000fc600078e0049 */
[----:B------:R-:W-:Y:S01]  /*35f0*/  PRMT R164, R34, 0x5410, R35 ;  /* 0x0000541022a47816 */ /* 0x000fe20000000023 */
[----:B------:R-:W-:Y:S02]  /*3600*/  IMAD.MOV.U32 R34, RZ, RZ, R116 ;  /* 0x000000ffff227224 */ /* 0x000fe400078e0074 */
[----:B------:R-:W-:-:S05]  /*3610*/  IMAD.MOV.U32 R35, RZ, RZ, R117 ;  /* 0x000000ffff237224 */ /* 0x000fca00078e0075 */
[----:B------:R-:W-:Y:S01]  /*3620*/  PRMT R166, R34, 0x5410, R35 ;  /* 0x0000541022a67816 */ /* 0x000fe20000000023 */
[----:B------:R-:W-:Y:S02]  /*3630*/  IMAD.MOV.U32 R34, RZ, RZ, R70 ;  /* 0x000000ffff227224 */ /* 0x000fe400078e0046 */
[----:B------:R-:W-:-:S05]  /*3640*/  IMAD.MOV.U32 R35, RZ, RZ, R71 ;  /* 0x000000ffff237224 */ /* 0x000fca00078e0047 */
[----:B------:R-:W-:Y:S01]  /*3650*/  PRMT R159, R159, 0x5410, R35 ;  /* 0x000054109f9f7816 */ /* 0x000fe20000000023 */
[----:B------:R-:W-:Y:S01]  /*3660*/  IMAD.MOV.U32 R35, RZ, RZ, R79 ;  /* 0x000000ffff237224 */ /* 0x000fe200078e004f */
[----:B--2---:R-:W-:Y:S01]  /*3670*/  R2UR UR4, R32 ;  /* 0x00000000200472ca */ /* 0x004fe200000e0000 */
[----:B------:R-:W-:-:S05]  /*3680*/  IMAD.MOV.U32 R32, RZ, RZ, R68 ;  /* 0x000000ffff207224 */ /* 0x000fca00078e0044 */
[----:B------:R-:W-:Y:S01]  /*3690*/  PRMT R160, R160, 0x5410, R32 ;  /* 0x00005410a0a07816 */ /* 0x000fe20000000020 */
[----:B------:R-:W-:-:S03]  /*36a0*/  IMAD.MOV.U32 R32, RZ, RZ, R72 ;  /* 0x000000ffff207224 */ /* 0x000fc600078e0048 */
[----:B------:R-:W-:Y:S01]  /*36b0*/  PRMT R160, R34, 0x7610, R160 ;  /* 0x0000761022a07816 */ /* 0x000fe200000000a0 */
[----:B------:R-:W-:Y:S01]  /*36c0*/  IMAD.MOV.U32 R34, RZ, RZ, R78 ;  /* 0x000000ffff227224 */ /* 0x000fe200078e004e */
[----:B------:R-:W-:Y:S01]  /*36d0*/  PRMT R163, R33, 0x5410, R32 ;  /* 0x0000541021a37816 */ /* 0x000fe20000000020 */
[----:B------:R-:W-:Y:S01]  /*36e0*/  IMAD.MOV.U32 R32, RZ, RZ, R84 ;  /* 0x000000ffff207224 */ /* 0x000fe200078e0054 */
[----:B------:R-:W-:Y:S01]  /*36f0*/  UISETP.NE.AND UP0, UPT, UR4, 0x3, UPT ;  /* 0x000000030400788c */ /* 0x000fe2000bf05270 */
[----:B------:R-:W-:Y:S01]  /*3700*/  IMAD.MOV.U32 R33, RZ, RZ, R85 ;  /* 0x000000ffff217224 */ /* 0x000fe200078e0055 */
[----:B------:R-:W-:Y:S01]  /*3710*/  PRMT R168, R34, 0x5410, R35 ;  /* 0x0000541022a87816 */ /* 0x000fe20000000023 */
[----:B------:R-:W-:Y:S02]  /*3720*/  IMAD.MOV.U32 R34, RZ, RZ, R124 ;  /* 0x000000ffff227224 */ /* 0x000fe400078e007c */
[----:B------:R-:W-:Y:S01]  /*3730*/  IMAD.MOV.U32 R35, RZ, RZ, R125 ;  /* 0x000000ffff237224 */ /* 0x000fe200078e007d */
[----:B------:R-:W-:Y:S01]  /*3740*/  PRMT R165, R32, 0x5410, R33 ;  /* 0x0000541020a57816 */ /* 0x000fe20000000021 */
[----:B------:R-:W-:Y:S01]  /*3750*/  IMAD.MOV.U32 R33, RZ, RZ, R67 ;  /* 0x000000ffff217224 */ /* 0x000fe200078e0043 */
[----:B------:R-:W-:-:S02]  /*3760*/  MOV R32, R66 ;  /* 0x0000004200207202 */ /* 0x000fc40000000f00 */
[----:B------:R-:W-:Y:S01]  /*3770*/  PRMT R170, R34, 0x5410, R35 ;  /* 0x0000541022aa7816 */ /* 0x000fe20000000023 */
[----:B-----5:R-:W-:Y:S01]  /*3780*/  IMAD.MOV.U32 R34, RZ, RZ, R44 ;  /* 0x000000ffff227224 */ /* 0x020fe200078e002c */
[----:B------:R-:W-:Y:S01]  /*3790*/  PRMT R146, R32, 0x5410, R33 ;  /* 0x0000541020927816 */ /* 0x000fe20000000021 */
[----:B------:R-:W-:Y:S01]  /*37a0*/  IMAD.MOV.U32 R32, RZ, RZ, R74 ;  /* 0x000000ffff207224 */ /* 0x000fe200078e004a */
[----:B------:R-:W-:Y:S01]  /*37b0*/  PLOP3.LUT P2, PT, PT, PT, UP0, 0x80, 0x0 ;  /* 0x000000000000781c */ /* 0x000fe20003f4f008 */
[----:B------:R-:W-:Y:S02]  /*37c0*/  IMAD.MOV.U32 R33, RZ, RZ, R75 ;  /* 0x000000ffff217224 */ /* 0x000fe400078e004b */
[----:B------:R-:W-:-:S03]  /*37d0*/  IMAD.MOV.U32 R35, RZ, RZ, R45 ;  /* 0x000000ffff237224 */ /* 0x000fc600078e002d */
[----:B------:R-:W-:Y:S01]  /*37e0*/  PRMT R167, R32, 0x5410, R33 ;  /* 0x0000541020a77816 */ /* 0x000fe20000000021 */
[----:B------:R-:W-:Y:S01]  /*37f0*/  IMAD.MOV.U32 R32, RZ, RZ, R86 ;  /* 0x000000ffff207224 */ /* 0x000fe200078e0056 */
[----:B------:R-:W-:Y:S02]  /*3800*/  MOV R33, R87 ;  /* 0x0000005700217202 */ /* 0x000fe40000000f00 */
[----:B------:R-:W-:Y:S01]  /*3810*/  PRMT R83, R35, 0x5410, R34 ;  /* 0x0000541023537816 */ /* 0x000fe20000000022 */
[----:B------:R-:W-:Y:S01]  /*3820*/  IMAD.MOV.U32 R35, RZ, RZ, R48 ;  /* 0x000000ffff237224 */ /* 0x000fe200078e0030 */
[----:B------:R-:W-:Y:S01]  /*3830*/  PRMT R169, R32, 0x5410, R33 ;  /* 0x0000541020a97816 */ /* 0x000fe20000000021 */
[----:B------:R-:W-:Y:S02]  /*3840*/  IMAD.MOV.U32 R32, RZ, RZ, R40 ;  /* 0x000000ffff207224 */ /* 0x000fe400078e0028 */
        /* <DEDUP_REMOVED lines=10> */
[----:B------:R-:W-:Y:S01]  /*38f0*/  IMAD.MOV.U32 R32, RZ, RZ, R61 ;  /* 0x000000ffff207224 */ /* 0x000fe200078e003d */
        /* <DEDUP_REMOVED lines=18> */
[----:B------:R-:W-:-:S02]  /*3a20*/  IMAD.MOV.U32 R32, RZ, RZ, R58 ;  /* 0x000000ffff207224 */ /* 0x000fc400078e003a */
[----:B------:R-:W-:-:S03]  /*3a30*/  IMAD.MOV.U32 R35, RZ, RZ, R63 ;  /* 0x000000ffff237224 */ /* 0x000fc600078e003f */
[----:B------:R-:W-:Y:S02]  /*3a40*/  PRMT R161, R32, 0x5410, R33 ;  /* 0x0000541020a17816 */ /* 0x000fe40000000021 */
[----:B------:R-:W-:Y:S01]  /*3a50*/  PRMT R162, R34, 0x5410, R35 ;  /* 0x0000541022a27816 */ /* 0x000fe20000000023 */
[----:B------:R-:W-:Y:S06]  /*3a60*/  @!P2 BRA `(.L_x_1704) ;  /* 0x000000000004a947 */ /* 0x000fec0003800000 */
[----:B------:R-:W-:Y:S01]  /*3a70*/  BPT.TRAP 0x1 ;  /* 0x000000040000795c */ /* 0x000fe20000300000 */
.L_x_1704:
[----:B------:R-:W-:Y:S01]  /*3a80*/  LEA R90, R17, R16, 0x3 ;  /* 0x00000010115a7211 */ /* 0x000fe200078e18ff */
[----:B------:R-:W-:Y:S01]  /*3a90*/  BSSY B1, `(.L_x_1705) ;  /* 0x0000004000017945 */ /* 0x000fe20003800000 */
[----:B------:R-:W-:-:S04]  /*3aa0*/  SHF.L.U32 R91, R199, 0x1f, RZ ;  /* 0x0000001fc75b7819 */ /* 0x000fc800000006ff */
[----:B------:R-:W0:Y:S02]  /*3ab0*/  SYNCS.PHASECHK.TRANS64.TRYWAIT P5, [R90+URZ+0x30890], R91 ;  /* 0x0308905b5a0075a7 */ /* 0x000e2400080a017f */
[----:B0-----:R-:W-:Y:S05]  /*3ac0*/  @!P5 BRA `(.L_x_1706) ;  /* 0x00000260001cd947 */ /* 0x001fea0003800000 */
.L_x_2149:
[----:B------:R-:W-:Y:S05]  /*3ad0*/  BSYNC B1 ;  /* 0x0000000000017941 */ /* 0x000fea0003800000 */
.L_x_1705:
        /* <DEDUP_REMOVED lines=10> */
[----:B--2---:R-:W-:Y:S01]  /*3b80*/  HADD2.F32 R154, -RZ, R33.H0_H0 ;  /* 0x20000021ff9a7230 */ /* 0x004fe20000004100 */
[----:B------:R-:W-:Y:S01]  /*3b90*/  SHF.R.U64 R116, R116, 0x10, R117 ;  /* 0x0000001074747819 */ /* 0x000fe20000001275 */
[----:B------:R-:W-:Y:S01]  /*3ba0*/  HADD2.F32 R152, -RZ, R35.H1_H1 ;  /* 0x30000023ff987230 */ /* 0x000fe20000004100 */
[----:B------:R-:W-:Y:S01]  /*3bb0*/  SHF.R.U32.HI R125, RZ, 0x10, R125 ;  /* 0x00000010ff7d7819 */ /* 0x000fe2000001167d */
[----:B------:R-:W-:Y:S01]  /*3bc0*/  HADD2.F32 R153, -RZ, R124.H0_H0 ;  /* 0x2000007cff997230 */ /* 0x000fe20000004100 */
[----:B------:R-:W-:Y:S01]  /*3bd0*/  SHF.R.U32.HI R117, RZ, 0x10, R117 ;  /* 0x00000010ff757819 */ /* 0x000fe20000011675 */
[----:B------:R-:W-:Y:S02]  /*3be0*/  HADD2.F32 R124, -RZ, R33.H1_H1 ;  /* 0x30000021ff7c7230 */ /* 0x000fe40000004100 */
[----:B------:R-:W-:Y:S02]  /*3bf0*/  HADD2.F32 R155, -RZ, R116.H0_H0 ;  /* 0x20000074ff9b7230 */ /* 0x000fe40000004100 */
[----:B------:R-:W-:-:S02]  /*3c00*/  HADD2.F32 R125, -RZ, R125.H0_H0 ;  /* 0x2000007dff7d7230 */ /* 0x000fc40000004100 */
[-C--:B------:R-:W-:Y:S01]  /*3c10*/  FMUL.FTZ R33, R124, R153.reuse ;  /* 0x000000997c217220 */ /* 0x080fe20000410000 */
[C---:B------:R-:W-:Y:S01]  /*3c20*/  FMUL.FTZ R153, R154.reuse, R153 ;  /* 0x000000999a997220 */ /* 0x040fe20000410000 */
[----:B------:R-:W-:Y:S02]  /*3c30*/  HADD2.F32 R157, -RZ, R117.H0_H0 ;  /* 0x20000075ff9d7230 */ /* 0x000fe40000004100 */
[----:B------:R-:W-:Y:S01]  /*3c40*/  FFMA.FTZ R33, R154, R155, -R33 ;  /* 0x0000009b9a217223 */ /* 0x000fe20000010821 */
[----:B------:R-:W-:Y:S02]  /*3c50*/  HADD2.F32 R154, -RZ, R35.H0_H0 ;  /* 0x20000023ff9a7230 */ /* 0x000fe40000004100 */
[----:B------:R-:W-:Y:S01]  /*3c60*/  FMUL.FTZ R35, R152, R125 ;  /* 0x0000007d98237220 */ /* 0x000fe20000410000 */
[----:B------:R-:W-:Y:S01]  /*3c70*/  FFMA.FTZ R116, R124, R155, R153 ;  /* 0x0000009b7c747223 */ /* 0x000fe20000010099 */
[----:B------:R-:W-:Y:S02]  /*3c80*/  HADD2.F32 R117, -RZ, R170.H0_H0 ;  /* 0x200000aaff757230 */ /* 0x000fe40000004100 */
[----:B------:R-:W-:Y:S01]  /*3c90*/  FMUL.FTZ R125, R154, R125 ;  /* 0x0000007d9a7d7220 */ /* 0x000fe20000410000 */
[----:B------:R-:W-:-:S02]  /*3ca0*/  HADD2.F32 R124, -RZ, R32.H1_H1 ;  /* 0x30000020ff7c7230 */ /* 0x000fc40000004100 */
[-C--:B------:R-:W-:Y:S01]  /*3cb0*/  FFMA.FTZ R35, R154, R157.reuse, -R35 ;  /* 0x0000009d9a237223 */ /* 0x080fe20000010823 */
[----:B------:R-:W-:Y:S02]  /*3cc0*/  HADD2.F32 R154, -RZ, R32.H0_H0 ;  /* 0x20000020ff9a7230 */ /* 0x000fe40000004100 */
[----:B------:R-:W-:Y:S01]  /*3cd0*/  FFMA.FTZ R152, R152, R157, R125 ;  /* 0x0000009d98987223 */ /* 0x000fe2000001007d */
[----:B------:R-:W-:Y:S02]  /*3ce0*/  HADD2.F32 R125, -RZ, R166.H0_H0 ;  /* 0x200000a6ff7d7230 */ /* 0x000fe40000004100 */
[-C--:B------:R-:W-:Y:S01]  /*3cf0*/  FMUL.FTZ R155, R124, R117.reuse ;  /* 0x000000757c9b7220 */ /* 0x080fe20000410000 */
[----:B------:R-:W-:Y:S02]  /*3d00*/  HADD2.F32 R32, -RZ, R170.H1_H1 ;  /* 0x300000aaff207230 */ /* 0x000fe40000004100 */
[----:B------:R-:W-:Y:S01]  /*3d10*/  FMUL.FTZ R117, R154, R117 ;  /* 0x000000759a757220 */ /* 0x000fe20000410000 */
[----:B------:R-:W-:-:S02]  /*3d20*/  HADD2.F32 R153, -RZ, R34.H1_H1 ;  /* 0x30000022ff997230 */ /* 0x000fc40000004100 */
[-C--:B------:R-:W-:Y:S01]  /*3d30*/  FFMA.FTZ R155, R154, R125.reuse, -R155 ;  /* 0x0000007d9a9b7223 */ /* 0x080fe2000001089b */
[----:B------:R-:W-:Y:S02]  /*3d40*/  HADD2.F32 R157, -RZ, R34.H0_H0 ;  /* 0x20000022ff9d7230 */ /* 0x000fe40000004100 */
[----:B------:R-:W-:Y:S01]  /*3d50*/  FFMA.FTZ R124, R124, R125, R117 ;  /* 0x0000007d7c7c7223 */ /* 0x000fe20000010075 */
[----:B------:R-:W-:Y:S02]  /*3d60*/  HADD2.F32 R154, -RZ, R166.H1_H1 ;  /* 0x300000a6ff9a7230 */ /* 0x000fe40000004100 */
[-C--:B------:R-:W-:Y:S01]  /*3d70*/  FMUL.FTZ R34, R153, R32.reuse ;  /* 0x0000002099227220 */ /* 0x080fe20000410000 */
[----:B------:R-:W-:Y:S01]  /*3d80*/  F2FP.F16.F32.PACK_AB R33, R116, R33 ;  /* 0x000000217421723e */ /* 0x000fe200000000ff */
[C---:B------:R-:W-:Y:S01]  /*3d90*/  FMUL.FTZ R32, R157.reuse, R32 ;  /* 0x000000209d207220 */ /* 0x040fe20000410000 */
[----:B------:R-:W-:Y:S01]  /*3da0*/  F2FP.F16.F32.PACK_AB R35, R152, R35 ;  /* 0x000000239823723e */ /* 0x000fe200000000ff */
[----:B------:R-:W-:-:S02]  /*3db0*/  FFMA.FTZ R34, R157, R154, -R34 ;  /* 0x0000009a9d227223 */ /* 0x000fc40000010822 */
[----:B------:R-:W-:Y:S01]  /*3dc0*/  FFMA.FTZ R153, R153, R154, R32 ;  /* 0x0000009a99997223 */ /* 0x000fe20000010020 */
[----:B------:R-:W-:-:S04]  /*3dd0*/  F2FP.F16.F32.PACK_AB R32, R124, R155 ;  /* 0x0000009b7c20723e */ /* 0x000fc800000000ff */
[----:B------:R-:W-:-:S07]  /*3de0*/  F2FP.F16.F32.PACK_AB R34, R153, R34 ;  /* 0x000000229922723e */ /* 0x000fce00000000ff */
.L_x_1712:
[----:B------:R-:W-:Y:S05]  /*3df0*/  BSYNC B3 ;  /* 0x0000000000037941 */ /* 0x000fea0003800000 */
.L_x_1711:
[----:B--2---:R1:W-:Y:S02]  /*3e00*/  STG.E.128 desc[UR60][R38.64], R32 ;  /* 0x0000002026007986 */ /* 0x0043e4000c101d3c */
.L_x_1710:
[----:B------:R-:W-:Y:S05]  /*3e10*/  BSYNC B2 ;  /* 0x0000000000027941 */ /* 0x000fea0003800000 */
.L_x_1709:
        /* <DEDUP_REMOVED lines=8> */
[----:B--2---:R-:W-:Y:S01]  /*3ea0*/  HADD2.F32 R124, -RZ, R35.H0_H0 ;  /* 0x20000023ff7c7230 */ /* 0x004fe20000004100 */
[----:B------:R-:W-:Y:S01]  /*3eb0*/  SHF.R.U32.HI R117, RZ, 0x10, R87 ;  /* 0x00000010ff757819 */ /* 0x000fe20000011657 */
[----:B------:R-:W-:Y:S01]  /*3ec0*/  HADD2.F32 R153, -RZ, R165.H1_H1 ;  /* 0x300000a5ff997230 */ /* 0x000fe20000004100 */
[----:B------:R-:W-:Y:S01]  /*3ed0*/  SHF.R.U32.HI R84, RZ, 0x10, R85 ;  /* 0x00000010ff547819 */ /* 0x000fe20000011655 */
[----:B------:R-:W-:Y:S01]  /*3ee0*/  HADD2.F32 R116, -RZ, R116.H0_H0 ;  /* 0x20000074ff747230 */ /* 0x000fe20000004100 */
[----:B------:R-:W-:Y:S01]  /*3ef0*/  SHF.R.U64 R85, R86, 0x10, R87 ;  /* 0x0000001056557819 */ /* 0x000fe20000001257 */
[----:B------:R-:W-:Y:S02]  /*3f00*/  HADD2.F32 R117, -RZ, R117.H0_H0 ;  /* 0x20000075ff757230 */ /* 0x000fe40000004100 */
[----:B------:R-:W-:Y:S02]  /*3f10*/  HADD2.F32 R86, -RZ, R35.H1_H1 ;  /* 0x30000023ff567230 */ /* 0x000fe40000004100 */
[----:B------:R-:W-:-:S02]  /*3f20*/  HADD2.F32 R152, -RZ, R85.H0_H0 ;  /* 0x20000055ff987230 */ /* 0x000fc40000004100 */
[--C-:B------:R-:W-:Y:S02]  /*3f30*/  HADD2.F32 R85, -RZ, R33.reuse.H1_H1 ;  /* 0x30000021ff557230 */ /* 0x100fe40000004100 */
[-C--:B------:R-:W-:Y:S01]  /*3f40*/  FMUL.FTZ R35, R86, R117.reuse ;  /* 0x0000007556237220 */ /* 0x080fe20000410000 */
[----:B------:R-:W-:Y:S02]  /*3f50*/  HADD2.F32 R33, -RZ, R33.H0_H0 ;  /* 0x20000021ff217230 */ /* 0x000fe40000004100 */
[C---:B------:R-:W-:Y:S01]  /*3f60*/  FMUL.FTZ R117, R124.reuse, R117 ;  /* 0x000000757c757220 */ /* 0x040fe20000410000 */
[----:B------:R-:W-:Y:S02]  /*3f70*/  HADD2.F32 R87, -RZ, R84.H0_H0 ;  /* 0x20000054ff577230 */ /* 0x000fe40000004100 */
[-C--:B------:R-:W-:Y:S01]  /*3f80*/  FMUL.FTZ R84, R85, R152.reuse ;  /* 0x0000009855547220 */ /* 0x080fe20000410000 */
[----:B------:R-:W-:Y:S02]  /*3f90*/  FMUL.FTZ R152, R33, R152 ;  /* 0x0000009821987220 */ /* 0x000fe40000410000 */
[-C--:B------:R-:W-:Y:S01]  /*3fa0*/  FFMA.FTZ R35, R124, R87.reuse, -R35 ;  /* 0x000000577c237223 */ /* 0x080fe20000010823 */
[----:B------:R-:W-:Y:S01]  /*3fb0*/  FFMA.FTZ R86, R86, R87, R117 ;  /* 0x0000005756567223 */ /* 0x000fe20000010075 */
[----:B------:R-:W-:-:S02]  /*3fc0*/  HADD2.F32 R87, -RZ, R169.H0_H0 ;  /* 0x200000a9ff577230 */ /* 0x000fc40000004100 */
[-C--:B------:R-:W-:Y:S01]  /*3fd0*/  FFMA.FTZ R33, R33, R116.reuse, -R84 ;  /* 0x0000007421217223 */ /* 0x080fe20000010854 */
[--C-:B------:R-:W-:Y:S02]  /*3fe0*/  HADD2.F32 R117, -RZ, R32.reuse.H1_H1 ;  /* 0x30000020ff757230 */ /* 0x100fe40000004100 */
[----:B------:R-:W-:Y:S01]  /*3ff0*/  FFMA.FTZ R84, R85, R116, R152 ;  /* 0x0000007455547223 */ /* 0x000fe20000010098 */
[----:B------:R-:W-:Y:S01]  /*4000*/  HADD2.F32 R124, -RZ, R32.H0_H0 ;  /* 0x20000020ff7c7230 */ /* 0x000fe20000004100 */
[----:B------:R-:W-:Y:S01]  /*4010*/  F2FP.F16.F32.PACK_AB R35, R86, R35 ;  /* 0x000000235623723e */ /* 0x000fe200000000ff */
        /* <DEDUP_REMOVED lines=8> */
[-C--:B------:R-:W-:Y:S01]  /*40a0*/  FFMA.FTZ R125, R124, R116.reuse, -R125 ;  /* 0x000000747c7d7223 */ /* 0x080fe2000001087d */
[----:B------:R-:W-:Y:S01]  /*40b0*/  FFMA.FTZ R152, R117, R116, R152 ;  /* 0x0000007475987223 */ /* 0x000fe20000010098 */
[C---:B------:R-:W-:Y:S01]  /*40c0*/  FMUL.FTZ R85, R34.reuse, R85 ;  /* 0x0000005522557220 */ /* 0x040fe20000410000 */
[----:B------:R-:W-:-:S03]  /*40d0*/  FFMA.FTZ R87, R34, R153, -R87 ;  /* 0x0000009922577223 */ /* 0x000fc60000010857 */
[----:B------:R-:W-:Y:S01]  /*40e0*/  FFMA.FTZ R32, R32, R153, R85 ;  /* 0x0000009920207223 */ /* 0x000fe20000010055 */
[----:B------:R-:W-:-:S04]  /*40f0*/  F2FP.F16.F32.PACK_AB R152, R152, R125 ;  /* 0x0000007d9898723e */ /* 0x000fc800000000ff */
[----:B------:R-:W-:Y:S01]  /*4100*/  F2FP.F16.F32.PACK_AB R34, R32, R87 ;  /* 0x000000572022723e */ /* 0x000fe200000000ff */
[----:B------:R-:W-:-:S07]  /*4110*/  IMAD.MOV.U32 R32, RZ, RZ, R152 ;  /* 0x000000ffff207224 */ /* 0x000fce00078e0098 */
.L_x_1716:
[----:B------:R-:W-:Y:S05]  /*4120*/  BSYNC B3 ;  /* 0x0000000000037941 */ /* 0x000fea0003800000 */
.L_x_1715:
[----:B--2---:R2:W-:Y:S02]  /*4130*/  STG.E.128 desc[UR60][R38.64+0x40], R32 ;  /* 0x0000402026007986 */ /* 0x0045e4000c101d3c */
.L_x_1714:
[----:B------:R-:W-:Y:S05]  /*4140*/  BSYNC B2 ;  /* 0x0000000000027941 */ /* 0x000fea0003800000 */
.L_x_1713:
        /* <DEDUP_REMOVED lines=34> */
[----:B------:R-:W-:Y:S02]  /*4370*/  HADD2.F32 R32, -RZ, R34.H1_H1 ;  /* 0x30000022ff207230 */ /* 0x000fe40000004100 */
        /* <DEDUP_REMOVED lines=13> */
.L_x_1720:
[----:B------:R-:W-:Y:S05]  /*4450*/  BSYNC B3 ;  /* 0x0000000000037941 */ /* 0x000fea0003800000 */
.L_x_1719:
[----:B--2---:R3:W-:Y:S02]  /*4460*/  STG.E.128 desc[UR60][R38.64+0x80], R32 ;  /* 0x0000802026007986 */ /* 0x0047e4000c101d3c */
.L_x_1718:
[----:B------:R-:W-:Y:S05]  /*4470*/  BSYNC B2 ;  /* 0x0000000000027941 */ /* 0x000fea0003800000 */
.L_x_1717:
        /* <DEDUP_REMOVED lines=8> */
[----:B--2---:R-:W-:Y:S01]  /*4500*/  HADD2.F32 R78, -RZ, R35.H0_H0 ;  /* 0x20000023ff4e7230 */ /* 0x004fe20000004100 */
[----:B------:R-:W-:Y:S01]  /*4510*/  SHF.R.U32.HI R77, RZ, 0x10, R75 ;  /* 0x00000010ff4d7819 */ /* 0x000fe2000001164b */
[----:B------:R-:W-:Y:S01]  /*4520*/  HADD2.F32 R85, -RZ, R163.H0_H0 ;  /* 0x200000a3ff557230 */ /* 0x000fe20000004100 */
        /* <DEDUP_REMOVED lines=25> */
[----:B------:R-:W-:Y:S01]  /*46c0*/  HADD2.F32 R76, -RZ, R163.H1_H1 ;  /* 0x300000a3ff4c7230 */ /* 0x000fe20000004100 */
        /* <DEDUP_REMOVED lines=11> */
.L_x_1724:
[----:B------:R-:W-:Y:S05]  /*4780*/  BSYNC B3 ;  /* 0x0000000000037941 */ /* 0x000fea0003800000 */
.L_x_1723:
[----:B--2---:R4:W-:Y:S02]  /*4790*/  STG.E.128 desc[UR60][R38.64+0xc0], R32 ;  /* 0x0000c02026007986 */ /* 0x0049e4000c101d3c */
.L_x_1722:
[----:B------:R-:W-:Y:S05]  /*47a0*/  BSYNC B2 ;  /* 0x0000000000027941 */ /* 0x000fea0003800000 */
.L_x_1721:
[----:B------:R-:W-:Y:S01]  /*47b0*/  ISETP.NE.AND P3, PT, R28, RZ, PT ;  /* 0x000000ff1c00720c */ /* 0x000fe20003f65270 */
[----:B------:R-:W-:-:S12]  /*47c0*/  BSSY B2, `(.L_x_1725) ;  /* 0x0000031000027945 */ /* 0x000fd80003800000 */
[----:B------:R-:W-:Y:S05]  /*47d0*/  @!P3 BRA `(.L_x_1726) ;  /* 0x0000000000bcb947 */ /* 0x000fea0003800000 */
[----:B-1234-:R1:W2:Y:S01]  /*47e0*/  LDS.128 R32, [R31+0x24000] ;  /* 0x024000001f207984 */ /* 0x01e2a20000000c00 */
[----:B------:R-:W-:Y:S01]  /*47f0*/  ISETP.GE.AND P3, PT, R200, R121, PT ;  /* 0x00000079c800720c */ /* 0x000fe20003f66270 */
[----:B------:R-:W-:-:S12]  /*4800*/  BSSY B3, `(.L_x_1727) ;  /* 0x000002b000037945 */ /* 0x000fd80003800000 */
[----:B-1----:R-:W-:Y:S05]  /*4810*/  @P3 BRA `(.L_x_1728) ;  /* 0x0000000000a43947 */ /* 0x002fea0003800000 */
[--C-:B------:R-:W-:Y:S02]  /*4820*/  SHF.R.U64 R72, R68, 0x10, R69.reuse ;  /* 0x0000001044487819 */ /* 0x100fe40000001245 */
[----:B------:R-:W-:Y:S01]  /*4830*/  SHF.R.U32.HI R68, RZ, 0x10, R69 ;  /* 0x00000010ff447819 */ /* 0x000fe20000011645 */
[----:B--2---:R-:W-:Y:S01]  /*4840*/  IMAD.MOV.U32 R69, RZ, RZ, R35 ;  /* 0x000000ffff457224 */ /* 0x004fe200078e0023 */
[--C-:B------:R-:W-:Y:S01]  /*4850*/  SHF.R.U64 R74, R70, 0x10, R71.reuse ;  /* 0x00000010464a7819 */ /* 0x100fe20000001247 */
[--C-:B------:R-:W-:Y:S01]  /*4860*/  HADD2.F32 R35, -RZ, R33.reuse.H1_H1 ;  /* 0x30000021ff237230 */ /* 0x100fe20000004100 */
[----:B------:R-:W-:Y:S01]  /*4870*/  SHF.R.U32.HI R73, RZ, 0x10, R71 ;  /* 0x00000010ff497819 */ /* 0x000fe20000011647 */
[----:B------:R-:W-:Y:S02]  /*4880*/  HADD2.F32 R33, -RZ, R33.H0_H0 ;  /* 0x20000021ff217230 */ /* 0x000fe40000004100 */
[----:B------:R-:W-:Y:S02]  /*4890*/  HADD2.F32 R74, -RZ, R74.H0_H0 ;  /* 0x2000004aff4a7230 */ /* 0x000fe40000004100 */
[----:B------:R-:W-:-:S02]  /*48a0*/  HADD2.F32 R73, -RZ, R73.H0_H0 ;  /* 0x20000049ff497230 */ /* 0x000fc40000004100 */
[--C-:B------:R-:W-:Y:S02]  /*48b0*/  HADD2.F32 R70, -RZ, R69.reuse.H1_H1 ;  /* 0x30000045ff467230 */ /* 0x100fe40000004100 */
[----:B------:R-:W-:Y:S02]  /*48c0*/  HADD2.F32 R69, -RZ, R69.H0_H0 ;  /* 0x20000045ff457230 */ /* 0x000fe40000004100 */
[----:B------:R-:W-:Y:S02]  /*48d0*/  HADD2.F32 R72, -RZ, R72.H0_H0 ;  /* 0x20000048ff487230 */ /* 0x000fe40000004100 */
[-C--:B------:R-:W-:Y:S01]  /*48e0*/  FMUL.FTZ R76, R70, R73.reuse ;  /* 0x00000049464c7220 */ /* 0x080fe20000410000 */
[----:B------:R-:W-:Y:S02]  /*48f0*/  HADD2.F32 R71, -RZ, R68.H0_H0 ;  /* 0x20000044ff477230 */ /* 0x000fe40000004100 */
[-C--:B------:R-:W-:Y:S01]  /*4900*/  FMUL.FTZ R68, R35, R74.reuse ;  /* 0x0000004a23447220 */ /* 0x080fe20000410000 */
[----:B------:R-:W-:Y:S01]  /*4910*/  FMUL.FTZ R74, R33, R74 ;  /* 0x0000004a214a7220 */ /* 0x000fe20000410000 */
[----:B------:R-:W-:-:S02]  /*4920*/  FMUL.FTZ R73, R69, R73 ;  /* 0x0000004945497220 */ /* 0x000fc40000410000 */
[-C--:B------:R-:W-:Y:S01]  /*4930*/  FFMA.FTZ R33, R33, R72.reuse, -R68 ;  /* 0x0000004821217223 */ /* 0x080fe20000010844 */
[----:B------:R-:W-:Y:S01]  /*4940*/  FFMA.FTZ R68, R35, R72, R74 ;  /* 0x0000004823447223 */ /* 0x000fe2000001004a */
[-C--:B------:R-:W-:Y:S01]  /*4950*/  FFMA.FTZ R35, R69, R71.reuse, -R76 ;  /* 0x0000004745237223 */ /* 0x080fe2000001084c */
[----:B------:R-:W-:Y:S01]  /*4960*/  FFMA.FTZ R70, R70, R71, R73 ;  /* 0x0000004746467223 */ /* 0x000fe20000010049 */
[----:B------:R-:W-:Y:S02]  /*4970*/  HADD2.F32 R73, -RZ, R160.H0_H0 ;  /* 0x200000a0ff497230 */ /* 0x000fe40000004100 */
[----:B------:R-:W-:Y:S01]  /*4980*/  HADD2.F32 R74, -RZ, R159.H1_H1 ;  /* 0x3000009fff4a7230 */ /* 0x000fe20000004100 */
[----:B------:R-:W-:Y:S01]  /*4990*/  F2FP.F16.F32.PACK_AB R33, R68, R33 ;  /* 0x000000214421723e */ /* 0x000fe200000000ff */
[----:B------:R-:W-:Y:S01]  /*49a0*/  HADD2.F32 R72, -RZ, R32.H1_H1 ;  /* 0x30000020ff487230 */ /* 0x000fe20000004100 */
[----:B------:R-:W-:Y:S01]  /*49b0*/  F2FP.F16.F32.PACK_AB R35, R70, R35 ;  /* 0x000000234623723e */ /* 0x000fe200000000ff */
[----:B------:R-:W-:-:S02]  /*49c0*/  HADD2.F32 R71, -RZ, R34.H1_H1 ;  /* 0x30000022ff477230 */ /* 0x000fc40000004100 */
[----:B------:R-:W-:Y:S02]  /*49d0*/  HADD2.F32 R32, -RZ, R32.H0_H0 ;  /* 0x20000020ff207230 */ /* 0x000fe40000004100 */
[-C--:B------:R-:W-:Y:S01]  /*49e0*/  FMUL.FTZ R75, R72, R73.reuse ;  /* 0x00000049484b7220 */ /* 0x080fe20000410000 */
[----:B------:R-:W-:Y:S02]  /*49f0*/  HADD2.F32 R34, -RZ, R34.H0_H0 ;  /* 0x20000022ff227230 */ /* 0x000fe40000004100 */
[CC--:B------:R-:W-:Y:S01]  /*4a00*/  FMUL.FTZ R77, R71.reuse, R74.reuse ;  /* 0x0000004a474d7220 */ /* 0x0c0fe20000410000 */
[----:B------:R-:W-:Y:S02]  /*4a10*/  HADD2.F32 R69, -RZ, R160.H1_H1 ;  /* 0x300000a0ff457230 */ /* 0x000fe40000004100 */
[----:B------:R-:W-:Y:S01]  /*4a20*/  FMUL.FTZ R73, R32, R73 ;  /* 0x0000004920497220 */ /* 0x000fe20000410000 */
[----:B------:R-:W-:Y:S02]  /*4a30*/  HADD2.F32 R159, -RZ, R159.H0_H0 ;  /* 0x2000009fff9f7230 */ /* 0x000fe40000004100 */
[----:B------:R-:W-:Y:S01]  /*4a40*/  FMUL.FTZ R74, R34, R74 ;  /* 0x0000004a224a7220 */ /* 0x000fe20000410000 */
[-C--:B------:R-:W-:Y:S01]  /*4a50*/  FFMA.FTZ R75, R32, R69.reuse, -R75 ;  /* 0x00000045204b7223 */ /* 0x080fe2000001084b */
[----:B------:R-:W-:Y:S01]  /*4a60*/  FFMA.FTZ R72, R72, R69, R73 ;  /* 0x0000004548487223 */ /* 0x000fe20000010049 */
[-C--:B------:R-:W-:Y:S01]  /*4a70*/  FFMA.FTZ R77, R34, R159.reuse, -R77 ;  /* 0x0000009f224d7223 */ /* 0x080fe2000001084d */
[----:B------:R-:W-:-:S03]  /*4a80*/  FFMA.FTZ R74, R71, R159, R74 ;  /* 0x0000009f474a7223 */ /* 0x000fc6000001004a */
[----:B------:R-:W-:Y:S02]  /*4a90*/  F2FP.F16.F32.PACK_AB R32, R72, R75 ;  /* 0x0000004b4820723e */ /* 0x000fe400000000ff */
[----:B------:R-:W-:-:S07]  /*4aa0*/  F2FP.F16.F32.PACK_AB R34, R74, R77 ;  /* 0x0000004d4a22723e */ /* 0x000fce00000000ff */
.L_x_1728:
[----:B------:R-:W-:Y:S05]  /*4ab0*/  BSYNC B3 ;  /* 0x0000000000037941 */ /* 0x000fea0003800000 */
.L_x_1727:
[----:B--2---:R1:W-:Y:S02]  /*4ac0*/  STG.E.128 desc[UR60][R38.64+0x100], R32 ;  /* 0x0001002026007986 */ /* 0x0043e4000c101d3c */
.L_x_1726:
[----:B------:R-:W-:Y:S05]  /*4ad0*/  BSYNC B2 ;  /* 0x0000000000027941 */ /* 0x000fea0003800000 */
.L_x_1725:
        /* <DEDUP_REMOVED lines=9> */
[----:B------:R-:W-:Y:S01]  /*4b70*/  IMAD.MOV.U32 R65, RZ, RZ, R35 ;  /* 0x000000ffff417224 */ /* 0x000fe200078e0023 */
[--C-:B------:R-:W-:Y:S01]  /*4b80*/  SHF.R.U64 R69, R66, 0x10, R67.reuse ;  /* 0x0000001042457819 */ /* 0x100fe20000001243 */
[--C-:B------:R-:W-:Y:S01]  /*4b90*/  HADD2.F32 R35, -RZ, R33.reuse.H1_H1 ;  /* 0x30000021ff237230 */ /* 0x100fe20000004100 */
[----:B------:R-:W-:Y:S01]  /*4ba0*/  SHF.R.U32.HI R70, RZ, 0x10, R67 ;  /* 0x00000010ff467819 */ /* 0x000fe20000011643 */
[----:B------:R-:W-:Y:S02]  /*4bb0*/  HADD2.F32 R32, -RZ, R33.H0_H0 ;  /* 0x20000021ff207230 */ /* 0x000fe40000004100 */
[----:B------:R-:W-:Y:S02]  /*4bc0*/  HADD2.F32 R69, -RZ, R69.H0_H0 ;  /* 0x20000045ff457230 */ /* 0x000fe40000004100 */
[----:B------:R-:W-:-:S02]  /*4bd0*/  HADD2.F32 R66, -RZ, R65.H1_H1 ;  /* 0x30000041ff427230 */ /* 0x000fc40000004100 */
[----:B------:R-:W-:Y:S02]  /*4be0*/  HADD2.F32 R70, -RZ, R70.H0_H0 ;  /* 0x20000046ff467230 */ /* 0x000fe40000004100 */
[-C--:B------:R-:W-:Y:S01]  /*4bf0*/  FMUL.FTZ R33, R35, R69.reuse ;  /* 0x0000004523217220 */ /* 0x080fe20000410000 */
[----:B------:R-:W-:Y:S02]  /*4c00*/  HADD2.F32 R65, -RZ, R65.H0_H0 ;  /* 0x20000041ff417230 */ /* 0x000fe40000004100 */
[----:B------:R-:W-:Y:S01]  /*4c10*/  FMUL.FTZ R72, R32, R69 ;  /* 0x0000004520487220 */ /* 0x000fe20000410000 */
[----:B------:R-:W-:Y:S02]  /*4c20*/  HADD2.F32 R67, -RZ, R71.H0_H0 ;  /* 0x20000047ff437230 */ /* 0x000fe40000004100 */
[-C--:B------:R-:W-:Y:S01]  /*4c30*/  FMUL.FTZ R74, R66, R70.reuse ;  /* 0x00000046424a7220 */ /* 0x080fe20000410000 */
[----:B------:R-:W-:Y:S02]  /*4c40*/  HADD2.F32 R68, -RZ, R68.H0_H0 ;  /* 0x20000044ff447230 */ /* 0x000fe40000004100 */
[----:B------:R-:W-:Y:S01]  /*4c50*/  FMUL.FTZ R69, R65, R70 ;  /* 0x0000004641457220 */ /* 0x000fe20000410000 */
[----:B------:R-:W-:-:S02]  /*4c60*/  HADD2.F32 R71, -RZ, R146.H1_H1 ;  /* 0x30000092ff477230 */ /* 0x000fc40000004100 */
        /* <DEDUP_REMOVED lines=9> */
[----:B------:R-:W-:-:S02]  /*4d00*/  HADD2.F32 R64, -RZ, R64.H0_H0 ;  /* 0x20000040ff407230 */ /* 0x000fc40000004100 */
[CC--:B------:R-:W-:Y:S01]  /*4d10*/  FMUL.FTZ R73, R65.reuse, R68.reuse ;  /* 0x0000004441497220 */ /* 0x0c0fe20000410000 */
[----:B------:R-:W-:Y:S02]  /*4d20*/  HADD2.F32 R34, -RZ, R34.H0_H0 ;  /* 0x20000022ff227230 */ /* 0x000fe40000004100 */
        /* <DEDUP_REMOVED lines=8> */
[----:B------:R-:W-:-:S03]  /*4db0*/  FFMA.FTZ R66, R66, R69, R71 ;  /* 0x0000004542427223 */ /* 0x000fc60000010047 */
[----:B------:R-:W-:Y:S02]  /*4dc0*/  F2FP.F16.F32.PACK_AB R32, R68, R73 ;  /* 0x000000494420723e */ /* 0x000fe400000000ff */
[----:B------:R-:W-:-:S07]  /*4dd0*/  F2FP.F16.F32.PACK_AB R34, R66, R75 ;  /* 0x0000004b4222723e */ /* 0x000fce00000000ff */
.L_x_1730:
[----:B------:R-:W-:Y:S05]  /*4de0*/  BSYNC B2 ;  /* 0x0000000000027941 */ /* 0x000fea0003800000 */
.L_x_1729:
[----:B--2---:R1:W-:Y:S02]  /*4df0*/  STG.E.128 desc[UR60][R38.64+0x140], R32 ;  /* 0x0001402026007986 */ /* 0x0043e4000c101d3c */
.L_x_1708:
[----:B------:R-:W-:Y:S05]  /*4e00*/  BSYNC B1 ;  /* 0x0000000000017941 */ /* 0x000fea0003800000 */
.L_x_1707:
        /* <DEDUP_REMOVED lines=20> */
[----:B------:R-:W-:Y:S02]  /*4f50*/  HADD2.F32 R35, -RZ, R35.H0_H0 ;  /* 0x20000023ff237230 */ /* 0x000fe40000004100 */
[----:B------:R-:W-:Y:S01]  /*4f60*/  FMUL.FTZ R61, R33, R61 ;  /* 0x0000003d213d7220 */ /* 0x000fe20000410000 */
[----:B------:R-:W-:Y:S02]  /*4f70*/  HADD2.F32 R62, -RZ, R65.H0_H0 ;  /* 0x20000041ff3e7230 */ /* 0x000fe40000004100 */
[----:B------:R-:W-:Y:S01]  /*4f80*/  FMUL.FTZ R68, R39, R64 ;  /* 0x0000004027447220 */ /* 0x000fe20000410000 */
[-C--:B------:R-:W-:Y:S01]  /*4f90*/  FFMA.FTZ R66, R33, R60.reuse, -R66 ;  /* 0x0000003c21427223 */ /* 0x080fe20000010842 */
[----:B------:R-:W-:Y:S01]  /*4fa0*/  FFMA.FTZ R65, R34, R60, R61 ;  /* 0x0000003c22417223 */ /* 0x000fe2000001003d */
[----:B------:R-:W-:Y:S01]  /*4fb0*/  FMUL.FTZ R64, R35, R64 ;  /* 0x0000004023407220 */ /* 0x000fe20000410000 */
[----:B------:R-:W-:-:S02]  /*4fc0*/  HADD2.F32 R60, -RZ, R162.H0_H0 ;  /* 0x200000a2ff3c7230 */ /* 0x000fc40000004100 */
[-C--:B------:R-:W-:Y:S01]  /*4fd0*/  FFMA.FTZ R68, R35, R62.reuse, -R68 ;  /* 0x0000003e23447223 */ /* 0x080fe20000010844 */
[----:B------:R-:W-:Y:S02]  /*4fe0*/  HADD2.F32 R61, -RZ, R162.H1_H1 ;  /* 0x300000a2ff3d7230 */ /* 0x000fe40000004100 */
[----:B------:R-:W-:Y:S01]  /*4ff0*/  FFMA.FTZ R69, R39, R62, R64 ;  /* 0x0000003e27457223 */ /* 0x000fe20000010040 */
[----:B------:R-:W-:Y:S02]  /*5000*/  HADD2.F32 R33, -RZ, R32.H1_H1 ;  /* 0x30000020ff217230 */ /* 0x000fe40000004100 */
[----:B------:R-:W-:Y:S02]  /*5010*/  HADD2.F32 R34, -RZ, R38.H1_H1 ;  /* 0x30000026ff227230 */ /* 0x000fe40000004100 */
[----:B------:R-:W-:Y:S02]  /*5020*/  HADD2.F32 R32, -RZ, R32.H0_H0 ;  /* 0x20000020ff207230 */ /* 0x000fe40000004100 */
[----:B------:R-:W-:Y:S01]  /*5030*/  FMUL.FTZ R63, R33, R60 ;  /* 0x0000003c213f7220 */ /* 0x000fe20000410000 */
[----:B------:R-:W-:-:S02]  /*5040*/  HADD2.F32 R38, -RZ, R38.H0_H0 ;  /* 0x20000026ff267230 */ /* 0x000fc40000004100 */
[-C--:B------:R-:W-:Y:S01]  /*5050*/  FMUL.FTZ R67, R34, R61.reuse ;  /* 0x0000003d22437220 */ /* 0x080fe20000410000 */
[----:B------:R-:W-:Y:S02]  /*5060*/  HADD2.F32 R35, -RZ, R156.H0_H0 ;  /* 0x2000009cff237230 */ /* 0x000fe40000004100 */
        /* <DEDUP_REMOVED lines=11> */
.L_x_1735:
[----:B------:R-:W-:Y:S05]  /*5120*/  BSYNC B2 ;  /* 0x0000000000027941 */ /* 0x000fea0003800000 */
.L_x_1734:
[----:B--2---:R1:W-:Y:S02]  /*5130*/  STG.E.128 desc[UR60][R36.64], R32 ;  /* 0x0000002024007986 */ /* 0x0043e4000c101d3c */
.L_x_1733:
[----:B------:R-:W-:Y:S05]  /*5140*/  BSYNC B1 ;  /* 0x0000000000017941 */ /* 0x000fea0003800000 */
.L_x_1732:
        /* <DEDUP_REMOVED lines=48> */
.L_x_1739:
[----:B------:R-:W-:Y:S05]  /*5450*/  BSYNC B2 ;  /* 0x0000000000027941 */ /* 0x000fea0003800000 */
.L_x_1738:
[----:B--2---:R1:W-:Y:S02]  /*5460*/  STG.E.128 desc[UR60][R36.64+0x40], R32 ;  /* 0x0000402024007986 */ /* 0x0043e4000c101d3c */
.L_x_1737:
[----:B------:R-:W-:Y:S05]  /*5470*/  BSYNC B1 ;  /* 0x0000000000017941 */ /* 0x000fea0003800000 */
.L_x_1736:
        /* <DEDUP_REMOVED lines=21> */
[----:B------:R-:W-:Y:S01]  /*55d0*/  FMUL.FTZ R53, R33, R53 ;  /* 0x0000003521357220 */ /* 0x000fe20000410000 */
[----:B------:R-:W-:Y:S02]  /*55e0*/  HADD2.F32 R156, -RZ, R156.H1_H1 ;  /* 0x3000009cff9c7230 */ /* 0x000fe40000004100 */
[----:B------:R-:W-:Y:S01]  /*55f0*/  FMUL.FTZ R60, R39, R56 ;  /* 0x00000038273c7220 */ /* 0x000fe20000410000 */
[-C--:B------:R-:W-:Y:S01]  /*5600*/  FFMA.FTZ R58, R33, R52.reuse, -R58 ;  /* 0x00000034213a7223 */ /* 0x080fe2000001083a */
[----:B------:R-:W-:Y:S01]  /*5610*/  FFMA.FTZ R57, R34, R52, R53 ;  /* 0x0000003422397223 */ /* 0x000fe20000010035 */
[----:B------:R-:W-:Y:S01]  /*5620*/  FMUL.FTZ R56, R35, R56 ;  /* 0x0000003823387220 */ /* 0x000fe20000410000 */
[----:B------:R-:W-:-:S02]  /*5630*/  HADD2.F32 R53, -RZ, R158.H1_H1 ;  /* 0x3000009eff357230 */ /* 0x000fc40000004100 */
[-C--:B------:R-:W-:Y:S01]  /*5640*/  FFMA.FTZ R60, R35, R54.reuse, -R60 ;  /* 0x00000036233c7223 */ /* 0x080fe2000001083c */
[----:B------:R-:W-:Y:S02]  /*5650*/  HADD2.F32 R33, -RZ, R32.H1_H1 ;  /* 0x30000020ff217230 */ /* 0x000fe40000004100 */
[----:B------:R-:W-:Y:S01]  /*5660*/  FFMA.FTZ R61, R39, R54, R56 ;  /* 0x00000036273d7223 */ /* 0x000fe20000010038 */
[----:B------:R-:W-:Y:S02]  /*5670*/  HADD2.F32 R34, -RZ, R38.H1_H1 ;  /* 0x30000026ff227230 */ /* 0x000fe40000004100 */
[----:B------:R-:W-:Y:S02]  /*5680*/  HADD2.F32 R32, -RZ, R32.H0_H0 ;  /* 0x20000020ff207230 */ /* 0x000fe40000004100 */
[----:B------:R-:W-:Y:S01]  /*5690*/  FMUL.FTZ R55, R33, R156 ;  /* 0x0000009c21377220 */ /* 0x000fe20000410000 */
[----:B------:R-:W-:Y:S02]  /*56a0*/  HADD2.F32 R38, -RZ, R38.H0_H0 ;  /* 0x20000026ff267230 */ /* 0x000fe40000004100 */
[----:B------:R-:W-:Y:S01]  /*56b0*/  FMUL.FTZ R59, R34, R53 ;  /* 0x00000035223b7220 */ /* 0x000fe20000410000 */
[----:B------:R-:W-:-:S02]  /*56c0*/  HADD2.F32 R35, -RZ, R128.H0_H0 ;  /* 0x20000080ff237230 */ /* 0x000fc40000004100 */
[----:B------:R-:W-:Y:S01]  /*56d0*/  FMUL.FTZ R156, R32, R156 ;  /* 0x0000009c209c7220 */ /* 0x000fe20000410000 */
[----:B------:R-:W-:Y:S02]  /*56e0*/  HADD2.F32 R39, -RZ, R128.H1_H1 ;  /* 0x30000080ff277230 */ /* 0x000fe40000004100 */
[----:B------:R-:W-:Y:S01]  /*56f0*/  FMUL.FTZ R53, R38, R53 ;  /* 0x0000003526357220 */ /* 0x000fe20000410000 */
[-C--:B------:R-:W-:Y:S01]  /*5700*/  FFMA.FTZ R55, R32, R35.reuse, -R55 ;  /* 0x0000002320377223 */ /* 0x080fe20000010837 */
[----:B------:R-:W-:Y:S01]  /*5710*/  FFMA.FTZ R156, R33, R35, R156 ;  /* 0x00000023219c7223 */ /* 0x000fe2000001009c */
[-C--:B------:R-:W-:Y:S01]  /*5720*/  FFMA.FTZ R59, R38, R39.reuse, -R59 ;  /* 0x00000027263b7223 */ /* 0x080fe2000001083b */
[----:B------:R-:W-:Y:S01]  /*5730*/  FFMA.FTZ R34, R34, R39, R53 ;  /* 0x0000002722227223 */ /* 0x000fe20000010035 */
[----:B------:R-:W-:Y:S02]  /*5740*/  F2FP.F16.F32.PACK_AB R33, R57, R58 ;  /* 0x0000003a3921723e */ /* 0x000fe400000000ff */
[----:B------:R-:W-:-:S02]  /*5750*/  F2FP.F16.F32.PACK_AB R35, R61, R60 ;  /* 0x0000003c3d23723e */ /* 0x000fc400000000ff */
[----:B------:R-:W-:Y:S02]  /*5760*/  F2FP.F16.F32.PACK_AB R32, R156, R55 ;  /* 0x000000379c20723e */ /* 0x000fe400000000ff */
[----:B------:R-:W-:-:S07]  /*5770*/  F2FP.F16.F32.PACK_AB R34, R34, R59 ;  /* 0x0000003b2222723e */ /* 0x000fce00000000ff */
.L_x_1743:
[----:B------:R-:W-:Y:S05]  /*5780*/  BSYNC B2 ;  /* 0x0000000000027941 */ /* 0x000fea0003800000 */
.L_x_1742:
[----:B--2---:R1:W-:Y:S02]  /*5790*/  STG.E.128 desc[UR60][R36.64+0x80], R32 ;  /* 0x0000802024007986 */ /* 0x0043e4000c101d3c */
.L_x_1741:
[----:B------:R-:W-:Y:S05]  /*57a0*/  BSYNC B1 ;  /* 0x0000000000017941 */ /* 0x000fea0003800000 */
.L_x_1740:
        /* <DEDUP_REMOVED lines=48> */
.L_x_1747:
[----:B------:R-:W-:Y:S05]  /*5ab0*/  BSYNC B2 ;  /* 0x0000000000027941 */ /* 0x000fea0003800000 */
.L_x_1746:
[----:B--2---:R1:W-:Y:S02]  /*5ac0*/  STG.E.128 desc[UR60][R36.64+0xc0], R32 ;  /* 0x0000c02024007986 */ /* 0x0043e4000c101d3c */
.L_x_1745:
[----:B------:R-:W-:Y:S05]  /*5ad0*/  BSYNC B1 ;  /* 0x0000000000017941 */ /* 0x000fea0003800000 */
.L_x_1744:
        /* <DEDUP_REMOVED lines=48> */
.L_x_1751:
[----:B------:R-:W-:Y:S05]  /*5de0*/  BSYNC B2 ;  /* 0x0000000000027941 */ /* 0x000fea0003800000 */
.L_x_1750:
[----:B--2---:R1:W-:Y:S02]  /*5df0*/  STG.E.128 desc[UR60][R36.64+0x100], R32 ;  /* 0x0001002024007986 */ /* 0x0043e4000c101d3c */
.L_x_1749:
[----:B------:R-:W-:Y:S05]  /*5e00*/  BSYNC B1 ;  /* 0x0000000000017941 */ /* 0x000fea0003800000 */
.L_x_1748:
        /* <DEDUP_REMOVED lines=47> */
.L_x_1753:
[----:B------:R-:W-:Y:S05]  /*6100*/  BSYNC B1 ;  /* 0x0000000000017941 */ /* 0x000fea0003800000 */
.L_x_1752:
[----:B--2---:R1:W-:Y:S01]  /*6110*/  STG.E.128 desc[UR60][R36.64+0x140], R32 ;  /* 0x0001402024007986 */ /* 0x0043e2000c101d3c */
[----:B------:R-:W-:Y:S05]  /*6120*/  BRA `(.L_x_1731) ;  /* 0x0000003c00b87947 */ /* 0x000fea0003800000 */
.L_x_1699:
        /* <DEDUP_REMOVED lines=47> */
.L_x_1755:
[----:B------:R-:W-:Y:S05]  /*6420*/  BSYNC B1 ;  /* 0x0000000000017941 */ /* 0x000fea0003800000 */
.L_x_1754:
        /* <DEDUP_REMOVED lines=47> */
.L_x_1757:
[----:B------:R-:W-:Y:S05]  /*6720*/  BSYNC B1 ;  /* 0x0000000000017941 */ /* 0x000fea0003800000 */
.L_x_1756:
[----:B0-----:R-:W2:Y:S01]  /*6730*/  LDL R80, [R1+0x4] ;  /* 0x0000040001507983 */ /* 0x001ea20000100800 */
[----:B------:R-:W-:Y:S01]  /*6740*/  MOV R81, R33 ;  /* 0x0000002100517202 */ /* 0x000fe20000000f00 */
[----:B------:R-:W-:Y:S01]  /*6750*/  IMAD.MOV.U32 R82, RZ, RZ, R36 ;  /* 0x000000ffff527224 */ /* 0x000fe200078e0024 */
[----:B------:R-:W-:Y:S01]  /*6760*/  PRMT R172, R85, 0x5410, R86 ;  /* 0x0000541055ac7816 */ /* 0x000fe20000000056 */
[----:B------:R-:W-:-:S03]  /*6770*/  IMAD.MOV.U32 R83, RZ, RZ, R37 ;  /* 0x000000ffff537224 */ /* 0x000fc600078e0025 */
[----:B------:R-:W-:Y:S01]  /*6780*/  PRMT R177, R82, 0x7610, R177 ;  /* 0x0000761052b17816 */ /* 0x000fe200000000b1 */
[----:B------:R-:W-:Y:S01]  /*6790*/  IMAD.MOV.U32 R82, RZ, RZ, R40 ;  /* 0x000000ffff527224 */ /* 0x000fe200078e0028 */
[----:B--2---:R-:W-:Y:S01]  /*67a0*/  R2UR UR4, R80 ;  /* 0x00000000500472ca */ /* 0x004fe200000e0000 */
[----:B------:R-:W-:-:S05]  /*67b0*/  IMAD.MOV.U32 R80, RZ, RZ, R32 ;  /* 0x000000ffff507224 */ /* 0x000fca00078e0020 */
[----:B------:R-:W-:Y:S01]  /*67c0*/  PRMT R173, R80, 0x5410, R81 ;  /* 0x0000541050ad7816 */ /* 0x000fe20000000051 */
[----:B------:R-:W-:Y:S02]  /*67d0*/  IMAD.MOV.U32 R80, RZ, RZ, R38 ;  /* 0x000000ffff507224 */ /* 0x000fe400078e0026 */
        /* <DEDUP_REMOVED lines=18> */
[----:B------:R-:W-:Y:S02]  /*6900*/  IMAD.MOV.U32 R81, RZ, RZ, R51 ;  /* 0x000000ffff517224 */ /* 0x000fe400078e0033 */
        /* <DEDUP_REMOVED lines=20> */
[----:B------:R-:W-:Y:S02]  /*6a50*/  IMAD.MOV.U32 R83, RZ, RZ, R62 ;  /* 0x000000ffff537224 */ /* 0x000fe400078e003e */
[----:B------:R-:W-:-:S03]  /*6a60*/  IMAD.MOV.U32 R80, RZ, RZ, R61 ;  /* 0x000000ffff507224 */ /* 0x000fc600078e003d */
[----:B------:R-:W-:Y:S01]  /*6a70*/  PRMT R157, R83, 0x5410, R82 ;  /* 0x00005410539d7816 */ /* 0x000fe20000000052 */
[----:B------:R-:W-:Y:S01]  /*6a80*/  IMAD.MOV.U32 R83, RZ, RZ, R66 ;  /* 0x000000ffff537224 */ /* 0x000fe200078e0042 */
[----:B------:R-:W-:Y:S01]  /*6a90*/  PRMT R158, R81, 0x5410, R80 ;  /* 0x00005410519e7816 */ /* 0x000fe20000000050 */
[----:B------:R-:W-:Y:S02]  /*6aa0*/  IMAD.MOV.U32 R82, RZ, RZ, R67 ;  /* 0x000000ffff527224 */ /* 0x000fe400078e0043 */
[----:B------:R-:W-:Y:S02]  /*6ab0*/  IMAD.MOV.U32 R81, RZ, RZ, R64 ;  /* 0x000000ffff517224 */ /* 0x000fe400078e0040 */
        /* <DEDUP_REMOVED lines=17> */
[----:B------:R-:W-:-:S02]  /*6bd0*/  IMAD.MOV.U32 R81, RZ, RZ, R76 ;  /* 0x000000ffff517224 */ /* 0x000fc400078e004c */
[----:B------:R-:W-:Y:S01]  /*6be0*/  IMAD.MOV.U32 R80, RZ, RZ, R77 ;  /* 0x000000ffff507224 */ /* 0x000fe200078e004d */
[----:B------:R-:W-:-:S04]  /*6bf0*/  PRMT R170, R83, 0x5410, R82 ;  /* 0x0000541053aa7816 */ /* 0x000fc80000000052 */
[----:B------:R-:W-:Y:S01]  /*6c00*/  PRMT R171, R81, 0x5410, R80 ;  /* 0x0000541051ab7816 */ /* 0x000fe20000000050 */
[----:B------:R-:W-:Y:S06]  /*6c10*/  @!P2 BRA `(.L_x_1758) ;  /* 0x000000000004a947 */ /* 0x000fec0003800000 */
[----:B------:R-:W-:Y:S01]  /*6c20*/  BPT.TRAP 0x1 ;  /* 0x000000040000795c */ /* 0x000fe20000300000 */
.L_x_1758:
[----:B------:R-:W-:Y:S01]  /*6c30*/  LEA R90, R17, R16, 0x3 ;  /* 0x00000010115a7211 */ /* 0x000fe200078e18ff */
[----:B------:R-:W0:Y:S01]  /*6c40*/  LDC R144, c[0x0][0x2f4] ;  /* 0x0000bd00ff907b82 */ /* 0x000e220000000800 */
[----:B------:R-:W-:Y:S01]  /*6c50*/  SHF.L.U32 R91, R199, 0x1f, RZ ;  /* 0x0000001fc75b7819 */ /* 0x000fe200000006ff */
[----:B------:R-:W-:Y:S03]  /*6c60*/  BSSY B1, `(.L_x_1759) ;  /* 0x0000004000017945 */ /* 0x000fe60003800000 */
[----:B------:R-:W1:Y:S03]  /*6c70*/  SYNCS.PHASECHK.TRANS64.TRYWAIT P5, [R90+URZ+0x30890], R91 ;  /* 0x0308905b5a0075a7 */ /* 0x000e6600080a017f */
[----:B------:R-:W2:Y:S01]  /*6c80*/  LDC.64 R124, c[0x0][0x300] ;  /* 0x0000c000ff7c7b82 */ /* 0x000ea20000000a00 */
[----:B-1----:R-:W-:Y:S05]  /*6c90*/  @!P5 BRA `(.L_x_1760) ;  /* 0x0000022c00bcd947 */ /* 0x002fea0003800000 */
.L_x_2150:
[----:B------:R-:W-:Y:S05]  /*6ca0*/  BSYNC B1 ;  /* 0x0000000000017941 */ /* 0x000fea0003800000 */
.L_x_1759:
[----:B------:R-:W-:Y:S01]  /*6cb0*/  BSSY B1, `(.L_x_1761) ;  /* 0x0000182000017945 */ /* 0x000fe20003800000 */
[----:B0-----:R-:W-:Y:S02]  /*6cc0*/  IMAD.IADD R146, R144, 0x1, -R130 ;  /* 0x0000000190927824 */ /* 0x001fe400078e0a82 */
[----:B------:R-:W-:Y:S01]  /*6cd0*/  IMAD.MOV.U32 R127, RZ, RZ, R84 ;  /* 0x000000ffff7f7224 */ /* 0x000fe200078e0054 */
[----:B------:R-:W-:Y:S06]  /*6ce0*/  @P4 BRA `(.L_x_1762) ;  /* 0x0000001400f84947 */ /* 0x000fec0003800000 */
        /* <DEDUP_REMOVED lines=30> */
[----:B------:R-:W-:Y:S01]  /*6ed0*/  HADD2.F32 R164, -RZ, R164.H0_H0 ;  /* 0x200000a4ffa47230 */ /* 0x000fe20000004100 */
[----:B------:R-:W-:Y:S01]  /*6ee0*/  SHF.R.U64 R40, R40, 0x10, R41 ;  /* 0x0000001028287819 */ /* 0x000fe20000001229 */
[----:B------:R-:W-:Y:S01]  /*6ef0*/  HADD2.F32 R81, -RZ, R165.H0_H0 ;  /* 0x200000a5ff517230 */ /* 0x000fe20000004100 */
[----:B------:R-:W-:Y:S01]  /*6f00*/  SHF.R.U64 R54, R54, 0x10, R55 ;  /* 0x0000001036367819 */ /* 0x000fe20000001237 */
[----:B------:R-:W-:Y:S01]  /*6f10*/  HADD2.F32 R161, -RZ, R163.H0_H0 ;  /* 0x200000a3ffa17230 */ /* 0x000fe20000004100 */
[----:B------:R-:W-:Y:S01]  /*6f20*/  SHF.R.U64 R42, R42, 0x10, R43 ;  /* 0x000000102a2a7819 */ /* 0x000fe2000000122b */
[--C-:B------:R-:W-:Y:S02]  /*6f30*/  HADD2.F32 R162, -RZ, R85.reuse.H0_H0 ;  /* 0x20000055ffa27230 */ /* 0x100fe40000004100 */
[----:B------:R-:W-:-:S02]  /*6f40*/  HADD2.F32 R85, -RZ, R85.H1_H1 ;  /* 0x30000055ff557230 */ /* 0x000fc40000004100 */
[CC--:B------:R-:W-:Y:S01]  /*6f50*/  FMUL.FTZ R165, R161.reuse, R164.reuse ;  /* 0x000000a4a1a57220 */ /* 0x0c0fe20000410000 */
[----:B------:R-:W-:Y:S02]  /*6f60*/  HADD2.F32 R54, -RZ, R54.H0_H0 ;  /* 0x20000036ff367230 */ /* 0x000fe40000004100 */
[C---:B------:R-:W-:Y:S01]  /*6f70*/  FMUL.FTZ R164, R162.reuse, R164 ;  /* 0x000000a4a2a47220 */ /* 0x040fe20000410000 */
[----:B------:R-:W-:Y:S02]  /*6f80*/  HADD2.F32 R42, -RZ, R42.H0_H0 ;  /* 0x2000002aff2a7230 */ /* 0x000fe40000004100 */
[-C--:B------:R-:W-:Y:S01]  /*6f90*/  FFMA.FTZ R162, R162, R81.reuse, -R165 ;  /* 0x00000051a2a27223 */ /* 0x080fe200000108a5 */
[----:B------:R-:W-:Y:S01]  /*6fa0*/  FFMA.FTZ R161, R161, R81, R164 ;  /* 0x00000051a1a17223 */ /* 0x000fe200000100a4 */
[----:B------:R-:W-:Y:S01]  /*6fb0*/  SHF.R.U32.HI R164, RZ, 0x10, R53 ;  /* 0x00000010ffa47819 */ /* 0x000fe20000011635 */
[----:B------:R-:W-:Y:S01]  /*6fc0*/  HADD2.F32 R81, -RZ, R163.H1_H1 ;  /* 0x300000a3ff517230 */ /* 0x000fe20000004100 */
[----:B------:R-:W-:Y:S01]  /*6fd0*/  SHF.R.U32.HI R163, RZ, 0x10, R41 ;  /* 0x00000010ffa37819 */ /* 0x000fe20000011629 */
[----:B------:R-:W-:Y:S01]  /*6fe0*/  IMAD.MOV.U32 R41, RZ, RZ, R87 ;  /* 0x000000ffff297224 */ /* 0x000fe200078e0057 */
[----:B------:R-:W-:Y:S01]  /*6ff0*/  SHF.R.U64 R53, R52, 0x10, R53 ;  /* 0x0000001034357819 */ /* 0x000fe20000001235 */
[----:B------:R-:W-:-:S02]  /*7000*/  HADD2.F32 R164, -RZ, R164.H0_H0 ;  /* 0x200000a4ffa47230 */ /* 0x000fc40000004100 */
[----:B------:R-:W-:Y:S02]  /*7010*/  HADD2.F32 R163, -RZ, R163.H0_H0 ;  /* 0x200000a3ffa37230 */ /* 0x000fe40000004100 */
[----:B------:R-:W-:Y:S02]  /*7020*/  IMAD.MOV.U32 R52, RZ, RZ, R83 ;  /* 0x000000ffff347224 */ /* 0x000fe400078e0053 */
[-C--:B------:R-:W-:Y:S01]  /*7030*/  FMUL.FTZ R165, R81, R164.reuse ;  /* 0x000000a451a57220 */ /* 0x080fe20000410000 */
[C---:B------:R-:W-:Y:S01]  /*7040*/  FMUL.FTZ R164, R85.reuse, R164 ;  /* 0x000000a455a47220 */ /* 0x040fe20000410000 */
[----:B------:R-:W-:Y:S02]  /*7050*/  HADD2.F32 R83, -RZ, R41.H0_H0 ;  /* 0x20000029ff537230 */ /* 0x000fe40000004100 */
[-C--:B------:R-:W-:Y:S01]  /*7060*/  FFMA.FTZ R85, R85, R163.reuse, -R165 ;  /* 0x000000a355557223 */ /* 0x080fe200000108a5 */
[----:B------:R-:W-:Y:S01]  /*7070*/  FFMA.FTZ R81, R81, R163, R164 ;  /* 0x000000a351517223 */ /* 0x000fe200000100a4 */
[----:B------:R-:W-:-:S02]  /*7080*/  HADD2.F32 R164, -RZ, R167.H1_H1 ;  /* 0x300000a7ffa47230 */ /* 0x000fc40000004100 */
[----:B------:R-:W-:Y:S01]  /*7090*/  HADD2.F32 R87, -RZ, R167.H0_H0 ;  /* 0x200000a7ff577230 */ /* 0x000fe20000004100 */
[----:B------:R-:W-:Y:S01]  /*70a0*/  F2FP.F16.F32.PACK_AB R85, R85, R162 ;  /* 0x000000a25555723e */ /* 0x000fe200000000ff */
[--C-:B------:R-:W-:Y:S02]  /*70b0*/  HADD2.F32 R163, -RZ, R52.reuse.H0_H0 ;  /* 0x20000034ffa37230 */ /* 0x100fe40000004100 */
[-C--:B------:R-:W-:Y:S01]  /*70c0*/  FMUL.FTZ R165, R83, R164.reuse ;  /* 0x000000a453a57220 */ /* 0x080fe20000410000 */
[----:B------:R-:W-:Y:S01]  /*70d0*/  HADD2.F32 R41, -RZ, R41.H1_H1 ;  /* 0x30000029ff297230 */ /* 0x000fe20000004100 */
[----:B------:R-:W-:Y:S01]  /*70e0*/  F2FP.F16.F32.PACK_AB R161, R81, R161 ;  /* 0x000000a151a1723e */ /* 0x000fe200000000ff */
[----:B------:R-:W-:Y:S02]  /*70f0*/  HADD2.F32 R52, -RZ, R52.H1_H1 ;  /* 0x30000034ff347230 */ /* 0x000fe40000004100 */
[C---:B------:R-:W-:Y:S01]  /*7100*/  FFMA.FTZ R165, R163.reuse, R87, -R165 ;  /* 0x00000057a3a57223 */ /* 0x040fe200000108a5 */
[----:B------:R-:W-:Y:S01]  /*7110*/  FMUL.FTZ R163, R163, R164 ;  /* 0x000000a4a3a37220 */ /* 0x000fe20000410000 */
[----:B------:R-:W-:-:S02]  /*7120*/  HADD2.F32 R167, -RZ, R181.H1_H1 ;  /* 0x300000b5ffa77230 */ /* 0x000fc40000004100 */
[----:B------:R-:W-:Y:S02]  /*7130*/  HADD2.F32 R53, -RZ, R53.H0_H0 ;  /* 0x20000035ff357230 */ /* 0x000fe40000004100 */
[----:B------:R-:W-:Y:S01]  /*7140*/  FFMA.FTZ R83, R83, R87, R163 ;  /* 0x0000005753537223 */ /* 0x000fe200000100a3 */
[----:B------:R-:W-:Y:S01]  /*7150*/  SHF.R.U32.HI R87, RZ, 0x10, R55 ;  /* 0x00000010ff577819 */ /* 0x000fe20000011637 */
[----:B------:R-:W-:Y:S01]  /*7160*/  IMAD.MOV.U32 R81, RZ, RZ, R85 ;  /* 0x000000ffff517224 */ /* 0x000fe200078e0055 */
[----:B------:R-:W-:Y:S01]  /*7170*/  SHF.R.U32.HI R55, RZ, 0x10, R43 ;  /* 0x00000010ff377819 */ /* 0x000fe2000001162b */
[----:B------:R-:W-:Y:S02]  /*7180*/  IMAD.MOV.U32 R85, RZ, RZ, R161 ;  /* 0x000000ffff557224 */ /* 0x000fe400078e00a1 */
[----:B------:R-:W-:Y:S02]  /*7190*/  HADD2.F32 R87, -RZ, R87.H0_H0 ;  /* 0x20000057ff577230 */ /* 0x000fe40000004100 */
[----:B------:R-:W-:-:S03]  /*71a0*/  HADD2.F32 R55, -RZ, R55.H0_H0 ;  /* 0x20000037ff377230 */ /* 0x000fc60000004100 */
[-C--:B------:R-:W-:Y:S01]  /*71b0*/  FMUL.FTZ R163, R41, R87.reuse ;  /* 0x0000005729a37220 */ /* 0x080fe20000410000 */
[----:B------:R-:W-:-:S03]  /*71c0*/  FMUL.FTZ R87, R52, R87 ;  /* 0x0000005734577220 */ /* 0x000fc60000410000 */
[-C--:B------:R-:W-:Y:S01]  /*71d0*/  FFMA.FTZ R52, R52, R55.reuse, -R163 ;  /* 0x0000003734347223 */ /* 0x080fe200000108a3 */
[----:B------:R-:W-:Y:S01]  /*71e0*/  FFMA.FTZ R41, R41, R55, R87 ;  /* 0x0000003729297223 */ /* 0x000fe20000010057 */
[----:B------:R-:W-:Y:S02]  /*71f0*/  HADD2.F32 R55, -RZ, R84.H0_H0 ;  /* 0x20000054ff377230 */ /* 0x000fe40000004100 */
[----:B------:R-:W-:Y:S01]  /*7200*/  HADD2.F32 R163, -RZ, R80.H0_H0 ;  /* 0x20000050ffa37230 */ /* 0x000fe20000004100 */
[----:B------:R-:W-:Y:S01]  /*7210*/  F2FP.F16.F32.PACK_AB R52, R52, R165 ;  /* 0x000000a53434723e */ /* 0x000fe200000000ff */
[----:B------:R-:W-:Y:S02]  /*7220*/  HADD2.F32 R87, -RZ, R179.H1_H1 ;  /* 0x300000b3ff577230 */ /* 0x000fe40000004100 */
[-C--:B------:R-:W-:Y:S01]  /*7230*/  FMUL.FTZ R164, R55, R167.reuse ;  /* 0x000000a737a47220 */ /* 0x080fe20000410000 */
[----:B------:R-:W-:Y:S02]  /*7240*/  HADD2.F32 R84, -RZ, R84.H1_H1 ;  /* 0x30000054ff547230 */ /* 0x000fe40000004100 */
[----:B------:R-:W-:Y:S01]  /*7250*/  FMUL.FTZ R167, R163, R167 ;  /* 0x000000a7a3a77220 */ /* 0x000fe20000410000 */
[----:B------:R-:W-:-:S02]  /*7260*/  HADD2.F32 R80, -RZ, R80.H1_H1 ;  /* 0x30000050ff507230 */ /* 0x000fc40000004100 */
[-C--:B------:R-:W-:Y:S01]  /*7270*/  FFMA.FTZ R164, R163, R87.reuse, -R164 ;  /* 0x00000057a3a47223 */ /* 0x080fe200000108a4 */
[----:B------:R-:W-:Y:S02]  /*7280*/  HADD2.F32 R163, -RZ, R181.H0_H0 ;  /* 0x200000b5ffa37230 */ /* 0x000fe40000004100 */
[----:B------:R-:W-:Y:S01]  /*7290*/  FFMA.FTZ R167, R55, R87, R167 ;  /* 0x0000005737a77223 */ /* 0x000fe200000100a7 */
[----:B------:R-:W-:Y:S02]  /*72a0*/  HADD2.F32 R55, -RZ, R40.H0_H0 ;  /* 0x20000028ff377230 */ /* 0x000fe40000004100 */
[-C--:B------:R-:W-:Y:S01]  /*72b0*/  FMUL.FTZ R40, R84, R53.reuse ;  /* 0x0000003554287220 */ /* 0x080fe20000410000 */
[C---:B------:R-:W-:Y:S01]  /*72c0*/  FMUL.FTZ R53, R80.reuse, R53 ;  /* 0x0000003550357220 */ /* 0x040fe20000410000 */
[----:B------:R-:W-:Y:S01]  /*72d0*/  F2FP.F16.F32.PACK_AB R41, R41, R83 ;  /* 0x000000532929723e */ /* 0x000fe200000000ff */
[----:B------:R-:W-:Y:S02]  /*72e0*/  IMAD.MOV.U32 R83, RZ, RZ, R52 ;  /* 0x000000ffff537224 */ /* 0x000fe400078e0034 */
[-C--:B------:R-:W-:Y:S01]  /*72f0*/  FFMA.FTZ R40, R80, R55.reuse, -R40 ;  /* 0x0000003750287223 */ /* 0x080fe20000010828 */
[----:B------:R-:W-:Y:S01]  /*7300*/  FFMA.FTZ R53, R84, R55, R53 ;  /* 0x0000003754357223 */ /* 0x000fe20000010035 */
[----:B------:R-:W-:-:S02]  /*7310*/  HADD2.F32 R55, -RZ, R86.H0_H0 ;  /* 0x20000056ff377230 */ /* 0x000fc40000004100 */
[----:B------:R-:W-:Y:S01]  /*7320*/  HADD2.F32 R84, -RZ, R82.H0_H0 ;  /* 0x20000052ff547230 */ /* 0x000fe20000004100 */
[----:B------:R-:W-:Y:S01]  /*7330*/  F2FP.F16.F32.PACK_AB R40, R40, R164 ;  /* 0x000000a42828723e */ /* 0x000fe200000000ff */
[----:B------:R-:W-:Y:S02]  /*7340*/  HADD2.F32 R86, -RZ, R86.H1_H1 ;  /* 0x30000056ff567230 */ /* 0x000fe40000004100 */
[-C--:B------:R-:W-:Y:S01]  /*7350*/  FMUL.FTZ R87, R55, R163.reuse ;  /* 0x000000a337577220 */ /* 0x080fe20000410000 */
[----:B------:R-:W-:Y:S02]  /*7360*/  HADD2.F32 R82, -RZ, R82.H1_H1 ;  /* 0x30000052ff527230 */ /* 0x000fe40000004100 */
[----:B------:R-:W-:Y:S01]  /*7370*/  FMUL.FTZ R163, R84, R163 ;  /* 0x000000a354a37220 */ /* 0x000fe20000410000 */
[----:B------:R-:W-:Y:S02]  /*7380*/  HADD2.F32 R80, -RZ, R179.H0_H0 ;  /* 0x200000b3ff507230 */ /* 0x000fe40000004100 */
[-C--:B------:R-:W-:Y:S01]  /*7390*/  FMUL.FTZ R43, R86, R54.reuse ;  /* 0x00000036562b7220 */ /* 0x080fe20000410000 */
[----:B------:R-:W-:Y:S01]  /*73a0*/  F2FP.F16.F32.PACK_AB R53, R53, R167 ;  /* 0x000000a73535723e */ /* 0x000fe200000000ff */
[----:B------:R-:W-:Y:S01]  /*73b0*/  FMUL.FTZ R54, R82, R54 ;  /* 0x0000003652367220 */ /* 0x000fe20000410000 */
[----:B------:R-:W-:Y:S01]  /*73c0*/  FFMA.FTZ R87, R84, R80, -R87 ;  /* 0x0000005054577223 */ /* 0x000fe20000010857 */
[----:B------:R-:W-:Y:S01]  /*73d0*/  FFMA.FTZ R43, R82, R42, -R43 ;  /* 0x0000002a522b7223 */ /* 0x000fe2000001082b */
[----:B------:R-:W-:Y:S01]  /*73e0*/  FFMA.FTZ R163, R55, R80, R163 ;  /* 0x0000005037a37223 */ /* 0x000fe200000100a3 */
[----:B------:R-:W-:Y:S01]  /*73f0*/  FFMA.FTZ R54, R86, R42, R54 ;  /* 0x0000002a56367223 */ /* 0x000fe20000010036 */
[----:B------:R-:W-:-:S02]  /*7400*/  IMAD.MOV.U32 R80, RZ, RZ, R40 ;  /* 0x000000ffff507224 */ /* 0x000fc400078e0028 */
[----:B------:R-:W-:Y:S01]  /*7410*/  F2FP.F16.F32.PACK_AB R43, R43, R87 ;  /* 0x000000572b2b723e */ /* 0x000fe200000000ff */
[----:B------:R-:W-:Y:S01]  /*7420*/  IMAD.MOV.U32 R84, RZ, RZ, R53 ;  /* 0x000000ffff547224 */ /* 0x000fe200078e0035 */
[----:B------:R-:W-:Y:S01]  /*7430*/  F2FP.F16.F32.PACK_AB R54, R54, R163 ;  /* 0x000000a33636723e */ /* 0x000fe200000000ff */
[----:B------:R-:W-:Y:S02]  /*7440*/  IMAD.MOV.U32 R87, RZ, RZ, R41 ;  /* 0x000000ffff577224 */ /* 0x000fe400078e0029 */
[----:B------:R-:W-:Y:S01]  /*7450*/  IMAD.MOV.U32 R82, RZ, RZ, R43 ;  /* 0x000000ffff527224 */ /* 0x000fe200078e002b */
[----:B------:R-:W-:-:S07]  /*7460*/  MOV R86, R54 ;  /* 0x0000003600567202 */ /* 0x000fce0000000f00 */
.L_x_1766:
[----:B------:R-:W-:Y:S05]  /*7470*/  BSYNC B3 ;  /* 0x0000000000037941 */ /* 0x000fea0003800000 */
.L_x_1765:
[----:B------:R-:W-:-:S04]  /*7480*/  IADD3 R41, P4, P5, R108, R128, R14 ;  /* 0x000000806c297210 */ /* 0x000fc80007d9e00e */
[----:B------:R-:W-:Y:S02]  /*7490*/  IADD3.X R42, R4, R152, R114, P4, P5 ;  /* 0x00000098042a7210 */ /* 0x000fe400027ea472 */
        /* <DEDUP_REMOVED lines=10> */
.L_x_1764:
[----:B------:R-:W-:Y:S05]  /*7540*/  BSYNC B2 ;  /* 0x0000000000027941 */ /* 0x000fea0003800000 */
.L_x_1763:
        /* <DEDUP_REMOVED lines=26> */
[----:B--2---:R-:W-:Y:S01]  /*76f0*/  IMAD.MOV.U32 R85, RZ, RZ, R53 ;  /* 0x000000ffff557224 */ /* 0x004fe200078e0035 */
[----:B------:R-:W-:Y:S01]  /*7700*/  SHF.R.U64 R48, R48, 0x10, R49 ;  /* 0x0000001030307819 */ /* 0x000fe20000001231 */
[----:B0-----:R-:W-:Y:S01]  /*7710*/  IMAD.MOV.U32 R53, RZ, RZ, R41 ;  /* 0x000000ffff357224 */ /* 0x001fe200078e0029 */
[----:B------:R-:W-:Y:S01]  /*7720*/  SHF.R.U64 R36, R36, 0x10, R37 ;  /* 0x0000001024247819 */ /* 0x000fe20000001225 */
[----:B------:R-:W-:Y:S01]  /*7730*/  HADD2.F32 R86, -RZ, R180.H1_H1 ;  /* 0x300000b4ff567230 */ /* 0x000fe20000004100 */
[----:B------:R-:W-:Y:S01]  /*7740*/  SHF.R.U64 R38, R38, 0x10, R39 ;  /* 0x0000001026267819 */ /* 0x000fe20000001227 */
[----:B------:R-:W-:Y:S01]  /*7750*/  HADD2.F32 R83, -RZ, R85.H0_H0 ;  /* 0x20000055ff537230 */ /* 0x000fe20000004100 */
[----:B------:R-:W-:Y:S01]  /*7760*/  SHF.R.U64 R50, R50, 0x10, R51 ;  /* 0x0000001032327819 */ /* 0x000fe20000001233 */
[----:B------:R-:W-:Y:S02]  /*7770*/  HADD2.F32 R84, -RZ, R53.H0_H0 ;  /* 0x20000035ff547230 */ /* 0x000fe40000004100 */
[----:B------:R-:W-:-:S02]  /*7780*/  HADD2.F32 R41, -RZ, R178.H1_H1 ;  /* 0x300000b2ff297230 */ /* 0x000fc40000004100 */
[CC--:B------:R-:W-:Y:S01]  /*7790*/  FMUL.FTZ R87, R83.reuse, R86.reuse ;  /* 0x0000005653577220 */ /* 0x0c0fe20000410000 */
[----:B------:R-:W-:Y:S02]  /*77a0*/  HADD2.F32 R53, -RZ, R53.H1_H1 ;  /* 0x30000035ff357230 */ /* 0x000fe40000004100 */
[C---:B------:R-:W-:Y:S01]  /*77b0*/  FMUL.FTZ R86, R84.reuse, R86 ;  /* 0x0000005654567220 */ /* 0x040fe20000410000 */
[----:B------:R-:W-:Y:S02]  /*77c0*/  HADD2.F32 R160, -RZ, R180.H0_H0 ;  /* 0x200000b4ffa07230 */ /* 0x000fe40000004100 */
[-C--:B------:R-:W-:Y:S01]  /*77d0*/  FFMA.FTZ R84, R84, R41.reuse, -R87 ;  /* 0x0000002954547223 */ /* 0x080fe20000010857 */
[----:B------:R-:W-:Y:S02]  /*77e0*/  HADD2.F32 R48, -RZ, R48.H0_H0 ;  /* 0x20000030ff307230 */ /* 0x000fe40000004100 */
[----:B------:R-:W-:Y:S01]  /*77f0*/  FFMA.FTZ R83, R83, R41, R86 ;  /* 0x0000002953537223 */ /* 0x000fe20000010056 */
[----:B------:R-:W-:Y:S01]  /*7800*/  SHF.R.U32.HI R86, RZ, 0x10, R49 ;  /* 0x00000010ff567819 */ /* 0x000fe20000011631 */
[----:B------:R-:W-:Y:S01]  /*7810*/  HADD2.F32 R41, -RZ, R85.H1_H1 ;  /* 0x30000055ff297230 */ /* 0x000fe20000004100 */
[----:B------:R-:W-:Y:S01]  /*7820*/  SHF.R.U32.HI R85, RZ, 0x10, R37 ;  /* 0x00000010ff557819 */ /* 0x000fe20000011625 */
[----:B------:R-:W-:-:S02]  /*7830*/  HADD2.F32 R36, -RZ, R36.H0_H0 ;  /* 0x20000024ff247230 */ /* 0x000fc40000004100 */
[----:B------:R-:W-:Y:S02]  /*7840*/  HADD2.F32 R86, -RZ, R86.H0_H0 ;  /* 0x20000056ff567230 */ /* 0x000fe40000004100 */
[----:B------:R-:W-:Y:S02]  /*7850*/  HADD2.F32 R85, -RZ, R85.H0_H0 ;  /* 0x20000055ff557230 */ /* 0x000fe40000004100 */
[----:B------:R-:W-:Y:S02]  /*7860*/  HADD2.F32 R49, -RZ, R42.H0_H0 ;  /* 0x2000002aff317230 */ /* 0x000fe40000004100 */
[-C--:B------:R-:W-:Y:S01]  /*7870*/  FMUL.FTZ R87, R41, R86.reuse ;  /* 0x0000005629577220 */ /* 0x080fe20000410000 */
[C---:B------:R-:W-:Y:S01]  /*7880*/  FMUL.FTZ R86, R53.reuse, R86 ;  /* 0x0000005635567220 */ /* 0x040fe20000410000 */
[----:B------:R-:W-:Y:S02]  /*7890*/  HADD2.F32 R163, -RZ, R177.H1_H1 ;  /* 0x300000b1ffa37230 */ /* 0x000fe40000004100 */
[-C--:B------:R-:W-:Y:S01]  /*78a0*/  FFMA.FTZ R53, R53, R85.reuse, -R87 ;  /* 0x0000005535357223 */ /* 0x080fe20000010857 */
[----:B------:R-:W-:Y:S01]  /*78b0*/  FFMA.FTZ R41, R41, R85, R86 ;  /* 0x0000005529297223 */ /* 0x000fe20000010056 */
[----:B------:R-:W-:-:S02]  /*78c0*/  IMAD.MOV.U32 R85, RZ, RZ, R55 ;  /* 0x000000ffff557224 */ /* 0x000fc400078e0037 */
[----:B------:R-:W-:Y:S01]  /*78d0*/  HADD2.F32 R55, -RZ, R43.H0_H0 ;  /* 0x2000002bff377230 */ /* 0x000fe20000004100 */
[----:B------:R-:W-:Y:S01]  /*78e0*/  F2FP.F16.F32.PACK_AB R53, R53, R84 ;  /* 0x000000543535723e */ /* 0x000fe200000000ff */
[----:B------:R-:W-:Y:S01]  /*78f0*/  HADD2.F32 R87, -RZ, R178.H0_H0 ;  /* 0x200000b2ff577230 */ /* 0x000fe20000004100 */
[----:B------:R-:W-:Y:S01]  /*7900*/  F2FP.F16.F32.PACK_AB R83, R41, R83 ;  /* 0x000000532953723e */ /* 0x000fe200000000ff */
[----:B------:R-:W-:Y:S02]  /*7910*/  HADD2.F32 R86, -RZ, R85.H0_H0 ;  /* 0x20000055ff567230 */ /* 0x000fe40000004100 */
[----:B------:R-:W-:Y:S02]  /*7920*/  HADD2.F32 R42, -RZ, R42.H1_H1 ;  /* 0x3000002aff2a7230 */ /* 0x000fe40000004100 */
[----:B------:R-:W-:Y:S02]  /*7930*/  IMAD.MOV.U32 R41, RZ, RZ, R53 ;  /* 0x000000ffff297224 */ /* 0x000fe400078e0035 */
[-C--:B------:R-:W-:Y:S01]  /*7940*/  FMUL.FTZ R161, R86, R160.reuse ;  /* 0x000000a056a17220 */ /* 0x080fe20000410000 */
[----:B------:R-:W-:Y:S01]  /*7950*/  FMUL.FTZ R160, R55, R160 ;  /* 0x000000a037a07220 */ /* 0x000fe20000410000 */
[----:B------:R-:W-:-:S02]  /*7960*/  IMAD.MOV.U32 R53, RZ, RZ, R83 ;  /* 0x000000ffff357224 */ /* 0x000fc400078e0053 */
[-C--:B------:R-:W-:Y:S01]  /*7970*/  FFMA.FTZ R55, R55, R87.reuse, -R161 ;  /* 0x0000005737377223 */ /* 0x080fe200000108a1 */
[----:B------:R-:W-:Y:S01]  /*7980*/  FFMA.FTZ R160, R86, R87, R160 ;  /* 0x0000005756a07223 */ /* 0x000fe200000100a0 */
[----:B------:R-:W-:Y:S01]  /*7990*/  SHF.R.U32.HI R87, RZ, 0x10, R51 ;  /* 0x00000010ff577819 */ /* 0x000fe20000011633 */
[----:B------:R-:W-:Y:S01]  /*79a0*/  HADD2.F32 R86, -RZ, R85.H1_H1 ;  /* 0x30000055ff567230 */ /* 0x000fe20000004100 */
[----:B------:R-:W-:Y:S01]  /*79b0*/  SHF.R.U32.HI R161, RZ, 0x10, R39 ;  /* 0x00000010ffa17819 */ /* 0x000fe20000011627 */
[----:B------:R-:W-:Y:S02]  /*79c0*/  HADD2.F32 R39, -RZ, R176.H1_H1 ;  /* 0x300000b0ff277230 */ /* 0x000fe40000004100 */
[----:B------:R-:W-:Y:S02]  /*79d0*/  HADD2.F32 R85, -RZ, R87.H0_H0 ;  /* 0x20000057ff557230 */ /* 0x000fe40000004100 */
[----:B------:R-:W-:Y:S02]  /*79e0*/  HADD2.F32 R87, -RZ, R43.H1_H1 ;  /* 0x3000002bff577230 */ /* 0x000fe40000004100 */
[----:B------:R-:W-:-:S02]  /*79f0*/  HADD2.F32 R43, -RZ, R161.H0_H0 ;  /* 0x200000a1ff2b7230 */ /* 0x000fc40000004100 */
[CC--:B------:R-:W-:Y:S01]  /*7a00*/  FMUL.FTZ R161, R86.reuse, R85.reuse ;  /* 0x0000005556a17220 */ /* 0x0c0fe20000410000 */
[----:B------:R-:W-:Y:S02]  /*7a10*/  HADD2.F32 R51, -RZ, R50.H0_H0 ;  /* 0x20000032ff337230 */ /* 0x000fe40000004100 */
[C---:B------:R-:W-:Y:S01]  /*7a20*/  FMUL.FTZ R162, R87.reuse, R85 ;  /* 0x0000005557a27220 */ /* 0x040fe20000410000 */
[-C--:B------:R-:W-:Y:S01]  /*7a30*/  FFMA.FTZ R85, R87, R43.reuse, -R161 ;  /* 0x0000002b57557223 */ /* 0x080fe200000108a1 */
[----:B------:R-:W-:Y:S02]  /*7a40*/  HADD2.F32 R161, -RZ, R40.H0_H0 ;  /* 0x20000028ffa17230 */ /* 0x000fe40000004100 */
[----:B------:R-:W-:Y:S01]  /*7a50*/  FFMA.FTZ R43, R86, R43, R162 ;  /* 0x0000002b562b7223 */ /* 0x000fe200000100a2 */
[--C-:B------:R-:W-:Y:S02]  /*7a60*/  HADD2.F32 R86, -RZ, R52.reuse.H0_H0 ;  /* 0x20000034ff567230 */ /* 0x100fe40000004100 */
[----:B------:R-:W-:Y:S01]  /*7a70*/  HADD2.F32 R52, -RZ, R52.H1_H1 ;  /* 0x30000034ff347230 */ /* 0x000fe20000004100 */
[----:B------:R-:W-:Y:S01]  /*7a80*/  F2FP.F16.F32.PACK_AB R55, R85, R55 ;  /* 0x000000375537723e */ /* 0x000fe200000000ff */
[----:B------:R-:W-:-:S02]  /*7a90*/  HADD2.F32 R40, -RZ, R40.H1_H1 ;  /* 0x30000028ff287230 */ /* 0x000fc40000004100 */
[-C--:B------:R-:W-:Y:S01]  /*7aa0*/  FMUL.FTZ R162, R86, R163.reuse ;  /* 0x000000a356a27220 */ /* 0x080fe20000410000 */
[----:B------:R-:W-:Y:S02]  /*7ab0*/  HADD2.F32 R87, -RZ, R177.H0_H0 ;  /* 0x200000b1ff577230 */ /* 0x000fe40000004100 */
[-C--:B------:R-:W-:Y:S01]  /*7ac0*/  FMUL.FTZ R37, R52, R48.reuse ;  /* 0x0000003034257220 */ /* 0x080fe20000410000 */
[----:B------:R-:W-:Y:S01]  /*7ad0*/  FMUL.FTZ R163, R161, R163 ;  /* 0x000000a3a1a37220 */ /* 0x000fe20000410000 */
[C---:B------:R-:W-:Y:S01]  /*7ae0*/  FMUL.FTZ R48, R40.reuse, R48 ;  /* 0x0000003028307220 */ /* 0x040fe20000410000 */
[----:B------:R-:W-:Y:S01]  /*7af0*/  F2FP.F16.F32.PACK_AB R160, R43, R160 ;  /* 0x000000a02ba0723e */ /* 0x000fe200000000ff */
[-C--:B------:R-:W-:Y:S01]  /*7b00*/  FFMA.FTZ R37, R40, R36.reuse, -R37 ;  /* 0x0000002428257223 */ /* 0x080fe20000010825 */
[----:B------:R-:W-:Y:S02]  /*7b10*/  HADD2.F32 R40, -RZ, R54.H0_H0 ;  /* 0x20000036ff287230 */ /* 0x000fe40000004100 */
[----:B------:R-:W-:Y:S01]  /*7b20*/  FFMA.FTZ R48, R52, R36, R48 ;  /* 0x0000002434307223 */ /* 0x000fe20000010030 */
[----:B------:R-:W-:-:S02]  /*7b30*/  HADD2.F32 R36, -RZ, R176.H0_H0 ;  /* 0x200000b0ff247230 */ /* 0x000fc40000004100 */
[----:B------:R-:W-:Y:S01]  /*7b40*/  FFMA.FTZ R163, R86, R87, R163 ;  /* 0x0000005756a37223 */ /* 0x000fe200000100a3 */
[----:B------:R-:W-:Y:S02]  /*7b50*/  HADD2.F32 R54, -RZ, R54.H1_H1 ;  /* 0x30000036ff367230 */ /* 0x000fe40000004100 */
[-C--:B------:R-:W-:Y:S01]  /*7b60*/  FMUL.FTZ R50, R40, R39.reuse ;  /* 0x0000002728327220 */ /* 0x080fe20000410000 */
[----:B------:R-:W-:Y:S01]  /*7b70*/  FMUL.FTZ R39, R49, R39 ;  /* 0x0000002731277220 */ /* 0x000fe20000410000 */
[----:B------:R-:W-:Y:S01]  /*7b80*/  FFMA.FTZ R162, R161, R87, -R162 ;  /* 0x00000057a1a27223 */ /* 0x000fe200000108a2 */
[----:B------:R-:W-:Y:S01]  /*7b90*/  F2FP.F16.F32.PACK_AB R48, R48, R163 ;  /* 0x000000a33030723e */ /* 0x000fe200000000ff */
[-C--:B------:R-:W-:Y:S01]  /*7ba0*/  FFMA.FTZ R50, R49, R36.reuse, -R50 ;  /* 0x0000002431327223 */ /* 0x080fe20000010832 */
[----:B------:R-:W-:Y:S02]  /*7bb0*/  HADD2.F32 R49, -RZ, R38.H0_H0 ;  /* 0x20000026ff317230 */ /* 0x000fe40000004100 */
[-C--:B------:R-:W-:Y:S01]  /*7bc0*/  FMUL.FTZ R38, R54, R51.reuse ;  /* 0x0000003336267220 */ /* 0x080fe20000410000 */
[----:B------:R-:W-:Y:S01]  /*7bd0*/  FMUL.FTZ R51, R42, R51 ;  /* 0x000000332a337220 */ /* 0x000fe20000410000 */
[----:B------:R-:W-:Y:S01]  /*7be0*/  FFMA.FTZ R39, R40, R36, R39 ;  /* 0x0000002428277223 */ /* 0x000fe20000010027 */
[----:B------:R-:W-:Y:S01]  /*7bf0*/  F2FP.F16.F32.PACK_AB R37, R37, R162 ;  /* 0x000000a22525723e */ /* 0x000fe200000000ff */
[-C--:B------:R-:W-:Y:S01]  /*7c00*/  FFMA.FTZ R38, R42, R49.reuse, -R38 ;  /* 0x000000312a267223 */ /* 0x080fe20000010826 */
[----:B------:R-:W-:Y:S01]  /*7c10*/  FFMA.FTZ R51, R54, R49, R51 ;  /* 0x0000003136337223 */ /* 0x000fe20000010033 */
[----:B------:R-:W-:Y:S01]  /*7c20*/  IMAD.MOV.U32 R43, RZ, RZ, R55 ;  /* 0x000000ffff2b7224 */ /* 0x000fe200078e0037 */
[----:B------:R-:W-:Y:S01]  /*7c30*/  MOV R40, R37 ;  /* 0x0000002500287202 */ /* 0x000fe20000000f00 */
[----:B------:R-:W-:Y:S01]  /*7c40*/  IMAD.MOV.U32 R52, RZ, RZ, R48 ;  /* 0x000000ffff347224 */ /* 0x000fe200078e0030 */
[----:B------:R-:W-:Y:S01]  /*7c50*/  F2FP.F16.F32.PACK_AB R38, R38, R50 ;  /* 0x000000322626723e */ /* 0x000fe200000000ff */
[----:B------:R-:W-:Y:S01]  /*7c60*/  IMAD.MOV.U32 R55, RZ, RZ, R160 ;  /* 0x000000ffff377224 */ /* 0x000fe200078e00a0 */
[----:B------:R-:W-:-:S03]  /*7c70*/  F2FP.F16.F32.PACK_AB R39, R51, R39 ;  /* 0x000000273327723e */ /* 0x000fc600000000ff */
[----:B------:R-:W-:Y:S02]  /*7c80*/  IMAD.MOV.U32 R42, RZ, RZ, R38 ;  /* 0x000000ffff2a7224 */ /* 0x000fe400078e0026 */
[----:B------:R-:W-:-:S07]  /*7c90*/  IMAD.MOV.U32 R54, RZ, RZ, R39 ;  /* 0x000000ffff367224 */ /* 0x000fce00078e0027 */
.L_x_1770:
[----:B------:R-:W-:Y:S05]  /*7ca0*/  BSYNC B3 ;  /* 0x0000000000037941 */ /* 0x000fea0003800000 */
.L_x_1769:
        /* <DEDUP_REMOVED lines=10> */
.L_x_1768:
[----:B------:R-:W-:Y:S05]  /*7d50*/  BSYNC B2 ;  /* 0x0000000000027941 */ /* 0x000fea0003800000 */
.L_x_1767:
[----:B------:R-:W-:-:S13]  /*7d60*/  ISETP.NE.AND P4, PT, R26, RZ, PT ;  /* 0x000000ff1a00720c */ /* 0x000fda0003f85270 */
[----:B------:R-:W-:Y:S05]  /*7d70*/  @!P4 BRA `(.L_x_1762) ;  /* 0x0000000400d4c947 */ /* 0x000fea0003800000 */
[----:B0-----:R-:W3:Y:S01]  /*7d80*/  LDL R36, [R1] ;  /* 0x0000000001247983 */ /* 0x001ee20000100800 */
        /* <DEDUP_REMOVED lines=9> */
[----:B------:R-:W-:Y:S01]  /*7e20*/  SHF.R.S32.HI R37, RZ, 0x1f, R36 ;  /* 0x0000001fff257819 */ /* 0x000fe20000011424 */
[----:B------:R-:W-:-:S03]  /*7e30*/  IMAD.SHL.U32 R50, R36, 0x8, RZ ;  /* 0x0000000824327824 */ /* 0x000fc600078e00ff */
[----:B------:R-:W-:Y:S02]  /*7e40*/  LEA.HI R37, R37, R36, RZ, 0x3 ;  /* 0x0000002425257211 */ /* 0x000fe400078f18ff */
[----:B------:R-:W-:Y:S02]  /*7e50*/  LOP3.LUT R36, R206, 0x38, R50, 0xf8, !PT ;  /* 0x00000038ce247812 */ /* 0x000fe400078ef832 */
[----:B------:R-:W-:Y:S02]  /*7e60*/  SHF.R.S32.HI R37, RZ, 0x3, R37 ;  /* 0x00000003ff257819 */ /* 0x000fe40000011425 */
[----:B------:R-:W-:-:S03]  /*7e70*/  LOP3.LUT R36, R36, R207, RZ, 0x3c, !PT ;  /* 0x000000cf24247212 */ /* 0x000fc600078e3cff */
[----:B------:R-:W-:-:S05]  /*7e80*/  IMAD R37, R37, 0x1800, R208 ;  /* 0x0000180025257824 */ /* 0x000fca00078e02d0 */
[----:B------:R-:W-:Y:S01]  /*7e90*/  IADD3 R36, R37, R36, RZ ;  /* 0x0000002425247210 */ /* 0x000fe20007ffe0ff */
[----:B------:R-:W-:-:S04]  /*7ea0*/  IMAD R37, R17, 0x4800, R140 ;  /* 0x0000480011257824 */ /* 0x000fc800078e028c */
[----:B------:R-:W-:Y:S02]  /*7eb0*/  IMAD R39, R17, 0x4800, R36 ;  /* 0x0000480011277824 */ /* 0x000fe400078e0224 */
[--C-:B------:R-:W-:Y:S02]  /*7ec0*/  IMAD R37, R37, 0x2, R16.reuse ;  /* 0x0000000225257824 */ /* 0x100fe400078e0210 */
[----:B--2---:R-:W-:-:S04]  /*7ed0*/  IMAD R40, R39, 0x2, R16 ;  /* 0x0000000227287824 */ /* 0x004fc800078e0210 */
        /* <DEDUP_REMOVED lines=11> */
[--C-:B------:R-:W-:Y:S01]  /*7f90*/  SHF.R.U64 R45, R46, 0x10, R47.reuse ;  /* 0x000000102e2d7819 */ /* 0x100fe2000000122f */
[----:B------:R-:W-:Y:S01]  /*7fa0*/  HADD2.F32 R55, -RZ, R51.H0_H0 ;  /* 0x20000033ff377230 */ /* 0x000fe20000004100 */
[----:B------:R-:W-:Y:S01]  /*7fb0*/  SHF.R.U32.HI R46, RZ, 0x10, R47 ;  /* 0x00000010ff2e7819 */ /* 0x000fe2000001162f */
[----:B------:R-:W-:-:S02]  /*7fc0*/  HADD2.F32 R47, -RZ, R173.H1_H1 ;  /* 0x300000adff2f7230 */ /* 0x000fc40000004100 */
[-C--:B------:R-:W-:Y:S01]  /*7fd0*/  FMUL.FTZ R51, R53, R52.reuse ;  /* 0x0000003435337220 */ /* 0x080fe20000410000 */
[----:B------:R-:W-:Y:S02]  /*7fe0*/  HADD2.F32 R44, -RZ, R44.H0_H0 ;  /* 0x2000002cff2c7230 */ /* 0x000fe40000004100 */
[C---:B------:R-:W-:Y:S01]  /*7ff0*/  FMUL.FTZ R80, R41.reuse, R52 ;  /* 0x0000003429507220 */ /* 0x040fe20000410000 */
[----:B------:R-:W-:Y:S01]  /*8000*/  HADD2.F32 R37, -RZ, R37.H1_H1 ;  /* 0x30000025ff257230 */ /* 0x000fe20000004100 */
[----:B------:R-:W-:Y:S01]  /*8010*/  SHF.R.U64 R34, R34, 0x10, R35 ;  /* 0x0000001022227819 */ /* 0x000fe20000001223 */
[-C--:B------:R-:W-:Y:S01]  /*8020*/  FFMA.FTZ R51, R41, R47.reuse, -R51 ;  /* 0x0000002f29337223 */ /* 0x080fe20000010833 */
[-C--:B------:R-:W-:Y:S01]  /*8030*/  FMUL.FTZ R52, R54, R44.reuse ;  /* 0x0000002c36347220 */ /* 0x080fe20000410000 */
[----:B------:R-:W-:Y:S01]  /*8040*/  FFMA.FTZ R80, R53, R47, R80 ;  /* 0x0000002f35507223 */ /* 0x000fe20000010050 */
[----:B------:R-:W-:Y:S01]  /*8050*/  SHF.R.U32.HI R35, RZ, 0x10, R35 ;  /* 0x00000010ff237819 */ /* 0x000fe20000011623 */
[----:B------:R-:W-:Y:S01]  /*8060*/  FMUL.FTZ R44, R37, R44 ;  /* 0x0000002c252c7220 */ /* 0x000fe20000410000 */
[----:B------:R-:W-:-:S02]  /*8070*/  HADD2.F32 R47, -RZ, R43.H0_H0 ;  /* 0x2000002bff2f7230 */ /* 0x000fc40000004100 */
[-C--:B------:R-:W-:Y:S01]  /*8080*/  FFMA.FTZ R52, R37, R55.reuse, -R52 ;  /* 0x0000003725347223 */ /* 0x080fe20000010834 */
[----:B------:R-:W-:Y:S02]  /*8090*/  HADD2.F32 R53, -RZ, R43.H1_H1 ;  /* 0x3000002bff357230 */ /* 0x000fe40000004100 */
[----:B------:R-:W-:Y:S01]  /*80a0*/  FFMA.FTZ R44, R54, R55, R44 ;  /* 0x00000037362c7223 */ /* 0x000fe2000001002c */
[----:B------:R-:W-:Y:S02]  /*80b0*/  HADD2.F32 R41, -RZ, R174.H1_H1 ;  /* 0x300000aeff297230 */ /* 0x000fe40000004100 */
[----:B------:R-:W-:Y:S01]  /*80c0*/  HADD2.F32 R43, -RZ, R39.H0_H0 ;  /* 0x20000027ff2b7230 */ /* 0x000fe20000004100 */
[----:B------:R-:W-:Y:S01]  /*80d0*/  F2FP.F16.F32.PACK_AB R51, R52, R51 ;  /* 0x000000333433723e */ /* 0x000fe200000000ff */
[----:B------:R-:W-:Y:S02]  /*80e0*/  HADD2.F32 R46, -RZ, R46.H0_H0 ;  /* 0x2000002eff2e7230 */ /* 0x000fe40000004100 */
[----:B------:R-:W-:-:S02]  /*80f0*/  HADD2.F32 R54, -RZ, R35.H0_H0 ;  /* 0x20000023ff367230 */ /* 0x000fc40000004100 */
[-C--:B------:R-:W-:Y:S01]  /*8100*/  FMUL.FTZ R35, R47, R41.reuse ;  /* 0x000000292f237220 */ /* 0x080fe20000410000 */
[----:B------:R-:W-:Y:S02]  /*8110*/  HADD2.F32 R39, -RZ, R39.H1_H1 ;  /* 0x30000027ff277230 */ /* 0x000fe40000004100 */
[----:B------:R-:W-:Y:S01]  /*8120*/  FMUL.FTZ R55, R43, R41 ;  /* 0x000000292b377220 */ /* 0x000fe20000410000 */
[-C--:B------:R-:W-:Y:S01]  /*8130*/  FMUL.FTZ R41, R53, R46.reuse ;  /* 0x0000002e35297220 */ /* 0x080fe20000410000 */
[----:B------:R-:W-:Y:S02]  /*8140*/  HADD2.F32 R37, -RZ, R172.H1_H1 ;  /* 0x300000acff257230 */ /* 0x000fe40000004100 */
[C---:B------:R-:W-:Y:S01]  /*8150*/  FMUL.FTZ R46, R39.reuse, R46 ;  /* 0x0000002e272e7220 */ /* 0x040fe20000410000 */
[----:B------:R-:W-:Y:S01]  /*8160*/  FFMA.FTZ R41, R39, R54, -R41 ;  /* 0x0000003627297223 */ /* 0x000fe20000010829 */
[----:B------:R-:W-:Y:S02]  /*8170*/  HADD2.F32 R175, -RZ, R175.H0_H0 ;  /* 0x200000afffaf7230 */ /* 0x000fe40000004100 */
[----:B------:R-:W-:Y:S01]  /*8180*/  FFMA.FTZ R35, R43, R37, -R35 ;  /* 0x000000252b237223 */ /* 0x000fe20000010823 */
[----:B------:R-:W-:-:S02]  /*8190*/  HADD2.F32 R39, -RZ, R40.H0_H0 ;  /* 0x20000028ff277230 */ /* 0x000fc40000004100 */
[----:B------:R-:W-:Y:S01]  /*81a0*/  FFMA.FTZ R55, R47, R37, R55 ;  /* 0x000000252f377223 */ /* 0x000fe20000010037 */
[----:B------:R-:W-:Y:S02]  /*81b0*/  HADD2.F32 R33, -RZ, R33.H0_H0 ;  /* 0x20000021ff217230 */ /* 0x000fe40000004100 */
[----:B------:R-:W-:Y:S01]  /*81c0*/  FFMA.FTZ R46, R53, R54, R46 ;  /* 0x00000036352e7223 */ /* 0x000fe2000001002e */
[----:B------:R-:W-:Y:S02]  /*81d0*/  HADD2.F32 R40, -RZ, R40.H1_H1 ;  /* 0x30000028ff287230 */ /* 0x000fe40000004100 */
[----:B------:R-:W-:Y:S02]  /*81e0*/  HADD2.F32 R173, -RZ, R173.H0_H0 ;  /* 0x200000adffad7230 */ /* 0x000fe40000004100 */
[----:B------:R-:W-:Y:S02]  /*81f0*/  HADD2.F32 R37, -RZ, R36.H0_H0 ;  /* 0x20000024ff257230 */ /* 0x000fe40000004100 */
[----:B------:R-:W-:Y:S01]  /*8200*/  FMUL.FTZ R47, R40, R33 ;  /* 0x00000021282f7220 */ /* 0x000fe20000410000 */
[----:B------:R-:W-:-:S02]  /*8210*/  HADD2.F32 R43, -RZ, R32.H0_H0 ;  /* 0x20000020ff2b7230 */ /* 0x000fc40000004100 */
[-C--:B------:R-:W-:Y:S01]  /*8220*/  FMUL.FTZ R32, R39, R175.reuse ;  /* 0x000000af27207220 */ /* 0x080fe20000410000 */
[----:B------:R-:W-:Y:S02]  /*8230*/  HADD2.F32 R36, -RZ, R36.H1_H1 ;  /* 0x30000024ff247230 */ /* 0x000fe40000004100 */
[C---:B------:R-:W-:Y:S01]  /*8240*/  FMUL.FTZ R175, R37.reuse, R175 ;  /* 0x000000af25af7220 */ /* 0x040fe20000410000 */
[----:B------:R-:W-:Y:S02]  /*8250*/  HADD2.F32 R174, -RZ, R174.H0_H0 ;  /* 0x200000aeffae7230 */ /* 0x000fe40000004100 */
[----:B------:R-:W-:Y:S01]  /*8260*/  FFMA.FTZ R32, R37, R173, -R32 ;  /* 0x000000ad25207223 */ /* 0x000fe20000010820 */
[----:B------:R-:W-:Y:S02]  /*8270*/  HADD2.F32 R37, -RZ, R42.H0_H0 ;  /* 0x2000002aff257230 */ /* 0x000fe40000004100 */
[C---:B------:R-:W-:Y:S01]  /*8280*/  FMUL.FTZ R33, R36.reuse, R33 ;  /* 0x0000002124217220 */ /* 0x040fe20000410000 */
[----:B------:R-:W-:Y:S01]  /*8290*/  FFMA.FTZ R47, R36, R43, -R47 ;  /* 0x0000002b242f7223 */ /* 0x000fe2000001082f */
[----:B------:R-:W-:-:S02]  /*82a0*/  HADD2.F32 R36, -RZ, R38.H0_H0 ;  /* 0x20000026ff247230 */ /* 0x000fc40000004100 */
[----:B------:R-:W-:Y:S01]  /*82b0*/  FFMA.FTZ R175, R39, R173, R175 ;  /* 0x000000ad27af7223 */ /* 0x000fe200000100af */
[----:B------:R-:W-:Y:S02]  /*82c0*/  HADD2.F32 R45, -RZ, R45.H0_H0 ;  /* 0x2000002dff2d7230 */ /* 0x000fe40000004100 */
[----:B------:R-:W-:Y:S01]  /*82d0*/  FFMA.FTZ R33, R40, R43, R33 ;  /* 0x0000002b28217223 */ /* 0x000fe20000010021 */
[----:B------:R-:W-:Y:S01]  /*82e0*/  HADD2.F32 R42, -RZ, R42.H1_H1 ;  /* 0x3000002aff2a7230 */ /* 0x000fe20000004100 */
[----:B------:R-:W-:Y:S01]  /*82f0*/  F2FP.F16.F32.PACK_AB R43, R46, R55 ;  /* 0x000000372e2b723e */ /* 0x000fe200000000ff */
[----:B------:R-:W-:Y:S02]  /*8300*/  HADD2.F32 R38, -RZ, R38.H1_H1 ;  /* 0x30000026ff267230 */ /* 0x000fe40000004100 */
[----:B------:R-:W-:Y:S02]  /*8310*/  HADD2.F32 R39, -RZ, R34.H0_H0 ;  /* 0x20000022ff277230 */ /* 0x000fe40000004100 */
[----:B------:R-:W-:Y:S01]  /*8320*/  FMUL.FTZ R34, R37, R174 ;  /* 0x000000ae25227220 */ /* 0x000fe20000410000 */
[----:B------:R-:W-:-:S02]  /*8330*/  HADD2.F32 R172, -RZ, R172.H0_H0 ;  /* 0x200000acffac7230 */ /* 0x000fc40000004100 */
[----:B------:R-:W-:Y:S01]  /*8340*/  FMUL.FTZ R174, R36, R174 ;  /* 0x000000ae24ae7220 */ /* 0x000fe20000410000 */
[-C--:B------:R-:W-:Y:S01]  /*8350*/  FMUL.FTZ R40, R42, R45.reuse ;  /* 0x0000002d2a287220 */ /* 0x080fe20000410000 */
[----:B------:R-:W-:Y:S02]  /*8360*/  FMUL.FTZ R45, R38, R45 ;  /* 0x0000002d262d7220 */ /* 0x000fe40000410000 */
[-C--:B------:R-:W-:Y:S01]  /*8370*/  FFMA.FTZ R174, R37, R172.reuse, R174 ;  /* 0x000000ac25ae7223 */ /* 0x080fe200000100ae */
[----:B------:R-:W-:Y:S01]  /*8380*/  FFMA.FTZ R34, R36, R172, -R34 ;  /* 0x000000ac24227223 */ /* 0x000fe20000010822 */
[-C--:B------:R-:W-:Y:S01]  /*8390*/  FFMA.FTZ R37, R38, R39.reuse, -R40 ;  /* 0x0000002726257223 */ /* 0x080fe20000010828 */
[----:B------:R-:W-:Y:S01]  /*83a0*/  FFMA.FTZ R45, R42, R39, R45 ;  /* 0x000000272a2d7223 */ /* 0x000fe2000001002d */
[----:B------:R-:W-:Y:S02]  /*83b0*/  F2FP.F16.F32.PACK_AB R39, R41, R35 ;  /* 0x000000232927723e */ /* 0x000fe400000000ff */
[----:B------:R-:W-:-:S02]  /*83c0*/  F2FP.F16.F32.PACK_AB R41, R44, R80 ;  /* 0x000000502c29723e */ /* 0x000fc400000000ff */
[----:B------:R-:W-:Y:S01]  /*83d0*/  F2FP.F16.F32.PACK_AB R38, R37, R34 ;  /* 0x000000222526723e */ /* 0x000fe200000000ff */
[----:B------:R-:W-:Y:S01]  /*83e0*/  IMAD.MOV.U32 R37, RZ, RZ, R51 ;  /* 0x000000ffff257224 */ /* 0x000fe200078e0033 */
[----:B------:R-:W-:Y:S02]  /*83f0*/  F2FP.F16.F32.PACK_AB R36, R47, R32 ;  /* 0x000000202f24723e */ /* 0x000fe400000000ff */
[----:B------:R-:W-:Y:S02]  /*8400*/  F2FP.F16.F32.PACK_AB R40, R33, R175 ;  /* 0x000000af2128723e */ /* 0x000fe400000000ff */
[----:B------:R-:W-:-:S07]  /*8410*/  F2FP.F16.F32.PACK_AB R42, R45, R174 ;  /* 0x000000ae2d2a723e */ /* 0x000fce00000000ff */
.L_x_1772:
[----:B------:R-:W-:Y:S05]  /*8420*/  BSYNC B2 ;  /* 0x0000000000027941 */ /* 0x000fea0003800000 */
.L_x_1771:
        /* <DEDUP_REMOVED lines=10> */
.L_x_1762:
[----:B------:R-:W-:Y:S05]  /*84d0*/  BSYNC B1 ;  /* 0x0000000000017941 */ /* 0x000fea0003800000 */
.L_x_1761:
[-C--:B--23--:R-:W-:Y:S02]  /*84e0*/  IMAD R32, R148, R124.reuse, RZ ;  /* 0x0000007c94207224 */ /* 0x08cfe400078e02ff */
[----:B------:R-:W-:-:S04]  /*84f0*/  IMAD.WIDE.U32 R126, R222, R124, R126 ;  /* 0x0000007cde7e7225 */ /* 0x000fc800078e007e */
[----:B------:R-:W-:Y:S01]  /*8500*/  IMAD R125, R222, R125, R32 ;  /* 0x0000007dde7d7224 */ /* 0x000fe200078e0220 */
[----:B------:R-:W-:Y:S06]  /*8510*/  @P3 BRA `(.L_x_1731) ;  /* 0x0000001800bc3947 */ /* 0x000fec0003800000 */
[----:B------:R-:W-:Y:S01]  /*8520*/  ISETP.NE.AND P3, PT, R21, RZ, PT ;  /* 0x000000ff1500720c */ /* 0x000fe20003f65270 */
[----:B------:R-:W-:Y:S01]  /*8530*/  BSSY B1, `(.L_x_1773) ;  /* 0x000007a000017945 */ /* 0x000fe20003800000 */
[----:B------:R-:W-:-:S11]  /*8540*/  IMAD.IADD R44, R127, 0x1, R125 ;  /* 0x000000017f2c7824 */ /* 0x000fd600078e027d */
[----:B------:R-:W-:Y:S05]  /*8550*/  @!P3 BRA `(.L_x_1774) ;  /* 0x0000000400dcb947 */ /* 0x000fea0003800000 */
[----:B------:R-:W-:Y:S01]  /*8560*/  SEL R32, R130, R146, !P0 ;  /* 0x0000009282207207 */ /* 0x000fe20004000000 */
[----:B------:R-:W-:Y:S01]  /*8570*/  BSSY B2, `(.L_x_1775) ;  /* 0x0000073000027945 */ /* 0x000fe20003800000 */
[----:B------:R-:W-:Y:S02]  /*8580*/  IADD3 R34, P3, P4, R108, R126, R14 ;  /* 0x0000007e6c227210 */ /* 0x000fe40007c7e00e */
[----:B------:R-:W-:Y:S02]  /*8590*/  SHF.R.S32.HI R33, RZ, 0x1f, R32 ;  /* 0x0000001fff217819 */ /* 0x000fe40000011420 */
[----:B------:R-:W-:Y:S02]  /*85a0*/  IADD3.X R35, R4, R44, R114, P3, P4 ;  /* 0x0000002c04237210 */ /* 0x000fe40001fe8472 */
[----:B------:R-:W-:Y:S02]  /*85b0*/  LEA.HI R32, R33, R32, RZ, 0x4 ;  /* 0x0000002021207211 */ /* 0x000fe400078f20ff */
[----:B0-----:R-:W-:-:S02]  /*85c0*/  SHF.R.U32.HI R38, RZ, 0x3, R205 ;  /* 0x00000003ff267819 */ /* 0x001fc400000116cd */
[----:B------:R-:W-:-:S05]  /*85d0*/  LEA.HI.SX32 R36, R32, R119, 0x1c ;  /* 0x0000007720247211 */ /* 0x000fca00078fe2ff */
[----:B------:R-:W-:-:S05]  /*85e0*/  IMAD.SHL.U32 R37, R36, 0x8, RZ ;  /* 0x0000000824257824 */ /* 0x000fca00078e00ff */
        /* <DEDUP_REMOVED lines=23> */
[----:B------:R-:W-:Y:S01]  /*8760*/  SHF.R.U64 R46, R76, 0x10, R77 ;  /* 0x000000104c2e7819 */ /* 0x000fe2000000124d */
[----:B------:R-:W-:Y:S01]  /*8770*/  HADD2.F32 R54, -RZ, R171.H1_H1 ;  /* 0x300000abff367230 */ /* 0x000fe20000004100 */
[----:B--2---:R-:W-:Y:S01]  /*8780*/  MOV R49, R37 ;  /* 0x0000002500317202 */ /* 0x004fe20000000f00 */
[----:B0-----:R-:W-:Y:S01]  /*8790*/  IMAD.MOV.U32 R37, RZ, RZ, R35 ;  /* 0x000000ffff257224 */ /* 0x001fe200078e0023 */
[----:B------:R-:W-:Y:S01]  /*87a0*/  SHF.R.U32.HI R76, RZ, 0x10, R77 ;  /* 0x00000010ff4c7819 */ /* 0x000fe2000001164d */
[----:B------:R-:W-:Y:S01]  /*87b0*/  HADD2.F32 R35, -RZ, R33.H0_H0 ;  /* 0x20000021ff237230 */ /* 0x000fe20000004100 */
[--C-:B------:R-:W-:Y:S01]  /*87c0*/  SHF.R.U64 R45, R64, 0x10, R65.reuse ;  /* 0x00000010402d7819 */ /* 0x100fe20000001241 */
[--C-:B------:R-:W-:Y:S01]  /*87d0*/  HADD2.F32 R51, -RZ, R49.reuse.H0_H0 ;  /* 0x20000031ff337230 */ /* 0x100fe20000004100 */
[----:B------:R-:W-:Y:S01]  /*87e0*/  SHF.R.U32.HI R64, RZ, 0x10, R65 ;  /* 0x00000010ff407819 */ /* 0x000fe20000011641 */
[----:B------:R-:W-:Y:S01]  /*87f0*/  HADD2.F32 R49, -RZ, R49.H1_H1 ;  /* 0x30000031ff317230 */ /* 0x000fe20000004100 */
[----:B------:R-:W-:Y:S01]  /*8800*/  SHF.R.U64 R48, R78, 0x10, R79 ;  /* 0x000000104e307819 */ /* 0x000fe2000000124f */
[----:B------:R-:W-:-:S02]  /*8810*/  HADD2.F32 R76, -RZ, R76.H0_H0 ;  /* 0x2000004cff4c7230 */ /* 0x000fc40000004100 */
[-C--:B------:R-:W-:Y:S01]  /*8820*/  FMUL.FTZ R80, R51, R54.reuse ;  /* 0x0000003633507220 */ /* 0x080fe20000410000 */
[----:B------:R-:W-:Y:S02]  /*8830*/  HADD2.F32 R50, -RZ, R33.H1_H1 ;  /* 0x30000021ff327230 */ /* 0x000fe40000004100 */
[----:B------:R-:W-:Y:S01]  /*8840*/  FMUL.FTZ R54, R35, R54 ;  /* 0x0000003623367220 */ /* 0x000fe20000410000 */
[----:B------:R-:W-:Y:S02]  /*8850*/  HADD2.F32 R52, -RZ, R169.H1_H1 ;  /* 0x300000a9ff347230 */ /* 0x000fe40000004100 */
[-C--:B------:R-:W-:Y:S01]  /*8860*/  FMUL.FTZ R53, R49, R76.reuse ;  /* 0x0000004c31357220 */ /* 0x080fe20000410000 */
[----:B------:R-:W-:Y:S01]  /*8870*/  HADD2.F32 R64, -RZ, R64.H0_H0 ;  /* 0x20000040ff407230 */ /* 0x000fe20000004100 */
[----:B------:R-:W-:Y:S01]  /*8880*/  SHF.R.U32.HI R78, RZ, 0x10, R79 ;  /* 0x00000010ff4e7819 */ /* 0x000fe2000001164f */
[----:B------:R-:W-:Y:S01]  /*8890*/  FMUL.FTZ R76, R50, R76 ;  /* 0x0000004c324c7220 */ /* 0x000fe20000410000 */
[-C--:B------:R-:W-:Y:S01]  /*88a0*/  FFMA.FTZ R35, R35, R52.reuse, -R80 ;  /* 0x0000003423237223 */ /* 0x080fe20000010850 */
[----:B------:R-:W-:Y:S01]  /*88b0*/  FFMA.FTZ R33, R51, R52, R54 ;  /* 0x0000003433217223 */ /* 0x000fe20000010036 */
[----:B------:R-:W-:Y:S01]  /*88c0*/  SHF.R.U64 R47, R66, 0x10, R67 ;  /* 0x00000010422f7819 */ /* 0x000fe20000001243 */
[-C--:B------:R-:W-:Y:S01]  /*88d0*/  FFMA.FTZ R50, R50, R64.reuse, -R53 ;  /* 0x0000004032327223 */ /* 0x080fe20000010835 */
[----:B------:R-:W-:Y:S01]  /*88e0*/  FFMA.FTZ R52, R49, R64, R76 ;  /* 0x0000004031347223 */ /* 0x000fe2000001004c */
[----:B------:R-:W-:Y:S01]  /*88f0*/  SHF.R.U32.HI R66, RZ, 0x10, R67 ;  /* 0x00000010ff427819 */ /* 0x000fe20000011643 */
[----:B------:R-:W-:-:S02]  /*8900*/  HADD2.F32 R64, -RZ, R39.H1_H1 ;  /* 0x30000027ff407230 */ /* 0x000fc40000004100 */
[----:B------:R-:W-:Y:S01]  /*8910*/  HADD2.F32 R53, -RZ, R78.H0_H0 ;  /* 0x2000004eff357230 */ /* 0x000fe20000004100 */
[----:B------:R-:W-:Y:S01]  /*8920*/  F2FP.F16.F32.PACK_AB R35, R50, R35 ;  /* 0x000000233223723e */ /* 0x000fe200000000ff */
[----:B------:R-:W-:Y:S02]  /*8930*/  HADD2.F32 R80, -RZ, R170.H1_H1 ;  /* 0x300000aaff507230 */ /* 0x000fe40000004100 */
[----:B------:R-:W-:Y:S02]  /*8940*/  HADD2.F32 R49, -RZ, R39.H0_H0 ;  /* 0x20000027ff317230 */ /* 0x000fe40000004100 */
[----:B------:R-:W-:Y:S01]  /*8950*/  FMUL.FTZ R55, R64, R53 ;  /* 0x0000003540377220 */ /* 0x000fe20000410000 */
[--C-:B------:R-:W-:Y:S02]  /*8960*/  HADD2.F32 R54, -RZ, R37.reuse.H1_H1 ;  /* 0x30000025ff367230 */ /* 0x100fe40000004100 */
[----:B------:R-:W-:Y:S02]  /*8970*/  HADD2.F32 R39, -RZ, R37.H0_H0 ;  /* 0x20000025ff277230 */ /* 0x000fe40000004100 */
[----:B------:R-:W-:-:S02]  /*8980*/  HADD2.F32 R76, -RZ, R168.H1_H1 ;  /* 0x300000a8ff4c7230 */ /* 0x000fc40000004100 */
[C---:B------:R-:W-:Y:S01]  /*8990*/  FMUL.FTZ R53, R54.reuse, R53 ;  /* 0x0000003536357220 */ /* 0x040fe20000410000 */
[----:B------:R-:W-:Y:S02]  /*89a0*/  HADD2.F32 R51, -RZ, R66.H0_H0 ;  /* 0x20000042ff337230 */ /* 0x000fe40000004100 */
[-C--:B------:R-:W-:Y:S01]  /*89b0*/  FMUL.FTZ R66, R49, R80.reuse ;  /* 0x0000005031427220 */ /* 0x080fe20000410000 */
[C---:B------:R-:W-:Y:S01]  /*89c0*/  FMUL.FTZ R80, R39.reuse, R80 ;  /* 0x0000005027507220 */ /* 0x040fe20000410000 */
[----:B------:R-:W-:Y:S02]  /*89d0*/  HADD2.F32 R171, -RZ, R171.H0_H0 ;  /* 0x200000abffab7230 */ /* 0x000fe40000004100 */
[-C--:B------:R-:W-:Y:S01]  /*89e0*/  FFMA.FTZ R37, R39, R76.reuse, -R66 ;  /* 0x0000004c27257223 */ /* 0x080fe20000010842 */
[-C--:B------:R-:W-:Y:S01]  /*89f0*/  FFMA.FTZ R54, R54, R51.reuse, -R55 ;  /* 0x0000003336367223 */ /* 0x080fe20000010837 */
[----:B------:R-:W-:Y:S01]  /*8a00*/  FFMA.FTZ R64, R64, R51, R53 ;  /* 0x0000003340407223 */ /* 0x000fe20000010035 */
[----:B------:R-:W-:Y:S01]  /*8a10*/  FFMA.FTZ R39, R49, R76, R80 ;  /* 0x0000004c31277223 */ /* 0x000fe20000010050 */
[----:B------:R-:W-:-:S02]  /*8a20*/  HADD2.F32 R51, -RZ, R36.H0_H0 ;  /* 0x20000024ff337230 */ /* 0x000fc40000004100 */
[----:B------:R-:W-:Y:S01]  /*8a30*/  HADD2.F32 R76, -RZ, R46.H0_H0 ;  /* 0x2000002eff4c7230 */ /* 0x000fe20000004100 */
[----:B------:R-:W-:Y:S01]  /*8a40*/  F2FP.F16.F32.PACK_AB R54, R54, R37 ;  /* 0x000000253636723e */ /* 0x000fe200000000ff */
[----:B------:R-:W-:Y:S01]  /*8a50*/  HADD2.F32 R53, -RZ, R36.H1_H1 ;  /* 0x30000024ff357230 */ /* 0x000fe20000004100 */
[----:B------:R-:W-:Y:S01]  /*8a60*/  F2FP.F16.F32.PACK_AB R37, R52, R33 ;  /* 0x000000213425723e */ /* 0x000fe200000000ff */
[--C-:B------:R-:W-:Y:S01]  /*8a70*/  HADD2.F32 R49, -RZ, R32.reuse.H1_H1 ;  /* 0x30000020ff317230 */ /* 0x100fe20000004100 */
[----:B------:R-:W-:Y:S01]  /*8a80*/  F2FP.F16.F32.PACK_AB R39, R64, R39 ;  /* 0x000000274027723e */ /* 0x000fe200000000ff */
[----:B------:R-:W-:Y:S02]  /*8a90*/  HADD2.F32 R169, -RZ, R169.H0_H0 ;  /* 0x200000a9ffa97230 */ /* 0x000fe40000004100 */
[-C--:B------:R-:W-:Y:S01]  /*8aa0*/  FMUL.FTZ R78, R53, R76.reuse ;  /* 0x0000004c354e7220 */ /* 0x080fe20000410000 */
[----:B------:R-:W-:Y:S02]  /*8ab0*/  HADD2.F32 R46, -RZ, R32.H0_H0 ;  /* 0x20000020ff2e7230 */ /* 0x000fe40000004100 */
[----:B------:R-:W-:Y:S01]  /*8ac0*/  FMUL.FTZ R76, R49, R76 ;  /* 0x0000004c314c7220 */ /* 0x000fe20000410000 */
[----:B------:R-:W-:-:S02]  /*8ad0*/  HADD2.F32 R66, -RZ, R45.H0_H0 ;  /* 0x2000002dff427230 */ /* 0x000fc40000004100 */
[-C--:B------:R-:W-:Y:S01]  /*8ae0*/  FMUL.FTZ R45, R51, R171.reuse ;  /* 0x000000ab332d7220 */ /* 0x080fe20000410000 */
[----:B------:R-:W-:Y:S02]  /*8af0*/  HADD2.F32 R55, -RZ, R48.H0_H0 ;  /* 0x20000030ff377230 */ /* 0x000fe40000004100 */
[C---:B------:R-:W-:Y:S01]  /*8b00*/  FMUL.FTZ R36, R46.reuse, R171 ;  /* 0x000000ab2e247220 */ /* 0x040fe20000410000 */
[----:B------:R-:W-:Y:S02]  /*8b10*/  HADD2.F32 R48, -RZ, R38.H0_H0 ;  /* 0x20000026ff307230 */ /* 0x000fe40000004100 */
[-C--:B------:R-:W-:Y:S01]  /*8b20*/  FFMA.FTZ R32, R46, R169.reuse, -R45 ;  /* 0x000000a92e207223 */ /* 0x080fe2000001082d */
[-C--:B------:R-:W-:Y:S01]  /*8b30*/  FFMA.FTZ R45, R49, R66.reuse, -R78 ;  /* 0x00000042312d7223 */ /* 0x080fe2000001084e */
[----:B------:R-:W-:Y:S01]  /*8b40*/  FFMA.FTZ R49, R53, R66, R76 ;  /* 0x0000004235317223 */ /* 0x000fe2000001004c */
[----:B------:R-:W-:Y:S02]  /*8b50*/  HADD2.F32 R53, -RZ, R170.H0_H0 ;  /* 0x200000aaff357230 */ /* 0x000fe40000004100 */
[----:B------:R-:W-:Y:S01]  /*8b60*/  FFMA.FTZ R36, R51, R169, R36 ;  /* 0x000000a933247223 */ /* 0x000fe20000010024 */
[----:B------:R-:W-:Y:S01]  /*8b70*/  HADD2.F32 R46, -RZ, R34.H0_H0 ;  /* 0x20000022ff2e7230 */ /* 0x000fe20000004100 */
[----:B------:R-:W-:Y:S01]  /*8b80*/  F2FP.F16.F32.PACK_AB R32, R45, R32 ;  /* 0x000000202d20723e */ /* 0x000fe200000000ff */
[----:B------:R-:W-:-:S02]  /*8b90*/  HADD2.F32 R38, -RZ, R38.H1_H1 ;  /* 0x30000026ff267230 */ /* 0x000fc40000004100 */
[-C--:B------:R-:W-:Y:S01]  /*8ba0*/  FMUL.FTZ R65, R48, R53.reuse ;  /* 0x0000003530417220 */ /* 0x080fe20000410000 */
[----:B------:R-:W-:Y:S02]  /*8bb0*/  HADD2.F32 R34, -RZ, R34.H1_H1 ;  /* 0x30000022ff227230 */ /* 0x000fe40000004100 */
[----:B------:R-:W-:Y:S01]  /*8bc0*/  FMUL.FTZ R53, R46, R53 ;  /* 0x000000352e357220 */ /* 0x000fe20000410000 */
[----:B------:R-:W-:Y:S02]  /*8bd0*/  HADD2.F32 R51, -RZ, R168.H0_H0 ;  /* 0x200000a8ff337230 */ /* 0x000fe40000004100 */
[-C--:B------:R-:W-:Y:S01]  /*8be0*/  FMUL.FTZ R67, R38, R55.reuse ;  /* 0x0000003726437220 */ /* 0x080fe20000410000 */
[----:B------:R-:W-:Y:S02]  /*8bf0*/  HADD2.F32 R47, -RZ, R47.H0_H0 ;  /* 0x2000002fff2f7230 */ /* 0x000fe40000004100 */
[----:B------:R-:W-:Y:S01]  /*8c00*/  FMUL.FTZ R55, R34, R55 ;  /* 0x0000003722377220 */ /* 0x000fe20000410000 */
[----:B------:R-:W-:-:S02]  /*8c10*/  IMAD.MOV.U32 R33, RZ, RZ, R35 ;  /* 0x000000ffff217224 */ /* 0x000fc400078e0023 */
[-C--:B------:R-:W-:Y:S01]  /*8c20*/  FFMA.FTZ R65, R46, R51.reuse, -R65 ;  /* 0x000000332e417223 */ /* 0x080fe20000010841 */
[----:B------:R-:W-:Y:S01]  /*8c30*/  FFMA.FTZ R53, R48, R51, R53 ;  /* 0x0000003330357223 */ /* 0x000fe20000010035 */
[-C--:B------:R-:W-:Y:S01]  /*8c40*/  FFMA.FTZ R34, R34, R47.reuse, -R67 ;  /* 0x0000002f22227223 */ /* 0x080fe20000010843 */
[----:B------:R-:W-:Y:S01]  /*8c50*/  FFMA.FTZ R38, R38, R47, R55 ;  /* 0x0000002f26267223 */ /* 0x000fe20000010037 */
[----:B------:R-:W-:Y:S01]  /*8c60*/  F2FP.F16.F32.PACK_AB R36, R49, R36 ;  /* 0x000000243124723e */ /* 0x000fe200000000ff */
[----:B------:R-:W-:Y:S02]  /*8c70*/  IMAD.MOV.U32 R35, RZ, RZ, R54 ;  /* 0x000000ffff237224 */ /* 0x000fe400078e0036 */
[----:B------:R-:W-:Y:S02]  /*8c80*/  F2FP.F16.F32.PACK_AB R34, R34, R65 ;  /* 0x000000412222723e */ /* 0x000fe400000000ff */
[----:B------:R-:W-:-:S07]  /*8c90*/  F2FP.F16.F32.PACK_AB R38, R38, R53 ;  /* 0x000000352626723e */ /* 0x000fce00000000ff */
.L_x_1776:
[----:B------:R-:W-:Y:S05]  /*8ca0*/  BSYNC B2 ;  /* 0x0000000000027941 */ /* 0x000fea0003800000 */
.L_x_1775:
[----:B0-----:R3:W-:Y:S04]  /*8cb0*/  STG.E.128 desc[UR60][R40.64], R32 ;  /* 0x0000002028007986 */ /* 0x0017e8000c101d3c */
[----:B--2---:R3:W-:Y:S02]  /*8cc0*/  @!P3 STG.E.128 desc[UR60][R42.64], R36 ;  /* 0x000000242a00b986 */ /* 0x0047e4000c101d3c */
.L_x_1774:
[----:B------:R-:W-:Y:S05]  /*8cd0*/  BSYNC B1 ;  /* 0x0000000000017941 */ /* 0x000fea0003800000 */
.L_x_1773:
[----:B------:R-:W-:Y:S01]  /*8ce0*/  ISETP.NE.AND P3, PT, R25, RZ, PT ;  /* 0x000000ff1900720c */ /* 0x000fe20003f65270 */
[----:B------:R-:W-:-:S12]  /*8cf0*/  BSSY B1, `(.L_x_1777) ;  /* 0x000007a000017945 */ /* 0x000fd80003800000 */
[----:B------:R-:W-:Y:S05]  /*8d00*/  @!P3 BRA `(.L_x_1778) ;  /* 0x0000000400e0b947 */ /* 0x000fea0003800000 */
[----:B---3--:R-:W-:Y:S01]  /*8d10*/  SEL R32, R130, R146, !P1 ;  /* 0x0000009282207207 */ /* 0x008fe20004800000 */
        /* <DEDUP_REMOVED lines=32> */
[----:B------:R-:W-:Y:S01]  /*8f20*/  SHF.R.U32.HI R55, RZ, 0x10, R73 ;  /* 0x00000010ff377819 */ /* 0x000fe20000011649 */
[----:B------:R-:W-:Y:S01]  /*8f30*/  IMAD.MOV.U32 R51, RZ, RZ, R39 ;  /* 0x000000ffff337224 */ /* 0x000fe200078e0027 */
[----:B------:R-:W-:Y:S01]  /*8f40*/  SHF.R.U32.HI R53, RZ, 0x10, R61 ;  /* 0x00000010ff357819 */ /* 0x000fe2000001163d */
[----:B0-----:R-:W-:Y:S01]  /*8f50*/  IMAD.MOV.U32 R37, RZ, RZ, R35 ;  /* 0x000000ffff257224 */ /* 0x001fe200078e0023 */
[----:B------:R-:W-:Y:S01]  /*8f60*/  MOV R49, R36 ;  /* 0x0000002400317202 */ /* 0x000fe20000000f00 */
[--C-:B------:R-:W-:Y:S01]  /*8f70*/  HADD2.F32 R39, -RZ, R50.reuse.H0_H0 ;  /* 0x20000032ff277230 */ /* 0x100fe20000004100 */
[----:B------:R-:W-:Y:S01]  /*8f80*/  SHF.R.U64 R45, R60, 0x10, R61 ;  /* 0x000000103c2d7819 */ /* 0x000fe2000000123d */
[----:B------:R-:W-:Y:S01]  /*8f90*/  HADD2.F32 R50, -RZ, R50.H1_H1 ;  /* 0x30000032ff327230 */ /* 0x000fe20000004100 */
[--C-:B------:R-:W-:Y:S01]  /*8fa0*/  SHF.R.U64 R47, R74, 0x10, R75.reuse ;  /* 0x000000104a2f7819 */ /* 0x100fe2000000124b */
[----:B------:R-:W-:Y:S01]  /*8fb0*/  HADD2.F32 R55, -RZ, R55.H0_H0 ;  /* 0x20000037ff377230 */ /* 0x000fe20000004100 */
[----:B------:R-:W-:Y:S01]  /*8fc0*/  SHF.R.U32.HI R74, RZ, 0x10, R75 ;  /* 0x00000010ff4a7819 */ /* 0x000fe2000001164b */
[----:B------:R-:W-:Y:S01]  /*8fd0*/  HADD2.F32 R54, -RZ, R166.H1_H1 ;  /* 0x300000a6ff367230 */ /* 0x000fe20000004100 */
[----:B------:R-:W-:Y:S01]  /*8fe0*/  SHF.R.U64 R46, R62, 0x10, R63 ;  /* 0x000000103e2e7819 */ /* 0x000fe2000000123f */
[----:B------:R-:W-:-:S02]  /*8ff0*/  HADD2.F32 R36, -RZ, R33.H1_H1 ;  /* 0x30000021ff247230 */ /* 0x000fc40000004100 */
[-C--:B------:R-:W-:Y:S01]  /*9000*/  FMUL.FTZ R61, R50, R55.reuse ;  /* 0x00000037323d7220 */ /* 0x080fe20000410000 */
[----:B------:R-:W-:Y:S02]  /*9010*/  HADD2.F32 R35, -RZ, R33.H0_H0 ;  /* 0x20000021ff237230 */ /* 0x000fe40000004100 */
[-C--:B------:R-:W-:Y:S01]  /*9020*/  FMUL.FTZ R60, R39, R54.reuse ;  /* 0x00000036273c7220 */ /* 0x080fe20000410000 */
[----:B------:R-:W-:Y:S02]  /*9030*/  HADD2.F32 R52, -RZ, R158.H1_H1 ;  /* 0x3000009eff347230 */ /* 0x000fe40000004100 */
[----:B------:R-:W-:Y:S01]  /*9040*/  FMUL.FTZ R55, R36, R55 ;  /* 0x0000003724377220 */ /* 0x000fe20000410000 */
[----:B------:R-:W-:Y:S02]  /*9050*/  HADD2.F32 R53, -RZ, R53.H0_H0 ;  /* 0x20000035ff357230 */ /* 0x000fe40000004100 */
[C---:B------:R-:W-:Y:S01]  /*9060*/  FMUL.FTZ R54, R35.reuse, R54 ;  /* 0x0000003623367220 */ /* 0x040fe20000410000 */
[----:B------:R-:W-:Y:S01]  /*9070*/  SHF.R.U32.HI R62, RZ, 0x10, R63 ;  /* 0x00000010ff3e7819 */ /* 0x000fe2000001163f */
[----:B------:R-:W-:Y:S01]  /*9080*/  FFMA.FTZ R33, R35, R52, -R60 ;  /* 0x0000003423217223 */ /* 0x000fe2000001083c */
[----:B------:R-:W-:-:S02]  /*9090*/  HADD2.F32 R60, -RZ, R159.H1_H1 ;  /* 0x3000009fff3c7230 */ /* 0x000fc40000004100 */
[-C--:B------:R-:W-:Y:S01]  /*90a0*/  FFMA.FTZ R36, R36, R53.reuse, -R61 ;  /* 0x0000003524247223 */ /* 0x080fe2000001083d */
[----:B------:R-:W-:Y:S01]  /*90b0*/  FFMA.FTZ R50, R50, R53, R55 ;  /* 0x0000003532327223 */ /* 0x000fe20000010037 */
[----:B------:R-:W-:Y:S01]  /*90c0*/  FFMA.FTZ R35, R39, R52, R54 ;  /* 0x0000003427237223 */ /* 0x000fe20000010036 */
[----:B------:R-:W-:Y:S01]  /*90d0*/  HADD2.F32 R53, -RZ, R51.H0_H0 ;  /* 0x20000033ff357230 */ /* 0x000fe20000004100 */
[----:B------:R-:W-:Y:S01]  /*90e0*/  SHF.R.U64 R48, R72, 0x10, R73 ;  /* 0x0000001048307819 */ /* 0x000fe20000001249 */
[--C-:B------:R-:W-:Y:S01]  /*90f0*/  HADD2.F32 R39, -RZ, R37.reuse.H0_H0 ;  /* 0x20000025ff277230 */ /* 0x100fe20000004100 */
[----:B------:R-:W-:Y:S01]  /*9100*/  F2FP.F16.F32.PACK_AB R33, R36, R33 ;  /* 0x000000212421723e */ /* 0x000fe200000000ff */
[----:B------:R-:W-:Y:S02]  /*9110*/  HADD2.F32 R55, -RZ, R74.H0_H0 ;  /* 0x2000004aff377230 */ /* 0x000fe40000004100 */
[----:B------:R-:W-:Y:S01]  /*9120*/  FMUL.FTZ R64, R53, R60 ;  /* 0x0000003c35407220 */ /* 0x000fe20000410000 */
[----:B------:R-:W-:-:S02]  /*9130*/  HADD2.F32 R52, -RZ, R37.H1_H1 ;  /* 0x30000025ff347230 */ /* 0x000fc40000004100 */
[C---:B------:R-:W-:Y:S01]  /*9140*/  FMUL.FTZ R60, R39.reuse, R60 ;  /* 0x0000003c273c7220 */ /* 0x040fe20000410000 */
[----:B------:R-:W-:Y:S02]  /*9150*/  HADD2.F32 R54, -RZ, R157.H1_H1 ;  /* 0x3000009dff367230 */ /* 0x000fe40000004100 */
[----:B------:R-:W-:Y:S02]  /*9160*/  HADD2.F32 R51, -RZ, R51.H1_H1 ;  /* 0x30000033ff337230 */ /* 0x000fe40000004100 */
[-C--:B------:R-:W-:Y:S01]  /*9170*/  FMUL.FTZ R66, R52, R55.reuse ;  /* 0x0000003734427220 */ /* 0x080fe20000410000 */
[----:B------:R-:W-:Y:S02]  /*9180*/  HADD2.F32 R62, -RZ, R62.H0_H0 ;  /* 0x2000003eff3e7230 */ /* 0x000fe40000004100 */
[-C--:B------:R-:W-:Y:S01]  /*9190*/  FFMA.FTZ R37, R39, R54.reuse, -R64 ;  /* 0x0000003627257223 */ /* 0x080fe20000010840 */
[----:B------:R-:W-:Y:S01]  /*91a0*/  FFMA.FTZ R39, R53, R54, R60 ;  /* 0x0000003635277223 */ /* 0x000fe2000001003c */
[----:B------:R-:W-:Y:S01]  /*91b0*/  FMUL.FTZ R61, R51, R55 ;  /* 0x00000037333d7220 */ /* 0x000fe20000410000 */
[----:B------:R-:W-:-:S02]  /*91c0*/  HADD2.F32 R166, -RZ, R166.H0_H0 ;  /* 0x200000a6ffa67230 */ /* 0x000fc40000004100 */
[-C--:B------:R-:W-:Y:S01]  /*91d0*/  FFMA.FTZ R54, R51, R62.reuse, R66 ;  /* 0x0000003e33367223 */ /* 0x080fe20000010042 */
[----:B------:R-:W-:Y:S02]  /*91e0*/  HADD2.F32 R53, -RZ, R48.H0_H0 ;  /* 0x20000030ff357230 */ /* 0x000fe40000004100 */
[----:B------:R-:W-:Y:S01]  /*91f0*/  FFMA.FTZ R52, R52, R62, -R61 ;  /* 0x0000003e34347223 */ /* 0x000fe2000001083d */
[--C-:B------:R-:W-:Y:S02]  /*9200*/  HADD2.F32 R51, -RZ, R49.reuse.H0_H0 ;  /* 0x20000031ff337230 */ /* 0x100fe40000004100 */
[--C-:B------:R-:W-:Y:S01]  /*9210*/  HADD2.F32 R48, -RZ, R32.reuse.H0_H0 ;  /* 0x20000020ff307230 */ /* 0x100fe20000004100 */
[----:B------:R-:W-:Y:S01]  /*9220*/  F2FP.F16.F32.PACK_AB R39, R54, R39 ;  /* 0x000000273627723e */ /* 0x000fe200000000ff */
[----:B------:R-:W-:Y:S02]  /*9230*/  HADD2.F32 R49, -RZ, R49.H1_H1 ;  /* 0x30000031ff317230 */ /* 0x000fe40000004100 */
[----:B------:R-:W-:Y:S01]  /*9240*/  FMUL.FTZ R55, R51, R166 ;  /* 0x000000a633377220 */ /* 0x000fe20000410000 */
[----:B------:R-:W-:-:S02]  /*9250*/  HADD2.F32 R32, -RZ, R32.H1_H1 ;  /* 0x30000020ff207230 */ /* 0x000fc40000004100 */
[----:B------:R-:W-:Y:S01]  /*9260*/  FMUL.FTZ R166, R48, R166 ;  /* 0x000000a630a67220 */ /* 0x000fe20000410000 */
[----:B------:R-:W-:Y:S02]  /*9270*/  HADD2.F32 R158, -RZ, R158.H0_H0 ;  /* 0x2000009eff9e7230 */ /* 0x000fe40000004100 */
[-C--:B------:R-:W-:Y:S01]  /*9280*/  FMUL.FTZ R61, R49, R53.reuse ;  /* 0x00000035313d7220 */ /* 0x080fe20000410000 */
[----:B------:R-:W-:Y:S02]  /*9290*/  HADD2.F32 R45, -RZ, R45.H0_H0 ;  /* 0x2000002dff2d7230 */ /* 0x000fe40000004100 */
[----:B------:R-:W-:Y:S01]  /*92a0*/  FMUL.FTZ R60, R32, R53 ;  /* 0x00000035203c7220 */ /* 0x000fe20000410000 */
[----:B------:R-:W-:Y:S02]  /*92b0*/  HADD2.F32 R159, -RZ, R159.H0_H0 ;  /* 0x2000009fff9f7230 */ /* 0x000fe40000004100 */
[-C--:B------:R-:W-:Y:S01]  /*92c0*/  FFMA.FTZ R55, R48, R158.reuse, -R55 ;  /* 0x0000009e30377223 */ /* 0x080fe20000010837 */
[----:B------:R-:W-:Y:S01]  /*92d0*/  FFMA.FTZ R166, R51, R158, R166 ;  /* 0x0000009e33a67223 */ /* 0x000fe200000100a6 */
[-C--:B------:R-:W-:Y:S01]  /*92e0*/  FFMA.FTZ R48, R32, R45.reuse, -R61 ;  /* 0x0000002d20307223 */ /* 0x080fe2000001083d */
[----:B------:R-:W-:Y:S01]  /*92f0*/  FFMA.FTZ R51, R49, R45, R60 ;  /* 0x0000002d31337223 */ /* 0x000fe2000001003c */
[----:B------:R-:W-:Y:S01]  /*9300*/  HADD2.F32 R45, -RZ, R38.H0_H0 ;  /* 0x20000026ff2d7230 */ /* 0x000fe20000004100 */
[----:B------:R-:W-:Y:S01]  /*9310*/  F2FP.F16.F32.PACK_AB R52, R52, R37 ;  /* 0x000000253434723e */ /* 0x000fe200000000ff */
[----:B------:R-:W-:Y:S01]  /*9320*/  HADD2.F32 R49, -RZ, R47.H0_H0 ;  /* 0x2000002fff317230 */ /* 0x000fe20000004100 */
[----:B------:R-:W-:Y:S01]  /*9330*/  F2FP.F16.F32.PACK_AB R37, R50, R35 ;  /* 0x000000233225723e */ /* 0x000fe200000000ff */
[----:B------:R-:W-:-:S02]  /*9340*/  HADD2.F32 R32, -RZ, R34.H0_H0 ;  /* 0x20000022ff207230 */ /* 0x000fc40000004100 */
[----:B------:R-:W-:Y:S01]  /*9350*/  FMUL.FTZ R53, R45, R159 ;  /* 0x0000009f2d357220 */ /* 0x000fe20000410000 */
[----:B------:R-:W-:Y:S01]  /*9360*/  HADD2.F32 R38, -RZ, R38.H1_H1 ;  /* 0x30000026ff267230 */ /* 0x000fe20000004100 */
[----:B------:R-:W-:Y:S01]  /*9370*/  F2FP.F16.F32.PACK_AB R36, R51, R166 ;  /* 0x000000a63324723e */ /* 0x000fe200000000ff */
[----:B------:R-:W-:Y:S02]  /*9380*/  HADD2.F32 R34, -RZ, R34.H1_H1 ;  /* 0x30000022ff227230 */ /* 0x000fe40000004100 */
[----:B------:R-:W-:Y:S02]  /*9390*/  HADD2.F32 R157, -RZ, R157.H0_H0 ;  /* 0x2000009dff9d7230 */ /* 0x000fe40000004100 */
[----:B------:R-:W-:Y:S01]  /*93a0*/  FMUL.FTZ R61, R38, R49 ;  /* 0x00000031263d7220 */ /* 0x000fe20000410000 */
[----:B------:R-:W-:Y:S02]  /*93b0*/  HADD2.F32 R47, -RZ, R46.H0_H0 ;  /* 0x2000002eff2f7230 */ /* 0x000fe40000004100 */
[----:B------:R-:W-:Y:S01]  /*93c0*/  FMUL.FTZ R46, R32, R159 ;  /* 0x0000009f202e7220 */ /* 0x000fe20000410000 */
[----:B------:R-:W-:Y:S01]  /*93d0*/  FMUL.FTZ R49, R34, R49 ;  /* 0x0000003122317220 */ /* 0x000fe20000410000 */
[----:B------:R-:W-:Y:S01]  /*93e0*/  FFMA.FTZ R53, R32, R157, -R53 ;  /* 0x0000009d20357223 */ /* 0x000fe20000010835 */
[----:B------:R-:W-:Y:S01]  /*93f0*/  F2FP.F16.F32.PACK_AB R32, R48, R55 ;  /* 0x000000373020723e */ /* 0x000fe200000000ff */
[----:B------:R-:W-:Y:S01]  /*9400*/  FFMA.FTZ R46, R45, R157, R46 ;  /* 0x0000009d2d2e7223 */ /* 0x000fe2000001002e */
[-C--:B------:R-:W-:Y:S01]  /*9410*/  FFMA.FTZ R34, R34, R47.reuse, -R61 ;  /* 0x0000002f22227223 */ /* 0x080fe2000001083d */
[----:B------:R-:W-:Y:S01]  /*9420*/  FFMA.FTZ R49, R38, R47, R49 ;  /* 0x0000002f26317223 */ /* 0x000fe20000010031 */
[----:B------:R-:W-:-:S03]  /*9430*/  IMAD.MOV.U32 R35, RZ, RZ, R52 ;  /* 0x000000ffff237224 */ /* 0x000fc600078e0034 */
[----:B------:R-:W-:Y:S02]  /*9440*/  F2FP.F16.F32.PACK_AB R34, R34, R53 ;  /* 0x000000352222723e */ /* 0x000fe400000000ff */
[----:B------:R-:W-:-:S07]  /*9450*/  F2FP.F16.F32.PACK_AB R38, R49, R46 ;  /* 0x0000002e3126723e */ /* 0x000fce00000000ff */
.L_x_1780:
[----:B------:R-:W-:Y:S05]  /*9460*/  BSYNC B2 ;  /* 0x0000000000027941 */ /* 0x000fea0003800000 */
.L_x_1779:
[----:B0-----:R4:W-:Y:S04]  /*9470*/  STG.E.128 desc[UR60][R40.64], R32 ;  /* 0x0000002028007986 */ /* 0x0019e8000c101d3c */
[----:B--2---:R4:W-:Y:S02]  /*9480*/  @!P3 STG.E.128 desc[UR60][R42.64], R36 ;  /* 0x000000242a00b986 */ /* 0x0049e4000c101d3c */
.L_x_1778:
[----:B------:R-:W-:Y:S05]  /*9490*/  BSYNC B1 ;  /* 0x0000000000017941 */ /* 0x000fea0003800000 */
.L_x_1777:
[----:B------:R-:W-:-:S13]  /*94a0*/  ISETP.NE.AND P3, PT, R26, RZ, PT ;  /* 0x000000ff1a00720c */ /* 0x000fda0003f65270 */
[----:B------:R-:W-:Y:S05]  /*94b0*/  @!P3 BRA `(.L_x_1731) ;  /* 0x0000000800d4b947 */ /* 0x000fea0003800000 */
[----:B---34-:R-:W2:Y:S01]  /*94c0*/  LDL R32, [R1] ;  /* 0x0000000001207983 */ /* 0x018ea20000100800 */
[----:B------:R-:W-:Y:S01]  /*94d0*/  SHF.R.U32.HI R35, RZ, 0x3, R205 ;  /* 0x00000003ff237819 */ /* 0x000fe200000116cd */
[----:B------:R-:W-:Y:S01]  /*94e0*/  BSSY B1, `(.L_x_1781) ;  /* 0x0000070000017945 */ /* 0x000fe20003800000 */
[----:B------:R-:W-:-:S04]  /*94f0*/  IADD3 R34, P3, P4, R108, R126, R20 ;  /* 0x0000007e6c227210 */ /* 0x000fc80007c7e014 */
[----:B0-----:R-:W-:Y:S02]  /*9500*/  IADD3.X R37, R4, R44, R112, P3, P4 ;  /* 0x0000002c04257210 */ /* 0x001fe40001fe8470 */
        /* <DEDUP_REMOVED lines=23> */
[----:B------:R-:W-:Y:S01]  /*9680*/  SHF.R.U32.HI R54, RZ, 0x10, R69 ;  /* 0x00000010ff367819 */ /* 0x000fe20000011645 */
[----:B--2---:R-:W-:Y:S01]  /*9690*/  IMAD.MOV.U32 R49, RZ, RZ, R39 ;  /* 0x000000ffff317224 */ /* 0x004fe200078e0027 */
[----:B------:R-:W-:Y:S01]  /*96a0*/  MOV R48, R36 ;  /* 0x0000002400307202 */ /* 0x000fe20000000f00 */
[--C-:B------:R-:W-:Y:S01]  /*96b0*/  HADD2.F32 R39, -RZ, R37.reuse.H0_H0 ;  /* 0x20000025ff277230 */ /* 0x100fe20000004100 */
[----:B------:R-:W-:Y:S01]  /*96c0*/  SHF.R.U32.HI R52, RZ, 0x10, R57 ;  /* 0x00000010ff347819 */ /* 0x000fe20000011639 */
[----:B0-----:R-:W-:Y:S01]  /*96d0*/  IMAD.MOV.U32 R36, RZ, RZ, R35 ;  /* 0x000000ffff247224 */ /* 0x001fe200078e0023 */
[----:B------:R-:W-:Y:S01]  /*96e0*/  SHF.R.U64 R42, R58, 0x10, R59 ;  /* 0x000000103a2a7819 */ /* 0x000fe2000000123b */
[----:B------:R-:W-:Y:S01]  /*96f0*/  HADD2.F32 R37, -RZ, R37.H1_H1 ;  /* 0x30000025ff257230 */ /* 0x000fe20000004100 */
[--C-:B------:R-:W-:Y:S01]  /*9700*/  SHF.R.U64 R45, R70, 0x10, R71.reuse ;  /* 0x00000010462d7819 */ /* 0x100fe20000001247 */
[----:B------:R-:W-:Y:S01]  /*9710*/  HADD2.F32 R54, -RZ, R54.H0_H0 ;  /* 0x20000036ff367230 */ /* 0x000fe20000004100 */
[----:B------:R-:W-:Y:S01]  /*9720*/  SHF.R.U32.HI R70, RZ, 0x10, R71 ;  /* 0x00000010ff467819 */ /* 0x000fe20000011647 */
[----:B------:R-:W-:Y:S01]  /*9730*/  HADD2.F32 R35, -RZ, R33.H1_H1 ;  /* 0x30000021ff237230 */ /* 0x000fe20000004100 */
[----:B------:R-:W-:Y:S01]  /*9740*/  SHF.R.U64 R46, R56, 0x10, R57 ;  /* 0x00000010382e7819 */ /* 0x000fe20000001239 */
[----:B------:R-:W-:-:S02]  /*9750*/  IMAD.MOV.U32 R47, RZ, RZ, R32 ;  /* 0x000000ffff2f7224 */ /* 0x000fc400078e0020 */
[-C--:B------:R-:W-:Y:S01]  /*9760*/  FMUL.FTZ R58, R37, R54.reuse ;  /* 0x00000036253a7220 */ /* 0x080fe20000410000 */
[----:B------:R-:W-:Y:S02]  /*9770*/  HADD2.F32 R51, -RZ, R156.H1_H1 ;  /* 0x3000009cff337230 */ /* 0x000fe40000004100 */
[----:B------:R-:W-:Y:S01]  /*9780*/  FMUL.FTZ R54, R35, R54 ;  /* 0x0000003623367220 */ /* 0x000fe20000410000 */
[----:B------:R-:W-:Y:S01]  /*9790*/  HADD2.F32 R32, -RZ, R33.H0_H0 ;  /* 0x20000021ff207230 */ /* 0x000fe20000004100 */
[----:B------:R-:W-:Y:S01]  /*97a0*/  SHF.R.U32.HI R59, RZ, 0x10, R59 ;  /* 0x00000010ff3b7819 */ /* 0x000fe2000001163b */
[----:B------:R-:W-:Y:S02]  /*97b0*/  HADD2.F32 R52, -RZ, R52.H0_H0 ;  /* 0x20000034ff347230 */ /* 0x000fe40000004100 */
[-C--:B------:R-:W-:Y:S01]  /*97c0*/  FMUL.FTZ R33, R39, R51.reuse ;  /* 0x0000003327217220 */ /* 0x080fe20000410000 */
[----:B------:R-:W-:Y:S02]  /*97d0*/  HADD2.F32 R50, -RZ, R154.H1_H1 ;  /* 0x3000009aff327230 */ /* 0x000fe40000004100 */
[----:B------:R-:W-:Y:S01]  /*97e0*/  FMUL.FTZ R56, R32, R51 ;  /* 0x0000003320387220 */ /* 0x000fe20000410000 */
[----:B------:R-:W-:-:S02]  /*97f0*/  HADD2.F32 R51, -RZ, R70.H0_H0 ;  /* 0x20000046ff337230 */ /* 0x000fc40000004100 */
[-C--:B------:R-:W-:Y:S01]  /*9800*/  FFMA.FTZ R53, R35, R52.reuse, -R58 ;  /* 0x0000003423357223 */ /* 0x080fe2000001083a */
[----:B------:R-:W-:Y:S01]  /*9810*/  FFMA.FTZ R54, R37, R52, R54 ;  /* 0x0000003425367223 */ /* 0x000fe20000010036 */
[----:B------:R-:W-:Y:S02]  /*9820*/  HADD2.F32 R52, -RZ, R155.H1_H1 ;  /* 0x3000009bff347230 */ /* 0x000fe40000004100 */
[-C--:B------:R-:W-:Y:S01]  /*9830*/  FFMA.FTZ R32, R32, R50.reuse, -R33 ;  /* 0x0000003220207223 */ /* 0x080fe20000010821 */
[--C-:B------:R-:W-:Y:S02]  /*9840*/  HADD2.F32 R37, -RZ, R49.reuse.H0_H0 ;  /* 0x20000031ff257230 */ /* 0x100fe40000004100 */
[----:B------:R-:W-:Y:S01]  /*9850*/  FFMA.FTZ R33, R39, R50, R56 ;  /* 0x0000003227217223 */ /* 0x000fe20000010038 */
[----:B------:R-:W-:Y:S01]  /*9860*/  HADD2.F32 R49, -RZ, R49.H1_H1 ;  /* 0x30000031ff317230 */ /* 0x000fe20000004100 */
[----:B------:R-:W-:Y:S01]  /*9870*/  SHF.R.U64 R57, R68, 0x10, R69 ;  /* 0x0000001044397819 */ /* 0x000fe20000001245 */
[----:B------:R-:W-:-:S02]  /*9880*/  HADD2.F32 R50, -RZ, R153.H1_H1 ;  /* 0x30000099ff327230 */ /* 0x000fc40000004100 */
[----:B------:R-:W-:Y:S01]  /*9890*/  FMUL.FTZ R56, R37, R52 ;  /* 0x0000003425387220 */ /* 0x000fe20000410000 */
[--C-:B------:R-:W-:Y:S02]  /*98a0*/  HADD2.F32 R35, -RZ, R36.reuse.H0_H0 ;  /* 0x20000024ff237230 */ /* 0x100fe40000004100 */
[-C--:B------:R-:W-:Y:S01]  /*98b0*/  FMUL.FTZ R55, R49, R51.reuse ;  /* 0x0000003331377220 */ /* 0x080fe20000410000 */
[----:B------:R-:W-:Y:S01]  /*98c0*/  HADD2.F32 R36, -RZ, R36.H1_H1 ;  /* 0x30000024ff247230 */ /* 0x000fe20000004100 */
[----:B------:R-:W-:Y:S01]  /*98d0*/  F2FP.F16.F32.PACK_AB R53, R53, R32 ;  /* 0x000000203535723e */ /* 0x000fe200000000ff */
[----:B------:R-:W-:Y:S02]  /*98e0*/  HADD2.F32 R39, -RZ, R59.H0_H0 ;  /* 0x2000003bff277230 */ /* 0x000fe40000004100 */
[C---:B------:R-:W-:Y:S01]  /*98f0*/  FMUL.FTZ R52, R35.reuse, R52 ;  /* 0x0000003423347220 */ /* 0x040fe20000410000 */
[----:B------:R-:W-:Y:S01]  /*9900*/  FFMA.FTZ R56, R35, R50, -R56 ;  /* 0x0000003223387223 */ /* 0x000fe20000010838 */
[----:B------:R-:W-:Y:S01]  /*9910*/  FMUL.FTZ R58, R36, R51 ;  /* 0x00000033243a7220 */ /* 0x000fe20000410000 */
[----:B------:R-:W-:-:S02]  /*9920*/  HADD2.F32 R156, -RZ, R156.H0_H0 ;  /* 0x2000009cff9c7230 */ /* 0x000fc40000004100 */
[-C--:B------:R-:W-:Y:S01]  /*9930*/  FFMA.FTZ R55, R36, R39.reuse, -R55 ;  /* 0x0000002724377223 */ /* 0x080fe20000010837 */
[----:B------:R-:W-:Y:S02]  /*9940*/  HADD2.F32 R35, -RZ, R47.H0_H0 ;  /* 0x2000002fff237230 */ /* 0x000fe40000004100 */
[----:B------:R-:W-:Y:S01]  /*9950*/  FFMA.FTZ R51, R37, R50, R52 ;  /* 0x0000003225337223 */ /* 0x000fe20000010034 */
[----:B------:R-:W-:Y:S02]  /*9960*/  HADD2.F32 R36, -RZ, R48.H0_H0 ;  /* 0x20000030ff247230 */ /* 0x000fe40000004100 */
[----:B------:R-:W-:Y:S01]  /*9970*/  FFMA.FTZ R58, R49, R39, R58 ;  /* 0x00000027313a7223 */ /* 0x000fe2000001003a */
[----:B------:R-:W-:Y:S02]  /*9980*/  HADD2.F32 R154, -RZ, R154.H0_H0 ;  /* 0x2000009aff9a7230 */ /* 0x000fe40000004100 */
[----:B------:R-:W-:Y:S01]  /*9990*/  FMUL.FTZ R39, R35, R156 ;  /* 0x0000009c23277220 */ /* 0x000fe20000410000 */
[----:B------:R-:W-:-:S02]  /*99a0*/  HADD2.F32 R37, -RZ, R57.H0_H0 ;  /* 0x20000039ff257230 */ /* 0x000fc40000004100 */
[C---:B------:R-:W-:Y:S01]  /*99b0*/  FMUL.FTZ R50, R36.reuse, R156 ;  /* 0x0000009c24327220 */ /* 0x040fe20000410000 */
[----:B------:R-:W-:Y:S02]  /*99c0*/  HADD2.F32 R48, -RZ, R48.H1_H1 ;  /* 0x30000030ff307230 */ /* 0x000fe40000004100 */
[-C--:B------:R-:W-:Y:S01]  /*99d0*/  FFMA.FTZ R39, R36, R154.reuse, R39 ;  /* 0x0000009a24277223 */ /* 0x080fe20000010027 */
[----:B------:R-:W-:Y:S02]  /*99e0*/  HADD2.F32 R47, -RZ, R47.H1_H1 ;  /* 0x3000002fff2f7230 */ /* 0x000fe40000004100 */
[----:B------:R-:W-:Y:S01]  /*99f0*/  FFMA.FTZ R50, R35, R154, -R50 ;  /* 0x0000009a23327223 */ /* 0x000fe20000010832 */
[----:B------:R-:W-:Y:S02]  /*9a00*/  HADD2.F32 R46, -RZ, R46.H0_H0 ;  /* 0x2000002eff2e7230 */ /* 0x000fe40000004100 */
[----:B------:R-:W-:Y:S01]  /*9a10*/  FMUL.FTZ R52, R48, R37 ;  /* 0x0000002530347220 */ /* 0x000fe20000410000 */
[----:B------:R-:W-:-:S02]  /*9a20*/  HADD2.F32 R36, -RZ, R38.H0_H0 ;  /* 0x20000026ff247230 */ /* 0x000fc40000004100 */
[C---:B------:R-:W-:Y:S01]  /*9a30*/  FMUL.FTZ R37, R47.reuse, R37 ;  /* 0x000000252f257220 */ /* 0x040fe20000410000 */
[----:B------:R-:W-:Y:S02]  /*9a40*/  HADD2.F32 R155, -RZ, R155.H0_H0 ;  /* 0x2000009bff9b7230 */ /* 0x000fe40000004100 */
[-C--:B------:R-:W-:Y:S01]  /*9a50*/  FFMA.FTZ R47, R47, R46.reuse, -R52 ;  /* 0x0000002e2f2f7223 */ /* 0x080fe20000010834 */
[----:B------:R-:W-:Y:S02]  /*9a60*/  HADD2.F32 R45, -RZ, R45.H0_H0 ;  /* 0x2000002dff2d7230 */ /* 0x000fe40000004100 */
[----:B------:R-:W-:Y:S01]  /*9a70*/  FFMA.FTZ R46, R48, R46, R37 ;  /* 0x0000002e302e7223 */ /* 0x000fe20000010025 */
[----:B------:R-:W-:Y:S01]  /*9a80*/  HADD2.F32 R35, -RZ, R34.H0_H0 ;  /* 0x20000022ff237230 */ /* 0x000fe20000004100 */
[----:B------:R-:W-:Y:S01]  /*9a90*/  F2FP.F16.F32.PACK_AB R51, R58, R51 ;  /* 0x000000333a33723e */ /* 0x000fe200000000ff */
[----:B------:R-:W-:Y:S01]  /*9aa0*/  HADD2.F32 R38, -RZ, R38.H1_H1 ;  /* 0x30000026ff267230 */ /* 0x000fe20000004100 */
[----:B------:R-:W-:Y:S01]  /*9ab0*/  F2FP.F16.F32.PACK_AB R32, R47, R50 ;  /* 0x000000322f20723e */ /* 0x000fe200000000ff */
[----:B------:R-:W-:-:S02]  /*9ac0*/  HADD2.F32 R34, -RZ, R34.H1_H1 ;  /* 0x30000022ff227230 */ /* 0x000fc40000004100 */
[----:B------:R-:W-:Y:S02]  /*9ad0*/  HADD2.F32 R37, -RZ, R42.H0_H0 ;  /* 0x2000002aff257230 */ /* 0x000fe40000004100 */
[----:B------:R-:W-:Y:S01]  /*9ae0*/  FMUL.FTZ R42, R36, R155 ;  /* 0x0000009b242a7220 */ /* 0x000fe20000410000 */
[----:B------:R-:W-:Y:S02]  /*9af0*/  HADD2.F32 R153, -RZ, R153.H0_H0 ;  /* 0x20000099ff997230 */ /* 0x000fe40000004100 */
[----:B------:R-:W-:Y:S01]  /*9b00*/  FMUL.FTZ R49, R38, R45 ;  /* 0x0000002d26317220 */ /* 0x000fe20000410000 */
[C---:B------:R-:W-:Y:S01]  /*9b10*/  FMUL.FTZ R155, R35.reuse, R155 ;  /* 0x0000009b239b7220 */ /* 0x040fe20000410000 */
[----:B------:R-:W-:Y:S01]  /*9b20*/  FMUL.FTZ R45, R34, R45 ;  /* 0x0000002d222d7220 */ /* 0x000fe20000410000 */
[-C--:B------:R-:W-:Y:S02]  /*9b30*/  FFMA.FTZ R42, R35, R153.reuse, -R42 ;  /* 0x00000099232a7223 */ /* 0x080fe4000001082a */
[----:B------:R-:W-:Y:S01]  /*9b40*/  FFMA.FTZ R155, R36, R153, R155 ;  /* 0x00000099249b7223 */ /* 0x000fe2000001009b */
[-C--:B------:R-:W-:Y:S01]  /*9b50*/  FFMA.FTZ R49, R34, R37.reuse, -R49 ;  /* 0x0000002522317223 */ /* 0x080fe20000010831 */
[----:B------:R-:W-:Y:S01]  /*9b60*/  FFMA.FTZ R38, R38, R37, R45 ;  /* 0x0000002526267223 */ /* 0x000fe2000001002d */
[----:B------:R-:W-:Y:S01]  /*9b70*/  F2FP.F16.F32.PACK_AB R37, R54, R33 ;  /* 0x000000213625723e */ /* 0x000fe200000000ff */
[----:B------:R-:W-:Y:S01]  /*9b80*/  IMAD.MOV.U32 R33, RZ, RZ, R53 ;  /* 0x000000ffff217224 */ /* 0x000fe200078e0035 */
[----:B------:R-:W-:Y:S01]  /*9b90*/  F2FP.F16.F32.PACK_AB R36, R46, R39 ;  /* 0x000000272e24723e */ /* 0x000fe200000000ff */
[----:B------:R-:W-:Y:S01]  /*9ba0*/  IMAD.MOV.U32 R39, RZ, RZ, R51 ;  /* 0x000000ffff277224 */ /* 0x000fe200078e0033 */
[----:B------:R-:W-:-:S02]  /*9bb0*/  F2FP.F16.F32.PACK_AB R35, R55, R56 ;  /* 0x000000383723723e */ /* 0x000fc400000000ff */
[----:B------:R-:W-:Y:S02]  /*9bc0*/  F2FP.F16.F32.PACK_AB R34, R49, R42 ;  /* 0x0000002a3122723e */ /* 0x000fe400000000ff */
[----:B------:R-:W-:-:S07]  /*9bd0*/  F2FP.F16.F32.PACK_AB R38, R38, R155 ;  /* 0x0000009b2626723e */ /* 0x000fce00000000ff */
.L_x_1782:
[----:B------:R-:W-:Y:S05]  /*9be0*/  BSYNC B1 ;  /* 0x0000000000017941 */ /* 0x000fea0003800000 */
.L_x_1781:
        /* <DEDUP_REMOVED lines=10> */
.L_x_1698:
[----:B------:R-:W2:Y:S02]  /*9c90*/  LDL R32, [R1+0x4] ;  /* 0x0000040001207983 */ /* 0x000ea40000100800 */
[----:B--2---:R-:W-:-:S13]  /*9ca0*/  R2UR UR4, R32 ;  /* 0x00000000200472ca */ /* 0x004fda00000e0000 */
[----:B------:R-:W-:-:S06]  /*9cb0*/  UISETP.NE.AND UP0, UPT, UR4, 0x3, UPT ;  /* 0x000000030400788c */ /* 0x000fcc000bf05270 */
[----:B------:R-:W-:-:S13]  /*9cc0*/  PLOP3.LUT P2, PT, PT, PT, UP0, 0x80, 0x0 ;  /* 0x000000000000781c */ /* 0x000fda0003f4f008 */
[----:B------:R-:W-:Y:S05]  /*9cd0*/  @!P2 BRA `(.L_x_1783) ;  /* 0x000000000004a947 */ /* 0x000fea0003800000 */
[----:B------:R-:W-:Y:S01]  /*9ce0*/  BPT.TRAP 0x1 ;  /* 0x000000040000795c */ /* 0x000fe20000300000 */
.L_x_1783:
[----:B------:R-:W-:Y:S01]  /*9cf0*/  IMAD R90, R17, 0x8, R16 ;  /* 0x00000008115a7824 */ /* 0x000fe200078e0210 */
[----:B------:R-:W-:Y:S01]  /*9d00*/  SHF.L.U32 R91, R199, 0x1f, RZ ;  /* 0x0000001fc75b7819 */ /* 0x000fe200000006ff */
[----:B------:R-:W-:Y:S01]  /*9d10*/  IMAD R89, R24, -0x60, R2 ;  /* 0xffffffa018597824 */ /* 0x000fe200078e0202 */
[----:B------:R-:W-:Y:S02]  /*9d20*/  BSSY B1, `(.L_x_1784) ;  /* 0x0000004000017945 */ /* 0x000fe40003800000 */
[----:B------:R-:W1:Y:S02]  /*9d30*/  SYNCS.PHASECHK.TRANS64.TRYWAIT P3, [R90+URZ+0x30890], R91 ;  /* 0x0308905b5a0075a7 */ /* 0x000e64000806017f */
[----:B------:R-:W-:Y:S01]  /*9d40*/  VIMNMX R89, R89, 0x60, PT ;  /* 0x0000006059597848 */ /* 0x000fe20003fe0100 */
[----:B-1----:R-:W-:Y:S06]  /*9d50*/  @!P3 BRA `(.L_x_1785) ;  /* 0x000001fc00a0b947 */ /* 0x002fec0003800000 */
.L_x_2151:
[----:B------:R-:W-:Y:S05]  /*9d60*/  BSYNC B1 ;  /* 0x0000000000017941 */ /* 0x000fea0003800000 */
.L_x_1784:
        /* <DEDUP_REMOVED lines=21> */
.L_x_1787:
[----:B------:R-:W-:Y:S05]  /*9ec0*/  BSYNC B1 ;  /* 0x0000000000017941 */ /* 0x000fea0003800000 */
.L_x_1786:
        /* <DEDUP_REMOVED lines=20> */
.L_x_1731:
[----:B------:R-:W-:Y:S05]  /*a010*/  BSYNC B0 ;  /* 0x0000000000007941 */ /* 0x000fea0003800000 */
.L_x_1697:
        /* <DEDUP_REMOVED lines=17> */
.L_x_1789:
[----:B------:R-:W-:Y:S05]  /*a130*/  BSYNC B0 ;  /* 0x0000000000007941 */ /* 0x000fea0003800000 */
.L_x_1788:
[----:B------:R-:W1:Y:S01]  /*a140*/  SYNCS.PHASECHK.TRANS64.TRYWAIT P2, [R90+URZ+0x308b0], R91 ;  /* 0x0308b05b5a0075a7 */ /* 0x000e62000804017f */
[----:B------:R-:W-:Y:S01]  /*a150*/  ULDC.64 UR44, c[0x0][0x328] ;  /* 0x0000ca00002c7ab9 */ /* 0x000fe20000000a00 */
[----:B------:R-:W-:Y:S01]  /*a160*/  ULDC.64 UR46, c[0x0][0x318] ;  /* 0x0000c600002e7ab9 */ /* 0x000fe20000000a00 */
[----:B------:R-:W-:Y:S04]  /*a170*/  BSSY B0, `(.L_x_1790) ;  /* 0x0000002000007945 */ /* 0x000fe80003800000 */
[----:B-1----:R-:W-:Y:S05]  /*a180*/  @!P2 BRA `(.L_x_1791) ;  /* 0x000001f800a8a947 */ /* 0x002fea0003800000 */
.L_x_2152:
[----:B------:R-:W-:Y:S05]  /*a190*/  BSYNC B0 ;  /* 0x0000000000007941 */ /* 0x000fea0003800000 */
.L_x_1790:
[----:B------:R-:W-:Y:S01]  /*a1a0*/  ISETP.GE.AND P2, PT, R195, R89, PT ;  /* 0x00000059c300720c */ /* 0x000fe20003f46270 */
[----:B------:R-:W-:Y:S01]  /*a1b0*/  BSSY B0, `(.L_x_1792) ;  /* 0x000001e000007945 */ /* 0x000fe20003800000 */
[----:B------:R-:W-:-:S11]  /*a1c0*/  IMAD.WIDE R36, R24, 0x60, R122 ;  /* 0x0000006018247825 */ /* 0x000fd600078e027a */
[----:B------:R-:W-:Y:S05]  /*a1d0*/  @P2 BRA `(.L_x_1793) ;  /* 0x00000000006c2947 */ /* 0x000fea0003800000 */
[----:B------:R-:W-:Y:S01]  /*a1e0*/  IMAD R35, R37, UR44, RZ ;  /* 0x0000002c25237c24 */ /* 0x000fe2000f8e02ff */
[----:B------:R-:W-:Y:S01]  /*a1f0*/  ULDC UR4, c[0x0][0x2f4] ;  /* 0x0000bd0000047ab9 */ /* 0x000fe20000000800 */
[----:B0-----:R-:W-:Y:S02]  /*a200*/  IMAD.MOV.U32 R32, RZ, RZ, R106 ;  /* 0x000000ffff207224 */ /* 0x001fe400078e006a */
[----:B------:R-:W-:Y:S02]  /*a210*/  IMAD.MOV.U32 R33, RZ, RZ, R30 ;  /* 0x000000ffff217224 */ /* 0x000fe400078e001e */
[C---:B------:R-:W-:Y:S02]  /*a220*/  IMAD R35, R36.reuse, UR45, R35 ;  /* 0x0000002d24237c24 */ /* 0x040fe4000f8e0223 */
[----:B------:R-:W-:-:S05]  /*a230*/  IMAD.WIDE.U32 R32, R36, UR44, R32 ;  /* 0x0000002c24207c25 */ /* 0x000fca000f8e0020 */
[----:B------:R-:W-:Y:S02]  /*a240*/  IADD3 R33, R33, R35, RZ ;  /* 0x0000002321217210 */ /* 0x000fe40007ffe0ff */
[----:B------:R-:W-:-:S04]  /*a250*/  LEA R38, P2, R32, UR46, 0x1 ;  /* 0x0000002e20267c11 */ /* 0x000fc8000f8408ff */
[----:B------:R-:W-:Y:S02]  /*a260*/  LEA.HI.X R39, R32, UR47, R33, 0x1, P2 ;  /* 0x0000002f20277c11 */ /* 0x000fe400090f0c21 */
[----:B------:R-:W-:-:S13]  /*a270*/  ISETP.GE.AND P2, PT, R18, UR4, PT ;  /* 0x0000000412007c0c */ /* 0x000fda000bf46270 */
[----:B------:R-:W0:Y:S04]  /*a280*/  @!P2 LDS.128 R32, [R31] ;  /* 0x000000001f20a984 */ /* 0x000e280000000c00 */
[----:B0-----:R-:W-:Y:S01]  /*a290*/  @!P2 STG.E.128 desc[UR60][R38.64], R32 ;  /* 0x000000202600a986 */ /* 0x001fe2000c101d3c */
[----:B------:R-:W-:-:S13]  /*a2a0*/  ISETP.GE.AND P2, PT, R197, UR4, PT ;  /* 0x00000004c5007c0c */ /* 0x000fda000bf46270 */
[----:B------:R-:W0:Y:S04]  /*a2b0*/  @!P2 LDS.128 R32, [R88] ;  /* 0x000000005820a984 */ /* 0x000e280000000c00 */
[----:B0-----:R-:W-:Y:S01]  /*a2c0*/  @!P2 STG.E.128 desc[UR60][R38.64+0x40], R32 ;  /* 0x000040202600a986 */ /* 0x001fe2000c101d3c */
[----:B------:R-:W-:-:S13]  /*a2d0*/  ISETP.GE.AND P2, PT, R198, UR4, PT ;  /* 0x00000004c6007c0c */ /* 0x000fda000bf46270 */
[----:B------:R-:W0:Y:S04]  /*a2e0*/  @!P2 LDS.128 R32, [R31+0x3000] ;  /* 0x003000001f20a984 */ /* 0x000e280000000c00 */
        /* <DEDUP_REMOVED lines=9> */
[----:B0-----:R2:W-:Y:S02]  /*a380*/  @!P2 STG.E.128 desc[UR60][R38.64+0x140], R32 ;  /* 0x000140202600a986 */ /* 0x0015e4000c101d3c */
.L_x_1793:
[----:B------:R-:W-:Y:S05]  /*a390*/  BSYNC B0 ;  /* 0x0000000000007941 */ /* 0x000fea0003800000 */
.L_x_1792:
[----:B------:R-:W-:Y:S01]  /*a3a0*/  ISETP.GE.AND P2, PT, R222, R89, PT ;  /* 0x00000059de00720c */ /* 0x000fe20003f46270 */
[----:B------:R-:W-:-:S12]  /*a3b0*/  BSSY B0, `(.L_x_1794) ;  /* 0x000001f000007945 */ /* 0x000fd80003800000 */
[----:B------:R-:W-:Y:S05]  /*a3c0*/  @P2 BRA `(.L_x_1795) ;  /* 0x0000000000742947 */ /* 0x000fea0003800000 */
[----:B--2---:R-:W-:Y:S01]  /*a3d0*/  IADD3 R35, P2, R36, 0x40, RZ ;  /* 0x0000004024237810 */ /* 0x004fe20007f5e0ff */
[----:B0-----:R-:W-:Y:S01]  /*a3e0*/  IMAD.MOV.U32 R32, RZ, RZ, R106 ;  /* 0x000000ffff207224 */ /* 0x001fe200078e006a */
[----:B------:R-:W-:Y:S01]  /*a3f0*/  ULDC UR4, c[0x0][0x2f4] ;  /* 0x0000bd0000047ab9 */ /* 0x000fe20000000800 */
[----:B------:R-:W-:Y:S02]  /*a400*/  IMAD.MOV.U32 R33, RZ, RZ, R30 ;  /* 0x000000ffff217224 */ /* 0x000fe400078e001e */
[----:B------:R-:W-:Y:S02]  /*a410*/  IMAD.X R36, RZ, RZ, R37, P2 ;  /* 0x000000ffff247224 */ /* 0x000fe400010e0625 */
[----:B------:R-:W-:-:S04]  /*a420*/  IMAD.WIDE.U32 R32, R35, UR44, R32 ;  /* 0x0000002c23207c25 */ /* 0x000fc8000f8e0020 */
[----:B------:R-:W-:-:S04]  /*a430*/  IMAD R36, R36, UR44, RZ ;  /* 0x0000002c24247c24 */ /* 0x000fc8000f8e02ff */
[----:B------:R-:W-:Y:S01]  /*a440*/  IMAD R35, R35, UR45, R36 ;  /* 0x0000002d23237c24 */ /* 0x000fe2000f8e0224 */
[----:B------:R-:W-:-:S03]  /*a450*/  LEA R36, P2, R32, UR46, 0x1 ;  /* 0x0000002e20247c11 */ /* 0x000fc6000f8408ff */
[----:B------:R-:W-:-:S05]  /*a460*/  IMAD.IADD R33, R33, 0x1, R35 ;  /* 0x0000000121217824 */ /* 0x000fca00078e0223 */
[----:B------:R-:W-:Y:S02]  /*a470*/  LEA.HI.X R37, R32, UR47, R33, 0x1, P2 ;  /* 0x0000002f20257c11 */ /* 0x000fe400090f0c21 */
        /* <DEDUP_REMOVED lines=18> */
.L_x_1795:
[----:B------:R-:W-:Y:S05]  /*a5a0*/  BSYNC B0 ;  /* 0x0000000000007941 */ /* 0x000fea0003800000 */
.L_x_1794:
[----:B------:R-:W4:Y:S01]  /*a5b0*/  LDL R31, [R1] ;  /* 0x00000000011f7983 */ /* 0x000f220000100800 */
[----:B-1----:R-:W-:Y:S01]  /*a5c0*/  @!P3 VIADD R90, R90, 0x308c0 ;  /* 0x000308c05a5ab836 */ /* 0x002fe20000000000 */
[----:B------:R-:W-:Y:S01]  /*a5d0*/  PLOP3.LUT P2, PT, PT, PT, PT, 0x8, 0x0 ;  /* 0x000000000000781c */ /* 0x000fe20003f4e170 */
[----:B------:R-:W-:Y:S01]  /*a5e0*/  VIADD R17, R17, 0x1 ;  /* 0x0000000111117836 */ /* 0x000fe20000000000 */
[----:B------:R-:W-:Y:S01]  /*a5f0*/  @!PT LDS RZ, [RZ] ;  /* 0x00000000fffff984 */ /* 0x000fe20000000800 */
[----:B------:R-:W-:Y:S01]  /*a600*/  @!PT LDS RZ, [RZ] ;  /* 0x00000000fffff984 */ /* 0x000fe20000000800 */
[----:B------:R-:W-:Y:S01]  /*a610*/  @!PT LDS RZ, [RZ] ;  /* 0x00000000fffff984 */ /* 0x000fe20000000800 */
[----:B------:R-:W-:Y:S01]  /*a620*/  @!PT LDS RZ, [RZ] ;  /* 0x00000000fffff984 */ /* 0x000fe20000000800 */
[----:B------:R1:W-:Y:S06]  /*a630*/  MEMBAR.ALL.CTA ;  /* 0x0000000000007992 */ /* 0x0003ec0000008000 */
[----:B-1----:R-:W1:Y:S01]  /*a640*/  FENCE.VIEW.ASYNC.S ;  /* 0x00000000000073c6 */ /* 0x002e620000000000 */
[----:B------:R-:W-:Y:S01]  /*a650*/  @!P3 PRMT R90, RZ, 0x654, R90 ;  /* 0x00000654ff5ab816 */ /* 0x000fe2000000005a */
[----:B-1----:R1:W-:Y:S06]  /*a660*/  BAR.SYNC.DEFER_BLOCKING R151, 0x80 ;  /* 0x000200970000751d */ /* 0x0023ec0000010000 */
[----:B------:R1:W-:Y:S01]  /*a670*/  @!P3 SYNCS.ARRIVE.TRANS64.RED.A1T0 RZ, [R90+URZ], RZ ;  /* 0x000000ff5affb9a7 */ /* 0x0003e2000810043f */
[----:B------:R-:W-:-:S04]  /*a680*/  ISETP.NE.AND P3, PT, R17, 0x2, PT ;  /* 0x000000021100780c */ /* 0x000fc80003f65270 */
[----:B0-23--:R-:W-:Y:S02]  /*a690*/  SEL R32, RZ, 0x1, P3 ;  /* 0x00000001ff207807 */ /* 0x00dfe40001800000 */
[----:B------:R-:W-:Y:S02]  /*a6a0*/  SEL R17, R17, RZ, P3 ;  /* 0x000000ff11117207 */ /* 0x000fe40001800000 */
[----:B------:R-:W-:Y:S02]  /*a6b0*/  LOP3.LUT R199, R199, R32, RZ, 0x3c, !PT ;  /* 0x00000020c7c77212 */ /* 0x000fe400078e3cff */
[----:B----4-:R-:W-:-:S13]  /*a6c0*/  LOP3.LUT P4, RZ, R31, 0x2, RZ, 0xc0, !PT ;  /* 0x000000021fff7812 */ /* 0x010fda000788c0ff */
[----:B-1----:R-:W-:Y:S05]  /*a6d0*/  @P4 BRA `(.L_x_1796) ;  /* 0xffffff84002c4947 */ /* 0x002fea000383ffff */
.L_x_1692:
[----:B------:R-:W0:Y:S01]  /*a6e0*/  LDC R0, c[0x0][0x448] ;  /* 0x00011200ff007b82 */ /* 0x000e220000000800 */
[----:B------:R-:W-:Y:S01]  /*a6f0*/  IADD3 R5, R196, 0x1, -R194 ;  /* 0x00000001c4057810 */ /* 0x000fe20007ffe8c2 */
[----:B------:R-:W-:Y:S06]  /*a700*/  BSSY B0, `(.L_x_1797) ;  /* 0x000000d000007945 */ /* 0x000fec0003800000 */
[----:B------:R-:W1:Y:S01]  /*a710*/  LDC.64 R6, c[0x0][0x9e0] ;  /* 0x00027800ff067b82 */ /* 0x000e620000000a00 */
[----:B0-----:R-:W-:Y:S01]  /*a720*/  ISETP.NE.AND P1, PT, R0, 0x1, PT ;  /* 0x000000010000780c */ /* 0x001fe20003f25270 */
[----:B------:R-:W-:Y:S01]  /*a730*/  VIADD R0, R209, 0x7f ;  /* 0x0000007fd1007836 */ /* 0x000fe20000000000 */
[----:B-1----:R-:W-:-:S11]  /*a740*/  ISETP.GE.AND P3, PT, R7, 0x1, PT ;  /* 0x000000010700780c */ /* 0x002fd60003f66270 */
[----:B------:R-:W0:Y:S08]  /*a750*/  @P1 LDC R3, c[0x0][0x44c] ;  /* 0x00011300ff031b82 */ /* 0x000e300000000800 */
[----:B------:R-:W1:Y:S01]  /*a760*/  @P1 LDC R2, c[0x0][0x450] ;  /* 0x00011400ff021b82 */ /* 0x000e620000000800 */
[----:B0-----:R-:W-:-:S05]  /*a770*/  @P1 IMAD.HI.U32 R3, R0, R3, RZ ;  /* 0x0000000300031227 */ /* 0x001fca00078e00ff */
[----:B-1----:R-:W-:-:S05]  /*a780*/  @P1 SHF.R.U32.HI R0, RZ, R2, R3 ;  /* 0x00000002ff001219 */ /* 0x002fca0000011603 */
[----:B------:R-:W-:Y:S01]  /*a790*/  IMAD.IADD R3, R5, 0x1, R0 ;  /* 0x0000000105037824 */ /* 0x000fe200078e0200 */
[----:B------:R-:W-:Y:S06]  /*a7a0*/  @P2 BRA `(.L_x_1798) ;  /* 0x0000000000082947 */ /* 0x000fec0003800000 */
[----:B------:R-:W0:Y:S02]  /*a7b0*/  FENCE.VIEW.ASYNC.G ;  /* 0x00000000000073c6 */ /* 0x000e240000000100 */
[----:B0-----:R-:W-:Y:S06]  /*a7c0*/  BAR.ARV 0xc, 0x180 ;  /* 0x0306000000007b1d */ /* 0x001fec0000002000 */
.L_x_1798:
[----:B------:R-:W-:Y:S05]  /*a7d0*/  BSYNC B0 ;  /* 0x0000000000007941 */ /* 0x000fea0003800000 */
.L_x_1797:
        /* <DEDUP_REMOVED lines=13> */
.L_x_1801:
[----:B------:R-:W-:-:S13]  /*a8b0*/  ISETP.NE.AND P0, PT, R7, 0x1, PT ;  /* 0x000000010700780c */ /* 0x000fda0003f05270 */
[----:B------:R-:W0:Y:S02]  /*a8c0*/  @P0 LDC.64 R4, c[0x0][0x9e8] ;  /* 0x00027a00ff040b82 */ /* 0x000e240000000a00 */
[----:B0-----:R-:W-:-:S05]  /*a8d0*/  @P0 IMAD.HI.U32 R4, R2, R4, RZ ;  /* 0x0000000402040227 */ /* 0x001fca00078e00ff */
[----:B------:R-:W-:-:S07]  /*a8e0*/  @P0 SHF.R.U32.HI R2, RZ, R5, R4 ;  /* 0x00000005ff020219 */ /* 0x000fce0000011604 */
.L_x_1802:
[----:B------:R-:W-:Y:S05]  /*a8f0*/  BSYNC B0 ;  /* 0x0000000000007941 */ /* 0x000fea0003800000 */
.L_x_1800:
[----:B------:R-:W-:-:S05]  /*a900*/  IMAD R3, R2, R7, R7 ;  /* 0x0000000702037224 */ /* 0x000fca00078e0207 */
[----:B------:R-:W-:-:S07]  /*a910*/  VIMNMX R0, R0, R3, PT ;  /* 0x0000000300007248 */ /* 0x000fce0003fe0100 */
.L_x_1799:
[----:B------:R-:W0:Y:S01]  /*a920*/  @P1 LDC R2, c[0x0][0x44c] ;  /* 0x00011300ff021b82 */ /* 0x000e220000000800 */
[----:B------:R-:W-:Y:S01]  /*a930*/  VIADD R0, R0, 0x5f ;  /* 0x0000005f00007836 */ /* 0x000fe20000000000 */
[----:B------:R-:W-:-:S03]  /*a940*/  ULDC UR4, c[0x0][0x9dc] ;  /* 0x0002770000047ab9 */ /* 0x000fc60000000800 */
[----:B------:R-:W-:-:S03]  /*a950*/  IMAD.HI R0, R0, 0x2aaaaaab, RZ ;  /* 0x2aaaaaab00007827 */ /* 0x000fc600078e02ff */
[----:B------:R-:W1:Y:S02]  /*a960*/  @P1 LDC R5, c[0x0][0x450] ;  /* 0x00011400ff051b82 */ /* 0x000e640000000800 */
[----:B------:R-:W-:-:S04]  /*a970*/  SHF.R.U32.HI R3, RZ, 0x1f, R0 ;  /* 0x0000001fff037819 */ /* 0x000fc80000011600 */
[----:B------:R-:W-:-:S04]  /*a980*/  LEA.HI.SX32 R3, R0, R3, 0x1c ;  /* 0x0000000300037211 */ /* 0x000fc800078fe2ff */
[----:B------:R-:W-:Y:S01]  /*a990*/  VIMNMX R150, R150, R3, PT ;  /* 0x0000000396967248 */ /* 0x000fe20003fe0100 */
        /* <DEDUP_REMOVED lines=16> */
.L_x_1805:
[----:B------:R-:W-:-:S13]  /*aaa0*/  ISETP.NE.AND P0, PT, R7, 0x1, PT ;  /* 0x000000010700780c */ /* 0x000fda0003f05270 */
[----:B------:R-:W0:Y:S02]  /*aab0*/  @P0 LDC.64 R4, c[0x0][0x9e8] ;  /* 0x00027a00ff040b82 */ /* 0x000e240000000a00 */
[----:B0-----:R-:W-:-:S05]  /*aac0*/  @P0 IMAD.HI.U32 R4, R0, R4, RZ ;  /* 0x0000000400040227 */ /* 0x001fca00078e00ff */
[----:B------:R-:W-:-:S07]  /*aad0*/  @P0 SHF.R.U32.HI R0, RZ, R5, R4 ;  /* 0x00000005ff000219 */ /* 0x000fce0000011604 */
.L_x_1806:
[----:B------:R-:W-:Y:S05]  /*aae0*/  BSYNC B0 ;  /* 0x0000000000007941 */ /* 0x000fea0003800000 */
.L_x_1804:
[----:B------:R-:W-:-:S05]  /*aaf0*/  IMAD R3, R0, R7, RZ ;  /* 0x0000000700037224 */ /* 0x000fca00078e02ff */
[----:B------:R-:W-:-:S07]  /*ab00*/  VIMNMX R2, R2, R3, !PT ;  /* 0x0000000302027248 */ /* 0x000fce0007fe0100 */
.L_x_1803:
[----:B------:R-:W-:Y:S01]  /*ab10*/  IMAD.HI R0, R2, 0x2aaaaaab, RZ ;  /* 0x2aaaaaab02007827 */ /* 0x000fe200078e02ff */
[----:B------:R-:W-:Y:S02]  /*ab20*/  PLOP3.LUT P0, PT, PT, PT, PT, 0x80, 0x0 ;  /* 0x000000000000781c */ /* 0x000fe40003f0f070 */
[----:B------:R-:W-:Y:S02]  /*ab30*/  CS2R R4, SRZ ;  /* 0x0000000000047805 */ /* 0x000fe4000001ff00 */
[----:B------:R-:W-:Y:S02]  /*ab40*/  CS2R R118, SRZ ;  /* 0x0000000000767805 */ /* 0x000fe4000001ff00 */
[----:B------:R-:W-:Y:S02]  /*ab50*/  CS2R R116, SRZ ;  /* 0x0000000000747805 */ /* 0x000fe4000001ff00 */
[----:B------:R-:W-:Y:S02]  /*ab60*/  SHF.R.U32.HI R3, RZ, 0x1f, R0 ;  /* 0x0000001fff037819 */ /* 0x000fe40000011600 */
[----:B------:R-:W-:-:S02]  /*ab70*/  CS2R R114, SRZ ;  /* 0x0000000000727805 */ /* 0x000fc4000001ff00 */
[----:B------:R-:W-:Y:S02]  /*ab80*/  CS2R R112, SRZ ;  /* 0x0000000000707805 */ /* 0x000fe4000001ff00 */
[----:B------:R-:W-:Y:S02]  /*ab90*/  CS2R R106, SRZ ;  /* 0x00000000006a7805 */ /* 0x000fe4000001ff00 */
[----:B------:R-:W-:Y:S01]  /*aba0*/  LEA.HI.SX32 R3, R0, R3, 0x1c ;  /* 0x0000000300037211 */ /* 0x000fe200078fe2ff */
[----:B------:R-:W-:Y:S01]  /*abb0*/  IMAD.MOV.U32 R110, RZ, RZ, RZ ;  /* 0x000000ffff6e7224 */ /* 0x000fe200078e00ff */
[----:B------:R-:W-:Y:S02]  /*abc0*/  CS2R R108, SRZ ;  /* 0x00000000006c7805 */ /* 0x000fe4000001ff00 */
[----:B------:R-:W-:Y:S02]  /*abd0*/  CS2R R62, SRZ ;  /* 0x00000000003e7805 */ /* 0x000fe4000001ff00 */
[----:B------:R-:W-:-:S02]  /*abe0*/  VIMNMX R211, RZ, R3, !PT ;  /* 0x00000003ffd37248 */ /* 0x000fc40007fe0100 */
[----:B------:R-:W-:Y:S01]  /*abf0*/  CS2R R104, SRZ ;  /* 0x0000000000687805 */ /* 0x000fe2000001ff00 */
[----:B------:R-:W-:Y:S01]  /*ac00*/  IMAD.MOV.U32 R103, RZ, RZ, RZ ;  /* 0x000000ffff677224 */ /* 0x000fe200078e00ff */
[----:B------:R-:W-:Y:S02]  /*ac10*/  CS2R R98, SRZ ;  /* 0x0000000000627805 */ /* 0x000fe4000001ff00 */
[----:B------:R-:W-:Y:S02]  /*ac20*/  ISETP.GT.AND P1, PT, R150, R211, PT ;  /* 0x000000d39600720c */ /* 0x000fe40003f24270 */
        /* <DEDUP_REMOVED lines=38> */
[----:B------:R-:W-:Y:S01]  /*ae90*/  CS2R R2, SRZ ;  /* 0x0000000000027805 */ /* 0x000fe2000001ff00 */
[----:B------:R-:W-:Y:S01]  /*aea0*/  IMAD.MOV.U32 R0, RZ, RZ, RZ ;  /* 0x000000ffff007224 */ /* 0x000fe200078e00ff */
[----:B------:R-:W-:Y:S06]  /*aeb0*/  @!P1 BRA `(.L_x_1807) ;  /* 0x0000013c009c9947 */ /* 0x000fec0003800000 */
[----:B------:R-:W2:Y:S04]  /*aec0*/  LDL R6, [R1+0x50] ;  /* 0x0000500001067983 */ /* 0x000ea80000100800 */
[----:B------:R-:W3:Y:S04]  /*aed0*/  LDL R7, [R1+0x48] ;  /* 0x0000480001077983 */ /* 0x000ee80000100800 */
[----:B--2---:R-:W0:Y:S01]  /*aee0*/  SHFL.IDX PT, R0, R6, RZ, 0x1f ;  /* 0x00001fff06007589 */ /* 0x004e2200000e0000 */
[----:B---3--:R-:W-:-:S13]  /*aef0*/  R2UR UR4, R7 ;  /* 0x00000000070472ca */ /* 0x008fda00000e0000 */
[----:B------:R-:W-:Y:S01]  /*af00*/  ULOP3.LUT UP0, URZ, UR4, 0x1bf, URZ, 0xc0, !UPT ;  /* 0x000001bf043f7892 */ /* 0x000fe2000f80c03f */
[----:B0-----:R-:W-:-:S04]  /*af10*/  LEA.HI R2, R0, R0, RZ, 0x1 ;  /* 0x0000000000027211 */ /* 0x001fc800078f08ff */
[----:B------:R-:W-:Y:S02]  /*af20*/  LOP3.LUT R3, R2, 0x1e, RZ, 0xc0, !PT ;  /* 0x0000001e02037812 */ /* 0x000fe400078ec0ff */
[----:B------:R-:W-:-:S03]  /*af30*/  PLOP3.LUT P0, PT, PT, PT, UP0, 0x80, 0x0 ;  /* 0x000000000000781c */ /* 0x000fc60003f0f008 */
[----:B------:R-:W-:-:S05]  /*af40*/  IMAD.IADD R3, R0, 0x1, -R3 ;  /* 0x0000000100037824 */ /* 0x000fca00078e0a03 */
[----:B------:R-:W-:-:S04]  /*af50*/  LEA R3, R3, UR4, 0xd ;  /* 0x0000000403037c11 */ /* 0x000fc8000f8e68ff */
[----:B------:R-:W-:-:S04]  /*af60*/  SHF.R.U32.HI R2, RZ, 0x4, R3 ;  /* 0x00000004ff027819 */ /* 0x000fc80000011603 */
[----:B------:R-:W-:Y:S01]  /*af70*/  LOP3.LUT R2, R2, 0x3fff, RZ, 0xc0, !PT ;  /* 0x00003fff02027812 */ /* 0x000fe200078ec0ff */
[----:B------:R-:W-:Y:S06]  /*af80*/  @!P0 BRA `(.L_x_1808) ;  /* 0x0000000000408947 */ /* 0x000fec0003800000 */
[----:B------:R-:W-:Y:S01]  /*af90*/  MOV R0, 0x0 ;  /* 0x0000000000007802 */ /* 0x000fe20000000f00 */
[----:B------:R-:W-:Y:S01]  /*afa0*/  ULDC.64 UR4, c[0x4][0xa8] ;  /* 0x01002a0000047ab9 */ /* 0x000fe20000000a00 */
[----:B------:R-:W-:Y:S01]  /*afb0*/  ULDC.64 UR6, c[0x4][0x48] ;  /* 0x0100120000067ab9 */ /* 0x000fe20000000a00 */
[----:B------:R-:W-:Y:S01]  /*afc0*/  IMAD.U32 R4, RZ, RZ, UR4 ;  /* 0x00000004ff047e24 */ /* 0x000fe2000f8e00ff */
[----:B------:R0:W1:Y:S01]  /*afd0*/  LDC.64 R14, c[0x4][R0] ;  /* 0x01000000000e7b82 */ /* 0x0000620000000a00 */
[----:B------:R-:W-:Y:S01]  /*afe0*/  IMAD.U32 R5, RZ, RZ, UR5 ;  /* 0x00000005ff057e24 */ /* 0x000fe2000f8e00ff */
[----:B------:R-:W-:Y:S01]  /*aff0*/  ULDC.64 UR4, c[0x4][0xb0] ;  /* 0x01002c0000047ab9 */ /* 0x000fe20000000a00 */
[----:B------:R-:W-:Y:S01]  /*b000*/  MOV R10, UR6 ;  /* 0x00000006000a7c02 */ /* 0x000fe20008000f00 */
[----:B------:R-:W-:Y:S02]  /*b010*/  IMAD.U32 R6, RZ, RZ, UR4 ;  /* 0x00000004ff067e24 */ /* 0x000fe4000f8e00ff */
[----:B------:R-:W-:-:S02]  /*b020*/  IMAD.U32 R7, RZ, RZ, UR5 ;  /* 0x00000005ff077e24 */ /* 0x000fc4000f8e00ff */
[----:B------:R-:W-:Y:S02]  /*b030*/  IMAD.U32 R11, RZ, RZ, UR7 ;  /* 0x00000007ff0b7e24 */ /* 0x000fe4000f8e00ff */
[----:B------:R-:W-:Y:S02]  /*b040*/  IMAD.MOV.U32 R8, RZ, RZ, 0x70 ;  /* 0x00000070ff087424 */ /* 0x000fe400078e00ff */
[----:B------:R-:W-:Y:S02]  /*b050*/  IMAD.MOV.U32 R12, RZ, RZ, 0x1 ;  /* 0x00000001ff0c7424 */ /* 0x000fe400078e00ff */
[----:B0-----:R-:W-:-:S07]  /*b060*/  IMAD.MOV.U32 R13, RZ, RZ, RZ ;  /* 0x000000ffff0d7224 */ /* 0x001fce00078e00ff */
[----:B------:R-:W-:-:S07]  /*b070*/  LEPC R20, `(.L_x_1808) ;  /* 0x000000001014794e */ /* 0x000fce0000000000 */
[----:B-1---5:R-:W-:Y:S05]  /*b080*/  CALL.ABS.NOINC R14 ;  /* 0x000000000e007343 */ /* 0x022fea0003c00000 */
.L_x_1808:
        /* <DEDUP_REMOVED lines=12> */
.L_x_1812:
[----:B-1----:R1:W2:Y:S02]  /*b150*/  SYNCS.PHASECHK.TRANS64.TRYWAIT P0, [R16+URZ+0x30800], R3 ;  /* 0x03080003100075a7 */ /* 0x0022a4000800017f */
[----:B--2---:R-:W-:Y:S05]  /*b160*/  @!P0 NANOSLEEP.SYNCS 0x989680 ;  /* 0x009896800000895d */ /* 0x004fea0003900000 */
[----:B------:R-:W2:Y:S02]  /*b170*/  @!P0 SYNCS.PHASECHK.TRANS64 P0, [R16+URZ+0x30800], R3 ;  /* 0x03080003100085a7 */ /* 0x000ea4000800007f */
[----:B--2---:R-:W-:Y:S05]  /*b180*/  @!P0 BRA `(.L_x_1812) ;  /* 0xfffffffc00f08947 */ /* 0x004fea000383ffff */
.L_x_1811:
[----:B------:R-:W-:Y:S05]  /*b190*/  BSYNC B0 ;  /* 0x0000000000007941 */ /* 0x000fea0003800000 */
.L_x_1810:
[----:B------:R-:W-:Y:S05]  /*b1a0*/  BRA `(.L_x_1813) ;  /* 0x0000006c000c7947 */ /* 0x000fea0003800000 */
.L_x_1809:
[----:B------:R-:W2:Y:S01]  /*b1b0*/  LDL R0, [R1+0x48] ;  /* 0x0000480001007983 */ /* 0x000ea20000100800 */
[----:B------:R-:W-:Y:S02]  /*b1c0*/  ULDC.64 UR6, c[0x0][0x408] ;  /* 0x0001020000067ab9 */ /* 0x000fe40000000a00 */
[----:B-----5:R-:W-:Y:S01]  /*b1d0*/  IMAD.WIDE.U32 R26, R145, UR6, RZ ;  /* 0x00000006911a7c25 */ /* 0x020fe2000f8e00ff */
[----:B--2---:R-:W-:Y:S02]  /*b1e0*/  R2UR UR4, R0 ;  /* 0x00000000000472ca */ /* 0x004fe400000e0000 */
[----:B------:R-:W-:-:S11]  /*b1f0*/  SHF.R.S32.HI R0, RZ, 0x1f, R145 ;  /* 0x0000001fff007819 */ /* 0x000fd60000011491 */
[----:B------:R-:W-:-:S03]  /*b200*/  ULOP3.LUT UP0, URZ, UR4, 0x3ff, URZ, 0xc0, !UPT ;  /* 0x000003ff043f7892 */ /* 0x000fc6000f80c03f */
[----:B------:R-:W-:Y:S02]  /*b210*/  ULDC.64 UR4, c[0x0][0x3f8] ;  /* 0x0000fe0000047ab9 */ /* 0x000fe40000000a00 */
[C---:B------:R-:W-:Y:S01]  /*b220*/  IMAD R4, R0.reuse, UR4, RZ ;  /* 0x0000000400047c24 */ /* 0x040fe2000f8e02ff */
[----:B------:R-:W-:Y:S01]  /*b230*/  PLOP3.LUT P0, PT, PT, PT, UP0, 0x80, 0x0 ;  /* 0x000000000000781c */ /* 0x000fe20003f0f008 */
[----:B------:R-:W-:Y:S02]  /*b240*/  IMAD R0, R0, UR6, RZ ;  /* 0x0000000600007c24 */ /* 0x000fe4000f8e02ff */
[----:B------:R-:W-:-:S04]  /*b250*/  IMAD.WIDE.U32 R24, R145, UR4, RZ ;  /* 0x0000000491187c25 */ /* 0x000fc8000f8e00ff */
[C---:B------:R-:W-:Y:S02]  /*b260*/  IMAD R29, R145.reuse, UR5, R4 ;  /* 0x00000005911d7c24 */ /* 0x040fe4000f8e0204 */
[----:B------:R-:W-:Y:S02]  /*b270*/  IMAD R31, R145, UR7, R0 ;  /* 0x00000007911f7c24 */ /* 0x000fe4000f8e0200 */
[----:B------:R-:W-:Y:S02]  /*b280*/  IMAD.IADD R29, R29, 0x1, R25 ;  /* 0x000000011d1d7824 */ /* 0x000fe400078e0219 */
[----:B------:R-:W-:Y:S01]  /*b290*/  IMAD.IADD R31, R31, 0x1, R27 ;  /* 0x000000011f1f7824 */ /* 0x000fe200078e021b */
[----:B------:R-:W-:Y:S06]  /*b2a0*/  @!P0 BRA `(.L_x_1814) ;  /* 0x0000000000408947 */ /* 0x000fec0003800000 */
[----:B------:R-:W-:Y:S01]  /*b2b0*/  MOV R0, 0x0 ;  /* 0x0000000000007802 */ /* 0x000fe20000000f00 */
[----:B------:R-:W-:Y:S01]  /*b2c0*/  ULDC.64 UR4, c[0x4][0xa8] ;  /* 0x01002a0000047ab9 */ /* 0x000fe20000000a00 */
[----:B------:R-:W-:Y:S01]  /*b2d0*/  ULDC.64 UR6, c[0x4][0x20] ;  /* 0x0100080000067ab9 */ /* 0x000fe20000000a00 */
[----:B------:R-:W-:Y:S01]  /*b2e0*/  IMAD.U32 R4, RZ, RZ, UR4 ;  /* 0x00000004ff047e24 */ /* 0x000fe2000f8e00ff */
[----:B------:R0:W1:Y:S01]  /*b2f0*/  LDC.64 R14, c[0x4][R0] ;  /* 0x01000000000e7b82 */ /* 0x0000620000000a00 */
[----:B------:R-:W-:Y:S01]  /*b300*/  MOV R5, UR5 ;  /* 0x0000000500057c02 */ /* 0x000fe20008000f00 */
        /* <DEDUP_REMOVED lines=10> */
.L_x_1814:
[----:B------:R-:W-:Y:S01]  /*b3b0*/  ULDC.U8 UR4, c[0x0][0x410] ;  /* 0x0001040000047ab9 */ /* 0x000fe20000000000 */
[----:B------:R-:W-:Y:S01]  /*b3c0*/  BSSY B0, `(.L_x_1815) ;  /* 0x0000699000007945 */ /* 0x000fe20003800000 */
[----:B------:R-:W-:Y:S01]  /*b3d0*/  ISETP.NE.AND P0, PT, RZ, UR4, PT ;  /* 0x00000004ff007c0c */ /* 0x000fe2000bf05270 */
[----:B------:R-:W-:-:S12]  /*b3e0*/  IMAD.IADD R10, R195, 0x1, R209 ;  /* 0x00000001c30a7824 */ /* 0x000fd800078e02d1 */
[----:B------:R-:W-:Y:S05]  /*b3f0*/  @!P0 BRA `(.L_x_1816) ;  /* 0x0000003400648947 */ /* 0x000fea0003800000 */
[----:B------:R-:W0:Y:S01]  /*b400*/  LDC R63, c[0x0][0x448] ;  /* 0x00011200ff3f7b82 */ /* 0x000e220000000800 */
[----:B------:R-:W-:Y:S01]  /*b410*/  LEA R3, R223, R10, 0x6 ;  /* 0x0000000adf037211 */ /* 0x000fe200078e30ff */
[----:B------:R-:W-:Y:S01]  /*b420*/  ULDC.64 UR4, c[0x0][0x3f8] ;  /* 0x0000fe0000047ab9 */ /* 0x000fe20000000a00 */
[----:B------:R-:W-:Y:S01]  /*b430*/  ULDC.64 UR6, c[0x0][0x408] ;  /* 0x0001020000067ab9 */ /* 0x000fe20000000a00 */
[----:B------:R-:W-:Y:S02]  /*b440*/  IMAD.MOV.U32 R8, RZ, RZ, R24 ;  /* 0x000000ffff087224 */ /* 0x000fe400078e0018 */
[----:B------:R-:W-:Y:S02]  /*b450*/  IMAD.MOV.U32 R9, RZ, RZ, R29 ;  /* 0x000000ffff097224 */ /* 0x000fe400078e001d */
[----:B------:R-:W-:Y:S02]  /*b460*/  IMAD.MOV.U32 R12, RZ, RZ, R26 ;  /* 0x000000ffff0c7224 */ /* 0x000fe400078e001a */
[----:B------:R-:W-:Y:S01]  /*b470*/  IMAD.MOV.U32 R13, RZ, RZ, R31 ;  /* 0x000000ffff0d7224 */ /* 0x000fe200078e001f */
[----:B0-----:R-:W-:-:S13]  /*b480*/  ISETP.NE.AND P0, PT, R63, 0x1, PT ;  /* 0x000000013f00780c */ /* 0x001fda0003f05270 */
[----:B------:R-:W0:Y:S08]  /*b490*/  @P0 LDC R0, c[0x0][0x44c] ;  /* 0x00011300ff000b82 */ /* 0x000e300000000800 */
[----:B------:R-:W1:Y:S01]  /*b4a0*/  @P0 LDC R5, c[0x0][0x450] ;  /* 0x00011400ff050b82 */ /* 0x000e620000000800 */
[----:B0-----:R-:W-:-:S05]  /*b4b0*/  @P0 IMAD.HI.U32 R0, R3, R0, RZ ;  /* 0x0000000003000227 */ /* 0x001fca00078e00ff */
[----:B-1----:R-:W-:-:S04]  /*b4c0*/  @P0 SHF.R.U32.HI R3, RZ, R5, R0 ;  /* 0x00000005ff030219 */ /* 0x002fc80000011600 */
[----:B------:R-:W-:Y:S01]  /*b4d0*/  SHF.R.S32.HI R0, RZ, 0x1f, R3 ;  /* 0x0000001fff007819 */ /* 0x000fe20000011403 */
[----:B------:R-:W-:-:S04]  /*b4e0*/  IMAD.WIDE.U32 R8, R3, UR4, R8 ;  /* 0x0000000403087c25 */ /* 0x000fc8000f8e0008 */
[C---:B------:R-:W-:Y:S02]  /*b4f0*/  IMAD R4, R0.reuse, UR4, RZ ;  /* 0x0000000400047c24 */ /* 0x040fe4000f8e02ff */
[----:B------:R-:W-:Y:S02]  /*b500*/  IMAD R0, R0, UR6, RZ ;  /* 0x0000000600007c24 */ /* 0x000fe4000f8e02ff */
[C---:B------:R-:W-:Y:S01]  /*b510*/  IMAD R7, R3.reuse, UR5, R4 ;  /* 0x0000000503077c24 */ /* 0x040fe2000f8e0204 */
[----:B------:R-:W-:Y:S01]  /*b520*/  ULDC.64 UR4, c[0x0][0x3e8] ;  /* 0x0000fa0000047ab9 */ /* 0x000fe20000000a00 */
[C---:B------:R-:W-:Y:S01]  /*b530*/  IMAD.WIDE.U32 R12, R3.reuse, UR6, R12 ;  /* 0x00000006030c7c25 */ /* 0x040fe2000f8e000c */
[----:B------:R-:W-:Y:S01]  /*b540*/  LEA R6, P0, R8, UR4, 0x1 ;  /* 0x0000000408067c11 */ /* 0x000fe2000f8008ff */
[----:B------:R-:W-:Y:S02]  /*b550*/  UMOV UR4, 0xffffffff ;  /* 0xffffffff00047882 */ /* 0x000fe40000000000 */
[----:B------:R-:W-:Y:S01]  /*b560*/  IMAD R3, R3, UR7, R0 ;  /* 0x0000000703037c24 */ /* 0x000fe2000f8e0200 */
[----:B------:R-:W-:Y:S01]  /*b570*/  ULDC.64 UR6, c[0x0][0x400] ;  /* 0x0001000000067ab9 */ /* 0x000fe20000000a00 */
[----:B------:R-:W-:Y:S01]  /*b580*/  IMAD.IADD R7, R9, 0x1, R7 ;  /* 0x0000000109077824 */ /* 0x000fe200078e0207 */
[----:B------:R-:W-:Y:S01]  /*b590*/  LEA R4, P1, R12, UR6, 0x1 ;  /* 0x000000060c047c11 */ /* 0x000fe2000f8208ff */
[----:B------:R-:W-:-:S03]  /*b5a0*/  IMAD.IADD R3, R13, 0x1, R3 ;  /* 0x000000010d037824 */ /* 0x000fc600078e0203 */
[----:B------:R-:W-:Y:S02]  /*b5b0*/  LEA.HI.X R7, R8, UR5, R7, 0x1, P0 ;  /* 0x0000000508077c11 */ /* 0x000fe400080f0c07 */
[----:B------:R-:W-:Y:S01]  /*b5c0*/  LEA.HI.X R8, R12, UR7, R3, 0x1, P1 ;  /* 0x000000070c087c11 */ /* 0x000fe200088f0c03 */
[----:B------:R-:W-:Y:S06]  /*b5d0*/  BRA.DIV UR4, `(.L_x_1817) ;  /* 0x000001e604a87947 */ /* 0x000fec000b800000 */
[----:B------:R0:W1:Y:S04]  /*b5e0*/  SHFL.IDX PT, R3, R7, RZ, 0x1c1f ;  /* 0x001c1fff07037589 */ /* 0x00006800000e0000 */
[----:B------:R0:W2:Y:S04]  /*b5f0*/  SHFL.IDX PT, R0, R6, RZ, 0x1c1f ;  /* 0x001c1fff06007589 */ /* 0x0000a800000e0000 */
[----:B------:R0:W3:Y:S04]  /*b600*/  SHFL.IDX PT, R5, R8, RZ, 0x1c1f ;  /* 0x001c1fff08057589 */ /* 0x0000e800000e0000 */
[----:B------:R0:W4:Y:S02]  /*b610*/  SHFL.IDX PT, R14, R4, RZ, 0x1c1f ;  /* 0x001c1fff040e7589 */ /* 0x00012400000e0000 */
.L_x_2158:
[----:B------:R-:W-:Y:S01]  /*b620*/  IMAD R63, R194, R63, RZ ;  /* 0x0000003fc23f7224 */ /* 0x000fe200078e02ff */
[----:B------:R-:W-:Y:S01]  /*b630*/  BSSY B1, `(.L_x_1818) ;  /* 0x0000051000017945 */ /* 0x000fe20003800000 */
[----:B------:R-:W-:Y:S02]  /*b640*/  CS2R R58, SRZ ;  /* 0x00000000003a7805 */ /* 0x000fe4000001ff00 */
[----:B------:R-:W-:Y:S02]  /*b650*/  CS2R R54, SRZ ;  /* 0x0000000000367805 */ /* 0x000fe4000001ff00 */
[----:B------:R-:W-:Y:S02]  /*b660*/  CS2R R50, SRZ ;  /* 0x0000000000327805 */ /* 0x000fe4000001ff00 */
[----:B------:R-:W-:Y:S02]  /*b670*/  ISETP.GE.AND P0, PT, R10, R63, PT ;  /* 0x0000003f0a00720c */ /* 0x000fe40003f06270 */
        /* <DEDUP_REMOVED lines=10> */
[----:B------:R-:W-:Y:S01]  /*b720*/  ULDC UR4, c[0x0][0x3f4] ;  /* 0x0000fd0000047ab9 */ /* 0x000fe20000000800 */
[----:B------:R-:W-:Y:S02]  /*b730*/  CS2R R60, SRZ ;  /* 0x00000000003c7805 */ /* 0x000fe4000001ff00 */
[----:B------:R-:W-:Y:S02]  /*b740*/  ISETP.GE.AND P3, PT, R203, UR4, PT ;  /* 0x00000004cb007c0c */ /* 0x000fe4000bf66270 */
[----:B------:R-:W-:Y:S02]  /*b750*/  CS2R R58, SRZ ;  /* 0x00000000003a7805 */ /* 0x000fe4000001ff00 */
[----:B------:R-:W-:Y:S02]  /*b760*/  ISETP.GE.AND P2, PT, R201, UR4, PT ;  /* 0x00000004c9007c0c */ /* 0x000fe4000bf46270 */
[----:B------:R-:W-:Y:S02]  /*b770*/  ISETP.GE.AND P1, PT, R202, UR4, PT ;  /* 0x00000004ca007c0c */ /* 0x000fe4000bf26270 */
[----:B------:R-:W-:-:S02]  /*b780*/  ISETP.GE.AND P0, PT, R200, UR4, PT ;  /* 0x00000004c8007c0c */ /* 0x000fc4000bf06270 */
[----:B------:R-:W-:-:S03]  /*b790*/  ISETP.GE.AND P4, PT, R192, UR4, PT ;  /* 0x00000004c0007c0c */ /* 0x000fc6000bf86270 */
[C---:B------:R-:W-:Y:S01]  /*b7a0*/  @!P3 IMAD.SHL.U32 R27, R203.reuse, 0x2, RZ ;  /* 0x00000002cb1bb824 */ /* 0x040fe200078e00ff */
[----:B------:R-:W-:-:S03]  /*b7b0*/  @!P3 SHF.L.U64.HI R20, R203, 0x1, R232 ;  /* 0x00000001cb14b819 */ /* 0x000fc600000102e8 */
[C---:B------:R-:W-:Y:S01]  /*b7c0*/  @!P2 IMAD.SHL.U32 R31, R201.reuse, 0x2, RZ ;  /* 0x00000002c91fa824 */ /* 0x040fe200078e00ff */
[----:B------:R-:W-:Y:S02]  /*b7d0*/  @!P2 SHF.L.U64.HI R12, R201, 0x1, R231 ;  /* 0x00000001c90ca819 */ /* 0x000fe400000102e7 */
[-C--:B--2---:R-:W-:Y:S01]  /*b7e0*/  @!P3 IADD3 R24, P6, R0, R27.reuse, RZ ;  /* 0x0000001b0018b210 */ /* 0x084fe20007fde0ff */
[----:B------:R-:W-:Y:S01]  /*b7f0*/  @!P0 IMAD.SHL.U32 R65, R200, 0x2, RZ ;  /* 0x00000002c8418824 */ /* 0x000fe200078e00ff */
[----:B----4-:R-:W-:Y:S01]  /*b800*/  @!P3 IADD3 R26, P5, R14, R27, RZ ;  /* 0x0000001b0e1ab210 */ /* 0x010fe20007fbe0ff */
[----:B-1----:R-:W-:Y:S01]  /*b810*/  @!P4 IMAD.MOV.U32 R13, RZ, RZ, R3 ;  /* 0x000000ffff0dc224 */ /* 0x002fe200078e0003 */
[----:B------:R-:W-:Y:S01]  /*b820*/  @!P1 SHF.L.U32 R39, R202, 0x1, RZ ;  /* 0x00000001ca279819 */ /* 0x000fe200000006ff */
[--C-:B------:R-:W-:Y:S01]  /*b830*/  @!P3 IMAD.X R25, R3, 0x1, R20.reuse, P6 ;  /* 0x000000010319b824 */ /* 0x100fe200030e0614 */
[-C--:B------:R-:W-:Y:S01]  /*b840*/  @!P2 IADD3 R28, P6, R0, R31.reuse, RZ ;  /* 0x0000001f001ca210 */ /* 0x080fe20007fde0ff */
[----:B---3--:R-:W-:Y:S01]  /*b850*/  @!P3 IMAD.X R27, R5, 0x1, R20, P5 ;  /* 0x00000001051bb824 */ /* 0x008fe200028e0614 */
[----:B------:R-:W-:Y:S01]  /*b860*/  @!P2 IADD3 R30, P5, R14, R31, RZ ;  /* 0x0000001f0e1ea210 */ /* 0x000fe20007fbe0ff */
[----:B------:R-:W-:Y:S01]  /*b870*/  @!P4 IMAD.MOV.U32 R15, RZ, RZ, R5 ;  /* 0x000000ffff0fc224 */ /* 0x000fe200078e0005 */
[----:B------:R-:W-:Y:S01]  /*b880*/  @!P1 SHF.L.U64.HI R20, R202, 0x1, R230 ;  /* 0x00000001ca149819 */ /* 0x000fe200000102e6 */
[--C-:B------:R-:W-:Y:S01]  /*b890*/  @!P2 IMAD.X R29, R3, 0x1, R12.reuse, P6 ;  /* 0x00000001031da824 */ /* 0x100fe200030e060c */
[-C--:B------:R-:W-:Y:S01]  /*b8a0*/  @!P1 IADD3 R36, P6, R0, R39.reuse, RZ ;  /* 0x0000002700249210 */ /* 0x080fe20007fde0ff */
[----:B------:R-:W-:Y:S01]  /*b8b0*/  @!P2 IMAD.X R31, R5, 0x1, R12, P5 ;  /* 0x00000001051fa824 */ /* 0x000fe200028e060c */
[----:B------:R-:W-:Y:S01]  /*b8c0*/  ISETP.GE.AND P5, PT, R204, UR4, PT ;  /* 0x00000004cc007c0c */ /* 0x000fe2000bfa6270 */
[----:B------:R-:W-:Y:S01]  /*b8d0*/  @!P4 IMAD.MOV.U32 R12, RZ, RZ, R0 ;  /* 0x000000ffff0cc224 */ /* 0x000fe200078e0000 */
[----:B------:R-:W-:Y:S01]  /*b8e0*/  @!P0 SHF.L.U64.HI R34, R200, 0x1, R229 ;  /* 0x00000001c8228819 */ /* 0x000fe200000102e5 */
[----:B------:R-:W-:Y:S01]  /*b8f0*/  @!P1 IMAD.X R37, R3, 0x1, R20, P6 ;  /* 0x0000000103259824 */ /* 0x000fe200030e0614 */
[----:B------:R-:W-:Y:S01]  /*b900*/  @!P1 IADD3 R38, P6, R14, R39, RZ ;  /* 0x000000270e269210 */ /* 0x000fe20007fde0ff */
[----:B------:R-:W-:-:S03]  /*b910*/  @!P4 IMAD.WIDE R12, R192, 0x2, R12 ;  /* 0x00000002c00cc825 */ /* 0x000fc600078e020c */
[----:B------:R-:W-:Y:S01]  /*b920*/  @!P1 IADD3.X R39, R5, R20, RZ, P6, !PT ;  /* 0x0000001405279210 */ /* 0x000fe200037fe4ff */
[----:B------:R-:W-:Y:S01]  /*b930*/  @!P4 IMAD.WIDE R20, R192, 0x2, R14 ;  /* 0x00000002c014c825 */ /* 0x000fe200078e020e */
[-C--:B------:R-:W-:Y:S01]  /*b940*/  @!P0 IADD3 R44, P6, R0, R65.reuse, RZ ;  /* 0x00000041002c8210 */ /* 0x080fe20007fde0ff */
[----:B------:R1:W5:Y:S02]  /*b950*/  @!P4 LD.E.64 R60, desc[UR60][R12.64] ;  /* 0x0000003c0c3cc980 */ /* 0x000364000c101b00 */
[----:B------:R-:W-:Y:S02]  /*b960*/  @!P5 IMAD.SHL.U32 R15, R204, 0x2, RZ ;  /* 0x00000002cc0fd824 */ /* 0x000fe400078e00ff */
[----:B------:R-:W-:Y:S01]  /*b970*/  @!P0 IMAD.X R45, R3, 0x1, R34, P6 ;  /* 0x00000001032d8824 */ /* 0x000fe200030e0622 */
[----:B------:R-:W-:Y:S01]  /*b980*/  @!P0 IADD3 R64, P6, R14, R65, RZ ;  /* 0x000000410e408210 */ /* 0x000fe20007fde0ff */
[----:B------:R1:W5:Y:S01]  /*b990*/  @!P4 LD.E.64 R58, desc[UR60][R20.64] ;  /* 0x0000003c143ac980 */ /* 0x000362000c101b00 */
[----:B------:R-:W-:-:S02]  /*b9a0*/  @!P5 SHF.L.U64.HI R32, R204, 0x1, R228 ;  /* 0x00000001cc20d819 */ /* 0x000fc400000102e4 */
[----:B------:R-:W-:Y:S02]  /*b9b0*/  CS2R R56, SRZ ;  /* 0x0000000000387805 */ /* 0x000fe4000001ff00 */
[-C--:B------:R-:W-:Y:S01]  /*b9c0*/  @!P5 IADD3 R66, P4, R0, R15.reuse, RZ ;  /* 0x0000000f0042d210 */ /* 0x080fe20007f9e0ff */
[----:B------:R-:W-:Y:S01]  /*b9d0*/  @!P0 IMAD.X R65, R5, 0x1, R34, P6 ;  /* 0x0000000105418824 */ /* 0x000fe200030e0622 */
[----:B------:R-:W-:Y:S02]  /*b9e0*/  @!P5 IADD3 R14, P6, R14, R15, RZ ;  /* 0x0000000f0e0ed210 */ /* 0x000fe40007fde0ff */
[----:B------:R-:W-:Y:S02]  /*b9f0*/  CS2R R54, SRZ ;  /* 0x0000000000367805 */ /* 0x000fe4000001ff00 */
[----:B------:R-:W-:Y:S01]  /*ba00*/  CS2R R52, SRZ ;  /* 0x0000000000347805 */ /* 0x000fe2000001ff00 */
[--C-:B------:R-:W-:Y:S01]  /*ba10*/  @!P5 IMAD.X R67, R3, 0x1, R32.reuse, P4 ;  /* 0x000000010343d824 */ /* 0x100fe200020e0620 */
[----:B------:R-:W-:Y:S01]  /*ba20*/  CS2R R50, SRZ ;  /* 0x0000000000327805 */ /* 0x000fe2000001ff00 */
[----:B------:R-:W-:Y:S01]  /*ba30*/  @!P5 IMAD.X R15, R5, 0x1, R32, P6 ;  /* 0x00000001050fd824 */ /* 0x000fe200030e0620 */
[----:B------:R-:W-:-:S02]  /*ba40*/  CS2R R48, SRZ ;  /* 0x0000000000307805 */ /* 0x000fc4000001ff00 */
[----:B------:R-:W-:Y:S02]  /*ba50*/  CS2R R46, SRZ ;  /* 0x00000000002e7805 */ /* 0x000fe4000001ff00 */
[----:B------:R-:W-:Y:S02]  /*ba60*/  CS2R R42, SRZ ;  /* 0x00000000002a7805 */ /* 0x000fe4000001ff00 */
[----:B------:R-:W-:Y:S02]  /*ba70*/  CS2R R40, SRZ ;  /* 0x0000000000287805 */ /* 0x000fe4000001ff00 */
[----:B------:R-:W-:Y:S02]  /*ba80*/  CS2R R32, SRZ ;  /* 0x0000000000207805 */ /* 0x000fe4000001ff00 */
[----:B------:R-:W-:Y:S01]  /*ba90*/  CS2R R34, SRZ ;  /* 0x0000000000227805 */ /* 0x000fe2000001ff00 */
[----:B------:R1:W5:Y:S04]  /*baa0*/  @!P3 LD.E.64 R56, desc[UR60][R24.64] ;  /* 0x0000003c1838b980 */ /* 0x000368000c101b00 */
        /* <DEDUP_REMOVED lines=8> */
[----:B------:R1:W5:Y:S02]  /*bb30*/  @!P5 LD.E.64 R34, desc[UR60][R14.64] ;  /* 0x0000003c0e22d980 */ /* 0x000364000c101b00 */
.L_x_1819:
[----:B------:R-:W-:Y:S05]  /*bb40*/  BSYNC B1 ;  /* 0x0000000000017941 */ /* 0x000fea0003800000 */
.L_x_1818:
[----:B--2--5:R-:W-:Y:S01]  /*bb50*/  IMAD.MOV.U32 R0, RZ, RZ, R58 ;  /* 0x000000ffff007224 */ /* 0x024fe200078e003a */
[----:B---3--:R-:W-:Y:S01]  /*bb60*/  MOV R5, R54 ;  /* 0x0000003600057202 */ /* 0x008fe20000000f00 */
[----:B-1----:R-:W-:Y:S01]  /*bb70*/  IMAD.MOV.U32 R3, RZ, RZ, R59 ;  /* 0x000000ffff037224 */ /* 0x002fe200078e003b */
[----:B------:R-:W-:Y:S01]  /*bb80*/  UMOV UR4, 0xffffffff ;  /* 0xffffffff00047882 */ /* 0x000fe20000000000 */
[----:B------:R-:W-:Y:S01]  /*bb90*/  IMAD.MOV.U32 R9, RZ, RZ, R55 ;  /* 0x000000ffff097224 */ /* 0x000fe200078e0037 */
[----:B------:R-:W-:Y:S01]  /*bba0*/  PRMT R87, R0, 0x7610, R87 ;  /* 0x0000761000577816 */ /* 0x000fe20000000057 */
[----:B------:R-:W-:Y:S01]  /*bbb0*/  IMAD.MOV.U32 R0, RZ, RZ, R50 ;  /* 0x000000ffff007224 */ /* 0x000fe200078e0032 */
[----:B------:R-:W-:Y:S01]  /*bbc0*/  PRMT R86, R86, 0x5410, R3 ;  /* 0x0000541056567816 */ /* 0x000fe20000000003 */
[----:B------:R-:W-:Y:S01]  /*bbd0*/  IMAD.MOV.U32 R3, RZ, RZ, R51 ;  /* 0x000000ffff037224 */ /* 0x000fe200078e0033 */
[----:B------:R-:W-:Y:S01]  /*bbe0*/  PRMT R84, R5, 0x5410, R9 ;  /* 0x0000541005547816 */ /* 0x000fe20000000009 */
[----:B------:R-:W-:Y:S01]  /*bbf0*/  IMAD.MOV.U32 R5, RZ, RZ, R46 ;  /* 0x000000ffff057224 */ /* 0x000fe200078e002e */
[----:B------:R-:W-:Y:S01]  /*bc00*/  CS2R R30, SRZ ;  /* 0x00000000001e7805 */ /* 0x000fe2000001ff00 */
[----:B------:R-:W-:Y:S01]  /*bc10*/  IMAD.MOV.U32 R9, RZ, RZ, R47 ;  /* 0x000000ffff097224 */ /* 0x000fe200078e002f */
[----:B------:R-:W-:Y:S01]  /*bc20*/  PRMT R82, R0, 0x5410, R3 ;  /* 0x0000541000527816 */ /* 0x000fe20000000003 */
[----:B------:R-:W-:-:S02]  /*bc30*/  IMAD.MOV.U32 R0, RZ, RZ, R40 ;  /* 0x000000ffff007224 */ /* 0x000fc400078e0028 */
[----:B------:R-:W-:Y:S01]  /*bc40*/  IMAD.MOV.U32 R3, RZ, RZ, R41 ;  /* 0x000000ffff037224 */ /* 0x000fe200078e0029 */
[----:B------:R-:W-:Y:S01]  /*bc50*/  PRMT R80, R5, 0x5410, R9 ;  /* 0x0000541005507816 */ /* 0x000fe20000000009 */
[----:B------:R-:W-:Y:S01]  /*bc60*/  IMAD.MOV.U32 R5, RZ, RZ, R34 ;  /* 0x000000ffff057224 */ /* 0x000fe200078e0022 */
[----:B------:R-:W-:Y:S02]  /*bc70*/  MOV R9, R35 ;  /* 0x0000002300097202 */ /* 0x000fe40000000f00 */
        /* <DEDUP_REMOVED lines=8> */
[----:B------:R-:W-:-:S02]  /*bd00*/  IMAD.MOV.U32 R0, RZ, RZ, R52 ;  /* 0x000000ffff007224 */ /* 0x000fc400078e0034 */
[----:B------:R-:W-:Y:S01]  /*bd10*/  IMAD.MOV.U32 R3, RZ, RZ, R53 ;  /* 0x000000ffff037224 */ /* 0x000fe200078e0035 */
[----:B------:R-:W-:Y:S01]  /*bd20*/  PRMT R85, R5, 0x5410, R9 ;  /* 0x0000541005557816 */ /* 0x000fe20000000009 */
[----:B------:R-:W-:Y:S02]  /*bd30*/  IMAD.MOV.U32 R5, RZ, RZ, R48 ;  /* 0x000000ffff057224 */ /* 0x000fe400078e0030 */
[----:B------:R-:W-:Y:S01]  /*bd40*/  IMAD.MOV.U32 R9, RZ, RZ, R49 ;  /* 0x000000ffff097224 */ /* 0x000fe200078e0031 */
[----:B------:R-:W-:Y:S01]  /*bd50*/  PRMT R83, R0, 0x5410, R3 ;  /* 0x0000541000537816 */ /* 0x000fe20000000003 */
[----:B------:R-:W-:Y:S01]  /*bd60*/  IMAD.MOV.U32 R3, RZ, RZ, R43 ;  /* 0x000000ffff037224 */ /* 0x000fe200078e002b */
[----:B------:R-:W-:Y:S02]  /*bd70*/  MOV R0, R42 ;  /* 0x0000002a00007202 */ /* 0x000fe40000000f00 */
[----:B------:R-:W-:Y:S01]  /*bd80*/  PRMT R81, R5, 0x5410, R9 ;  /* 0x0000541005517816 */ /* 0x000fe20000000009 */
[----:B------:R-:W-:Y:S01]  /*bd90*/  IMAD.MOV.U32 R5, RZ, RZ, R32 ;  /* 0x000000ffff057224 */ /* 0x000fe200078e0020 */
[----:B------:R-:W-:Y:S01]  /*bda0*/  PRMT R79, R0, 0x5410, R3 ;  /* 0x00005410004f7816 */ /* 0x000fe20000000003 */
[----:B------:R-:W-:-:S05]  /*bdb0*/  IMAD.MOV.U32 R9, RZ, RZ, R33 ;  /* 0x000000ffff097224 */ /* 0x000fca00078e0021 */
[----:B------:R-:W-:Y:S01]  /*bdc0*/  PRMT R76, R9, 0x5410, R5 ;  /* 0x00005410094c7816 */ /* 0x000fe20000000005 */
[----:B------:R-:W-:Y:S06]  /*bdd0*/  BRA.DIV UR4, `(.L_x_1820) ;  /* 0x000001e204187947 */ /* 0x000fec000b800000 */
[----:B------:R1:W2:Y:S04]  /*bde0*/  SHFL.IDX PT, R3, R7, 0x1, 0x1c1f ;  /* 0x003c1f0007037f89 */ /* 0x0002a800000e0000 */
[----:B------:R1:W3:Y:S04]  /*bdf0*/  SHFL.IDX PT, R0, R6, 0x1, 0x1c1f ;  /* 0x003c1f0006007f89 */ /* 0x0002e800000e0000 */
[----:B------:R1:W1:Y:S04]  /*be00*/  SHFL.IDX PT, R5, R8, 0x1, 0x1c1f ;  /* 0x003c1f0008057f89 */ /* 0x00026800000e0000 */
[----:B0-----:R-:W0:Y:S02]  /*be10*/  SHFL.IDX PT, R4, R4, 0x1, 0x1c1f ;  /* 0x003c1f0004047f89 */ /* 0x001e2400000e0000 */
.L_x_2164:
[----:B------:R-:W-:Y:S01]  /*be20*/  VIADD R10, R10, 0x40 ;  /* 0x000000400a0a7836 */ /* 0x000fe20000000000 */
[----:B-1----:R-:W-:Y:S01]  /*be30*/  LOP3.LUT R6, R206, 0x18, R18, 0xf8, !PT ;  /* 0x00000018ce067812 */ /* 0x002fe200078ef812 */
[----:B------:R-:W-:Y:S01]  /*be40*/  BSSY B1, `(.L_x_1821) ;  /* 0x0000053000017945 */ /* 0x000fe20003800000 */
[----:B------:R-:W-:Y:S02]  /*be50*/  LOP3.LUT P0, RZ, R215, 0x4, RZ, 0xc0, !PT ;  /* 0x00000004d7ff7812 */ /* 0x000fe4000780c0ff */
[----:B------:R-:W-:Y:S02]  /*be60*/  CS2R R36, SRZ ;  /* 0x0000000000247805 */ /* 0x000fe4000001ff00 */
[----:B------:R-:W-:Y:S02]  /*be70*/  ISETP.GE.AND P1, PT, R10, R63, PT ;  /* 0x0000003f0a00720c */ /* 0x000fe40003f26270 */
[----:B------:R-:W-:Y:S02]  /*be80*/  CS2R R26, SRZ ;  /* 0x00000000001a7805 */ /* 0x000fe4000001ff00 */
[----:B------:R-:W-:-:S02]  /*be90*/  LOP3.LUT R7, R6, R207, RZ, 0x3c, !PT ;  /* 0x000000cf06077212 */ /* 0x000fc400078e3cff */
[----:B------:R-:W-:Y:S02]  /*bea0*/  CS2R R20, SRZ ;  /* 0x0000000000147805 */ /* 0x000fe4000001ff00 */
[----:B------:R-:W-:Y:S02]  /*beb0*/  CS2R R12, SRZ ;  /* 0x00000000000c7805 */ /* 0x000fe4000001ff00 */
[----:B------:R-:W-:Y:S02]  /*bec0*/  CS2R R8, SRZ ;  /* 0x0000000000087805 */ /* 0x000fe4000001ff00 */
[----:B------:R-:W-:Y:S01]  /*bed0*/  CS2R R44, SRZ ;  /* 0x00000000002c7805 */ /* 0x000fe2000001ff00 */
[----:B------:R-:W-:Y:S01]  /*bee0*/  IMAD.IADD R7, R208, 0x1, R7 ;  /* 0x00000001d0077824 */ /* 0x000fe200078e0207 */
[----:B------:R-:W-:Y:S02]  /*bef0*/  CS2R R38, SRZ ;  /* 0x0000000000267805 */ /* 0x000fe4000001ff00 */
[----:B------:R-:W-:-:S02]  /*bf00*/  CS2R R28, SRZ ;  /* 0x00000000001c7805 */ /* 0x000fc4000001ff00 */
[----:B------:R-:W-:Y:S02]  /*bf10*/  CS2R R24, SRZ ;  /* 0x0000000000187805 */ /* 0x000fe4000001ff00 */
[----:B----4-:R-:W-:Y:S01]  /*bf20*/  CS2R R14, SRZ ;  /* 0x00000000000e7805 */ /* 0x010fe2000001ff00 */
[----:B------:R-:W-:Y:S01]  /*bf30*/  IMAD R62, R7, 0x2, R16 ;  /* 0x00000002073e7824 */ /* 0x000fe200078e0210 */
        /* <DEDUP_REMOVED lines=8> */
[----:B------:R-:W-:-:S05]  /*bfc0*/  ISETP.GE.AND P1, PT, R200, UR4, PT ;  /* 0x00000004c8007c0c */ /* 0x000fca000bf26270 */
[C---:B------:R-:W-:Y:S01]  /*bfd0*/  @!P4 IMAD.SHL.U32 R9, R203.reuse, 0x2, RZ ;  /* 0x00000002cb09c824 */ /* 0x040fe200078e00ff */
[----:B------:R-:W-:-:S03]  /*bfe0*/  @!P4 SHF.L.U64.HI R6, R203, 0x1, R232 ;  /* 0x00000001cb06c819 */ /* 0x000fc600000102e8 */
[C---:B------:R-:W-:Y:S01]  /*bff0*/  @!P3 IMAD.SHL.U32 R71, R201.reuse, 0x2, RZ ;  /* 0x00000002c947b824 */ /* 0x040fe200078e00ff */
[----:B------:R-:W-:Y:S02]  /*c000*/  @!P3 SHF.L.U64.HI R12, R201, 0x1, R231 ;  /* 0x00000001c90cb819 */ /* 0x000fe400000102e7 */
[-C--:B---3--:R-:W-:Y:S01]  /*c010*/  @!P4 IADD3 R10, P5, R0, R9.reuse, RZ ;  /* 0x00000009000ac210 */ /* 0x088fe20007fbe0ff */
[----:B------:R-:W-:Y:S01]  /*c020*/  @!P1 IMAD.SHL.U32 R7, R200, 0x2, RZ ;  /* 0x00000002c8079824 */ /* 0x000fe200078e00ff */
[----:B0-----:R-:W-:Y:S02]  /*c030*/  @!P4 IADD3 R8, P6, R4, R9, RZ ;  /* 0x000000090408c210 */ /* 0x001fe40007fde0ff */
[----:B------:R-:W-:Y:S01]  /*c040*/  @!P2 SHF.L.U32 R67, R202, 0x1, RZ ;  /* 0x00000001ca43a819 */ /* 0x000fe200000006ff */
[--C-:B--2---:R-:W-:Y:S01]  /*c050*/  @!P4 IMAD.X R11, R3, 0x1, R6.reuse, P5 ;  /* 0x00000001030bc824 */ /* 0x104fe200028e0606 */
[----:B------:R-:W-:Y:S01]  /*c060*/  @!P3 IADD3 R74, P5, R0, R71, RZ ;  /* 0x00000047004ab210 */ /* 0x000fe20007fbe0ff */
[----:B------:R-:W-:Y:S01]  /*c070*/  @!P4 IMAD.X R9, R5, 0x1, R6, P6 ;  /* 0x000000010509c824 */ /* 0x000fe200030e0606 */
[----:B------:R-:W-:-:S02]  /*c080*/  @!P2 SHF.L.U64.HI R14, R202, 0x1, R230 ;  /* 0x00000001ca0ea819 */ /* 0x000fc400000102e6 */
[----:B------:R-:W-:Y:S01]  /*c090*/  @!P3 IADD3 R70, P6, R4, R71, RZ ;  /* 0x000000470446b210 */ /* 0x000fe20007fde0ff */
[--C-:B------:R-:W-:Y:S01]  /*c0a0*/  @!P3 IMAD.X R75, R3, 0x1, R12.reuse, P5 ;  /* 0x00000001034bb824 */ /* 0x100fe200028e060c */
[-C--:B------:R-:W-:Y:S02]  /*c0b0*/  @!P2 IADD3 R68, P5, R0, R67.reuse, RZ ;  /* 0x000000430044a210 */ /* 0x080fe40007fbe0ff */
[----:B------:R-:W-:Y:S01]  /*c0c0*/  @!P1 SHF.L.U64.HI R20, R200, 0x1, R229 ;  /* 0x00000001c8149819 */ /* 0x000fe200000102e5 */
[----:B------:R-:W-:Y:S01]  /*c0d0*/  @!P3 IMAD.X R71, R5, 0x1, R12, P6 ;  /* 0x000000010547b824 */ /* 0x000fe200030e060c */
[----:B------:R-:W-:Y:S01]  /*c0e0*/  @!P2 IADD3 R66, P6, R4, R67, RZ ;  /* 0x000000430442a210 */ /* 0x000fe20007fde0ff */
[----:B------:R-:W-:Y:S01]  /*c0f0*/  @!P2 IMAD.X R69, R3, 0x1, R14, P5 ;  /* 0x000000010345a824 */ /* 0x000fe200028e060e */
[----:B------:R-:W-:-:S03]  /*c100*/  @!P1 IADD3 R64, P5, R0, R7, RZ ;  /* 0x0000000700409210 */ /* 0x000fc60007fbe0ff */
[----:B------:R-:W-:Y:S01]  /*c110*/  @!P2 IMAD.X R67, R5, 0x1, R14, P6 ;  /* 0x000000010543a824 */ /* 0x000fe200030e060e */
[----:B------:R-:W-:Y:S01]  /*c120*/  ISETP.GE.AND P6, PT, R192, UR4, PT ;  /* 0x00000004c0007c0c */ /* 0x000fe2000bfc6270 */
[----:B------:R-:W-:Y:S01]  /*c130*/  @!P1 IMAD.X R65, R3, 0x1, R20, P5 ;  /* 0x0000000103419824 */ /* 0x000fe200028e0614 */
[----:B------:R-:W-:-:S04]  /*c140*/  @!P1 IADD3 R6, P5, R4, R7, RZ ;  /* 0x0000000704069210 */ /* 0x000fc80007fbe0ff */
[----:B------:R-:W-:Y:S02]  /*c150*/  @!P1 IADD3.X R7, R5, R20, RZ, P5, !PT ;  /* 0x0000001405079210 */ /* 0x000fe40002ffe4ff */
[----:B------:R-:W-:-:S05]  /*c160*/  ISETP.GE.AND P5, PT, R204, UR4, PT ;  /* 0x00000004cc007c0c */ /* 0x000fca000bfa6270 */
[----:B------:R-:W-:Y:S02]  /*c170*/  @!P6 IMAD.MOV.U32 R12, RZ, RZ, R0 ;  /* 0x000000ffff0ce224 */ /* 0x000fe400078e0000 */
[----:B------:R-:W-:Y:S02]  /*c180*/  @!P6 IMAD.MOV.U32 R13, RZ, RZ, R3 ;  /* 0x000000ffff0de224 */ /* 0x000fe400078e0003 */
[----:B------:R-:W-:-:S04]  /*c190*/  @!P6 IMAD.WIDE R14, R192, 0x2, R4 ;  /* 0x00000002c00ee825 */ /* 0x000fc800078e0204 */
[----:B------:R-:W-:Y:S01]  /*c1a0*/  @!P6 IMAD.WIDE R12, R192, 0x2, R12 ;  /* 0x00000002c00ce825 */ /* 0x000fe200078e020c */
[----:B------:R0:W5:Y:S03]  /*c1b0*/  @!P6 LD.E.64 R30, desc[UR60][R14.64] ;  /* 0x0000003c0e1ee980 */ /* 0x000166000c101b00 */
[C---:B------:R-:W-:Y:S01]  /*c1c0*/  @!P5 IMAD.SHL.U32 R21, R204.reuse, 0x2, RZ ;  /* 0x00000002cc15d824 */ /* 0x040fe200078e00ff */
[----:B------:R1:W5:Y:S01]  /*c1d0*/  @!P6 LD.E.64 R44, desc[UR60][R12.64] ;  /* 0x0000003c0c2ce980 */ /* 0x000362000c101b00 */
[----:B------:R-:W-:-:S03]  /*c1e0*/  @!P5 SHF.L.U64.HI R20, R204, 0x1, R228 ;  /* 0x00000001cc14d819 */ /* 0x000fc600000102e4 */
[-C--:B------:R-:W-:Y:S02]  /*c1f0*/  @!P5 IADD3 R72, P6, R0, R21.reuse, RZ ;  /* 0x000000150048d210 */ /* 0x080fe40007fde0ff */
[----:B------:R-:W-:Y:S02]  /*c200*/  CS2R R38, SRZ ;  /* 0x0000000000267805 */ /* 0x000fe4000001ff00 */
[----:B------:R-:W-:Y:S01]  /*c210*/  CS2R R36, SRZ ;  /* 0x0000000000247805 */ /* 0x000fe2000001ff00 */
[----:B------:R-:W-:Y:S01]  /*c220*/  @!P5 IMAD.X R73, R3, 0x1, R20, P6 ;  /* 0x000000010349d824 */ /* 0x000fe200030e0614 */
[----:B------:R-:W-:Y:S02]  /*c230*/  @!P5 IADD3 R4, P6, R4, R21, RZ ;  /* 0x000000150404d210 */ /* 0x000fe40007fde0ff */
[----:B------:R2:W5:Y:S01]  /*c240*/  @!P4 LD.E.64 R38, desc[UR60][R10.64] ;  /* 0x0000003c0a26c980 */ /* 0x000562000c101b00 */
[----:B------:R-:W-:Y:S02]  /*c250*/  CS2R R28, SRZ ;  /* 0x00000000001c7805 */ /* 0x000fe4000001ff00 */
[----:B------:R-:W-:-:S02]  /*c260*/  CS2R R26, SRZ ;  /* 0x00000000001a7805 */ /* 0x000fc4000001ff00 */
[----:B------:R-:W-:Y:S01]  /*c270*/  CS2R R24, SRZ ;  /* 0x0000000000187805 */ /* 0x000fe2000001ff00 */
[----:B------:R-:W-:Y:S01]  /*c280*/  @!P5 IMAD.X R5, R5, 0x1, R20, P6 ;  /* 0x000000010505d824 */ /* 0x000fe200030e0614 */
[----:B------:R3:W5:Y:S01]  /*c290*/  @!P4 LD.E.64 R36, desc[UR60][R8.64] ;  /* 0x0000003c0824c980 */ /* 0x000762000c101b00 */
[----:B------:R-:W-:Y:S02]  /*c2a0*/  CS2R R20, SRZ ;  /* 0x0000000000147805 */ /* 0x000fe4000001ff00 */
[----:B0-----:R-:W-:Y:S02]  /*c2b0*/  CS2R R14, SRZ ;  /* 0x00000000000e7805 */ /* 0x001fe4000001ff00 */
[----:B-1----:R-:W-:Y:S01]  /*c2c0*/  CS2R R12, SRZ ;  /* 0x00000000000c7805 */ /* 0x002fe2000001ff00 */
[----:B------:R1:W5:Y:S01]  /*c2d0*/  @!P3 LD.E.64 R28, desc[UR60][R74.64] ;  /* 0x0000003c4a1cb980 */ /* 0x000362000c101b00 */
[----:B--2---:R-:W-:-:S03]  /*c2e0*/  CS2R R10, SRZ ;  /* 0x00000000000a7805 */ /* 0x004fc6000001ff00 */
[----:B------:R1:W5:Y:S01]  /*c2f0*/  @!P3 LD.E.64 R26, desc[UR60][R70.64] ;  /* 0x0000003c461ab980 */ /* 0x000362000c101b00 */
[----:B---3--:R-:W-:-:S03]  /*c300*/  CS2R R8, SRZ ;  /* 0x0000000000087805 */ /* 0x008fc6000001ff00 */
[----:B------:R1:W5:Y:S04]  /*c310*/  @!P2 LD.E.64 R24, desc[UR60][R68.64] ;  /* 0x0000003c4418a980 */ /* 0x000368000c101b00 */
[----:B------:R1:W5:Y:S04]  /*c320*/  @!P2 LD.E.64 R20, desc[UR60][R66.64] ;  /* 0x0000003c4214a980 */ /* 0x000368000c101b00 */
[----:B------:R1:W5:Y:S04]  /*c330*/  @!P1 LD.E.64 R14, desc[UR60][R64.64] ;  /* 0x0000003c400e9980 */ /* 0x000368000c101b00 */
[----:B------:R1:W5:Y:S04]  /*c340*/  @!P1 LD.E.64 R12, desc[UR60][R6.64] ;  /* 0x0000003c060c9980 */ /* 0x000368000c101b00 */
[----:B------:R1:W5:Y:S04]  /*c350*/  @!P5 LD.E.64 R10, desc[UR60][R72.64] ;  /* 0x0000003c480ad980 */ /* 0x000368000c101b00 */
[----:B------:R1:W5:Y:S02]  /*c360*/  @!P5 LD.E.64 R8, desc[UR60][R4.64] ;  /* 0x0000003c0408d980 */ /* 0x000364000c101b00 */
.L_x_1822:
[----:B------:R-:W-:Y:S05]  /*c370*/  BSYNC B1 ;  /* 0x0000000000017941 */ /* 0x000fea0003800000 */
.L_x_1821:
[----:B01---5:R-:W-:Y:S01]  /*c380*/  IMAD.MOV.U32 R4, RZ, RZ, R30 ;  /* 0x000000ffff047224 */ /* 0x023fe200078e001e */
[----:B--2---:R-:W-:Y:S01]  /*c390*/  LEA.HI R3, R221, R221, RZ, 0x1 ;  /* 0x000000dddd037211 */ /* 0x004fe200078f08ff */
[C---:B------:R-:W-:Y:S01]  /*c3a0*/  VIADD R5, R62.reuse, 0x12400 ;  /* 0x000124003e057836 */ /* 0x040fe20000000000 */
[----:B------:R-:W-:Y:S01]  /*c3b0*/  VIADDMNMX R68, R63, -R209, 0x80, PT ;  /* 0x000000803f447446 */ /* 0x000fe200038009d1 */
[----:B---3--:R-:W-:Y:S01]  /*c3c0*/  VIADD R0, R62, 0x12440 ;  /* 0x000124403e007836 */ /* 0x008fe20000000000 */
[----:B------:R-:W-:Y:S01]  /*c3d0*/  PRMT R73, R4, 0x7610, R73 ;  /* 0x0000761004497816 */ /* 0x000fe20000000049 */
[----:B------:R-:W-:Y:S01]  /*c3e0*/  IMAD.MOV.U32 R6, RZ, RZ, R36 ;  /* 0x000000ffff067224 */ /* 0x000fe200078e0024 */
[----:B------:R-:W-:Y:S01]  /*c3f0*/  LOP3.LUT R4, R3, 0xfffffffe, RZ, 0xc0, !PT ;  /* 0xfffffffe03047812 */ /* 0x000fe200078ec0ff */
[----:B------:R-:W-:Y:S01]  /*c400*/  IMAD.MOV.U32 R7, RZ, RZ, R37 ;  /* 0x000000ffff077224 */ /* 0x000fe200078e0025 */
[----:B------:R-:W-:Y:S01]  /*c410*/  @P0 IADD3 R0, R5, -0x40, RZ ;  /* 0xffffffc005000810 */ /* 0x000fe20007ffe0ff */
[----:B------:R-:W-:Y:S01]  /*c420*/  IMAD.MOV.U32 R5, RZ, RZ, R31 ;  /* 0x000000ffff057224 */ /* 0x000fe200078e001f */
[----:B------:R-:W-:Y:S01]  /*c430*/  BSSY B1, `(.L_x_1823) ;  /* 0x0000028000017945 */ /* 0x000fe20003800000 */
[----:B------:R-:W-:Y:S01]  /*c440*/  IMAD.IADD R4, R221, 0x1, -R4 ;  /* 0x00000001dd047824 */ /* 0x000fe200078e0a04 */
[----:B------:R-:W-:Y:S01]  /*c450*/  PRMT R71, R6, 0x5410, R7 ;  /* 0x0000541006477816 */ /* 0x000fe20000000007 */
[----:B------:R-:W-:Y:S01]  /*c460*/  IMAD.MOV.U32 R3, RZ, RZ, R26 ;  /* 0x000000ffff037224 */ /* 0x000fe200078e001a */
[----:B------:R-:W-:Y:S01]  /*c470*/  PRMT R73, R73, 0x5410, R5 ;  /* 0x0000541049497816 */ /* 0x000fe20000000005 */
[----:B------:R-:W-:Y:S01]  /*c480*/  IMAD.MOV.U32 R6, RZ, RZ, R27 ;  /* 0x000000ffff067224 */ /* 0x000fe200078e001b */
[----:B------:R-:W-:Y:S01]  /*c490*/  SHF.L.U32 R5, R4, 0x1f, RZ ;  /* 0x0000001f04057819 */ /* 0x000fe200000006ff */
[----:B------:R-:W-:Y:S01]  /*c4a0*/  IMAD.MOV.U32 R7, RZ, RZ, R20 ;  /* 0x000000ffff077224 */ /* 0x000fe200078e0014 */
[----:B------:R-:W-:Y:S01]  /*c4b0*/  MOV R4, R12 ;  /* 0x0000000c00047202 */ /* 0x000fe20000000f00 */
[----:B------:R-:W-:Y:S01]  /*c4c0*/  IMAD.MOV.U32 R65, RZ, RZ, R38 ;  /* 0x000000ffff417224 */ /* 0x000fe200078e0026 */
[----:B------:R-:W0:Y:S01]  /*c4d0*/  SYNCS.PHASECHK.TRANS64.TRYWAIT P0, [R16+URZ+0x30800], R5 ;  /* 0x03080005100075a7 */ /* 0x000e22000800017f */
[----:B------:R-:W-:Y:S01]  /*c4e0*/  PRMT R69, R3, 0x5410, R6 ;  /* 0x0000541003457816 */ /* 0x000fe20000000006 */
[----:B------:R-:W-:Y:S01]  /*c4f0*/  IMAD.MOV.U32 R3, RZ, RZ, R21 ;  /* 0x000000ffff037224 */ /* 0x000fe200078e0015 */
        /* <DEDUP_REMOVED lines=10> */
[----:B------:R-:W-:Y:S01]  /*c5a0*/  ISETP.GE.AND P1, PT, R195, R68, PT ;  /* 0x00000044c300720c */ /* 0x000fe20003f26270 */
[----:B------:R-:W-:Y:S01]  /*c5b0*/  IMAD.MOV.U32 R7, RZ, RZ, R45 ;  /* 0x000000ffff077224 */ /* 0x000fe200078e002d */
[----:B------:R-:W-:Y:S01]  /*c5c0*/  PRMT R3, R3, 0x5410, R4 ;  /* 0x0000541003037816 */ /* 0x000fe20000000004 */
        /* <DEDUP_REMOVED lines=8> */
[----:B------:R-:W-:-:S03]  /*c650*/  IMAD.MOV.U32 R7, RZ, RZ, R14 ;  /* 0x000000ffff077224 */ /* 0x000fc600078e000e */
[----:B------:R-:W-:Y:S01]  /*c660*/  PRMT R67, R4, 0x5410, R6 ;  /* 0x0000541004437816 */ /* 0x000fe20000000006 */
[----:B------:R-:W-:Y:S01]  /*c670*/  IMAD.MOV.U32 R4, RZ, RZ, R10 ;  /* 0x000000ffff047224 */ /* 0x000fe200078e000a */
[----:B------:R-:W-:Y:S01]  /*c680*/  PRMT R65, R7, 0x5410, R63 ;  /* 0x0000541007417816 */ /* 0x000fe2000000003f */
[----:B------:R-:W-:Y:S01]  /*c690*/  IMAD.MOV.U32 R6, RZ, RZ, R11 ;  /* 0x000000ffff067224 */ /* 0x000fe200078e000b */
[----:B0-----:R-:W-:Y:S06]  /*c6a0*/  @!P0 BRA `(.L_x_1824) ;  /* 0x000001d800588947 */ /* 0x001fec0003800000 */
.L_x_2165:
[----:B------:R-:W-:Y:S05]  /*c6b0*/  BSYNC B1 ;  /* 0x0000000000017941 */ /* 0x000fea0003800000 */
.L_x_1823:
[----:B------:R-:W-:Y:S01]  /*c6c0*/  BSSY B1, `(.L_x_1825) ;  /* 0x0000116000017945 */ /* 0x000fe20003800000 */
[----:B------:R-:W-:-:S03]  /*c6d0*/  PRMT R63, R4, 0x5410, R6 ;  /* 0x00005410043f7816 */ /* 0x000fc60000000006 */
[----:B------:R-:W-:Y:S05]  /*c6e0*/  @P1 BRA `(.L_x_1826) ;  /* 0x00000010004c1947 */ /* 0x000fea0003800000 */
[----:B0-----:R-:W0:Y:S01]  /*c6f0*/  LDC R5, c[0x0][0x3f4] ;  /* 0x0000fd00ff057b82 */ /* 0x001e220000000800 */
[----:B------:R-:W-:Y:S01]  /*c700*/  BSSY B2, `(.L_x_1827) ;  /* 0x0000032000027945 */ /* 0x000fe20003800000 */
[-C--:B0-----:R-:W-:Y:S02]  /*c710*/  ISETP.GE.AND P0, PT, R192, R5.reuse, PT ;  /* 0x00000005c000720c */ /* 0x081fe40003f06270 */
[-C--:B------:R-:W-:Y:S02]  /*c720*/  ISETP.GE.AND P1, PT, R203, R5.reuse, PT ;  /* 0x00000005cb00720c */ /* 0x080fe40003f26270 */
[-C--:B------:R-:W-:Y:S02]  /*c730*/  ISETP.GE.AND P2, PT, R201, R5.reuse, PT ;  /* 0x00000005c900720c */ /* 0x080fe40003f46270 */
[-C--:B------:R-:W-:Y:S02]  /*c740*/  ISETP.GE.AND P3, PT, R202, R5.reuse, PT ;  /* 0x00000005ca00720c */ /* 0x080fe40003f66270 */
[----:B------:R-:W-:-:S02]  /*c750*/  ISETP.GE.AND P4, PT, R200, R5, PT ;  /* 0x00000005c800720c */ /* 0x000fc40003f86270 */
[----:B------:R-:W-:-:S03]  /*c760*/  ISETP.GE.AND P5, PT, R204, R5, PT ;  /* 0x00000005cc00720c */ /* 0x000fc60003fa6270 */
[----:B------:R-:W-:Y:S10]  /*c770*/  @P0 BRA `(.L_x_1828) ;  /* 0x0000000000a80947 */ /* 0x000ff40003800000 */
[----:B------:R-:W0:Y:S01]  /*c780*/  LDS.128 R4, [R62+0x12400] ;  /* 0x012400003e047984 */ /* 0x000e220000000c00 */
[----:B------:R-:W-:Y:S01]  /*c790*/  SHF.R.U32.HI R90, RZ, 0x10, R61 ;  /* 0x00000010ff5a7819 */ /* 0x000fe2000001163d */
[--C-:B------:R-:W-:Y:S01]  /*c7a0*/  HADD2.F32 R75, -RZ, R87.reuse.H1_H1 ;  /* 0x30000057ff4b7230 */ /* 0x100fe20000004100 */
[----:B------:R-:W-:Y:S01]  /*c7b0*/  SHF.R.U32.HI R89, RZ, 0x10, R59 ;  /* 0x00000010ff597819 */ /* 0x000fe2000001163b */
[----:B------:R-:W-:Y:S01]  /*c7c0*/  HADD2.F32 R88, -RZ, R87.H0_H0 ;  /* 0x20000057ff587230 */ /* 0x000fe20000004100 */
[----:B------:R-:W-:Y:S01]  /*c7d0*/  SHF.R.U64 R95, R60, 0x10, R61 ;  /* 0x000000103c5f7819 */ /* 0x000fe2000000123d */
[----:B------:R-:W-:Y:S01]  /*c7e0*/  HADD2.F32 R87, -RZ, R90.H0_H0 ;  /* 0x2000005aff577230 */ /* 0x000fe20000004100 */
[----:B------:R-:W-:Y:S01]  /*c7f0*/  SHF.R.U64 R93, R58, 0x10, R59 ;  /* 0x000000103a5d7819 */ /* 0x000fe2000000123b */
[----:B------:R-:W-:Y:S02]  /*c800*/  HADD2.F32 R89, -RZ, R89.H0_H0 ;  /* 0x20000059ff597230 */ /* 0x000fe40000004100 */
[----:B0-----:R-:W-:-:S02]  /*c810*/  HADD2.F32 R61, -RZ, R7.H1_H1 ;  /* 0x30000007ff3d7230 */ /* 0x001fc40000004100 */
[----:B------:R-:W-:Y:S02]  /*c820*/  HADD2.F32 R60, -RZ, R7.H0_H0 ;  /* 0x20000007ff3c7230 */ /* 0x000fe40000004100 */
[--C-:B------:R-:W-:Y:S02]  /*c830*/  HADD2.F32 R7, -RZ, R4.reuse.H0_H0 ;  /* 0x20000004ff077230 */ /* 0x100fe40000004100 */
[C---:B------:R-:W-:Y:S01]  /*c840*/  FMUL.FTZ R92, R61.reuse, R87 ;  /* 0x000000573d5c7220 */ /* 0x040fe20000410000 */
[----:B------:R-:W-:Y:S02]  /*c850*/  HADD2.F32 R4, -RZ, R4.H1_H1 ;  /* 0x30000004ff047230 */ /* 0x000fe40000004100 */
[-C--:B------:R-:W-:Y:S01]  /*c860*/  FMUL.FTZ R91, R61, R89.reuse ;  /* 0x000000593d5b7220 */ /* 0x080fe20000410000 */
[--C-:B------:R-:W-:Y:S02]  /*c870*/  HADD2.F32 R58, -RZ, R6.reuse.H0_H0 ;  /* 0x20000006ff3a7230 */ /* 0x100fe40000004100 */
[----:B------:R-:W-:Y:S01]  /*c880*/  FFMA.FTZ R94, R60, R89, R92 ;  /* 0x000000593c5e7223 */ /* 0x000fe2000001005c */
[----:B------:R-:W-:-:S02]  /*c890*/  HADD2.F32 R59, -RZ, R6.H1_H1 ;  /* 0x30000006ff3b7230 */ /* 0x000fc40000004100 */
[----:B------:R-:W-:Y:S01]  /*c8a0*/  FMUL.FTZ R90, R4, R88 ;  /* 0x00000058045a7220 */ /* 0x000fe20000410000 */
[--C-:B------:R-:W-:Y:S02]  /*c8b0*/  HADD2.F32 R61, -RZ, R86.reuse.H1_H1 ;  /* 0x30000056ff3d7230 */ /* 0x100fe40000004100 */
[----:B------:R-:W-:Y:S01]  /*c8c0*/  FFMA.FTZ R91, R60, R87, -R91 ;  /* 0x000000573c5b7223 */ /* 0x000fe2000001085b */
[--C-:B------:R-:W-:Y:S02]  /*c8d0*/  HADD2.F32 R6, -RZ, R5.reuse.H0_H0 ;  /* 0x20000005ff067230 */ /* 0x100fe40000004100 */
[-C--:B------:R-:W-:Y:S01]  /*c8e0*/  FMUL.FTZ R92, R4, R75.reuse ;  /* 0x0000004b045c7220 */ /* 0x080fe20000410000 */
[----:B------:R-:W-:Y:S02]  /*c8f0*/  HADD2.F32 R86, -RZ, R86.H0_H0 ;  /* 0x20000056ff567230 */ /* 0x000fe40000004100 */
[----:B------:R-:W-:Y:S01]  /*c900*/  FFMA.FTZ R90, R7, R75, -R90 ;  /* 0x0000004b075a7223 */ /* 0x000fe2000001085a */
[----:B------:R-:W-:-:S02]  /*c910*/  HADD2.F32 R5, -RZ, R5.H1_H1 ;  /* 0x30000005ff057230 */ /* 0x000fc40000004100 */
[----:B------:R-:W-:Y:S01]  /*c920*/  FFMA.FTZ R75, R7, R88, R92 ;  /* 0x00000058074b7223 */ /* 0x000fe2000001005c */
[----:B------:R-:W-:Y:S02]  /*c930*/  HADD2.F32 R60, -RZ, R93.H0_H0 ;  /* 0x2000005dff3c7230 */ /* 0x000fe40000004100 */
[CC--:B------:R-:W-:Y:S01]  /*c940*/  FMUL.FTZ R87, R59.reuse, R61.reuse ;  /* 0x0000003d3b577220 */ /* 0x0c0fe20000410000 */
[----:B------:R-:W-:Y:S02]  /*c950*/  HADD2.F32 R4, -RZ, R95.H0_H0 ;  /* 0x2000005fff047230 */ /* 0x000fe40000004100 */
[----:B------:R-:W-:Y:S01]  /*c960*/  FMUL.FTZ R88, R59, R86 ;  /* 0x000000563b587220 */ /* 0x000fe20000410000 */
[C---:B------:R-:W-:Y:S01]  /*c970*/  FMUL.FTZ R7, R5.reuse, R60 ;  /* 0x0000003c05077220 */ /* 0x040fe20000410000 */
[C---:B------:R-:W-:Y:S01]  /*c980*/  FFMA.FTZ R87, R58.reuse, R86, -R87 ;  /* 0x000000563a577223 */ /* 0x040fe20000010857 */
[-C--:B------:R-:W-:Y:S01]  /*c990*/  FMUL.FTZ R59, R5, R4.reuse ;  /* 0x00000004053b7220 */ /* 0x080fe20000410000 */
[----:B------:R-:W-:Y:S01]  /*c9a0*/  FFMA.FTZ R88, R58, R61, R88 ;  /* 0x0000003d3a587223 */ /* 0x000fe20000010058 */
[----:B------:R-:W-:Y:S01]  /*c9b0*/  FFMA.FTZ R5, R6, R4, -R7 ;  /* 0x0000000406057223 */ /* 0x000fe20000010807 */
[----:B------:R-:W-:Y:S01]  /*c9c0*/  F2FP.F16.F32.PACK_AB R7, R94, R91 ;  /* 0x0000005b5e07723e */ /* 0x000fe200000000ff */
[----:B------:R-:W-:Y:S01]  /*c9d0*/  FFMA.FTZ R60, R6, R60, R59 ;  /* 0x0000003c063c7223 */ /* 0x000fe2000001003b */
[----:B------:R-:W-:-:S02]  /*c9e0*/  F2FP.F16.F32.PACK_AB R4, R75, R90 ;  /* 0x0000005a4b04723e */ /* 0x000fc400000000ff */
[----:B------:R-:W-:Y:S02]  /*c9f0*/  F2FP.F16.F32.PACK_AB R6, R88, R87 ;  /* 0x000000575806723e */ /* 0x000fe400000000ff */
[----:B------:R-:W-:-:S05]  /*ca00*/  F2FP.F16.F32.PACK_AB R5, R60, R5 ;  /* 0x000000053c05723e */ /* 0x000fca00000000ff */
[----:B------:R0:W-:Y:S02]  /*ca10*/  STS.128 [R62+0x12400], R4 ;  /* 0x012400043e007388 */ /* 0x0001e40000000c00 */
.L_x_1828:
[----:B------:R-:W-:Y:S05]  /*ca20*/  BSYNC B2 ;  /* 0x0000000000027941 */ /* 0x000fea0003800000 */
.L_x_1827:
[----:B------:R-:W-:Y:S04]  /*ca30*/  BSSY B2, `(.L_x_1829) ;  /* 0x000002c000027945 */ /* 0x000fe80003800000 */
[----:B------:R-:W-:Y:S05]  /*ca40*/  @P1 BRA `(.L_x_1830) ;  /* 0x0000000000a81947 */ /* 0x000fea0003800000 */
[----:B0-----:R-:W0:Y:S01]  /*ca50*/  LDS.128 R4, [R0] ;  /* 0x0000000000047984 */ /* 0x001e220000000c00 */
[----:B------:R-:W-:Y:S01]  /*ca60*/  SHF.R.U32.HI R59, RZ, 0x10, R57 ;  /* 0x00000010ff3b7819 */ /* 0x000fe20000011639 */
[----:B------:R-:W-:Y:S01]  /*ca70*/  HADD2.F32 R58, -RZ, R85.H0_H0 ;  /* 0x20000055ff3a7230 */ /* 0x000fe20000004100 */
[----:B------:R-:W-:Y:S01]  /*ca80*/  SHF.R.U32.HI R61, RZ, 0x10, R55 ;  /* 0x00000010ff3d7819 */ /* 0x000fe20000011637 */
[--C-:B------:R-:W-:Y:S01]  /*ca90*/  HADD2.F32 R60, -RZ, R84.reuse.H0_H0 ;  /* 0x20000054ff3c7230 */ /* 0x100fe20000004100 */
[----:B------:R-:W-:Y:S01]  /*caa0*/  SHF.R.U64 R89, R56, 0x10, R57 ;  /* 0x0000001038597819 */ /* 0x000fe20000001239 */
[----:B------:R-:W-:Y:S01]  /*cab0*/  HADD2.F32 R59, -RZ, R59.H0_H0 ;  /* 0x2000003bff3b7230 */ /* 0x000fe20000004100 */
[----:B------:R-:W-:Y:S01]  /*cac0*/  SHF.R.U64 R87, R54, 0x10, R55 ;  /* 0x0000001036577819 */ /* 0x000fe20000001237 */
[----:B------:R-:W-:Y:S02]  /*cad0*/  HADD2.F32 R61, -RZ, R61.H0_H0 ;  /* 0x2000003dff3d7230 */ /* 0x000fe40000004100 */
[----:B------:R-:W-:-:S02]  /*cae0*/  HADD2.F32 R84, -RZ, R84.H1_H1 ;  /* 0x30000054ff547230 */ /* 0x000fc40000004100 */
[----:B------:R-:W-:Y:S02]  /*caf0*/  HADD2.F32 R85, -RZ, R85.H1_H1 ;  /* 0x30000055ff557230 */ /* 0x000fe40000004100 */
[--C-:B0-----:R-:W-:Y:S02]  /*cb00*/  HADD2.F32 R57, -RZ, R7.reuse.H1_H1 ;  /* 0x30000007ff397230 */ /* 0x101fe40000004100 */
[----:B------:R-:W-:Y:S02]  /*cb10*/  HADD2.F32 R56, -RZ, R7.H0_H0 ;  /* 0x20000007ff387230 */ /* 0x000fe40000004100 */
[--C-:B------:R-:W-:Y:S02]  /*cb20*/  HADD2.F32 R7, -RZ, R4.reuse.H0_H0 ;  /* 0x20000004ff077230 */ /* 0x100fe40000004100 */
[C---:B------:R-:W-:Y:S01]  /*cb30*/  FMUL.FTZ R88, R57.reuse, R59 ;  /* 0x0000003b39587220 */ /* 0x040fe20000410000 */
[----:B------:R-:W-:Y:S02]  /*cb40*/  HADD2.F32 R4, -RZ, R4.H1_H1 ;  /* 0x30000004ff047230 */ /* 0x000fe40000004100 */
[----:B------:R-:W-:Y:S01]  /*cb50*/  FMUL.FTZ R75, R57, R61 ;  /* 0x0000003d394b7220 */ /* 0x000fe20000410000 */
[----:B------:R-:W-:-:S02]  /*cb60*/  HADD2.F32 R54, -RZ, R6.H0_H0 ;  /* 0x20000006ff367230 */ /* 0x000fc40000004100 */
[----:B------:R-:W-:Y:S01]  /*cb70*/  FFMA.FTZ R90, R56, R61, R88 ;  /* 0x0000003d385a7223 */ /* 0x000fe20000010058 */
[----:B------:R-:W-:Y:S02]  /*cb80*/  HADD2.F32 R55, -RZ, R6.H1_H1 ;  /* 0x30000006ff377230 */ /* 0x000fe40000004100 */
[----:B------:R-:W-:Y:S01]  /*cb90*/  FMUL.FTZ R86, R4, R60 ;  /* 0x0000003c04567220 */ /* 0x000fe20000410000 */
[--C-:B------:R-:W-:Y:S02]  /*cba0*/  HADD2.F32 R6, -RZ, R5.reuse.H0_H0 ;  /* 0x20000005ff067230 */ /* 0x100fe40000004100 */
[----:B------:R-:W-:Y:S01]  /*cbb0*/  FFMA.FTZ R75, R56, R59, -R75 ;  /* 0x0000003b384b7223 */ /* 0x000fe2000001084b */
[-C--:B------:R-:W-:Y:S01]  /*cbc0*/  FMUL.FTZ R88, R4, R58.reuse ;  /* 0x0000003a04587220 */ /* 0x080fe20000410000 */
[----:B------:R-:W-:Y:S02]  /*cbd0*/  HADD2.F32 R5, -RZ, R5.H1_H1 ;  /* 0x30000005ff057230 */ /* 0x000fe40000004100 */
[----:B------:R-:W-:Y:S01]  /*cbe0*/  FFMA.FTZ R86, R7, R58, -R86 ;  /* 0x0000003a07567223 */ /* 0x000fe20000010856 */
[----:B------:R-:W-:-:S02]  /*cbf0*/  HADD2.F32 R56, -RZ, R87.H0_H0 ;  /* 0x20000057ff387230 */ /* 0x000fc40000004100 */
[----:B------:R-:W-:Y:S01]  /*cc00*/  FFMA.FTZ R57, R7, R60, R88 ;  /* 0x0000003c07397223 */ /* 0x000fe20000010058 */
[----:B------:R-:W-:Y:S02]  /*cc10*/  HADD2.F32 R4, -RZ, R89.H0_H0 ;  /* 0x20000059ff047230 */ /* 0x000fe40000004100 */
[C---:B------:R-:W-:Y:S01]  /*cc20*/  FMUL.FTZ R59, R55.reuse, R84 ;  /* 0x00000054373b7220 */ /* 0x040fe20000410000 */
[-C--:B------:R-:W-:Y:S01]  /*cc30*/  FMUL.FTZ R61, R55, R85.reuse ;  /* 0x00000055373d7220 */ /* 0x080fe20000410000 */
[C---:B------:R-:W-:Y:S01]  /*cc40*/  FMUL.FTZ R7, R5.reuse, R56 ;  /* 0x0000003805077220 */ /* 0x040fe20000410000 */
[----:B------:R-:W-:Y:S01]  /*cc50*/  FMUL.FTZ R55, R5, R4 ;  /* 0x0000000405377220 */ /* 0x000fe20000410000 */
[C---:B------:R-:W-:Y:S01]  /*cc60*/  FFMA.FTZ R59, R54.reuse, R85, -R59 ;  /* 0x00000055363b7223 */ /* 0x040fe2000001083b */
[----:B------:R-:W-:Y:S01]  /*cc70*/  FFMA.FTZ R54, R54, R84, R61 ;  /* 0x0000005436367223 */ /* 0x000fe2000001003d */
[C---:B------:R-:W-:Y:S01]  /*cc80*/  FFMA.FTZ R5, R6.reuse, R4, -R7 ;  /* 0x0000000406057223 */ /* 0x040fe20000010807 */
[----:B------:R-:W-:Y:S01]  /*cc90*/  FFMA.FTZ R56, R6, R56, R55 ;  /* 0x0000003806387223 */ /* 0x000fe20000010037 */
[----:B------:R-:W-:-:S02]  /*cca0*/  F2FP.F16.F32.PACK_AB R7, R90, R75 ;  /* 0x0000004b5a07723e */ /* 0x000fc400000000ff */
[----:B------:R-:W-:Y:S02]  /*ccb0*/  F2FP.F16.F32.PACK_AB R6, R54, R59 ;  /* 0x0000003b3606723e */ /* 0x000fe400000000ff */
[----:B------:R-:W-:Y:S02]  /*ccc0*/  F2FP.F16.F32.PACK_AB R4, R57, R86 ;  /* 0x000000563904723e */ /* 0x000fe400000000ff */
[----:B------:R-:W-:-:S05]  /*ccd0*/  F2FP.F16.F32.PACK_AB R5, R56, R5 ;  /* 0x000000053805723e */ /* 0x000fca00000000ff */
[----:B------:R1:W-:Y:S02]  /*cce0*/  STS.128 [R0], R4 ;  /* 0x0000000400007388 */ /* 0x0003e40000000c00 */
.L_x_1830:
[----:B------:R-:W-:Y:S05]  /*ccf0*/  BSYNC B2 ;  /* 0x0000000000027941 */ /* 0x000fea0003800000 */
.L_x_1829:
[----:B------:R-:W-:Y:S04]  /*cd00*/  BSSY B2, `(.L_x_1831) ;  /* 0x000002c000027945 */ /* 0x000fe80003800000 */
[----:B------:R-:W-:Y:S05]  /*cd10*/  @P2 BRA `(.L_x_1832) ;  /* 0x0000000000a82947 */ /* 0x000fea0003800000 */
[----:B01----:R-:W0:Y:S01]  /*cd20*/  LDS.128 R4, [R62+0x16400] ;  /* 0x016400003e047984 */ /* 0x003e220000000c00 */
        /* <DEDUP_REMOVED lines=40> */
[----:B------:R2:W-:Y:S02]  /*cfb0*/  STS.128 [R62+0x16400], R4 ;  /* 0x016400043e007388 */ /* 0x0005e40000000c00 */
.L_x_1832:
[----:B------:R-:W-:Y:S05]  /*cfc0*/  BSYNC B2 ;  /* 0x0000000000027941 */ /* 0x000fea0003800000 */
.L_x_1831:
[----:B------:R-:W-:Y:S04]  /*cfd0*/  BSSY B2, `(.L_x_1833) ;  /* 0x000002c000027945 */ /* 0x000fe80003800000 */
[----:B------:R-:W-:Y:S05]  /*cfe0*/  @P3 BRA `(.L_x_1834) ;  /* 0x0000000000a83947 */ /* 0x000fea0003800000 */
[----:B012---:R-:W0:Y:S01]  /*cff0*/  LDS.128 R4, [R0+0x4000] ;  /* 0x0040000000047984 */ /* 0x007e220000000c00 */
        /* <DEDUP_REMOVED lines=41> */
.L_x_1834:
[----:B------:R-:W-:Y:S05]  /*d290*/  BSYNC B2 ;  /* 0x0000000000027941 */ /* 0x000fea0003800000 */
.L_x_1833:
[----:B------:R-:W-:Y:S04]  /*d2a0*/  BSSY B2, `(.L_x_1835) ;  /* 0x000002c000027945 */ /* 0x000fe80003800000 */
[----:B------:R-:W-:Y:S05]  /*d2b0*/  @P4 BRA `(.L_x_1836) ;  /* 0x0000000000a84947 */ /* 0x000fea0003800000 */
[----:B0123--:R-:W0:Y:S01]  /*d2c0*/  LDS.128 R4, [R62+0x1a400] ;  /* 0x01a400003e047984 */ /* 0x00fe220000000c00 */
        /* <DEDUP_REMOVED lines=41> */
.L_x_1836:
[----:B------:R-:W-:Y:S05]  /*d560*/  BSYNC B2 ;  /* 0x0000000000027941 */ /* 0x000fea0003800000 */
.L_x_1835:
[----:B------:R-:W-:Y:S05]  /*d570*/  @P5 BRA `(.L_x_1826) ;  /* 0x0000000000a85947 */ /* 0x000fea0003800000 */
[----:B01234-:R-:W0:Y:S01]  /*d580*/  LDS.128 R4, [R0+0x8000] ;  /* 0x0080000000047984 */ /* 0x01fe220000000c00 */
[----:B------:R-:W-:Y:S01]  /*d590*/  SHF.R.U32.HI R41, RZ, 0x10, R33 ;  /* 0x00000010ff297819 */ /* 0x000fe20000011621 */
[----:B------:R-:W-:Y:S01]  /*d5a0*/  HADD2.F32 R40, -RZ, R76.H1_H1 ;  /* 0x3000004cff287230 */ /* 0x000fe20000004100 */
[--C-:B------:R-:W-:Y:S01]  /*d5b0*/  SHF.R.U32.HI R43, RZ, 0x10, R35.reuse ;  /* 0x00000010ff2b7819 */ /* 0x100fe20000011623 */
[----:B------:R-:W-:Y:S01]  /*d5c0*/  HADD2.F32 R42, -RZ, R77.H1_H1 ;  /* 0x3000004dff2a7230 */ /* 0x000fe20000004100 */
[----:B------:R-:W-:Y:S01]  /*d5d0*/  SHF.R.U64 R49, R34, 0x10, R35 ;  /* 0x0000001022317819 */ /* 0x000fe20000001223 */
[----:B------:R-:W-:Y:S01]  /*d5e0*/  HADD2.F32 R41, -RZ, R41.H0_H0 ;  /* 0x20000029ff297230 */ /* 0x000fe20000004100 */
[----:B------:R-:W-:Y:S01]  /*d5f0*/  SHF.R.U64 R51, R32, 0x10, R33 ;  /* 0x0000001020337819 */ /* 0x000fe20000001221 */
[----:B------:R-:W-:Y:S02]  /*d600*/  HADD2.F32 R43, -RZ, R43.H0_H0 ;  /* 0x2000002bff2b7230 */ /* 0x000fe40000004100 */
[----:B------:R-:W-:-:S02]  /*d610*/  HADD2.F32 R77, -RZ, R77.H0_H0 ;  /* 0x2000004dff4d7230 */ /* 0x000fc40000004100 */
[----:B------:R-:W-:Y:S02]  /*d620*/  HADD2.F32 R76, -RZ, R76.H0_H0 ;  /* 0x2000004cff4c7230 */ /* 0x000fe40000004100 */
        /* <DEDUP_REMOVED lines=18> */
[CC--:B------:R-:W-:Y:S01]  /*d750*/  FMUL.FTZ R41, R33.reuse, R77.reuse ;  /* 0x0000004d21297220 */ /* 0x0c0fe20000410000 */
[----:B------:R-:W-:Y:S01]  /*d760*/  FMUL.FTZ R40, R33, R76 ;  /* 0x0000004c21287220 */ /* 0x000fe20000410000 */
        /* <DEDUP_REMOVED lines=11> */
.L_x_1826:
[----:B------:R-:W-:Y:S05]  /*d820*/  BSYNC B1 ;  /* 0x0000000000017941 */ /* 0x000fea0003800000 */
.L_x_1825:
[----:B------:R-:W-:-:S13]  /*d830*/  ISETP.GE.AND P0, PT, R222, R68, PT ;  /* 0x00000044de00720c */ /* 0x000fda0003f06270 */
[----:B------:R-:W-:Y:S05]  /*d840*/  @P0 BRA `(.L_x_1837) ;  /* 0x0000004400400947 */ /* 0x000fea0003800000 */
[----:B01234-:R-:W0:Y:S01]  /*d850*/  LDC R5, c[0x0][0x3f4] ;  /* 0x0000fd00ff057b82 */ /* 0x01fe220000000800 */
        /* <DEDUP_REMOVED lines=10> */
[----:B------:R-:W-:Y:S01]  /*d900*/  HADD2.F32 R34, -RZ, R74.H0_H0 ;  /* 0x2000004aff227230 */ /* 0x000fe20000004100 */
[----:B------:R-:W-:Y:S01]  /*d910*/  SHF.R.U32.HI R41, RZ, 0x10, R31 ;  /* 0x00000010ff297819 */ /* 0x000fe2000001161f */
[----:B------:R-:W-:Y:S01]  /*d920*/  HADD2.F32 R40, -RZ, R73.H0_H0 ;  /* 0x20000049ff287230 */ /* 0x000fe20000004100 */
        /* <DEDUP_REMOVED lines=37> */
.L_x_1839:
[----:B------:R-:W-:Y:S05]  /*db80*/  BSYNC B1 ;  /* 0x0000000000017941 */ /* 0x000fea0003800000 */
.L_x_1838:
[----:B------:R-:W-:Y:S04]  /*db90*/  BSSY B1, `(.L_x_1840) ;  /* 0x000002c000017945 */ /* 0x000fe80003800000 */
[----:B------:R-:W-:Y:S05]  /*dba0*/  @P1 BRA `(.L_x_1841) ;  /* 0x0000000000a81947 */ /* 0x000fea0003800000 */
[----:B0-----:R-:W0:Y:S01]  /*dbb0*/  LDS.128 R4, [R0+0x2000] ;  /* 0x0020000000047984 */ /* 0x001e220000000c00 */
[----:B------:R-:W-:Y:S01]  /*dbc0*/  SHF.R.U32.HI R35, RZ, 0x10, R39 ;  /* 0x00000010ff237819 */ /* 0x000fe20000011627 */
[----:B------:R-:W-:Y:S01]  /*dbd0*/  HADD2.F32 R34, -RZ, R72.H0_H0 ;  /* 0x20000048ff227230 */ /* 0x000fe20000004100 */
[--C-:B------:R-:W-:Y:S01]  /*dbe0*/  SHF.R.U64 R41, R36, 0x10, R37.reuse ;  /* 0x0000001024297819 */ /* 0x100fe20000001225 */
[----:B------:R-:W-:Y:S01]  /*dbf0*/  HADD2.F32 R36, -RZ, R71.H0_H0 ;  /* 0x20000047ff247230 */ /* 0x000fe20000004100 */
[----:B------:R-:W-:Y:S01]  /*dc00*/  SHF.R.U32.HI R37, RZ, 0x10, R37 ;  /* 0x00000010ff257819 */ /* 0x000fe20000011625 */
[----:B------:R-:W-:Y:S01]  /*dc10*/  HADD2.F32 R35, -RZ, R35.H0_H0 ;  /* 0x20000023ff237230 */ /* 0x000fe20000004100 */
[----:B------:R-:W-:Y:S01]  /*dc20*/  SHF.R.U64 R43, R38, 0x10, R39 ;  /* 0x00000010262b7819 */ /* 0x000fe20000001227 */
[----:B------:R-:W-:Y:S02]  /*dc30*/  HADD2.F32 R71, -RZ, R71.H1_H1 ;  /* 0x30000047ff477230 */ /* 0x000fe40000004100 */
[----:B------:R-:W-:-:S02]  /*dc40*/  HADD2.F32 R37, -RZ, R37.H0_H0 ;  /* 0x20000025ff257230 */ /* 0x000fc40000004100 */
        /* <DEDUP_REMOVED lines=32> */
.L_x_1841:
[----:B------:R-:W-:Y:S05]  /*de50*/  BSYNC B1 ;  /* 0x0000000000017941 */ /* 0x000fea0003800000 */
.L_x_1840:
[----:B------:R-:W-:Y:S04]  /*de60*/  BSSY B1, `(.L_x_1842) ;  /* 0x000002c000017945 */ /* 0x000fe80003800000 */
[----:B------:R-:W-:Y:S05]  /*de70*/  @P2 BRA `(.L_x_1843) ;  /* 0x0000000000a82947 */ /* 0x000fea0003800000 */
[----:B01----:R-:W0:Y:S01]  /*de80*/  LDS.128 R4, [R62+0x18400] ;  /* 0x018400003e047984 */ /* 0x003e220000000c00 */
        /* <DEDUP_REMOVED lines=41> */
.L_x_1843:
[----:B------:R-:W-:Y:S05]  /*e120*/  BSYNC B1 ;  /* 0x0000000000017941 */ /* 0x000fea0003800000 */
.L_x_1842:
        /* <DEDUP_REMOVED lines=44> */
.L_x_1845:
[----:B------:R-:W-:Y:S05]  /*e3f0*/  BSYNC B1 ;  /* 0x0000000000017941 */ /* 0x000fea0003800000 */
.L_x_1844:
        /* <DEDUP_REMOVED lines=44> */
.L_x_1847:
[----:B------:R-:W-:Y:S05]  /*e6c0*/  BSYNC B1 ;  /* 0x0000000000017941 */ /* 0x000fea0003800000 */
.L_x_1846:
[----:B------:R-:W-:Y:S05]  /*e6d0*/  @P5 BRA `(.L_x_1837) ;  /* 0x00000034009c5947 */ /* 0x000fea0003800000 */
[----:B01234-:R-:W0:Y:S01]  /*e6e0*/  LDS.128 R4, [R0+0xa000] ;  /* 0x00a0000000047984 */ /* 0x01fe220000000c00 */
        /* <DEDUP_REMOVED lines=9> */
[--C-:B0-----:R-:W-:Y:S02]  /*e780*/  HADD2.F32 R11, -RZ, R7.reuse.H1_H1 ;  /* 0x30000007ff0b7230 */ /* 0x101fe40000004100 */
[----:B------:R-:W-:Y:S02]  /*e790*/  HADD2.F32 R10, -RZ, R7.H0_H0 ;  /* 0x20000007ff0a7230 */ /* 0x000fe40000004100 */
[--C-:B------:R-:W-:Y:S02]  /*e7a0*/  HADD2.F32 R7, -RZ, R4.reuse.H0_H0 ;  /* 0x20000004ff077230 */ /* 0x100fe40000004100 */
[C---:B------:R-:W-:Y:S01]  /*e7b0*/  FMUL.FTZ R21, R11.reuse, R15 ;  /* 0x0000000f0b157220 */ /* 0x040fe20000410000 */
[----:B------:R-:W-:Y:S02]  /*e7c0*/  HADD2.F32 R4, -RZ, R4.H1_H1 ;  /* 0x30000004ff047230 */ /* 0x000fe40000004100 */
[----:B------:R-:W-:Y:S01]  /*e7d0*/  FMUL.FTZ R24, R11, R13 ;  /* 0x0000000d0b187220 */ /* 0x000fe20000410000 */
[----:B------:R-:W-:-:S02]  /*e7e0*/  HADD2.F32 R8, -RZ, R6.H0_H0 ;  /* 0x20000006ff087230 */ /* 0x000fc40000004100 */
[C---:B------:R-:W-:Y:S01]  /*e7f0*/  FFMA.FTZ R21, R10.reuse, R13, -R21 ;  /* 0x0000000d0a157223 */ /* 0x040fe20000010815 */
[----:B------:R-:W-:Y:S02]  /*e800*/  HADD2.F32 R9, -RZ, R6.H1_H1 ;  /* 0x30000006ff097230 */ /* 0x000fe40000004100 */
[----:B------:R-:W-:Y:S01]  /*e810*/  FFMA.FTZ R26, R10, R15, R24 ;  /* 0x0000000f0a1a7223 */ /* 0x000fe20000010018 */
[----:B------:R-:W-:Y:S02]  /*e820*/  HADD2.F32 R6, -RZ, R5.H0_H0 ;  /* 0x20000005ff067230 */ /* 0x000fe40000004100 */
[C---:B------:R-:W-:Y:S01]  /*e830*/  FMUL.FTZ R20, R4.reuse, R14 ;  /* 0x0000000e04147220 */ /* 0x040fe20000410000 */
[----:B------:R-:W-:Y:S01]  /*e840*/  FMUL.FTZ R24, R4, R12 ;  /* 0x0000000c04187220 */ /* 0x000fe20000410000 */
[----:B------:R-:W-:Y:S02]  /*e850*/  HADD2.F32 R10, -RZ, R3.H1_H1 ;  /* 0x30000003ff0a7230 */ /* 0x000fe40000004100 */
[----:B------:R-:W-:Y:S01]  /*e860*/  FMUL.FTZ R15, R9, R63 ;  /* 0x0000003f090f7220 */ /* 0x000fe20000410000 */
[----:B------:R-:W-:-:S02]  /*e870*/  HADD2.F32 R5, -RZ, R5.H1_H1 ;  /* 0x30000005ff057230 */ /* 0x000fc40000004100 */
[C---:B------:R-:W-:Y:S01]  /*e880*/  FFMA.FTZ R20, R7.reuse, R12, -R20 ;  /* 0x0000000c07147223 */ /* 0x040fe20000010814 */
[----:B------:R-:W-:Y:S02]  /*e890*/  HADD2.F32 R4, -RZ, R25.H0_H0 ;  /* 0x20000019ff047230 */ /* 0x000fe40000004100 */
[----:B------:R-:W-:Y:S01]  /*e8a0*/  FFMA.FTZ R11, R7, R14, R24 ;  /* 0x0000000e070b7223 */ /* 0x000fe20000010018 */
[----:B------:R-:W-:Y:S02]  /*e8b0*/  HADD2.F32 R3, -RZ, R27.H0_H0 ;  /* 0x2000001bff037230 */ /* 0x000fe40000004100 */
[-C--:B------:R-:W-:Y:S01]  /*e8c0*/  FMUL.FTZ R13, R9, R10.reuse ;  /* 0x0000000a090d7220 */ /* 0x080fe20000410000 */
[C---:B------:R-:W-:Y:S01]  /*e8d0*/  FFMA.FTZ R10, R8.reuse, R10, R15 ;  /* 0x0000000a080a7223 */ /* 0x040fe2000001000f */
[C---:B------:R-:W-:Y:S01]  /*e8e0*/  FMUL.FTZ R7, R5.reuse, R4 ;  /* 0x0000000405077220 */ /* 0x040fe20000410000 */
[----:B------:R-:W-:Y:S01]  /*e8f0*/  FMUL.FTZ R9, R5, R3 ;  /* 0x0000000305097220 */ /* 0x000fe20000410000 */
[----:B------:R-:W-:-:S02]  /*e900*/  FFMA.FTZ R13, R8, R63, -R13 ;  /* 0x0000003f080d7223 */ /* 0x000fc4000001080d */
[----:B------:R-:W-:Y:S01]  /*e910*/  FFMA.FTZ R5, R6, R3, -R7 ;  /* 0x0000000306057223 */ /* 0x000fe20000010807 */
[----:B------:R-:W-:Y:S01]  /*e920*/  F2FP.F16.F32.PACK_AB R7, R26, R21 ;  /* 0x000000151a07723e */ /* 0x000fe200000000ff */
[----:B------:R-:W-:Y:S01]  /*e930*/  FFMA.FTZ R8, R6, R4, R9 ;  /* 0x0000000406087223 */ /* 0x000fe20000010009 */
[----:B------:R-:W-:Y:S02]  /*e940*/  F2FP.F16.F32.PACK_AB R4, R11, R20 ;  /* 0x000000140b04723e */ /* 0x000fe400000000ff */
[----:B------:R-:W-:Y:S02]  /*e950*/  F2FP.F16.F32.PACK_AB R6, R10, R13 ;  /* 0x0000000d0a06723e */ /* 0x000fe400000000ff */
[----:B------:R-:W-:-:S05]  /*e960*/  F2FP.F16.F32.PACK_AB R5, R8, R5 ;  /* 0x000000050805723e */ /* 0x000fca00000000ff */
[----:B------:R0:W-:Y:S01]  /*e970*/  STS.128 [R0+0xa000], R4 ;  /* 0x00a0000400007388 */ /* 0x0001e20000000c00 */
[----:B------:R-:W-:Y:S05]  /*e980*/  BRA `(.L_x_1837) ;  /* 0x0000003000f07947 */ /* 0x000fea0003800000 */
.L_x_1816:
[----:B------:R-:W0:Y:S01]  /*e990*/  LDC R25, c[0x0][0x448] ;  /* 0x00011200ff197b82 */ /* 0x000e220000000800 */
[----:B------:R-:W-:Y:S01]  /*e9a0*/  IMAD R3, R223, 0x40, R10 ;  /* 0x00000040df037824 */ /* 0x000fe200078e020a */
[----:B------:R-:W-:Y:S01]  /*e9b0*/  ULDC.64 UR4, c[0x0][0x3f8] ;  /* 0x0000fe0000047ab9 */ /* 0x000fe20000000a00 */
[----:B------:R-:W-:Y:S01]  /*e9c0*/  MOV R9, R29 ;  /* 0x0000001d00097202 */ /* 0x000fe20000000f00 */
[----:B------:R-:W-:Y:S01]  /*e9d0*/  ULDC.64 UR6, c[0x0][0x408] ;  /* 0x0001020000067ab9 */ /* 0x000fe20000000a00 */
[----:B------:R-:W-:Y:S02]  /*e9e0*/  IMAD.MOV.U32 R8, RZ, RZ, R24 ;  /* 0x000000ffff087224 */ /* 0x000fe400078e0018 */
[----:B------:R-:W-:Y:S01]  /*e9f0*/  IMAD.MOV.U32 R4, RZ, RZ, R26 ;  /* 0x000000ffff047224 */ /* 0x000fe200078e001a */
[----:B0-----:R-:W-:-:S13]  /*ea00*/  ISETP.NE.AND P0, PT, R25, 0x1, PT ;  /* 0x000000011900780c */ /* 0x001fda0003f05270 */
[----:B------:R-:W0:Y:S08]  /*ea10*/  @P0 LDC R0, c[0x0][0x44c] ;  /* 0x00011300ff000b82 */ /* 0x000e300000000800 */
[----:B------:R-:W1:Y:S01]  /*ea20*/  @P0 LDC R5, c[0x0][0x450] ;  /* 0x00011400ff050b82 */ /* 0x000e620000000800 */
[----:B0-----:R-:W-:-:S05]  /*ea30*/  @P0 IMAD.HI.U32 R0, R3, R0, RZ ;  /* 0x0000000003000227 */ /* 0x001fca00078e00ff */
[----:B-1----:R-:W-:Y:S01]  /*ea40*/  @P0 SHF.R.U32.HI R3, RZ, R5, R0 ;  /* 0x00000005ff030219 */ /* 0x002fe20000011600 */
[----:B------:R-:W-:-:S03]  /*ea50*/  IMAD.MOV.U32 R5, RZ, RZ, R31 ;  /* 0x000000ffff057224 */ /* 0x000fc600078e001f */
        /* <DEDUP_REMOVED lines=17> */
[----:B------:R-:W0:Y:S04]  /*eb70*/  SHFL.IDX PT, R3, R8, RZ, 0x1c1f ;  /* 0x001c1fff08037589 */ /* 0x000e2800000e0000 */
[----:B------:R-:W1:Y:S04]  /*eb80*/  SHFL.IDX PT, R0, R6, RZ, 0x1c1f ;  /* 0x001c1fff06007589 */ /* 0x000e6800000e0000 */
[----:B------:R2:W3:Y:S04]  /*eb90*/  SHFL.IDX PT, R5, R7, RZ, 0x1c1f ;  /* 0x001c1fff07057589 */ /* 0x0004e800000e0000 */
[----:B------:R2:W4:Y:S01]  /*eba0*/  SHFL.IDX PT, R14, R9, RZ, 0x1c1f ;  /* 0x001c1fff090e7589 */ /* 0x00052200000e0000 */
[----:B0-----:R-:W-:-:S02]  /*ebb0*/  IMAD.MOV.U32 R21, RZ, RZ, R3 ;  /* 0x000000ffff157224 */ /* 0x001fc400078e0003 */
[----:B-12---:R-:W-:-:S07]  /*ebc0*/  IMAD.MOV.U32 R20, RZ, RZ, R0 ;  /* 0x000000ffff147224 */ /* 0x006fce00078e0000 */
.L_x_2171:
[----:B------:R-:W-:Y:S01]  /*ebd0*/  IMAD R70, R194, R25, RZ ;  /* 0x00000019c2467224 */ /* 0x000fe200078e02ff */
[----:B------:R-:W-:Y:S01]  /*ebe0*/  BSSY B1, `(.L_x_1849) ;  /* 0x000002f000017945 */ /* 0x000fe20003800000 */
[----:B----4-:R-:W-:Y:S01]  /*ebf0*/  IMAD.MOV.U32 R50, RZ, RZ, R14 ;  /* 0x000000ffff327224 */ /* 0x010fe200078e000e */
[----:B------:R-:W-:Y:S01]  /*ec00*/  CS2R R44, SRZ ;  /* 0x00000000002c7805 */ /* 0x000fe2000001ff00 */
[----:B---3--:R-:W-:Y:S01]  /*ec10*/  IMAD.MOV.U32 R51, RZ, RZ, R5 ;  /* 0x000000ffff337224 */ /* 0x008fe200078e0005 */
[----:B------:R-:W-:Y:S02]  /*ec20*/  ISETP.GE.AND P0, PT, R10, R70, PT ;  /* 0x000000460a00720c */ /* 0x000fe40003f06270 */
        /* <DEDUP_REMOVED lines=18> */
[----:B------:R-:W-:-:S02]  /*ed50*/  CS2R R44, SRZ ;  /* 0x00000000002c7805 */ /* 0x000fc4000001ff00 */
[----:B------:R-:W-:Y:S02]  /*ed60*/  CS2R R46, SRZ ;  /* 0x00000000002e7805 */ /* 0x000fe4000001ff00 */
[----:B------:R-:W-:Y:S02]  /*ed70*/  CS2R R28, SRZ ;  /* 0x00000000001c7805 */ /* 0x000fe4000001ff00 */
[----:B------:R-:W-:-:S03]  /*ed80*/  @!P1 SHF.L.U32 R15, R225, 0x3, RZ ;  /* 0x00000003e10f9819 */ /* 0x000fc600000006ff */
[----:B------:R-:W-:-:S04]  /*ed90*/  @!P0 IMAD.WIDE R4, R18, 0x2, R20 ;  /* 0x0000000212048825 */ /* 0x000fc800078e0214 */
[----:B------:R-:W-:Y:S01]  /*eda0*/  @!P2 IMAD.SHL.U32 R49, R226, 0x8, RZ ;  /* 0x00000008e231a824 */ /* 0x000fe200078e00ff */
[----:B------:R0:W5:Y:S01]  /*edb0*/  @!P0 LD.E.128 R32, desc[UR60][R4.64] ;  /* 0x0000003c04208980 */ /* 0x000162000c101d00 */
[--C-:B------:R-:W-:Y:S01]  /*edc0*/  @!P1 IMAD.WIDE R12, R15, 0x2, R20.reuse ;  /* 0x000000020f0c9825 */ /* 0x100fe200078e0214 */
[----:B------:R-:W-:Y:S02]  /*edd0*/  CS2R R30, SRZ ;  /* 0x00000000001e7805 */ /* 0x000fe4000001ff00 */
[----:B------:R-:W-:Y:S02]  /*ede0*/  CS2R R40, SRZ ;  /* 0x0000000000287805 */ /* 0x000fe4000001ff00 */
[----:B------:R-:W-:Y:S01]  /*edf0*/  CS2R R42, SRZ ;  /* 0x00000000002a7805 */ /* 0x000fe2000001ff00 */
[----:B------:R-:W-:Y:S01]  /*ee00*/  @!P2 IMAD.WIDE R20, R49, 0x2, R20 ;  /* 0x000000023114a825 */ /* 0x000fe200078e0214 */
[----:B------:R-:W-:Y:S02]  /*ee10*/  CS2R R24, SRZ ;  /* 0x0000000000187805 */ /* 0x000fe4000001ff00 */
[----:B------:R-:W-:-:S02]  /*ee20*/  CS2R R26, SRZ ;  /* 0x00000000001a7805 */ /* 0x000fc4000001ff00 */
[----:B------:R-:W-:Y:S02]  /*ee30*/  CS2R R36, SRZ ;  /* 0x0000000000247805 */ /* 0x000fe4000001ff00 */
[----:B------:R-:W-:Y:S01]  /*ee40*/  CS2R R38, SRZ ;  /* 0x0000000000267805 */ /* 0x000fe2000001ff00 */
[--C-:B------:R-:W-:Y:S01]  /*ee50*/  @!P1 IMAD.WIDE R14, R15, 0x2, R50.reuse ;  /* 0x000000020f0e9825 */ /* 0x100fe200078e0232 */
[----:B------:R1:W5:Y:S03]  /*ee60*/  @!P1 LD.E.128 R28, desc[UR60][R12.64] ;  /* 0x0000003c0c1c9980 */ /* 0x000366000c101d00 */
[--C-:B------:R-:W-:Y:S01]  /*ee70*/  @!P2 IMAD.WIDE R48, R49, 0x2, R50.reuse ;  /* 0x000000023130a825 */ /* 0x100fe200078e0232 */
[----:B------:R1:W5:Y:S03]  /*ee80*/  @!P1 LD.E.128 R40, desc[UR60][R14.64] ;  /* 0x0000003c0e289980 */ /* 0x000366000c101d00 */
[----:B0-----:R-:W-:Y:S01]  /*ee90*/  @!P0 IMAD.WIDE R4, R18, 0x2, R50 ;  /* 0x0000000212048825 */ /* 0x001fe200078e0232 */
[----:B------:R1:W5:Y:S04]  /*eea0*/  @!P2 LD.E.128 R24, desc[UR60][R20.64] ;  /* 0x0000003c1418a980 */ /* 0x000368000c101d00 */
[----:B------:R1:W5:Y:S04]  /*eeb0*/  @!P0 LD.E.128 R44, desc[UR60][R4.64] ;  /* 0x0000003c042c8980 */ /* 0x000368000c101d00 */
[----:B------:R1:W5:Y:S02]  /*eec0*/  @!P2 LD.E.128 R36, desc[UR60][R48.64] ;  /* 0x0000003c3024a980 */ /* 0x000364000c101d00 */
.L_x_1850:
[----:B------:R-:W-:Y:S05]  /*eed0*/  BSYNC B1 ;  /* 0x0000000000017941 */ /* 0x000fea0003800000 */
.L_x_1849:
[----:B-1---5:R-:W-:Y:S01]  /*eee0*/  IMAD.MOV.U32 R4, RZ, RZ, R46 ;  /* 0x000000ffff047224 */ /* 0x022fe200078e002e */
[----:B------:R-:W-:Y:S01]  /*eef0*/  UMOV UR4, 0xffffffff ;  /* 0xffffffff00047882 */ /* 0x000fe20000000000 */
        /* <DEDUP_REMOVED lines=37> */
[----:B------:R-:W-:Y:S02]  /*f150*/  PRMT R76, R4, 0x5410, R5 ;  /* 0x00005410044c7816 */ /* 0x000fe40000000005 */
[----:B------:R-:W-:-:S02]  /*f160*/  CS2R R4, SRZ ;  /* 0x0000000000047805 */ /* 0x000fc4000001ff00 */
[----:B------:R-:W-:Y:S01]  /*f170*/  PRMT R75, R0, 0x5410, R3 ;  /* 0x00005410004b7816 */ /* 0x000fe20000000003 */
[----:B------:R-:W-:Y:S06]  /*f180*/  BRA.DIV UR4, `(.L_x_1851) ;  /* 0x000001b2042c7947 */ /* 0x000fec000b800000 */
[----:B------:R-:W0:Y:S04]  /*f190*/  SHFL.IDX PT, R3, R8, 0x1, 0x1c1f ;  /* 0x003c1f0008037f89 */ /* 0x000e2800000e0000 */
[----:B------:R-:W1:Y:S04]  /*f1a0*/  SHFL.IDX PT, R0, R6, 0x1, 0x1c1f ;  /* 0x003c1f0006007f89 */ /* 0x000e6800000e0000 */
[----:B------:R-:W2:Y:S04]  /*f1b0*/  SHFL.IDX PT, R7, R7, 0x1, 0x1c1f ;  /* 0x003c1f0007077f89 */ /* 0x000ea800000e0000 */
[----:B------:R3:W4:Y:S01]  /*f1c0*/  SHFL.IDX PT, R14, R9, 0x1, 0x1c1f ;  /* 0x003c1f00090e7f89 */ /* 0x00072200000e0000 */
[----:B0-----:R-:W-:Y:S01]  /*f1d0*/  MOV R61, R3 ;  /* 0x00000003003d7202 */ /* 0x001fe20000000f00 */
[----:B-1-3--:R-:W-:-:S07]  /*f1e0*/  IMAD.MOV.U32 R60, RZ, RZ, R0 ;  /* 0x000000ffff3c7224 */ /* 0x00afce00078e0000 */
.L_x_2177:
[----:B------:R-:W-:Y:S01]  /*f1f0*/  VIADD R3, R10, 0x40 ;  /* 0x000000400a037836 */ /* 0x000fe20000000000 */
[----:B------:R-:W-:Y:S01]  /*f200*/  BSSY B1, `(.L_x_1852) ;  /* 0x000002e000017945 */ /* 0x000fe20003800000 */
[----:B----4-:R-:W-:Y:S01]  /*f210*/  IMAD.MOV.U32 R62, RZ, RZ, R14 ;  /* 0x000000ffff3e7224 */ /* 0x010fe200078e000e */
[----:B------:R-:W-:Y:S01]  /*f220*/  CS2R R8, SRZ ;  /* 0x0000000000087805 */ /* 0x000fe2000001ff00 */
[----:B--2---:R-:W-:Y:S01]  /*f230*/  IMAD.MOV.U32 R63, RZ, RZ, R7 ;  /* 0x000000ffff3f7224 */ /* 0x004fe200078e0007 */
        /* <DEDUP_REMOVED lines=20> */
[----:B------:R-:W-:Y:S01]  /*f380*/  CS2R R52, SRZ ;  /* 0x0000000000347805 */ /* 0x000fe2000001ff00 */
[----:B------:R-:W-:-:S04]  /*f390*/  @!P0 IMAD.WIDE R12, R18, 0x2, R60 ;  /* 0x00000002120c8825 */ /* 0x000fc800078e023c */
[----:B------:R-:W-:Y:S01]  /*f3a0*/  @!P1 IMAD.SHL.U32 R65, R225, 0x8, RZ ;  /* 0x00000008e1419824 */ /* 0x000fe200078e00ff */
[----:B------:R0:W5:Y:S01]  /*f3b0*/  @!P0 LD.E.128 R48, desc[UR60][R12.64] ;  /* 0x0000003c0c308980 */ /* 0x000162000c101d00 */
[----:B------:R-:W-:Y:S01]  /*f3c0*/  @!P2 IMAD.SHL.U32 R67, R226, 0x8, RZ ;  /* 0x00000008e243a824 */ /* 0x000fe200078e00ff */
[----:B------:R-:W-:Y:S01]  /*f3d0*/  CS2R R54, SRZ ;  /* 0x0000000000367805 */ /* 0x000fe2000001ff00 */
[--C-:B------:R-:W-:Y:S01]  /*f3e0*/  @!P1 IMAD.WIDE R20, R65, 0x2, R60.reuse ;  /* 0x0000000241149825 */ /* 0x100fe200078e023c */
[----:B------:R-:W-:Y:S02]  /*f3f0*/  CS2R R8, SRZ ;  /* 0x0000000000087805 */ /* 0x000fe4000001ff00 */
[----:B------:R-:W-:Y:S02]  /*f400*/  CS2R R10, SRZ ;  /* 0x00000000000a7805 */ /* 0x000fe4000001ff00 */
[----:B------:R-:W-:Y:S01]  /*f410*/  CS2R R56, SRZ ;  /* 0x0000000000387805 */ /* 0x000fe2000001ff00 */
[----:B------:R-:W-:Y:S01]  /*f420*/  @!P2 IMAD.WIDE R60, R67, 0x2, R60 ;  /* 0x00000002433ca825 */ /* 0x000fe200078e023c */
[----:B------:R-:W-:-:S02]  /*f430*/  CS2R R58, SRZ ;  /* 0x00000000003a7805 */ /* 0x000fc4000001ff00 */
[----:B------:R-:W-:Y:S02]  /*f440*/  CS2R R14, SRZ ;  /* 0x00000000000e7805 */ /* 0x000fe4000001ff00 */
[----:B0-----:R-:W-:Y:S01]  /*f450*/  CS2R R12, SRZ ;  /* 0x00000000000c7805 */ /* 0x001fe2000001ff00 */
[--C-:B------:R-:W-:Y:S01]  /*f460*/  @!P1 IMAD.WIDE R64, R65, 0x2, R62.reuse ;  /* 0x0000000241409825 */ /* 0x100fe200078e023e */
[----:B------:R0:W5:Y:S03]  /*f470*/  @!P1 LD.E.128 R52, desc[UR60][R20.64] ;  /* 0x0000003c14349980 */ /* 0x000166000c101d00 */
[--C-:B------:R-:W-:Y:S01]  /*f480*/  @!P2 IMAD.WIDE R66, R67, 0x2, R62.reuse ;  /* 0x000000024342a825 */ /* 0x100fe200078e023e */
[----:B------:R0:W5:Y:S03]  /*f490*/  @!P1 LD.E.128 R8, desc[UR60][R64.64] ;  /* 0x0000003c40089980 */ /* 0x000166000c101d00 */
[----:B------:R-:W-:Y:S01]  /*f4a0*/  @!P0 IMAD.WIDE R62, R18, 0x2, R62 ;  /* 0x00000002123e8825 */ /* 0x000fe200078e023e */
[----:B------:R0:W5:Y:S04]  /*f4b0*/  @!P2 LD.E.128 R56, desc[UR60][R60.64] ;  /* 0x0000003c3c38a980 */ /* 0x000168000c101d00 */
[----:B------:R0:W5:Y:S04]  /*f4c0*/  @!P0 LD.E.128 R4, desc[UR60][R62.64] ;  /* 0x0000003c3e048980 */ /* 0x000168000c101d00 */
[----:B------:R0:W5:Y:S02]  /*f4d0*/  @!P2 LD.E.128 R12, desc[UR60][R66.64] ;  /* 0x0000003c420ca980 */ /* 0x000164000c101d00 */
.L_x_1853:
[----:B------:R-:W-:Y:S05]  /*f4e0*/  BSYNC B1 ;  /* 0x0000000000017941 */ /* 0x000fea0003800000 */
.L_x_1852:
[----:B------:R-:W-:Y:S01]  /*f4f0*/  LEA.HI R0, R221, R221, RZ, 0x1 ;  /* 0x000000dddd007211 */ /* 0x000fe200078f08ff */
[----:B-----5:R-:W-:Y:S01]  /*f500*/  IMAD.MOV.U32 R3, RZ, RZ, R4 ;  /* 0x000000ffff037224 */ /* 0x020fe200078e0004 */
[----:B0-----:R-:W-:Y:S01]  /*f510*/  MOV R21, R7 ;  /* 0x0000000700157202 */ /* 0x001fe20000000f00 */
[----:B------:R-:W-:Y:S01]  /*f520*/  IMAD.MOV.U32 R20, RZ, RZ, R5 ;  /* 0x000000ffff147224 */ /* 0x000fe200078e0005 */
[----:B------:R-:W-:Y:S01]  /*f530*/  LOP3.LUT R0, R0, 0xfffffffe, RZ, 0xc0, !PT ;  /* 0xfffffffe00007812 */ /* 0x000fe200078ec0ff */
[----:B------:R-:W-:Y:S01]  /*f540*/  IMAD.MOV.U32 R60, RZ, RZ, R10 ;  /* 0x000000ffff3c7224 */ /* 0x000fe200078e000a */
[----:B------:R-:W-:Y:S01]  /*f550*/  VIADDMNMX R70, R70, -R209, 0x80, PT ;  /* 0x0000008046467446 */ /* 0x000fe200038009d1 */
[----:B------:R-:W-:Y:S01]  /*f560*/  IMAD.MOV.U32 R61, RZ, RZ, R49 ;  /* 0x000000ffff3d7224 */ /* 0x000fe200078e0031 */
[----:B------:R-:W-:Y:S01]  /*f570*/  PRMT R77, R3, 0x5410, R20 ;  /* 0x00005410034d7816 */ /* 0x000fe20000000014 */
[----:B------:R-:W-:Y:S01]  /*f580*/  IMAD.MOV.U32 R3, RZ, RZ, R6 ;  /* 0x000000ffff037224 */ /* 0x000fe200078e0006 */
[----:B------:R-:W-:Y:S01]  /*f590*/  PRMT R69, R60, 0x7610, R69 ;  /* 0x000076103c457816 */ /* 0x000fe20000000045 */
[----:B------:R-:W-:Y:S01]  /*f5a0*/  IMAD.IADD R0, R221, 0x1, -R0 ;  /* 0x00000001dd007824 */ /* 0x000fe200078e0a00 */
[----:B------:R-:W-:Y:S01]  /*f5b0*/  BSSY B1, `(.L_x_1854) ;  /* 0x0000023000017945 */ /* 0x000fe20003800000 */
[----:B------:R-:W-:Y:S01]  /*f5c0*/  IMAD.MOV.U32 R20, RZ, RZ, R9 ;  /* 0x000000ffff147224 */ /* 0x000fe200078e0009 */
[----:B------:R-:W-:Y:S01]  /*f5d0*/  PRMT R78, R3, 0x5410, R21 ;  /* 0x00005410034e7816 */ /* 0x000fe20000000015 */
[----:B------:R-:W-:Y:S01]  /*f5e0*/  IMAD.MOV.U32 R3, RZ, RZ, R8 ;  /* 0x000000ffff037224 */ /* 0x000fe200078e0008 */
[----:B------:R-:W-:Y:S01]  /*f5f0*/  SHF.L.U32 R21, R0, 0x1f, RZ ;  /* 0x0000001f00157819 */ /* 0x000fe200000006ff */
[----:B------:R-:W-:Y:S01]  /*f600*/  IMAD.MOV.U32 R0, RZ, RZ, R11 ;  /* 0x000000ffff007224 */ /* 0x000fe200078e000b */
[----:B------:R-:W-:Y:S01]  /*f610*/  ISETP.GE.AND P1, PT, R195, R70, PT ;  /* 0x00000046c300720c */ /* 0x000fe20003f26270 */
[----:B------:R-:W-:Y:S01]  /*f620*/  IMAD.MOV.U32 R60, RZ, RZ, R14 ;  /* 0x000000ffff3c7224 */ /* 0x000fe200078e000e */
[----:B------:R-:W0:Y:S01]  /*f630*/  SYNCS.PHASECHK.TRANS64.TRYWAIT P0, [R16+URZ+0x30800], R21 ;  /* 0x03080015100075a7 */ /* 0x000e22000800017f */
[----:B------:R-:W-:Y:S01]  /*f640*/  PRMT R68, R3, 0x5410, R20 ;  /* 0x0000541003447816 */ /* 0x000fe20000000014 */
[----:B------:R-:W-:Y:S01]  /*f650*/  IMAD.MOV.U32 R3, RZ, RZ, R12 ;  /* 0x000000ffff037224 */ /* 0x000fe200078e000c */
[----:B------:R-:W-:Y:S01]  /*f660*/  PRMT R69, R69, 0x5410, R0 ;  /* 0x0000541045457816 */ /* 0x000fe20000000000 */
[----:B------:R-:W-:-:S02]  /*f670*/  IMAD.MOV.U32 R20, RZ, RZ, R13 ;  /* 0x000000ffff147224 */ /* 0x000fc400078e000d */
[----:B------:R-:W-:-:S03]  /*f680*/  IMAD.MOV.U32 R62, RZ, RZ, R50 ;  /* 0x000000ffff3e7224 */ /* 0x000fc600078e0032 */
[----:B------:R-:W-:Y:S02]  /*f690*/  PRMT R0, R3, 0x5410, R20 ;  /* 0x0000541003007816 */ /* 0x000fe40000000014 */
        /* <DEDUP_REMOVED lines=8> */
[----:B------:R-:W-:-:S02]  /*f720*/  IMAD.MOV.U32 R60, RZ, RZ, R52 ;  /* 0x000000ffff3c7224 */ /* 0x000fc400078e0034 */
[----:B------:R-:W-:Y:S01]  /*f730*/  IMAD.MOV.U32 R61, RZ, RZ, R53 ;  /* 0x000000ffff3d7224 */ /* 0x000fe200078e0035 */
[----:B------:R-:W-:Y:S01]  /*f740*/  PRMT R80, R80, 0x5410, R20 ;  /* 0x0000541050507816 */ /* 0x000fe20000000014 */
[----:B------:R-:W-:-:S03]  /*f750*/  IMAD.MOV.U32 R20, RZ, RZ, R54 ;  /* 0x000000ffff147224 */ /* 0x000fc600078e0036 */
[----:B------:R-:W-:Y:S01]  /*f760*/  PRMT R71, R60, 0x5410, R61 ;  /* 0x000054103c477816 */ /* 0x000fe2000000003d */
[----:B------:R-:W-:Y:S01]  /*f770*/  IMAD.MOV.U32 R60, RZ, RZ, R55 ;  /* 0x000000ffff3c7224 */ /* 0x000fe200078e0037 */
[----:B------:R-:W-:-:S04]  /*f780*/  MOV R61, R56 ;  /* 0x00000038003d7202 */ /* 0x000fc80000000f00 */
[----:B------:R-:W-:Y:S01]  /*f790*/  PRMT R72, R20, 0x5410, R60 ;  /* 0x0000541014487816 */ /* 0x000fe2000000003c */
[----:B------:R-:W-:Y:S01]  /*f7a0*/  IMAD.MOV.U32 R60, RZ, RZ, R58 ;  /* 0x000000ffff3c7224 */ /* 0x000fe200078e003a */
[----:B------:R-:W-:Y:S01]  /*f7b0*/  PRMT R20, R61, 0x5410, R62 ;  /* 0x000054103d147816 */ /* 0x000fe2000000003e */
[----:B------:R-:W-:Y:S01]  /*f7c0*/  IMAD.MOV.U32 R61, RZ, RZ, R59 ;  /* 0x000000ffff3d7224 */ /* 0x000fe200078e003b */
[----:B0-----:R-:W-:Y:S06]  /*f7d0*/  @!P0 BRA `(.L_x_1855) ;  /* 0x000001ac00108947 */ /* 0x001fec0003800000 */
.L_x_2178:
[----:B------:R-:W-:Y:S05]  /*f7e0*/  BSYNC B1 ;  /* 0x0000000000017941 */ /* 0x000fea0003800000 */
.L_x_1854:
[----:B------:R-:W-:Y:S01]  /*f7f0*/  BSSY B1, `(.L_x_1856) ;  /* 0x000012d000017945 */ /* 0x000fe20003800000 */
[----:B0-----:R-:W-:-:S03]  /*f800*/  PRMT R21, R60, 0x5410, R61 ;  /* 0x000054103c157816 */ /* 0x001fc6000000003d */
[----:B------:R-:W-:Y:S05]  /*f810*/  @P1 BRA `(.L_x_1857) ;  /* 0x0000001000a81947 */ /* 0x000fea0003800000 */
[----:B------:R-:W0:Y:S01]  /*f820*/  LDC R81, c[0x0][0x3f4] ;  /* 0x0000fd00ff517b82 */ /* 0x000e220000000800 */
[----:B------:R-:W-:Y:S01]  /*f830*/  BSSY B2, `(.L_x_1858) ;  /* 0x0000067000027945 */ /* 0x000fe20003800000 */
[-C--:B0-----:R-:W-:Y:S02]  /*f840*/  ISETP.GE.AND P0, PT, R18, R81.reuse, PT ;  /* 0x000000511200720c */ /* 0x081fe40003f06270 */
[-C--:B------:R-:W-:Y:S02]  /*f850*/  ISETP.GE.AND P1, PT, R197, R81.reuse, PT ;  /* 0x00000051c500720c */ /* 0x080fe40003f26270 */
[----:B------:R-:W-:-:S09]  /*f860*/  ISETP.GE.AND P2, PT, R198, R81, PT ;  /* 0x00000051c600720c */ /* 0x000fd20003f46270 */
[----:B------:R-:W-:Y:S05]  /*f870*/  @P0 BRA `(.L_x_1859) ;  /* 0x0000000400880947 */ /* 0x000fea0003800000 */
[----:B------:R-:W-:Y:S01]  /*f880*/  LEA.HI R62, R81, R223, RZ, 0x1d ;  /* 0x000000df513e7211 */ /* 0x000fe200078fe8ff */
[--C-:B------:R-:W-:Y:S01]  /*f890*/  HADD2.F32 R95, -RZ, R91.reuse.H1_H1 ;  /* 0x3000005bff5f7230 */ /* 0x100fe20000004100 */
[----:B------:R-:W-:Y:S01]  /*f8a0*/  LOP3.LUT R60, R206, 0x38, R18, 0xf8, !PT ;  /* 0x00000038ce3c7812 */ /* 0x000fe200078ef812 */
[----:B------:R-:W-:Y:S01]  /*f8b0*/  HADD2.F32 R97, -RZ, R91.H0_H0 ;  /* 0x2000005bff617230 */ /* 0x000fe20000004100 */
[----:B------:R-:W-:Y:S01]  /*f8c0*/  SHF.R.S32.HI R65, RZ, 0x1f, R62 ;  /* 0x0000001fff417819 */ /* 0x000fe2000001143e */
[----:B------:R-:W-:Y:S01]  /*f8d0*/  IMAD.SHL.U32 R63, R62, 0x8, RZ ;  /* 0x000000083e3f7824 */ /* 0x000fe200078e00ff */
[-C--:B------:R-:W-:Y:S01]  /*f8e0*/  LOP3.LUT R61, R60, R207.reuse, RZ, 0x3c, !PT ;  /* 0x000000cf3c3d7212 */ /* 0x080fe200078e3cff */
[--C-:B------:R-:W-:Y:S01]  /*f8f0*/  HADD2.F32 R98, -RZ, R90.reuse.H1_H1 ;  /* 0x3000005aff627230 */ /* 0x100fe20000004100 */
[----:B------:R-:W-:Y:S01]  /*f900*/  LEA.HI R65, R65, R62, RZ, 0x3 ;  /* 0x0000003e41417211 */ /* 0x000fe200078f18ff */
[----:B------:R-:W-:Y:S01]  /*f910*/  HADD2.F32 R90, -RZ, R90.H0_H0 ;  /* 0x2000005aff5a7230 */ /* 0x000fe20000004100 */
[----:B------:R-:W-:Y:S01]  /*f920*/  LOP3.LUT R60, R206, 0x38, R63, 0xf8, !PT ;  /* 0x00000038ce3c7812 */ /* 0x000fe200078ef83f */
[----:B------:R-:W-:Y:S01]  /*f930*/  IMAD.IADD R61, R208, 0x1, R61 ;  /* 0x00000001d03d7824 */ /* 0x000fe200078e023d */
[--C-:B------:R-:W-:Y:S01]  /*f940*/  SHF.R.U32.HI R100, RZ, 0x10, R45.reuse ;  /* 0x00000010ff647819 */ /* 0x100fe2000001162d */
[----:B------:R-:W-:Y:S01]  /*f950*/  IMAD.SHL.U32 R65, R65, 0x400, RZ ;  /* 0x0000040041417824 */ /* 0x000fe200078e00ff */
[----:B------:R-:W-:Y:S01]  /*f960*/  LOP3.LUT R64, R60, R207, RZ, 0x3c, !PT ;  /* 0x000000cf3c407212 */ /* 0x000fe200078e3cff */
[----:B------:R-:W-:Y:S01]  /*f970*/  IMAD R86, R61, 0x2, R16 ;  /* 0x000000023d567824 */ /* 0x000fe200078e0210 */
[----:B------:R-:W-:Y:S01]  /*f980*/  SHF.R.U64 R44, R44, 0x10, R45 ;  /* 0x000000102c2c7819 */ /* 0x000fe2000000122d */
[----:B------:R-:W-:Y:S01]  /*f990*/  HADD2.F32 R100, -RZ, R100.H0_H0 ;  /* 0x20000064ff647230 */ /* 0x000fe20000004100 */
[----:B------:R-:W-:-:S02]  /*f9a0*/  LOP3.LUT R65, R65, 0x7fffe000, RZ, 0xc0, !PT ;  /* 0x7fffe00041417812 */ /* 0x000fc400078ec0ff */
[----:B------:R-:W0:Y:S01]  /*f9b0*/  LDS.128 R60, [R86+0x12400] ;  /* 0x01240000563c7984 */ /* 0x000e220000000c00 */
[--C-:B------:R-:W-:Y:S02]  /*f9c0*/  SHF.R.U64 R32, R32, 0x10, R33.reuse ;  /* 0x0000001020207819 */ /* 0x100fe40000001221 */
[----:B------:R-:W-:Y:S02]  /*f9d0*/  IADD3 R65, R64, R65, R208 ;  /* 0x0000004140417210 */ /* 0x000fe40007ffe0d0 */
[----:B------:R-:W-:Y:S02]  /*f9e0*/  SHF.R.U32.HI R96, RZ, 0x10, R33 ;  /* 0x00000010ff607819 */ /* 0x000fe40000011621 */
[----:B------:R-:W-:Y:S01]  /*f9f0*/  SHF.R.U64 R33, R34, 0x10, R35 ;  /* 0x0000001022217819 */ /* 0x000fe20000001223 */
[----:B------:R-:W-:Y:S01]  /*fa00*/  IMAD R89, R65, 0x2, R16 ;  /* 0x0000000241597824 */ /* 0x000fe200078e0210 */
[----:B------:R-:W-:Y:S01]  /*fa10*/  SHF.R.U64 R34, R46, 0x10, R47 ;  /* 0x000000102e227819 */ /* 0x000fe2000000122f */
[----:B------:R-:W-:Y:S01]  /*fa20*/  HADD2.F32 R96, -RZ, R96.H0_H0 ;  /* 0x20000060ff607230 */ /* 0x000fe20000004100 */
[----:B------:R-:W-:Y:S01]  /*fa30*/  SHF.R.U32.HI R105, RZ, 0x10, R35 ;  /* 0x00000010ff697819 */ /* 0x000fe20000011623 */
[----:B------:R-:W-:Y:S01]  /*fa40*/  HADD2.F32 R33, -RZ, R33.H0_H0 ;  /* 0x20000021ff217230 */ /* 0x000fe20000004100 */
[----:B------:R-:W1:Y:S01]  /*fa50*/  LDS.128 R64, [R89+0x12400] ;  /* 0x0124000059407984 */ /* 0x000e620000000c00 */
[----:B------:R-:W-:Y:S01]  /*fa60*/  SHF.R.U32.HI R103, RZ, 0x10, R47 ;  /* 0x00000010ff677819 */ /* 0x000fe2000001162f */
[----:B0-----:R-:W-:-:S02]  /*fa70*/  HADD2.F32 R46, -RZ, R61.H0_H0 ;  /* 0x2000003dff2e7230 */ /* 0x001fc40000004100 */
[----:B------:R-:W-:Y:S02]  /*fa80*/  HADD2.F32 R61, -RZ, R61.H1_H1 ;  /* 0x3000003dff3d7230 */ /* 0x000fe40000004100 */
[----:B------:R-:W-:Y:S02]  /*fa90*/  HADD2.F32 R35, -RZ, R60.H0_H0 ;  /* 0x2000003cff237230 */ /* 0x000fe40000004100 */
[----:B------:R-:W-:Y:S02]  /*faa0*/  HADD2.F32 R47, -RZ, R62.H0_H0 ;  /* 0x2000003eff2f7230 */ /* 0x000fe40000004100 */
[--C-:B------:R-:W-:Y:S02]  /*fab0*/  HADD2.F32 R92, -RZ, R63.reuse.H0_H0 ;  /* 0x2000003fff5c7230 */ /* 0x100fe40000004100 */
[----:B------:R-:W-:Y:S02]  /*fac0*/  HADD2.F32 R63, -RZ, R63.H1_H1 ;  /* 0x3000003fff3f7230 */ /* 0x000fe40000004100 */
[----:B------:R-:W-:-:S02]  /*fad0*/  HADD2.F32 R60, -RZ, R60.H1_H1 ;  /* 0x3000003cff3c7230 */ /* 0x000fc40000004100 */
[--C-:B-1----:R-:W-:Y:S02]  /*fae0*/  HADD2.F32 R45, -RZ, R65.reuse.H0_H0 ;  /* 0x20000041ff2d7230 */ /* 0x102fe40000004100 */
[----:B------:R-:W-:Y:S02]  /*faf0*/  HADD2.F32 R91, -RZ, R65.H1_H1 ;  /* 0x30000041ff5b7230 */ /* 0x000fe40000004100 */
[----:B------:R-:W-:Y:S02]  /*fb00*/  HADD2.F32 R65, -RZ, R64.H0_H0 ;  /* 0x20000040ff417230 */ /* 0x000fe40000004100 */
[C---:B------:R-:W-:Y:S01]  /*fb10*/  FMUL.FTZ R99, R45.reuse, R97 ;  /* 0x000000612d637220 */ /* 0x040fe20000410000 */
[-C--:B------:R-:W-:Y:S01]  /*fb20*/  FMUL.FTZ R101, R45, R95.reuse ;  /* 0x0000005f2d657220 */ /* 0x080fe20000410000 */
[C---:B------:R-:W-:Y:S01]  /*fb30*/  FMUL.FTZ R102, R91.reuse, R100 ;  /* 0x000000645b667220 */ /* 0x040fe20000410000 */
[----:B------:R-:W-:Y:S01]  /*fb40*/  FMUL.FTZ R104, R91, R96 ;  /* 0x000000605b687220 */ /* 0x000fe20000410000 */
[C---:B------:R-:W-:Y:S01]  /*fb50*/  FFMA.FTZ R45, R46.reuse, R95, -R99 ;  /* 0x0000005f2e2d7223 */ /* 0x040fe20000010863 */
[----:B------:R-:W-:Y:S01]  /*fb60*/  FFMA.FTZ R101, R46, R97, R101 ;  /* 0x000000612e657223 */ /* 0x000fe20000010065 */
[C---:B------:R-:W-:Y:S01]  /*fb70*/  FMUL.FTZ R46, R65.reuse, R98 ;  /* 0x00000062412e7220 */ /* 0x040fe20000410000 */
[----:B------:R-:W-:Y:S01]  /*fb80*/  FMUL.FTZ R65, R65, R90 ;  /* 0x0000005a41417220 */ /* 0x000fe20000410000 */
[----:B------:R-:W-:Y:S01]  /*fb90*/  FFMA.FTZ R102, R61, R96, -R102 ;  /* 0x000000603d667223 */ /* 0x000fe20000010866 */
[----:B------:R-:W-:-:S02]  /*fba0*/  HADD2.F32 R93, -RZ, R66.H0_H0 ;  /* 0x20000042ff5d7230 */ /* 0x000fc40000004100 */
[C---:B------:R-:W-:Y:S01]  /*fbb0*/  FFMA.FTZ R90, R35.reuse, R90, -R46 ;  /* 0x0000005a235a7223 */ /* 0x040fe2000001082e */
[--C-:B------:R-:W-:Y:S02]  /*fbc0*/  HADD2.F32 R96, -RZ, R88.reuse.H1_H1 ;  /* 0x30000058ff607230 */ /* 0x100fe40000004100 */
[----:B------:R-:W-:Y:S01]  /*fbd0*/  FFMA.FTZ R65, R35, R98, R65 ;  /* 0x0000006223417223 */ /* 0x000fe20000010041 */
[----:B------:R-:W-:Y:S02]  /*fbe0*/  HADD2.F32 R35, -RZ, R87.H1_H1 ;  /* 0x30000057ff237230 */ /* 0x000fe40000004100 */
[----:B------:R-:W-:Y:S01]  /*fbf0*/  FFMA.FTZ R104, R61, R100, R104 ;  /* 0x000000643d687223 */ /* 0x000fe20000010068 */
[----:B------:R-:W-:Y:S02]  /*fc00*/  HADD2.F32 R94, -RZ, R67.H0_H0 ;  /* 0x20000043ff5e7230 */ /* 0x000fe40000004100 */
[----:B------:R-:W-:Y:S01]  /*fc10*/  FMUL.FTZ R46, R93, R96 ;  /* 0x000000605d2e7220 */ /* 0x000fe20000410000 */
[----:B------:R-:W-:-:S02]  /*fc20*/  HADD2.F32 R88, -RZ, R88.H0_H0 ;  /* 0x20000058ff587230 */ /* 0x000fc40000004100 */
[----:B------:R-:W-:Y:S02]  /*fc30*/  HADD2.F32 R87, -RZ, R87.H0_H0 ;  /* 0x20000057ff577230 */ /* 0x000fe40000004100 */
[----:B------:R-:W-:Y:S02]  /*fc40*/  HADD2.F32 R67, -RZ, R67.H1_H1 ;  /* 0x30000043ff437230 */ /* 0x000fe40000004100 */
[-C--:B------:R-:W-:Y:S01]  /*fc50*/  FMUL.FTZ R98, R93, R88.reuse ;  /* 0x000000585d627220 */ /* 0x080fe20000410000 */
[----:B------:R-:W-:Y:S01]  /*fc60*/  FFMA.FTZ R91, R47, R88, -R46 ;  /* 0x000000582f5b7223 */ /* 0x000fe2000001082e */
[C---:B------:R-:W-:Y:S01]  /*fc70*/  FMUL.FTZ R61, R94.reuse, R87 ;  /* 0x000000575e3d7220 */ /* 0x040fe20000410000 */
[----:B------:R-:W-:Y:S02]  /*fc80*/  HADD2.F32 R88, -RZ, R103.H0_H0 ;  /* 0x20000067ff587230 */ /* 0x000fe40000004100 */
[----:B------:R-:W-:Y:S01]  /*fc90*/  FMUL.FTZ R94, R94, R35 ;  /* 0x000000235e5e7220 */ /* 0x000fe20000410000 */
[----:B------:R-:W-:-:S02]  /*fca0*/  HADD2.F32 R46, -RZ, R105.H0_H0 ;  /* 0x20000069ff2e7230 */ /* 0x000fc40000004100 */
[----:B------:R-:W-:Y:S01]  /*fcb0*/  FFMA.FTZ R98, R47, R96, R98 ;  /* 0x000000602f627223 */ /* 0x000fe20000010062 */
[C---:B------:R-:W-:Y:S01]  /*fcc0*/  FFMA.FTZ R93, R92.reuse, R35, -R61 ;  /* 0x000000235c5d7223 */ /* 0x040fe2000001083d */
[----:B------:R-:W-:Y:S01]  /*fcd0*/  FFMA.FTZ R94, R92, R87, R94 ;  /* 0x000000575c5e7223 */ /* 0x000fe2000001005e */
[----:B------:R-:W-:Y:S02]  /*fce0*/  HADD2.F32 R64, -RZ, R64.H1_H1 ;  /* 0x30000040ff407230 */ /* 0x000fe40000004100 */
[C---:B------:R-:W-:Y:S01]  /*fcf0*/  FMUL.FTZ R96, R67.reuse, R88 ;  /* 0x0000005843607220 */ /* 0x040fe20000410000 */
[----:B------:R-:W-:Y:S02]  /*fd00*/  HADD2.F32 R66, -RZ, R66.H1_H1 ;  /* 0x30000042ff427230 */ /* 0x000fe40000004100 */
[-C--:B------:R-:W-:Y:S01]  /*fd10*/  FMUL.FTZ R92, R67, R46.reuse ;  /* 0x0000002e435c7220 */ /* 0x080fe20000410000 */
[----:B------:R-:W-:Y:S02]  /*fd20*/  HADD2.F32 R47, -RZ, R44.H0_H0 ;  /* 0x2000002cff2f7230 */ /* 0x000fe40000004100 */
[----:B------:R-:W-:Y:S01]  /*fd30*/  FFMA.FTZ R96, R63, R46, -R96 ;  /* 0x0000002e3f607223 */ /* 0x000fe20000010860 */
[----:B------:R-:W-:-:S02]  /*fd40*/  HADD2.F32 R61, -RZ, R34.H0_H0 ;  /* 0x20000022ff3d7230 */ /* 0x000fc40000004100 */
[----:B------:R-:W-:Y:S01]  /*fd50*/  FFMA.FTZ R87, R63, R88, R92 ;  /* 0x000000583f577223 */ /* 0x000fe2000001005c */
[----:B------:R-:W-:Y:S02]  /*fd60*/  HADD2.F32 R35, -RZ, R32.H0_H0 ;  /* 0x20000020ff237230 */ /* 0x000fe40000004100 */
[----:B------:R-:W-:Y:S01]  /*fd70*/  FMUL.FTZ R63, R64, R47 ;  /* 0x0000002f403f7220 */ /* 0x000fe20000410000 */
[----:B------:R-:W-:Y:S02]  /*fd80*/  HADD2.F32 R62, -RZ, R62.H1_H1 ;  /* 0x3000003eff3e7230 */ /* 0x000fe40000004100 */
[C---:B------:R-:W-:Y:S01]  /*fd90*/  FMUL.FTZ R67, R66.reuse, R61 ;  /* 0x0000003d42437220 */ /* 0x040fe20000410000 */
[----:B------:R-:W-:Y:S01]  /*fda0*/  FMUL.FTZ R66, R66, R33 ;  /* 0x0000002142427220 */ /* 0x000fe20000410000 */
[-C--:B------:R-:W-:Y:S01]  /*fdb0*/  FMUL.FTZ R64, R64, R35.reuse ;  /* 0x0000002340407220 */ /* 0x080fe20000410000 */
[----:B------:R-:W-:Y:S01]  /*fdc0*/  FFMA.FTZ R63, R60, R35, -R63 ;  /* 0x000000233c3f7223 */ /* 0x000fe2000001083f */
[C---:B------:R-:W-:Y:S01]  /*fdd0*/  FFMA.FTZ R34, R62.reuse, R33, -R67 ;  /* 0x000000213e227223 */ /* 0x040fe20000010843 */
        /* <DEDUP_REMOVED lines=9> */
[----:B------:R-:W-:-:S02]  /*fe70*/  F2FP.F16.F32.PACK_AB R44, R44, R65 ;  /* 0x000000412c2c723e */ /* 0x000fc400000000ff */
[----:B------:R-:W-:-:S05]  /*fe80*/  F2FP.F16.F32.PACK_AB R46, R61, R98 ;  /* 0x000000623d2e723e */ /* 0x000fca00000000ff */
[----:B------:R0:W-:Y:S02]  /*fe90*/  STS.128 [R89+0x12400], R44 ;  /* 0x0124002c59007388 */ /* 0x0001e40000000c00 */
.L_x_1859:
[----:B------:R-:W-:Y:S05]  /*fea0*/  BSYNC B2 ;  /* 0x0000000000027941 */ /* 0x000fea0003800000 */
.L_x_1858:
[----:B------:R-:W-:Y:S04]  /*feb0*/  BSSY B2, `(.L_x_1860) ;  /* 0x0000061000027945 */ /* 0x000fe80003800000 */
[----:B------:R-:W-:Y:S05]  /*fec0*/  @P1 BRA `(.L_x_1861) ;  /* 0x00000004007c1947 */ /* 0x000fea0003800000 */
[----:B------:R-:W2:Y:S01]  /*fed0*/  LDL R94, [R1+0x44] ;  /* 0x00004400015e7983 */ /* 0x000ea20000100800 */
[----:B0-----:R-:W-:Y:S01]  /*fee0*/  LEA.HI R32, R81, R225, RZ, 0x1d ;  /* 0x000000e151207211 */ /* 0x001fe200078fe8ff */
[----:B------:R-:W-:Y:S01]  /*fef0*/  HADD2.F32 R62, -RZ, R84.H1_H1 ;  /* 0x30000054ff3e7230 */ /* 0x000fe20000004100 */
[----:B------:R-:W-:Y:S01]  /*ff00*/  SHF.R.U64 R90, R40, 0x10, R41 ;  /* 0x00000010285a7819 */ /* 0x000fe20000001229 */
[----:B------:R-:W-:Y:S01]  /*ff10*/  HADD2.F32 R64, -RZ, R82.H1_H1 ;  /* 0x30000052ff407230 */ /* 0x000fe20000004100 */
[----:B------:R-:W-:Y:S02]  /*ff20*/  SHF.R.S32.HI R35, RZ, 0x1f, R32 ;  /* 0x0000001fff237819 */ /* 0x000fe40000011420 */
[----:B------:R-:W-:Y:S02]  /*ff30*/  SHF.L.U32 R33, R32, 0x3, RZ ;  /* 0x0000000320217819 */ /* 0x000fe400000006ff */
[----:B------:R-:W-:Y:S02]  /*ff40*/  LEA.HI R35, R35, R32, RZ, 0x3 ;  /* 0x0000002023237211 */ /* 0x000fe400078f18ff */
[----:B------:R-:W-:-:S02]  /*ff50*/  LOP3.LUT R32, R206, 0x38, R33, 0xf8, !PT ;  /* 0x00000038ce207812 */ /* 0x000fc400078ef821 */
[----:B------:R-:W-:Y:S01]  /*ff60*/  SHF.R.U32.HI R66, RZ, 0x10, R41 ;  /* 0x00000010ff427819 */ /* 0x000fe20000011629 */
[----:B------:R-:W-:Y:S01]  /*ff70*/  IMAD.SHL.U32 R35, R35, 0x400, RZ ;  /* 0x0000040023237824 */ /* 0x000fe200078e00ff */
[----:B------:R-:W-:Y:S02]  /*ff80*/  LOP3.LUT R44, R32, R207, RZ, 0x3c, !PT ;  /* 0x000000cf202c7212 */ /* 0x000fe400078e3cff */
[--C-:B------:R-:W-:Y:S01]  /*ff90*/  SHF.R.U64 R93, R28, 0x10, R29.reuse ;  /* 0x000000101c5d7819 */ /* 0x100fe2000000121d */
[----:B------:R-:W-:Y:S01]  /*ffa0*/  HADD2.F32 R66, -RZ, R66.H0_H0 ;  /* 0x20000042ff427230 */ /* 0x000fe20000004100 */
[----:B------:R-:W-:Y:S02]  /*ffb0*/  LOP3.LUT R45, R35, 0x7fffe000, RZ, 0xc0, !PT ;  /* 0x7fffe000232d7812 */ /* 0x000fe400078ec0ff */
[----:B------:R-:W-:Y:S02]  /*ffc0*/  SHF.R.U32.HI R61, RZ, 0x10, R29 ;  /* 0x00000010ff3d7819 */ /* 0x000fe4000001161d */
[----:B------:R-:W-:-:S02]  /*ffd0*/  IADD3 R45, R44, R45, R208 ;  /* 0x0000002d2c2d7210 */ /* 0x000fc40007ffe0d0 */
[--C-:B------:R-:W-:Y:S02]  /*ffe0*/  SHF.R.U64 R89, R42, 0x10, R43.reuse ;  /* 0x000000102a597819 */ /* 0x100fe4000000122b */
[----:B------:R-:W-:Y:S01]  /*fff0*/  SHF.R.U32.HI R87, RZ, 0x10, R43 ;  /* 0x00000010ff577819 */ /* 0x000fe2000001162b */
[----:B------:R-:W-:Y:S01]  /*10000*/  IMAD R60, R45, 0x2, R16 ;  /* 0x000000022d3c7824 */ /* 0x000fe200078e0210 */
[--C-:B------:R-:W-:Y:S02]  /*10010*/  SHF.R.U32.HI R91, RZ, 0x10, R31.reuse ;  /* 0x00000010ff5b7819 */ /* 0x100fe4000001161f */
[----:B------:R-:W-:Y:S02]  /*10020*/  SHF.R.U64 R92, R30, 0x10, R31 ;  /* 0x000000101e5c7819 */ /* 0x000fe4000000121f */
[----:B------:R-:W0:Y:S02]  /*10030*/  LDS.128 R44, [R60+0x12400] ;  /* 0x012400003c2c7984 */ /* 0x000e240000000c00 */
[----:B0-----:R-:W-:-:S02]  /*10040*/  HADD2.F32 R41, -RZ, R45.H0_H0 ;  /* 0x2000002dff297230 */ /* 0x001fc40000004100 */
[----:B------:R-:W-:Y:S02]  /*10050*/  HADD2.F32 R40, -RZ, R44.H0_H0 ;  /* 0x2000002cff287230 */ /* 0x000fe40000004100 */
[----:B------:R-:W-:Y:S02]  /*10060*/  HADD2.F32 R45, -RZ, R45.H1_H1 ;  /* 0x3000002dff2d7230 */ /* 0x000fe40000004100 */
[C---:B------:R-:W-:Y:S01]  /*10070*/  FMUL.FTZ R86, R41.reuse, R64 ;  /* 0x0000004029567220 */ /* 0x040fe20000410000 */
[----:B------:R-:W-:Y:S01]  /*10080*/  FMUL.FTZ R88, R41, R62 ;  /* 0x0000003e29587220 */ /* 0x000fe20000410000 */
[----:B------:R-:W-:Y:S02]  /*10090*/  HADD2.F32 R41, -RZ, R82.H0_H0 ;  /* 0x20000052ff297230 */ /* 0x000fe40000004100 */
[----:B------:R-:W-:Y:S01]  /*100a0*/  FMUL.FTZ R82, R45, R66 ;  /* 0x000000422d527220 */ /* 0x000fe20000410000 */
[----:B------:R-:W-:Y:S02]  /*100b0*/  HADD2.F32 R42, -RZ, R46.H0_H0 ;  /* 0x2000002eff2a7230 */ /* 0x000fe40000004100 */
[----:B------:R-:W-:-:S02]  /*100c0*/  HADD2.F32 R43, -RZ, R47.H0_H0 ;  /* 0x2000002fff2b7230 */ /* 0x000fc40000004100 */
[----:B------:R-:W-:Y:S02]  /*100d0*/  HADD2.F32 R47, -RZ, R47.H1_H1 ;  /* 0x3000002fff2f7230 */ /* 0x000fe40000004100 */
[----:B------:R-:W-:Y:S02]  /*100e0*/  HADD2.F32 R44, -RZ, R44.H1_H1 ;  /* 0x3000002cff2c7230 */ /* 0x000fe40000004100 */
[----:B------:R-:W-:Y:S01]  /*100f0*/  HADD2.F32 R46, -RZ, R46.H1_H1 ;  /* 0x3000002eff2e7230 */ /* 0x000fe20000004100 */
[----:B--2---:R-:W0:Y:S02]  /*10100*/  LDS.128 R32, [R94] ;  /* 0x000000005e207984 */ /* 0x004e240000000c00 */
[--C-:B0-----:R-:W-:Y:S02]  /*10110*/  HADD2.F32 R29, -RZ, R33.reuse.H0_H0 ;  /* 0x20000021ff1d7230 */ /* 0x101fe40000004100 */
[----:B------:R-:W-:Y:S02]  /*10120*/  HADD2.F32 R28, -RZ, R32.H0_H0 ;  /* 0x20000020ff1c7230 */ /* 0x000fe40000004100 */
[----:B------:R-:W-:-:S02]  /*10130*/  HADD2.F32 R33, -RZ, R33.H1_H1 ;  /* 0x30000021ff217230 */ /* 0x000fc40000004100 */
[C---:B------:R-:W-:Y:S01]  /*10140*/  FFMA.FTZ R86, R29.reuse, R62, -R86 ;  /* 0x0000003e1d567223 */ /* 0x040fe20000010856 */
[----:B------:R-:W-:Y:S01]  /*10150*/  FFMA.FTZ R88, R29, R64, R88 ;  /* 0x000000401d587223 */ /* 0x000fe20000010058 */
[----:B------:R-:W-:Y:S02]  /*10160*/  HADD2.F32 R29, -RZ, R84.H0_H0 ;  /* 0x20000054ff1d7230 */ /* 0x000fe40000004100 */
[----:B------:R-:W-:Y:S02]  /*10170*/  HADD2.F32 R62, -RZ, R61.H0_H0 ;  /* 0x2000003dff3e7230 */ /* 0x000fe40000004100 */
[C---:B------:R-:W-:Y:S01]  /*10180*/  FMUL.FTZ R61, R40.reuse, R41 ;  /* 0x00000029283d7220 */ /* 0x040fe20000410000 */
[----:B------:R-:W-:Y:S02]  /*10190*/  HADD2.F32 R30, -RZ, R34.H0_H0 ;  /* 0x20000022ff1e7230 */ /* 0x000fe40000004100 */
[----:B------:R-:W-:Y:S01]  /*101a0*/  FMUL.FTZ R40, R40, R29 ;  /* 0x0000001d28287220 */ /* 0x000fe20000410000 */
[----:B------:R-:W-:-:S02]  /*101b0*/  HADD2.F32 R31, -RZ, R35.H0_H0 ;  /* 0x20000023ff1f7230 */ /* 0x000fc40000004100 */
[-C--:B------:R-:W-:Y:S01]  /*101c0*/  FMUL.FTZ R64, R45, R62.reuse ;  /* 0x0000003e2d407220 */ /* 0x080fe20000410000 */
[C---:B------:R-:W-:Y:S01]  /*101d0*/  FFMA.FTZ R61, R28.reuse, R29, -R61 ;  /* 0x0000001d1c3d7223 */ /* 0x040fe2000001083d */
[C---:B------:R-:W-:Y:S01]  /*101e0*/  FFMA.FTZ R65, R33.reuse, R62, -R82 ;  /* 0x0000003e21417223 */ /* 0x040fe20000010852 */
[----:B------:R-:W-:Y:S02]  /*101f0*/  HADD2.F32 R45, -RZ, R83.H0_H0 ;  /* 0x20000053ff2d7230 */ /* 0x000fe40000004100 */
[----:B------:R-:W-:Y:S01]  /*10200*/  FFMA.FTZ R63, R28, R41, R40 ;  /* 0x000000291c3f7223 */ /* 0x000fe20000010028 */
[----:B------:R-:W-:Y:S02]  /*10210*/  HADD2.F32 R29, -RZ, R85.H0_H0 ;  /* 0x20000055ff1d7230 */ /* 0x000fe40000004100 */
[----:B------:R-:W-:Y:S01]  /*10220*/  FFMA.FTZ R67, R33, R66, R64 ;  /* 0x0000004221437223 */ /* 0x000fe20000010040 */
[----:B------:R-:W-:Y:S02]  /*10230*/  HADD2.F32 R62, -RZ, R83.H1_H1 ;  /* 0x30000053ff3e7230 */ /* 0x000fe40000004100 */
[----:B------:R-:W-:Y:S01]  /*10240*/  FMUL.FTZ R33, R42, R45 ;  /* 0x0000002d2a217220 */ /* 0x000fe20000410000 */
[----:B------:R-:W-:-:S02]  /*10250*/  HADD2.F32 R28, -RZ, R85.H1_H1 ;  /* 0x30000055ff1c7230 */ /* 0x000fc40000004100 */
[-C--:B------:R-:W-:Y:S01]  /*10260*/  FMUL.FTZ R41, R42, R29.reuse ;  /* 0x0000001d2a297220 */ /* 0x080fe20000410000 */
[----:B------:R-:W-:Y:S02]  /*10270*/  HADD2.F32 R42, -RZ, R87.H0_H0 ;  /* 0x20000057ff2a7230 */ /* 0x000fe40000004100 */
[C---:B------:R-:W-:Y:S01]  /*10280*/  FMUL.FTZ R66, R43.reuse, R62 ;  /* 0x0000003e2b427220 */ /* 0x040fe20000410000 */
[----:B------:R-:W-:Y:S02]  /*10290*/  HADD2.F32 R40, -RZ, R91.H0_H0 ;  /* 0x2000005bff287230 */ /* 0x000fe40000004100 */
[-C--:B------:R-:W-:Y:S01]  /*102a0*/  FMUL.FTZ R43, R43, R28.reuse ;  /* 0x0000001c2b2b7220 */ /* 0x080fe20000410000 */
[----:B------:R-:W-:Y:S02]  /*102b0*/  HADD2.F32 R35, -RZ, R35.H1_H1 ;  /* 0x30000023ff237230 */ /* 0x000fe40000004100 */
[C---:B------:R-:W-:Y:S01]  /*102c0*/  FFMA.FTZ R64, R30.reuse, R29, -R33 ;  /* 0x0000001d1e407223 */ /* 0x040fe20000010821 */
[----:B------:R-:W-:Y:S01]  /*102d0*/  FFMA.FTZ R45, R30, R45, R41 ;  /* 0x0000002d1e2d7223 */ /* 0x000fe20000010029 */
[----:B------:R-:W-:Y:S01]  /*102e0*/  FFMA.FTZ R66, R31, R28, -R66 ;  /* 0x0000001c1f427223 */ /* 0x000fe20000010842 */
[----:B------:R-:W-:Y:S01]  /*102f0*/  FMUL.FTZ R30, R47, R42 ;  /* 0x0000002a2f1e7220 */ /* 0x000fe20000410000 */
[----:B------:R-:W-:Y:S01]  /*10300*/  FFMA.FTZ R62, R31, R62, R43 ;  /* 0x0000003e1f3e7223 */ /* 0x000fe2000001002b */
[----:B------:R-:W-:Y:S01]  /*10310*/  FMUL.FTZ R28, R47, R40 ;  /* 0x000000282f1c7220 */ /* 0x000fe20000410000 */
[----:B------:R-:W-:-:S02]  /*10320*/  HADD2.F32 R33, -RZ, R90.H0_H0 ;  /* 0x2000005aff217230 */ /* 0x000fc40000004100 */
[C---:B------:R-:W-:Y:S01]  /*10330*/  FFMA.FTZ R47, R35.reuse, R40, -R30 ;  /* 0x00000028232f7223 */ /* 0x040fe2000001081e */
[----:B------:R-:W-:Y:S02]  /*10340*/  HADD2.F32 R41, -RZ, R89.H0_H0 ;  /* 0x20000059ff297230 */ /* 0x000fe40000004100 */
[----:B------:R-:W-:Y:S01]  /*10350*/  FFMA.FTZ R83, R35, R42, R28 ;  /* 0x0000002a23537223 */ /* 0x000fe2000001001c */
[----:B------:R-:W-:Y:S02]  /*10360*/  HADD2.F32 R29, -RZ, R93.H0_H0 ;  /* 0x2000005dff1d7230 */ /* 0x000fe40000004100 */
[----:B------:R-:W-:Y:S01]  /*10370*/  FMUL.FTZ R35, R44, R33 ;  /* 0x000000212c237220 */ /* 0x000fe20000410000 */
[----:B------:R-:W-:Y:S02]  /*10380*/  HADD2.F32 R31, -RZ, R92.H0_H0 ;  /* 0x2000005cff1f7230 */ /* 0x000fe40000004100 */
[----:B------:R-:W-:Y:S01]  /*10390*/  FMUL.FTZ R43, R46, R41 ;  /* 0x000000292e2b7220 */ /* 0x000fe20000410000 */
[----:B------:R-:W-:-:S02]  /*103a0*/  HADD2.F32 R32, -RZ, R32.H1_H1 ;  /* 0x30000020ff207230 */ /* 0x000fc40000004100 */
[----:B------:R-:W-:Y:S01]  /*103b0*/  FMUL.FTZ R44, R44, R29 ;  /* 0x0000001d2c2c7220 */ /* 0x000fe20000410000 */
[----:B------:R-:W-:Y:S02]  /*103c0*/  HADD2.F32 R34, -RZ, R34.H1_H1 ;  /* 0x30000022ff227230 */ /* 0x000fe40000004100 */
[----:B------:R-:W-:Y:S01]  /*103d0*/  FMUL.FTZ R46, R46, R31 ;  /* 0x0000001f2e2e7220 */ /* 0x000fe20000410000 */
[C---:B------:R-:W-:Y:S01]  /*103e0*/  FFMA.FTZ R28, R32.reuse, R29, -R35 ;  /* 0x0000001d201c7223 */ /* 0x040fe20000010823 */
[----:B------:R-:W-:Y:S01]  /*103f0*/  FFMA.FTZ R32, R32, R33, R44 ;  /* 0x0000002120207223 */ /* 0x000fe2000001002c */
[C---:B------:R-:W-:Y:S01]  /*10400*/  FFMA.FTZ R43, R34.reuse, R31, -R43 ;  /* 0x0000001f222b7223 */ /* 0x040fe2000001082b */
[----:B------:R-:W-:Y:S01]  /*10410*/  FFMA.FTZ R34, R34, R41, R46 ;  /* 0x0000002922227223 */ /* 0x000fe2000001002e */
[----:B------:R-:W-:Y:S02]  /*10420*/  F2FP.F16.F32.PACK_AB R31, R47, R66 ;  /* 0x000000422f1f723e */ /* 0x000fe400000000ff */
        /* <DEDUP_REMOVED lines=9> */
.L_x_1861:
[----:B------:R-:W-:Y:S05]  /*104c0*/  BSYNC B2 ;  /* 0x0000000000027941 */ /* 0x000fea0003800000 */
.L_x_1860:
[----:B------:R-:W-:Y:S05]  /*104d0*/  @P2 BRA `(.L_x_1857) ;  /* 0x0000000400782947 */ /* 0x000fea0003800000 */
[----:B------:R-:W-:Y:S01]  /*104e0*/  LEA.HI R81, R81, R226, RZ, 0x1d ;  /* 0x000000e251517211 */ /* 0x000fe200078fe8ff */
[----:B------:R-:W-:Y:S01]  /*104f0*/  HADD2.F32 R41, -RZ, R73.H1_H1 ;  /* 0x30000049ff297230 */ /* 0x000fe20000004100 */
[----:B------:R-:W-:Y:S01]  /*10500*/  SHF.R.U64 R61, R36, 0x10, R37 ;  /* 0x00000010243d7819 */ /* 0x000fe20000001225 */
[----:B------:R-:W-:Y:S01]  /*10510*/  HADD2.F32 R40, -RZ, R75.H1_H1 ;  /* 0x3000004bff287230 */ /* 0x000fe20000004100 */
[----:B-1----:R-:W-:Y:S01]  /*10520*/  SHF.R.S32.HI R28, RZ, 0x1f, R81 ;  /* 0x0000001fff1c7819 */ /* 0x002fe20000011451 */
[----:B------:R-:W-:Y:S01]  /*10530*/  IMAD.SHL.U32 R29, R81, 0x8, RZ ;  /* 0x00000008511d7824 */ /* 0x000fe200078e00ff */
[----:B------:R-:W-:Y:S01]  /*10540*/  SHF.R.U32.HI R42, RZ, 0x10, R37 ;  /* 0x00000010ff2a7819 */ /* 0x000fe20000011625 */
[----:B------:R-:W-:Y:S01]  /*10550*/  HADD2.F32 R73, -RZ, R73.H0_H0 ;  /* 0x20000049ff497230 */ /* 0x000fe20000004100 */
[----:B------:R-:W-:Y:S01]  /*10560*/  LEA.HI R81, R28, R81, RZ, 0x3 ;  /* 0x000000511c517211 */ /* 0x000fe200078f18ff */
[----:B------:R-:W-:Y:S01]  /*10570*/  HADD2.F32 R75, -RZ, R75.H0_H0 ;  /* 0x2000004bff4b7230 */ /* 0x000fe20000004100 */
[----:B------:R-:W-:Y:S01]  /*10580*/  LOP3.LUT R28, R206, 0x38, R29, 0xf8, !PT ;  /* 0x00000038ce1c7812 */ /* 0x000fe200078ef81d */
[----:B------:R-:W-:Y:S01]  /*10590*/  HADD2.F32 R42, -RZ, R42.H0_H0 ;  /* 0x2000002aff2a7230 */ /* 0x000fe20000004100 */
[----:B------:R-:W-:Y:S01]  /*105a0*/  SHF.R.U64 R64, R24, 0x10, R25 ;  /* 0x0000001018407819 */ /* 0x000fe20000001219 */
[----:B------:R-:W-:Y:S01]  /*105b0*/  IMAD.SHL.U32 R81, R81, 0x400, RZ ;  /* 0x0000040051517824 */ /* 0x000fe200078e00ff */
[----:B0-----:R-:W-:-:S02]  /*105c0*/  LOP3.LUT R32, R28, R207, RZ, 0x3c, !PT ;  /* 0x000000cf1c207212 */ /* 0x001fc400078e3cff */
[----:B------:R-:W0:Y:S01]  /*105d0*/  LDS.128 R28, [R236] ;  /* 0x00000000ec1c7984 */ /* 0x000e220000000c00 */
[----:B------:R-:W-:Y:S02]  /*105e0*/  SHF.R.U32.HI R43, RZ, 0x10, R25 ;  /* 0x00000010ff2b7819 */ /* 0x000fe40000011619 */
[----:B------:R-:W-:Y:S02]  /*105f0*/  LOP3.LUT R81, R81, 0x7fffe000, RZ, 0xc0, !PT ;  /* 0x7fffe00051517812 */ /* 0x000fe400078ec0ff */
[--C-:B------:R-:W-:Y:S02]  /*10600*/  SHF.R.U64 R47, R38, 0x10, R39.reuse ;  /* 0x00000010262f7819 */ /* 0x100fe40000001227 */
[----:B------:R-:W-:Y:S02]  /*10610*/  IADD3 R81, R32, R81, R208 ;  /* 0x0000005120517210 */ /* 0x000fe40007ffe0d0 */
[----:B------:R-:W-:Y:S02]  /*10620*/  SHF.R.U32.HI R45, RZ, 0x10, R39 ;  /* 0x00000010ff2d7819 */ /* 0x000fe40000011627 */
[--C-:B------:R-:W-:Y:S01]  /*10630*/  SHF.R.U32.HI R62, RZ, 0x10, R27.reuse ;  /* 0x00000010ff3e7819 */ /* 0x100fe2000001161b */
[----:B------:R-:W-:Y:S01]  /*10640*/  IMAD R81, R81, 0x2, R16 ;  /* 0x0000000251517824 */ /* 0x000fe200078e0210 */
[----:B------:R-:W-:-:S04]  /*10650*/  SHF.R.U64 R63, R26, 0x10, R27 ;  /* 0x000000101a3f7819 */ /* 0x000fc8000000121b */
[----:B------:R-:W1:Y:S01]  /*10660*/  LDS.128 R32, [R81+0x12400] ;  /* 0x0124000051207984 */ /* 0x000e620000000c00 */
[--C-:B0-----:R-:W-:Y:S02]  /*10670*/  HADD2.F32 R25, -RZ, R29.reuse.H0_H0 ;  /* 0x2000001dff197230 */ /* 0x101fe40000004100 */
[----:B------:R-:W-:Y:S02]  /*10680*/  HADD2.F32 R29, -RZ, R29.H1_H1 ;  /* 0x3000001dff1d7230 */ /* 0x000fe40000004100 */
[----:B------:R-:W-:Y:S02]  /*10690*/  HADD2.F32 R24, -RZ, R28.H0_H0 ;  /* 0x2000001cff187230 */ /* 0x000fe40000004100 */
[----:B------:R-:W-:Y:S02]  /*106a0*/  HADD2.F32 R26, -RZ, R30.H0_H0 ;  /* 0x2000001eff1a7230 */ /* 0x000fe40000004100 */
[--C-:B------:R-:W-:Y:S02]  /*106b0*/  HADD2.F32 R27, -RZ, R31.reuse.H0_H0 ;  /* 0x2000001fff1b7230 */ /* 0x100fe40000004100 */
[----:B------:R-:W-:-:S02]  /*106c0*/  HADD2.F32 R31, -RZ, R31.H1_H1 ;  /* 0x3000001fff1f7230 */ /* 0x000fc40000004100 */
[----:B------:R-:W-:Y:S02]  /*106d0*/  HADD2.F32 R28, -RZ, R28.H1_H1 ;  /* 0x3000001cff1c7230 */ /* 0x000fe40000004100 */
[----:B------:R-:W-:Y:S02]  /*106e0*/  HADD2.F32 R30, -RZ, R30.H1_H1 ;  /* 0x3000001eff1e7230 */ /* 0x000fe40000004100 */
[--C-:B-1----:R-:W-:Y:S02]  /*106f0*/  HADD2.F32 R36, -RZ, R33.reuse.H0_H0 ;  /* 0x20000021ff247230 */ /* 0x102fe40000004100 */
[----:B------:R-:W-:Y:S02]  /*10700*/  HADD2.F32 R37, -RZ, R33.H1_H1 ;  /* 0x30000021ff257230 */ /* 0x000fe40000004100 */
[----:B------:R-:W-:Y:S02]  /*10710*/  HADD2.F32 R33, -RZ, R32.H0_H0 ;  /* 0x20000020ff217230 */ /* 0x000fe40000004100 */
[C---:B------:R-:W-:Y:S01]  /*10720*/  FMUL.FTZ R44, R36.reuse, R41 ;  /* 0x00000029242c7220 */ /* 0x040fe20000410000 */
[----:B------:R-:W-:Y:S01]  /*10730*/  FMUL.FTZ R46, R36, R40 ;  /* 0x00000028242e7220 */ /* 0x000fe20000410000 */
[----:B------:R-:W-:-:S02]  /*10740*/  HADD2.F32 R36, -RZ, R43.H0_H0 ;  /* 0x2000002bff247230 */ /* 0x000fc40000004100 */
[----:B------:R-:W-:Y:S01]  /*10750*/  FFMA.FTZ R44, R25, R40, -R44 ;  /* 0x00000028192c7223 */ /* 0x000fe2000001082c */
[----:B------:R-:W-:Y:S01]  /*10760*/  FMUL.FTZ R40, R37, R42 ;  /* 0x0000002a25287220 */ /* 0x000fe20000410000 */
[----:B------:R-:W-:Y:S01]  /*10770*/  FFMA.FTZ R46, R25, R41, R46 ;  /* 0x00000029192e7223 */ /* 0x000fe2000001002e */
[----:B------:R-:W-:Y:S01]  /*10780*/  FMUL.FTZ R25, R33, R73 ;  /* 0x0000004921197220 */ /* 0x000fe20000410000 */
[-C--:B------:R-:W-:Y:S01]  /*10790*/  FMUL.FTZ R60, R37, R36.reuse ;  /* 0x00000024253c7220 */ /* 0x080fe20000410000 */
[----:B------:R-:W-:Y:S01]  /*107a0*/  FFMA.FTZ R41, R29, R36, -R40 ;  /* 0x000000241d297223 */ /* 0x000fe20000010828 */
[-C--:B------:R-:W-:Y:S01]  /*107b0*/  FMUL.FTZ R36, R33, R75.reuse ;  /* 0x0000004b21247220 */ /* 0x080fe20000410000 */
[----:B------:R-:W-:Y:S02]  /*107c0*/  HADD2.F32 R37, -RZ, R74.H0_H0 ;  /* 0x2000004aff257230 */ /* 0x000fe40000004100 */
[----:B------:R-:W-:Y:S01]  /*107d0*/  FFMA.FTZ R75, R24, R75, -R25 ;  /* 0x0000004b184b7223 */ /* 0x000fe20000010819 */
[----:B------:R-:W-:-:S02]  /*107e0*/  HADD2.F32 R38, -RZ, R34.H0_H0 ;  /* 0x20000022ff267230 */ /* 0x000fc40000004100 */
[----:B------:R-:W-:Y:S01]  /*107f0*/  FFMA.FTZ R43, R29, R42, R60 ;  /* 0x0000002a1d2b7223 */ /* 0x000fe2000001003c */
[--C-:B------:R-:W-:Y:S02]  /*10800*/  HADD2.F32 R39, -RZ, R35.reuse.H0_H0 ;  /* 0x20000023ff277230 */ /* 0x100fe40000004100 */
[----:B------:R-:W-:Y:S01]  /*10810*/  FFMA.FTZ R73, R24, R73, R36 ;  /* 0x0000004918497223 */ /* 0x000fe20000010024 */
[----:B------:R-:W-:Y:S02]  /*10820*/  HADD2.F32 R25, -RZ, R76.H0_H0 ;  /* 0x2000004cff197230 */ /* 0x000fe40000004100 */
[C---:B------:R-:W-:Y:S01]  /*10830*/  FMUL.FTZ R29, R38.reuse, R37 ;  /* 0x00000025261d7220 */ /* 0x040fe20000410000 */
[----:B------:R-:W-:Y:S02]  /*10840*/  HADD2.F32 R74, -RZ, R74.H1_H1 ;  /* 0x3000004aff4a7230 */ /* 0x000fe40000004100 */
[----:B------:R-:W-:Y:S02]  /*10850*/  HADD2.F32 R76, -RZ, R76.H1_H1 ;  /* 0x3000004cff4c7230 */ /* 0x000fe40000004100 */
[----:B------:R-:W-:Y:S01]  /*10860*/  FMUL.FTZ R33, R38, R25 ;  /* 0x0000001926217220 */ /* 0x000fe20000410000 */
[----:B------:R-:W-:-:S02]  /*10870*/  HADD2.F32 R35, -RZ, R35.H1_H1 ;  /* 0x30000023ff237230 */ /* 0x000fc40000004100 */
[C---:B------:R-:W-:Y:S01]  /*10880*/  FMUL.FTZ R40, R39.reuse, R74 ;  /* 0x0000004a27287220 */ /* 0x040fe20000410000 */
[----:B------:R-:W-:Y:S02]  /*10890*/  HADD2.F32 R36, -RZ, R45.H0_H0 ;  /* 0x2000002dff247230 */ /* 0x000fe40000004100 */
[----:B------:R-:W-:Y:S01]  /*108a0*/  FMUL.FTZ R39, R39, R76 ;  /* 0x0000004c27277220 */ /* 0x000fe20000410000 */
[----:B------:R-:W-:Y:S02]  /*108b0*/  HADD2.F32 R24, -RZ, R62.H0_H0 ;  /* 0x2000003eff187230 */ /* 0x000fe40000004100 */
[C---:B------:R-:W-:Y:S01]  /*108c0*/  FFMA.FTZ R38, R26.reuse, R25, -R29 ;  /* 0x000000191a267223 */ /* 0x040fe2000001081d */
[----:B------:R-:W-:Y:S01]  /*108d0*/  FFMA.FTZ R37, R26, R37, R33 ;  /* 0x000000251a257223 */ /* 0x000fe20000010021 */
[----:B------:R-:W-:Y:S02]  /*108e0*/  HADD2.F32 R32, -RZ, R32.H1_H1 ;  /* 0x30000020ff207230 */ /* 0x000fe40000004100 */
[----:B------:R-:W-:Y:S01]  /*108f0*/  FMUL.FTZ R26, R35, R36 ;  /* 0x00000024231a7220 */ /* 0x000fe20000410000 */
[----:B------:R-:W-:-:S02]  /*10900*/  HADD2.F32 R34, -RZ, R34.H1_H1 ;  /* 0x30000022ff227230 */ /* 0x000fc40000004100 */
[C---:B------:R-:W-:Y:S01]  /*10910*/  FFMA.FTZ R40, R27.reuse, R76, -R40 ;  /* 0x0000004c1b287223 */ /* 0x040fe20000010828 */
[----:B------:R-:W-:Y:S01]  /*10920*/  FFMA.FTZ R39, R27, R74, R39 ;  /* 0x0000004a1b277223 */ /* 0x000fe20000010027 */
[-C--:B------:R-:W-:Y:S01]  /*10930*/  FMUL.FTZ R42, R35, R24.reuse ;  /* 0x00000018232a7220 */ /* 0x080fe20000410000 */
[----:B------:R-:W-:Y:S02]  /*10940*/  HADD2.F32 R29, -RZ, R61.H0_H0 ;  /* 0x2000003dff1d7230 */ /* 0x000fe40000004100 */
[C---:B------:R-:W-:Y:S01]  /*10950*/  FFMA.FTZ R45, R31.reuse, R24, -R26 ;  /* 0x000000181f2d7223 */ /* 0x040fe2000001081a */
[----:B------:R-:W-:Y:S02]  /*10960*/  HADD2.F32 R33, -RZ, R47.H0_H0 ;  /* 0x2000002fff217230 */ /* 0x000fe40000004100 */
[----:B------:R-:W-:Y:S01]  /*10970*/  FFMA.FTZ R42, R31, R36, R42 ;  /* 0x000000241f2a7223 */ /* 0x000fe2000001002a */
[----:B------:R-:W-:Y:S02]  /*10980*/  HADD2.F32 R25, -RZ, R64.H0_H0 ;  /* 0x20000040ff197230 */ /* 0x000fe40000004100 */
[----:B------:R-:W-:Y:S01]  /*10990*/  FMUL.FTZ R31, R32, R29 ;  /* 0x0000001d201f7220 */ /* 0x000fe20000410000 */
[----:B------:R-:W-:-:S02]  /*109a0*/  HADD2.F32 R27, -RZ, R63.H0_H0 ;  /* 0x2000003fff1b7230 */ /* 0x000fc40000004100 */
[----:B------:R-:W-:Y:S01]  /*109b0*/  FMUL.FTZ R35, R34, R33 ;  /* 0x0000002122237220 */ /* 0x000fe20000410000 */
[-C--:B------:R-:W-:Y:S01]  /*109c0*/  FMUL.FTZ R32, R32, R25.reuse ;  /* 0x0000001920207220 */ /* 0x080fe20000410000 */
[----:B------:R-:W-:Y:S01]  /*109d0*/  FFMA.FTZ R24, R28, R25, -R31 ;  /* 0x000000191c187223 */ /* 0x000fe2000001081f */
[-C--:B------:R-:W-:Y:S01]  /*109e0*/  FMUL.FTZ R34, R34, R27.reuse ;  /* 0x0000001b22227220 */ /* 0x080fe20000410000 */
[----:B------:R-:W-:Y:S01]  /*109f0*/  FFMA.FTZ R35, R30, R27, -R35 ;  /* 0x0000001b1e237223 */ /* 0x000fe20000010823 */
[----:B------:R-:W-:Y:S01]  /*10a00*/  FFMA.FTZ R28, R28, R29, R32 ;  /* 0x0000001d1c1c7223 */ /* 0x000fe20000010020 */
[----:B------:R-:W-:Y:S01]  /*10a10*/  F2FP.F16.F32.PACK_AB R27, R45, R40 ;  /* 0x000000282d1b723e */ /* 0x000fe200000000ff */
[----:B------:R-:W-:Y:S01]  /*10a20*/  FFMA.FTZ R30, R30, R33, R34 ;  /* 0x000000211e1e7223 */ /* 0x000fe20000010022 */
[----:B------:R-:W-:Y:S02]  /*10a30*/  F2FP.F16.F32.PACK_AB R25, R41, R44 ;  /* 0x0000002c2919723e */ /* 0x000fe400000000ff */
[----:B------:R-:W-:-:S02]  /*10a40*/  F2FP.F16.F32.PACK_AB R24, R24, R75 ;  /* 0x0000004b1818723e */ /* 0x000fc400000000ff */
[----:B------:R-:W-:Y:S02]  /*10a50*/  F2FP.F16.F32.PACK_AB R26, R35, R38 ;  /* 0x00000026231a723e */ /* 0x000fe400000000ff */
[----:B------:R-:W-:Y:S02]  /*10a60*/  F2FP.F16.F32.PACK_AB R31, R42, R39 ;  /* 0x000000272a1f723e */ /* 0x000fe400000000ff */
[----:B------:R-:W-:Y:S01]  /*10a70*/  F2FP.F16.F32.PACK_AB R29, R43, R46 ;  /* 0x0000002e2b1d723e */ /* 0x000fe200000000ff */
[----:B------:R2:W-:Y:S01]  /*10a80*/  STS.128 [R236], R24 ;  /* 0x00000018ec007388 */ /* 0x0005e20000000c00 */
[----:B------:R-:W-:Y:S02]  /*10a90*/  F2FP.F16.F32.PACK_AB R28, R28, R73 ;  /* 0x000000491c1c723e */ /* 0x000fe400000000ff */
[----:B------:R-:W-:-:S05]  /*10aa0*/  F2FP.F16.F32.PACK_AB R30, R30, R37 ;  /* 0x000000251e1e723e */ /* 0x000fca00000000ff */
[----:B------:R2:W-:Y:S02]  /*10ab0*/  STS.128 [R81+0x12400], R28 ;  /* 0x0124001c51007388 */ /* 0x0005e40000000c00 */
.L_x_1857:
[----:B------:R-:W-:Y:S05]  /*10ac0*/  BSYNC B1 ;  /* 0x0000000000017941 */ /* 0x000fea0003800000 */
.L_x_1856:
[----:B------:R-:W-:-:S13]  /*10ad0*/  ISETP.GE.AND P0, PT, R222, R70, PT ;  /* 0x00000046de00720c */ /* 0x000fda0003f06270 */
[----:B------:R-:W-:Y:S05]  /*10ae0*/  @P0 BRA `(.L_x_1837) ;  /* 0x0000001000980947 */ /* 0x000fea0003800000 */
[----:B01----:R-:W0:Y:S01]  /*10af0*/  LDC R32, c[0x0][0x3f4] ;  /* 0x0000fd00ff207b82 */ /* 0x003e220000000800 */
[----:B------:R-:W-:Y:S01]  /*10b00*/  BSSY B1, `(.L_x_1862) ;  /* 0x0000064000017945 */ /* 0x000fe20003800000 */
[----:B------:R-:W-:Y:S02]  /*10b10*/  SHF.R.U32.HI R61, RZ, 0x3, R205 ;  /* 0x00000003ff3d7819 */ /* 0x000fe400000116cd */
[-C--:B0-----:R-:W-:Y:S02]  /*10b20*/  ISETP.GE.AND P0, PT, R18, R32.reuse, PT ;  /* 0x000000201200720c */ /* 0x081fe40003f06270 */
[-C--:B------:R-:W-:Y:S02]  /*10b30*/  ISETP.GE.AND P1, PT, R197, R32.reuse, PT ;  /* 0x00000020c500720c */ /* 0x080fe40003f26270 */
[----:B------:R-:W-:-:S09]  /*10b40*/  ISETP.GE.AND P2, PT, R198, R32, PT ;  /* 0x00000020c600720c */ /* 0x000fd20003f46270 */
[----:B------:R-:W-:Y:S05]  /*10b50*/  @P0 BRA `(.L_x_1863) ;  /* 0x0000000400780947 */ /* 0x000fea0003800000 */
[----:B--2---:R-:W-:Y:S01]  /*10b60*/  LEA.HI R24, R32, R223, RZ, 0x1d ;  /* 0x000000df20187211 */ /* 0x004fe200078fe8ff */
[----:B------:R-:W-:Y:S01]  /*10b70*/  HADD2.F32 R39, -RZ, R77.H1_H1 ;  /* 0x3000004dff277230 */ /* 0x000fe20000004100 */
[----:B------:R-:W-:Y:S01]  /*10b80*/  SHF.R.U32.HI R40, RZ, 0x10, R5 ;  /* 0x00000010ff287819 */ /* 0x000fe20000011605 */
[----:B------:R-:W-:Y:S01]  /*10b90*/  HADD2.F32 R38, -RZ, R79.H1_H1 ;  /* 0x3000004fff267230 */ /* 0x000fe20000004100 */
[----:B------:R-:W-:Y:S01]  /*10ba0*/  SHF.R.S32.HI R25, RZ, 0x1f, R24 ;  /* 0x0000001fff197819 */ /* 0x000fe20000011418 */
[----:B------:R-:W-:Y:S01]  /*10bb0*/  IMAD.SHL.U32 R26, R24, 0x8, RZ ;  /* 0x00000008181a7824 */ /* 0x000fe200078e00ff */
[----:B------:R-:W-:Y:S01]  /*10bc0*/  SHF.R.U64 R60, R48, 0x10, R49 ;  /* 0x00000010303c7819 */ /* 0x000fe20000001231 */
[----:B------:R-:W-:Y:S01]  /*10bd0*/  HADD2.F32 R40, -RZ, R40.H0_H0 ;  /* 0x20000028ff287230 */ /* 0x000fe20000004100 */
[----:B------:R-:W-:Y:S01]  /*10be0*/  LEA.HI R25, R25, R24, RZ, 0x3 ;  /* 0x0000001819197211 */ /* 0x000fe200078f18ff */
[----:B------:R-:W-:Y:S01]  /*10bf0*/  HADD2.F32 R77, -RZ, R77.H0_H0 ;  /* 0x2000004dff4d7230 */ /* 0x000fe20000004100 */
[----:B------:R-:W-:Y:S01]  /*10c00*/  LOP3.LUT R24, R205, 0x38, R26, 0xf8, !PT ;  /* 0x00000038cd187812 */ /* 0x000fe200078ef81a */
[----:B------:R-:W-:Y:S01]  /*10c10*/  HADD2.F32 R79, -RZ, R79.H0_H0 ;  /* 0x2000004fff4f7230 */ /* 0x000fe20000004100 */
[----:B------:R-:W-:Y:S01]  /*10c20*/  SHF.R.U64 R47, R4, 0x10, R5 ;  /* 0x00000010042f7819 */ /* 0x000fe20000001205 */
[----:B------:R-:W-:Y:S01]  /*10c30*/  IMAD.SHL.U32 R25, R25, 0x400, RZ ;  /* 0x0000040019197824 */ /* 0x000fe200078e00ff */
[----:B------:R-:W-:-:S02]  /*10c40*/  LOP3.LUT R29, R24, R61, RZ, 0x3c, !PT ;  /* 0x0000003d181d7212 */ /* 0x000fc400078e3cff */
[----:B------:R-:W-:Y:S02]  /*10c50*/  SHF.R.U32.HI R49, RZ, 0x10, R49 ;  /* 0x00000010ff317819 */ /* 0x000fe40000011631 */
[----:B------:R-:W-:Y:S02]  /*10c60*/  LOP3.LUT R28, R25, 0x7fffe000, RZ, 0xc0, !PT ;  /* 0x7fffe000191c7812 */ /* 0x000fe400078ec0ff */
[----:B------:R-:W0:Y:S01]  /*10c70*/  LDS.128 R24, [R237] ;  /* 0x00000000ed187984 */ /* 0x000e220000000c00 */
        /* <DEDUP_REMOVED lines=59> */
[----:B------:R-:W-:Y:S02]  /*11030*/  HADD2.F32 R26, -RZ, R26.H1_H1 ;  /* 0x3000001aff1a7230 */ /* 0x000fe40000004100 */
[-C--:B------:R-:W-:Y:S01]  /*11040*/  FMUL.FTZ R28, R28, R5.reuse ;  /* 0x000000051c1c7220 */ /* 0x080fe20000410000 */
[----:B------:R-:W-:Y:S01]  /*11050*/  FFMA.FTZ R4, R24, R5, -R27 ;  /* 0x0000000518047223 */ /* 0x000fe2000001081b */
[-C--:B------:R-:W-:Y:S01]  /*11060*/  FMUL.FTZ R30, R30, R7.reuse ;  /* 0x000000071e1e7220 */ /* 0x080fe20000410000 */
        /* <DEDUP_REMOVED lines=13> */
.L_x_1863:
[----:B------:R-:W-:Y:S05]  /*11140*/  BSYNC B1 ;  /* 0x0000000000017941 */ /* 0x000fea0003800000 */
.L_x_1862:
[----:B------:R-:W-:Y:S04]  /*11150*/  BSSY B1, `(.L_x_1864) ;  /* 0x0000060000017945 */ /* 0x000fe80003800000 */
[----:B------:R-:W-:Y:S05]  /*11160*/  @P1 BRA `(.L_x_1865) ;  /* 0x0000000400781947 */ /* 0x000fea0003800000 */
[----:B0-----:R-:W-:Y:S01]  /*11170*/  LEA.HI R4, R32, R225, RZ, 0x1d ;  /* 0x000000e120047211 */ /* 0x001fe200078fe8ff */
[----:B------:R-:W-:Y:S01]  /*11180*/  HADD2.F32 R34, -RZ, R71.H1_H1 ;  /* 0x30000047ff227230 */ /* 0x000fe20000004100 */
[----:B------:R-:W-:Y:S01]  /*11190*/  SHF.R.U32.HI R36, RZ, 0x10, R9 ;  /* 0x00000010ff247819 */ /* 0x000fe20000011609 */
[--C-:B------:R-:W-:Y:S01]  /*111a0*/  HADD2.F32 R35, -RZ, R68.reuse.H1_H1 ;  /* 0x30000044ff237230 */ /* 0x100fe20000004100 */
[----:B------:R-:W-:Y:S01]  /*111b0*/  SHF.R.S32.HI R5, RZ, 0x1f, R4 ;  /* 0x0000001fff057819 */ /* 0x000fe20000011404 */
[----:B------:R-:W-:Y:S01]  /*111c0*/  HADD2.F32 R68, -RZ, R68.H0_H0 ;  /* 0x20000044ff447230 */ /* 0x000fe20000004100 */
[----:B------:R-:W-:Y:S01]  /*111d0*/  SHF.L.U32 R6, R4, 0x3, RZ ;  /* 0x0000000304067819 */ /* 0x000fe200000006ff */
[----:B------:R-:W-:Y:S01]  /*111e0*/  HADD2.F32 R36, -RZ, R36.H0_H0 ;  /* 0x20000024ff247230 */ /* 0x000fe20000004100 */
[----:B------:R-:W-:Y:S02]  /*111f0*/  LEA.HI R5, R5, R4, RZ, 0x3 ;  /* 0x0000000405057211 */ /* 0x000fe400078f18ff */
[----:B------:R-:W-:-:S02]  /*11200*/  LOP3.LUT R4, R205, 0x38, R6, 0xf8, !PT ;  /* 0x00000038cd047812 */ /* 0x000fc400078ef806 */
[--C-:B------:R-:W-:Y:S01]  /*11210*/  SHF.R.U64 R46, R52, 0x10, R53.reuse ;  /* 0x00000010342e7819 */ /* 0x100fe20000001235 */
[----:B------:R-:W-:Y:S01]  /*11220*/  IMAD.SHL.U32 R5, R5, 0x400, RZ ;  /* 0x0000040005057824 */ /* 0x000fe200078e00ff */
[----:B--2---:R-:W-:Y:S02]  /*11230*/  LOP3.LUT R25, R4, R61, RZ, 0x3c, !PT ;  /* 0x0000003d04197212 */ /* 0x004fe400078e3cff */
[----:B------:R-:W-:Y:S02]  /*11240*/  SHF.R.U32.HI R52, RZ, 0x10, R53 ;  /* 0x00000010ff347819 */ /* 0x000fe40000011635 */
[----:B------:R-:W-:Y:S02]  /*11250*/  LOP3.LUT R24, R5, 0x7fffe000, RZ, 0xc0, !PT ;  /* 0x7fffe00005187812 */ /* 0x000fe400078ec0ff */
[----:B------:R-:W0:Y:S01]  /*11260*/  LDS.128 R4, [R235] ;  /* 0x00000000eb047984 */ /* 0x000e220000000c00 */
[----:B------:R-:W-:Y:S02]  /*11270*/  SHF.R.U64 R44, R8, 0x10, R9 ;  /* 0x00000010082c7819 */ /* 0x000fe40000001209 */
[----:B------:R-:W-:-:S02]  /*11280*/  IADD3 R25, R25, R24, R210 ;  /* 0x0000001819197210 */ /* 0x000fc40007ffe0d2 */
[----:B------:R-:W-:Y:S02]  /*11290*/  SHF.R.U64 R43, R10, 0x10, R11 ;  /* 0x000000100a2b7819 */ /* 0x000fe4000000120b */
[--C-:B------:R-:W-:Y:S01]  /*112a0*/  SHF.R.U64 R45, R54, 0x10, R55.reuse ;  /* 0x00000010362d7819 */ /* 0x100fe20000001237 */
[----:B------:R-:W-:Y:S01]  /*112b0*/  IMAD R28, R25, 0x2, R16 ;  /* 0x00000002191c7824 */ /* 0x000fe200078e0210 */
[----:B------:R-:W-:Y:S02]  /*112c0*/  SHF.R.U32.HI R54, RZ, 0x10, R55 ;  /* 0x00000010ff367819 */ /* 0x000fe40000011637 */
[----:B------:R-:W-:Y:S02]  /*112d0*/  SHF.R.U32.HI R41, RZ, 0x10, R11 ;  /* 0x00000010ff297819 */ /* 0x000fe4000001160b */
[----:B------:R-:W1:Y:S01]  /*112e0*/  LDS.128 R24, [R28+0x12400] ;  /* 0x012400001c187984 */ /* 0x000e620000000c00 */
[--C-:B0-----:R-:W-:Y:S02]  /*112f0*/  HADD2.F32 R8, -RZ, R5.reuse.H0_H0 ;  /* 0x20000005ff087230 */ /* 0x101fe40000004100 */
[----:B------:R-:W-:-:S02]  /*11300*/  HADD2.F32 R9, -RZ, R5.H1_H1 ;  /* 0x30000005ff097230 */ /* 0x000fc40000004100 */
[----:B------:R-:W-:Y:S02]  /*11310*/  HADD2.F32 R5, -RZ, R4.H0_H0 ;  /* 0x20000004ff057230 */ /* 0x000fe40000004100 */
[----:B------:R-:W-:Y:S02]  /*11320*/  HADD2.F32 R10, -RZ, R6.H0_H0 ;  /* 0x20000006ff0a7230 */ /* 0x000fe40000004100 */
[--C-:B------:R-:W-:Y:S02]  /*11330*/  HADD2.F32 R11, -RZ, R7.reuse.H0_H0 ;  /* 0x20000007ff0b7230 */ /* 0x100fe40000004100 */
[----:B------:R-:W-:Y:S02]  /*11340*/  HADD2.F32 R7, -RZ, R7.H1_H1 ;  /* 0x30000007ff077230 */ /* 0x000fe40000004100 */
[----:B------:R-:W-:Y:S02]  /*11350*/  HADD2.F32 R4, -RZ, R4.H1_H1 ;  /* 0x30000004ff047230 */ /* 0x000fe40000004100 */
[----:B-1----:R-:W-:-:S02]  /*11360*/  HADD2.F32 R29, -RZ, R25.H0_H0 ;  /* 0x20000019ff1d7230 */ /* 0x002fc40000004100 */
[----:B------:R-:W-:Y:S02]  /*11370*/  HADD2.F32 R30, -RZ, R25.H1_H1 ;  /* 0x30000019ff1e7230 */ /* 0x000fe40000004100 */
[----:B------:R-:W-:Y:S02]  /*11380*/  HADD2.F32 R25, -RZ, R24.H0_H0 ;  /* 0x20000018ff197230 */ /* 0x000fe40000004100 */
[CC--:B------:R-:W-:Y:S01]  /*11390*/  FMUL.FTZ R37, R29.reuse, R35.reuse ;  /* 0x000000231d257220 */ /* 0x0c0fe20000410000 */
[-C--:B------:R-:W-:Y:S01]  /*113a0*/  FMUL.FTZ R39, R29, R34.reuse ;  /* 0x000000221d277220 */ /* 0x080fe20000410000 */
[----:B------:R-:W-:Y:S02]  /*113b0*/  HADD2.F32 R29, -RZ, R52.H0_H0 ;  /* 0x20000034ff1d7230 */ /* 0x000fe40000004100 */
[C---:B------:R-:W-:Y:S01]  /*113c0*/  FFMA.FTZ R37, R8.reuse, R34, -R37 ;  /* 0x0000002208257223 */ /* 0x040fe20000010825 */
[----:B------:R-:W-:Y:S01]  /*113d0*/  FFMA.FTZ R39, R8, R35, R39 ;  /* 0x0000002308277223 */ /* 0x000fe20000010027 */
[----:B------:R-:W-:Y:S01]  /*113e0*/  FMUL.FTZ R34, R30, R36 ;  /* 0x000000241e227220 */ /* 0x000fe20000410000 */
[----:B------:R-:W-:-:S02]  /*113f0*/  HADD2.F32 R8, -RZ, R71.H0_H0 ;  /* 0x20000047ff087230 */ /* 0x000fc40000004100 */
[-C--:B------:R-:W-:Y:S01]  /*11400*/  FMUL.FTZ R40, R30, R29.reuse ;  /* 0x0000001d1e287220 */ /* 0x080fe20000410000 */
[----:B------:R-:W-:Y:S01]  /*11410*/  FMUL.FTZ R30, R25, R68 ;  /* 0x00000044191e7220 */ /* 0x000fe20000410000 */
[----:B------:R-:W-:Y:S01]  /*11420*/  FFMA.FTZ R38, R9, R29, -R34 ;  /* 0x0000001d09267223 */ /* 0x000fe20000010822 */
[----:B------:R-:W-:Y:S02]  /*11430*/  HADD2.F32 R31, -RZ, R26.H0_H0 ;  /* 0x2000001aff1f7230 */ /* 0x000fe40000004100 */
[-C--:B------:R-:W-:Y:S01]  /*11440*/  FMUL.FTZ R25, R25, R8.reuse ;  /* 0x0000000819197220 */ /* 0x080fe20000410000 */
[----:B------:R-:W-:Y:S02]  /*11450*/  HADD2.F32 R29, -RZ, R69.H0_H0 ;  /* 0x20000045ff1d7230 */ /* 0x000fe40000004100 */
[C---:B------:R-:W-:Y:S01]  /*11460*/  FFMA.FTZ R35, R5.reuse, R8, -R30 ;  /* 0x0000000805237223 */ /* 0x040fe2000001081e */
[----:B------:R-:W-:Y:S02]  /*11470*/  HADD2.F32 R8, -RZ, R72.H0_H0 ;  /* 0x20000048ff087230 */ /* 0x000fe40000004100 */
[----:B------:R-:W-:Y:S01]  /*11480*/  FFMA.FTZ R68, R5, R68, R25 ;  /* 0x0000004405447223 */ /* 0x000fe20000010019 */
[----:B------:R-:W-:-:S02]  /*11490*/  HADD2.F32 R33, -RZ, R27.H0_H0 ;  /* 0x2000001bff217230 */ /* 0x000fc40000004100 */
[----:B------:R-:W-:Y:S01]  /*114a0*/  FMUL.FTZ R5, R31, R29 ;  /* 0x0000001d1f057220 */ /* 0x000fe20000410000 */
[----:B------:R-:W-:Y:S02]  /*114b0*/  HADD2.F32 R30, -RZ, R69.H1_H1 ;  /* 0x30000045ff1e7230 */ /* 0x000fe40000004100 */
[----:B------:R-:W-:Y:S01]  /*114c0*/  FFMA.FTZ R40, R9, R36, R40 ;  /* 0x0000002409287223 */ /* 0x000fe20000010028 */
[----:B------:R-:W-:Y:S02]  /*114d0*/  HADD2.F32 R72, -RZ, R72.H1_H1 ;  /* 0x30000048ff487230 */ /* 0x000fe40000004100 */
[-C--:B------:R-:W-:Y:S01]  /*114e0*/  FMUL.FTZ R9, R31, R8.reuse ;  /* 0x000000081f097220 */ /* 0x080fe20000410000 */
[----:B------:R-:W-:Y:S01]  /*114f0*/  FFMA.FTZ R31, R10, R8, -R5 ;  /* 0x000000080a1f7223 */ /* 0x000fe20000010805 */
[C---:B------:R-:W-:Y:S01]  /*11500*/  FMUL.FTZ R36, R33.reuse, R30 ;  /* 0x0000001e21247220 */ /* 0x040fe20000410000 */
[----:B------:R-:W-:Y:S02]  /*11510*/  HADD2.F32 R27, -RZ, R27.H1_H1 ;  /* 0x3000001bff1b7230 */ /* 0x000fe40000004100 */
[----:B------:R-:W-:Y:S01]  /*11520*/  FMUL.FTZ R33, R33, R72 ;  /* 0x0000004821217220 */ /* 0x000fe20000410000 */
[----:B------:R-:W-:-:S02]  /*11530*/  HADD2.F32 R34, -RZ, R41.H0_H0 ;  /* 0x20000029ff227230 */ /* 0x000fc40000004100 */
[C---:B------:R-:W-:Y:S01]  /*11540*/  FFMA.FTZ R36, R11.reuse, R72, -R36 ;  /* 0x000000480b247223 */ /* 0x040fe20000010824 */
[----:B------:R-:W-:Y:S02]  /*11550*/  HADD2.F32 R8, -RZ, R54.H0_H0 ;  /* 0x20000036ff087230 */ /* 0x000fe40000004100 */
[----:B------:R-:W-:Y:S01]  /*11560*/  FFMA.FTZ R33, R11, R30, R33 ;  /* 0x0000001e0b217223 */ /* 0x000fe20000010021 */
[----:B------:R-:W-:Y:S02]  /*11570*/  HADD2.F32 R24, -RZ, R24.H1_H1 ;  /* 0x30000018ff187230 */ /* 0x000fe40000004100 */
[C---:B------:R-:W-:Y:S01]  /*11580*/  FMUL.FTZ R42, R27.reuse, R34 ;  /* 0x000000221b2a7220 */ /* 0x040fe20000410000 */
[----:B------:R-:W-:Y:S02]  /*11590*/  HADD2.F32 R11, -RZ, R44.H0_H0 ;  /* 0x2000002cff0b7230 */ /* 0x000fe40000004100 */
[----:B------:R-:W-:Y:S01]  /*115a0*/  FMUL.FTZ R30, R27, R8 ;  /* 0x000000081b1e7220 */ /* 0x000fe20000410000 */
[----:B------:R-:W-:-:S02]  /*115b0*/  HADD2.F32 R5, -RZ, R46.H0_H0 ;  /* 0x2000002eff057230 */ /* 0x000fc40000004100 */
[----:B------:R-:W-:Y:S01]  /*115c0*/  FFMA.FTZ R10, R10, R29, R9 ;  /* 0x0000001d0a0a7223 */ /* 0x000fe20000010009 */
[----:B------:R-:W-:Y:S02]  /*115d0*/  HADD2.F32 R26, -RZ, R26.H1_H1 ;  /* 0x3000001aff1a7230 */ /* 0x000fe40000004100 */
[C---:B------:R-:W-:Y:S01]  /*115e0*/  FFMA.FTZ R41, R7.reuse, R8, -R42 ;  /* 0x0000000807297223 */ /* 0x040fe2000001082a */
[----:B------:R-:W-:Y:S02]  /*115f0*/  HADD2.F32 R25, -RZ, R43.H0_H0 ;  /* 0x2000002bff197230 */ /* 0x000fe40000004100 */
[----:B------:R-:W-:Y:S01]  /*11600*/  FFMA.FTZ R30, R7, R34, R30 ;  /* 0x00000022071e7223 */ /* 0x000fe2000001001e */
[----:B------:R-:W-:Y:S02]  /*11610*/  HADD2.F32 R9, -RZ, R45.H0_H0 ;  /* 0x2000002dff097230 */ /* 0x000fe40000004100 */
[----:B------:R-:W-:Y:S01]  /*11620*/  FMUL.FTZ R7, R24, R11 ;  /* 0x0000000b18077220 */ /* 0x000fe20000410000 */
[----:B------:R-:W-:-:S02]  /*11630*/  HADD2.F32 R6, -RZ, R6.H1_H1 ;  /* 0x30000006ff067230 */ /* 0x000fc40000004100 */
[----:B------:R-:W-:Y:S01]  /*11640*/  FMUL.FTZ R24, R24, R5 ;  /* 0x0000000518187220 */ /* 0x000fe20000410000 */
[C---:B------:R-:W-:Y:S01]  /*11650*/  FMUL.FTZ R29, R26.reuse, R25 ;  /* 0x000000191a1d7220 */ /* 0x040fe20000410000 */
[----:B------:R-:W-:Y:S01]  /*11660*/  FMUL.FTZ R26, R26, R9 ;  /* 0x000000091a1a7220 */ /* 0x000fe20000410000 */
[C---:B------:R-:W-:Y:S01]  /*11670*/  FFMA.FTZ R8, R4.reuse, R5, -R7 ;  /* 0x0000000504087223 */ /* 0x040fe20000010807 */
[----:B------:R-:W-:Y:S01]  /*11680*/  FFMA.FTZ R27, R4, R11, R24 ;  /* 0x0000000b041b7223 */ /* 0x000fe20000010018 */
[C---:B------:R-:W-:Y:S01]  /*11690*/  FFMA.FTZ R24, R6.reuse, R9, -R29 ;  /* 0x0000000906187223 */ /* 0x040fe2000001081d */
[----:B------:R-:W-:Y:S01]  /*116a0*/  FFMA.FTZ R25, R6, R25, R26 ;  /* 0x0000001906197223 */ /* 0x000fe2000001001a */
[----:B------:R-:W-:Y:S02]  /*116b0*/  F2FP.F16.F32.PACK_AB R7, R41, R36 ;  /* 0x000000242907723e */ /* 0x000fe400000000ff */
        /* <DEDUP_REMOVED lines=9> */
.L_x_1865:
[----:B------:R-:W-:Y:S05]  /*11750*/  BSYNC B1 ;  /* 0x0000000000017941 */ /* 0x000fea0003800000 */
.L_x_1864:
[----:B------:R-:W-:Y:S05]  /*11760*/  @P2 BRA `(.L_x_1837) ;  /* 0x0000000400782947 */ /* 0x000fea0003800000 */
[----:B------:R-:W-:Y:S01]  /*11770*/  LEA.HI R32, R32, R226, RZ, 0x1d ;  /* 0x000000e220207211 */ /* 0x000fe200078fe8ff */
[----:B--2---:R-:W-:Y:S01]  /*11780*/  HADD2.F32 R29, -RZ, R20.H1_H1 ;  /* 0x30000014ff1d7230 */ /* 0x004fe20000004100 */
[--C-:B------:R-:W-:Y:S01]  /*11790*/  SHF.R.U64 R40, R56, 0x10, R57.reuse ;  /* 0x0000001038287819 */ /* 0x100fe20000001239 */
[--C-:B------:R-:W-:Y:S01]  /*117a0*/  HADD2.F32 R31, -RZ, R0.reuse.H1_H1 ;  /* 0x30000000ff1f7230 */ /* 0x100fe20000004100 */
[----:B01----:R-:W-:Y:S01]  /*117b0*/  SHF.R.S32.HI R5, RZ, 0x1f, R32 ;  /* 0x0000001fff057819 */ /* 0x003fe20000011420 */
[----:B------:R-:W-:Y:S01]  /*117c0*/  IMAD.SHL.U32 R4, R32, 0x8, RZ ;  /* 0x0000000820047824 */ /* 0x000fe200078e00ff */
[----:B------:R-:W-:Y:S01]  /*117d0*/  SHF.R.U32.HI R56, RZ, 0x10, R57 ;  /* 0x00000010ff387819 */ /* 0x000fe20000011639 */
[----:B------:R-:W-:Y:S01]  /*117e0*/  HADD2.F32 R30, -RZ, R0.H0_H0 ;  /* 0x20000000ff1e7230 */ /* 0x000fe20000004100 */
[----:B------:R-:W-:Y:S01]  /*117f0*/  LEA.HI R5, R5, R32, RZ, 0x3 ;  /* 0x0000002005057211 */ /* 0x000fe200078f18ff */
[----:B------:R-:W-:Y:S01]  /*11800*/  HADD2.F32 R20, -RZ, R20.H0_H0 ;  /* 0x20000014ff147230 */ /* 0x000fe20000004100 */
[----:B------:R-:W-:-:S02]  /*11810*/  LOP3.LUT R4, R205, 0x38, R4, 0xf8, !PT ;  /* 0x00000038cd047812 */ /* 0x000fc400078ef804 */
[--C-:B------:R-:W-:Y:S01]  /*11820*/  SHF.R.U32.HI R32, RZ, 0x10, R13.reuse ;  /* 0x00000010ff207819 */ /* 0x100fe2000001160d */
[----:B------:R-:W-:Y:S01]  /*11830*/  IMAD.SHL.U32 R5, R5, 0x400, RZ ;  /* 0x0000040005057824 */ /* 0x000fe200078e00ff */
[----:B------:R-:W-:Y:S02]  /*11840*/  LOP3.LUT R9, R4, R61, RZ, 0x3c, !PT ;  /* 0x0000003d04097212 */ /* 0x000fe400078e3cff */
[----:B------:R-:W-:Y:S01]  /*11850*/  SHF.R.U64 R38, R12, 0x10, R13 ;  /* 0x000000100c267819 */ /* 0x000fe2000000120d */
[----:B------:R-:W-:Y:S01]  /*11860*/  HADD2.F32 R32, -RZ, R32.H0_H0 ;  /* 0x20000020ff207230 */ /* 0x000fe20000004100 */
[----:B------:R-:W-:Y:S02]  /*11870*/  LOP3.LUT R8, R5, 0x7fffe000, RZ, 0xc0, !PT ;  /* 0x7fffe00005087812 */ /* 0x000fe400078ec0ff */
[----:B------:R-:W0:Y:S01]  /*11880*/  LDS.128 R4, [R234] ;  /* 0x00000000ea047984 */ /* 0x000e220000000c00 */
[----:B------:R-:W-:Y:S02]  /*11890*/  SHF.R.U64 R37, R14, 0x10, R15 ;  /* 0x000000100e257819 */ /* 0x000fe4000000120f */
[----:B------:R-:W-:-:S02]  /*118a0*/  IADD3 R9, R9, R8, R210 ;  /* 0x0000000809097210 */ /* 0x000fc40007ffe0d2 */
[--C-:B------:R-:W-:Y:S02]  /*118b0*/  SHF.R.U64 R39, R58, 0x10, R59.reuse ;  /* 0x000000103a277819 */ /* 0x100fe4000000123b */
[----:B------:R-:W-:Y:S01]  /*118c0*/  SHF.R.U32.HI R58, RZ, 0x10, R59 ;  /* 0x00000010ff3a7819 */ /* 0x000fe2000001163b */
[----:B------:R-:W-:Y:S01]  /*118d0*/  IMAD R24, R9, 0x2, R16 ;  /* 0x0000000209187824 */ /* 0x000fe200078e0210 */
[----:B------:R-:W-:-:S04]  /*118e0*/  SHF.R.U32.HI R36, RZ, 0x10, R15 ;  /* 0x00000010ff247819 */ /* 0x000fc8000001160f */
[----:B------:R-:W1:Y:S01]  /*118f0*/  LDS.128 R8, [R24+0x12400] ;  /* 0x0124000018087984 */ /* 0x000e620000000c00 */
[--C-:B0-----:R-:W-:Y:S02]  /*11900*/  HADD2.F32 R13, -RZ, R5.reuse.H1_H1 ;  /* 0x30000005ff0d7230 */ /* 0x101fe40000004100 */
[----:B------:R-:W-:Y:S02]  /*11910*/  HADD2.F32 R12, -RZ, R5.H0_H0 ;  /* 0x20000005ff0c7230 */ /* 0x000fe40000004100 */
        /* <DEDUP_REMOVED lines=11> */
[----:B------:R-:W-:Y:S01]  /*119d0*/  FMUL.FTZ R0, R26, R32 ;  /* 0x000000201a007220 */ /* 0x000fe20000410000 */
[C---:B------:R-:W-:Y:S01]  /*119e0*/  FFMA.FTZ R33, R12.reuse, R29, -R33 ;  /* 0x0000001d0c217223 */ /* 0x040fe20000010821 */
[----:B------:R-:W-:Y:S01]  /*119f0*/  FFMA.FTZ R35, R12, R31, R35 ;  /* 0x0000001f0c237223 */ /* 0x000fe20000010023 */
[----:B------:R-:W-:Y:S02]  /*11a00*/  HADD2.F32 R27, -RZ, R10.H0_H0 ;  /* 0x2000000aff1b7230 */ /* 0x000fe40000004100 */
[-C--:B------:R-:W-:Y:S01]  /*11a10*/  FMUL.FTZ R34, R26, R25.reuse ;  /* 0x000000191a227220 */ /* 0x080fe20000410000 */
[----:B------:R-:W-:Y:S01]  /*11a20*/  FFMA.FTZ R26, R13, R25, -R0 ;  /* 0x000000190d1a7223 */ /* 0x000fe20000010800 */
[C---:B------:R-:W-:Y:S01]  /*11a30*/  FMUL.FTZ R0, R9.reuse, R30 ;  /* 0x0000001e09007220 */ /* 0x040fe20000410000 */
[----:B------:R-:W-:Y:S02]  /*11a40*/  HADD2.F32 R12, -RZ, R3.H0_H0 ;  /* 0x20000003ff0c7230 */ /* 0x000fe40000004100 */
[----:B------:R-:W-:Y:S01]  /*11a50*/  FMUL.FTZ R9, R9, R20 ;  /* 0x0000001409097220 */ /* 0x000fe20000410000 */
[----:B------:R-:W-:Y:S01]  /*11a60*/  FFMA.FTZ R34, R13, R32, R34 ;  /* 0x000000200d227223 */ /* 0x000fe20000010022 */
[----:B------:R-:W-:Y:S01]  /*11a70*/  FFMA.FTZ R13, R5, R20, -R0 ;  /* 0x00000014050d7223 */ /* 0x000fe20000010800 */
[----:B------:R-:W-:-:S02]  /*11a80*/  HADD2.F32 R0, -RZ, R21.H0_H0 ;  /* 0x20000015ff007230 */ /* 0x000fc40000004100 */
[----:B------:R-:W-:Y:S01]  /*11a90*/  FFMA.FTZ R30, R5, R30, R9 ;  /* 0x0000001e051e7223 */ /* 0x000fe20000010009 */
[C---:B------:R-:W-:Y:S01]  /*11aa0*/  FMUL.FTZ R5, R27.reuse, R12 ;  /* 0x0000000c1b057220 */ /* 0x040fe20000410000 */
[----:B------:R-:W-:Y:S02]  /*11ab0*/  HADD2.F32 R28, -RZ, R11.H0_H0 ;  /* 0x2000000bff1c7230 */ /* 0x000fe40000004100 */
[----:B------:R-:W-:Y:S02]  /*11ac0*/  HADD2.F32 R3, -RZ, R3.H1_H1 ;  /* 0x30000003ff037230 */ /* 0x000fe40000004100 */
[-C--:B------:R-:W-:Y:S01]  /*11ad0*/  FMUL.FTZ R27, R27, R0.reuse ;  /* 0x000000001b1b7220 */ /* 0x080fe20000410000 */
[----:B------:R-:W-:Y:S02]  /*11ae0*/  HADD2.F32 R21, -RZ, R21.H1_H1 ;  /* 0x30000015ff157230 */ /* 0x000fe40000004100 */
[----:B------:R-:W-:Y:S01]  /*11af0*/  FFMA.FTZ R25, R14, R0, -R5 ;  /* 0x000000000e197223 */ /* 0x000fe20000010805 */
[----:B------:R-:W-:-:S02]  /*11b00*/  HADD2.F32 R11, -RZ, R11.H1_H1 ;  /* 0x3000000bff0b7230 */ /* 0x000fc40000004100 */
[C---:B------:R-:W-:Y:S01]  /*11b10*/  FMUL.FTZ R32, R28.reuse, R3 ;  /* 0x000000031c207220 */ /* 0x040fe20000410000 */
[----:B------:R-:W-:Y:S02]  /*11b20*/  HADD2.F32 R20, -RZ, R36.H0_H0 ;  /* 0x20000024ff147230 */ /* 0x000fe40000004100 */
[----:B------:R-:W-:Y:S01]  /*11b30*/  FMUL.FTZ R28, R28, R21 ;  /* 0x000000151c1c7220 */ /* 0x000fe20000410000 */
[----:B------:R-:W-:Y:S02]  /*11b40*/  HADD2.F32 R0, -RZ, R58.H0_H0 ;  /* 0x2000003aff007230 */ /* 0x000fe40000004100 */
[----:B------:R-:W-:Y:S01]  /*11b50*/  FFMA.FTZ R27, R14, R12, R27 ;  /* 0x0000000c0e1b7223 */ /* 0x000fe2000001001b */
[----:B------:R-:W-:Y:S02]  /*11b60*/  HADD2.F32 R8, -RZ, R8.H1_H1 ;  /* 0x30000008ff087230 */ /* 0x000fe40000004100 */
[----:B------:R-:W-:Y:S01]  /*11b70*/  FMUL.FTZ R12, R11, R20 ;  /* 0x000000140b0c7220 */ /* 0x000fe20000410000 */
[----:B------:R-:W-:-:S02]  /*11b80*/  HADD2.F32 R10, -RZ, R10.H1_H1 ;  /* 0x3000000aff0a7230 */ /* 0x000fc40000004100 */
[-C--:B------:R-:W-:Y:S01]  /*11b90*/  FMUL.FTZ R14, R11, R0.reuse ;  /* 0x000000000b0e7220 */ /* 0x080fe20000410000 */
[C---:B------:R-:W-:Y:S01]  /*11ba0*/  FFMA.FTZ R28, R15.reuse, R3, R28 ;  /* 0x000000030f1c7223 */ /* 0x040fe2000001001c */
[----:B------:R-:W-:Y:S02]  /*11bb0*/  HADD2.F32 R9, -RZ, R38.H0_H0 ;  /* 0x20000026ff097230 */ /* 0x000fe40000004100 */
[----:B------:R-:W-:Y:S01]  /*11bc0*/  FFMA.FTZ R32, R15, R21, -R32 ;  /* 0x000000150f207223 */ /* 0x000fe20000010820 */
[----:B------:R-:W-:Y:S02]  /*11bd0*/  HADD2.F32 R11, -RZ, R37.H0_H0 ;  /* 0x20000025ff0b7230 */ /* 0x000fe40000004100 */
[C---:B------:R-:W-:Y:S01]  /*11be0*/  FFMA.FTZ R21, R7.reuse, R0, -R12 ;  /* 0x0000000007157223 */ /* 0x040fe2000001080c */
[----:B------:R-:W-:Y:S02]  /*11bf0*/  HADD2.F32 R3, -RZ, R40.H0_H0 ;  /* 0x20000028ff037230 */ /* 0x000fe40000004100 */
[----:B------:R-:W-:Y:S01]  /*11c00*/  FFMA.FTZ R29, R7, R20, R14 ;  /* 0x00000014071d7223 */ /* 0x000fe2000001000e */
[----:B------:R-:W-:-:S02]  /*11c10*/  HADD2.F32 R5, -RZ, R39.H0_H0 ;  /* 0x20000027ff057230 */ /* 0x000fc40000004100 */
[----:B------:R-:W-:Y:S01]  /*11c20*/  FMUL.FTZ R7, R8, R9 ;  /* 0x0000000908077220 */ /* 0x000fe20000410000 */
[----:B------:R-:W-:Y:S02]  /*11c30*/  HADD2.F32 R6, -RZ, R6.H1_H1 ;  /* 0x30000006ff067230 */ /* 0x000fe40000004100 */
        /* <DEDUP_REMOVED lines=17> */
.L_x_1837:
[----:B------:R-:W-:Y:S05]  /*11d50*/  BSYNC B0 ;  /* 0x0000000000007941 */ /* 0x000fea0003800000 */
.L_x_1815:
        /* <DEDUP_REMOVED lines=8> */
.L_x_1813:
[----:B01-3--:R-:W3:Y:S02]  /*11de0*/  LDL R0, [R1+0x4] ;  /* 0x0000040001007983 */ /* 0x00bee40000100800 */
[----:B---3--:R-:W-:-:S13]  /*11df0*/  R2UR UR4, R0 ;  /* 0x00000000000472ca */ /* 0x008fda00000e0000 */
[----:B------:R-:W-:-:S05]  /*11e00*/  IMAD.U32 R0, RZ, RZ, UR4 ;  /* 0x00000004ff007e24 */ /* 0x000fca000f8e00ff */
[----:B------:R-:W-:-:S13]  /*11e10*/  ISETP.NE.AND P0, PT, R0, 0x3, PT ;  /* 0x000000030000780c */ /* 0x000fda0003f05270 */
[----:B------:R-:W-:Y:S05]  /*11e20*/  @!P0 BRA `(.L_x_1866) ;  /* 0x0000000000048947 */ /* 0x000fea0003800000 */
[----:B------:R-:W-:Y:S01]  /*11e30*/  BPT.TRAP 0x1 ;  /* 0x000000040000795c */ /* 0x000fe20000300000 */
.L_x_1866:
[----:B--2-4-:R-:W-:Y:S01]  /*11e40*/  IMAD R5, R22, 0x8, R16 ;  /* 0x0000000816057824 */ /* 0x014fe200078e0210 */
[----:B------:R-:W-:-:S04]  /*11e50*/  SHF.L.U32 R0, R23, 0x1f, RZ ;  /* 0x0000001f17007819 */ /* 0x000fc800000006ff */
[----:B------:R0:W1:Y:S01]  /*11e60*/  SYNCS.PHASECHK.TRANS64.TRYWAIT P2, [R5+URZ+0x30830], R0 ;  /* 0x03083000050075a7 */ /* 0x000062000804017f */
[----:B------:R-:W-:Y:S05]  /*11e70*/  @!P0 BRA `(.L_x_1867) ;  /* 0x0000000000048947 */ /* 0x000fea0003800000 */
[----:B------:R-:W-:Y:S01]  /*11e80*/  BPT.TRAP 0x1 ;  /* 0x000000040000795c */ /* 0x000fe20000300000 */
.L_x_1867:
[----:B------:R-:W2:Y:S02]  /*11e90*/  S2R R3, SR_TID.X ;  /* 0x0000000000037919 */ /* 0x000ea40000002100 */
[----:B--2---:R-:W-:-:S04]  /*11ea0*/  LOP3.LUT R3, R3, 0x7f, RZ, 0xc0, !PT ;  /* 0x0000007f03037812 */ /* 0x004fc800078ec0ff */
[----:B------:R-:W-:Y:S01]  /*11eb0*/  ISETP.NE.AND P1, PT, R3, RZ, PT ;  /* 0x000000ff0300720c */ /* 0x000fe20003f25270 */
[----:B-1----:R-:W-:-:S12]  /*11ec0*/  @P2 BRA `(.L_x_1868) ;  /* 0x0000000000082947 */ /* 0x002fd80003800000 */
[----:B------:R-:W1:Y:S02]  /*11ed0*/  SYNCS.PHASECHK.TRANS64.TRYWAIT P2, [R5+URZ+0x30830], R0 ;  /* 0x03083000050075a7 */ /* 0x000e64000804017f */
[----:B-1----:R-:W-:Y:S05]  /*11ee0*/  @!P2 BRA `(.L_x_1869) ;  /* 0x000001840060a947 */ /* 0x002fea0003800000 */
.L_x_1868:
[----:B------:R-:W-:Y:S05]  /*11ef0*/  WARPSYNC.ALL ;  /* 0x0000000000007948 */ /* 0x000fea0003800000 */
[----:B01----:R-:W-:Y:S01]  /*11f00*/  VIADD R0, R16, 0x1e400 ;  /* 0x0001e40010007836 */ /* 0x003fe20000000000 */
[----:B------:R-:W-:Y:S01]  /*11f10*/  R2UR UR52, R2 ;  /* 0x00000000023472ca */ /* 0x000fe200000e0000 */
[----:B------:R-:W-:Y:S01]  /*11f20*/  WARPGROUP.ARRIVE ;  /* 0x00000000000079c5 */ /* 0x000fe20000000000 */
[----:B------:R-:W-:Y:S01]  /*11f30*/  MOV R3, 0x40000040 ;  /* 0x4000004000037802 */ /* 0x000fe20000000f00 */
[----:B------:R-:W-:Y:S01]  /*11f40*/  UMOV UR53, 0x40000040 ;  /* 0x4000004000357882 */ /* 0x000fe20000000000 */
[----:B------:R-:W-:Y:S01]  /*11f50*/  SHF.R.U32.HI R0, RZ, 0x4, R0 ;  /* 0x00000004ff007819 */ /* 0x000fe20000011600 */
[----:B------:R-:W-:Y:S01]  /*11f60*/  IMAD.MOV.U32 R7, RZ, RZ, 0x40000040 ;  /* 0x40000040ff077424 */ /* 0x000fe200078e00ff */
[----:B------:R-:W-:Y:S01]  /*11f70*/  R2UR UR55, R3 ;  /* 0x00000000033772ca */ /* 0x000fe200000e0000 */
[----:B------:R-:W-:Y:S01]  /*11f80*/  UMOV UR49, 0x40000040 ;  /* 0x4000004000317882 */ /* 0x000fe20000000000 */
[----:B------:R-:W-:Y:S01]  /*11f90*/  LOP3.LUT R0, R0, 0x3fff, RZ, 0xc0, !PT ;  /* 0x00003fff00007812 */ /* 0x000fe200078ec0ff */
[----:B------:R-:W-:Y:S01]  /*11fa0*/  UMOV UR9, 0x40000040 ;  /* 0x4000004000097882 */ /* 0x000fe20000000000 */
[----:B------:R-:W-:Y:S01]  /*11fb0*/  R2UR UR51, R7 ;  /* 0x00000000073372ca */ /* 0x000fe200000e0000 */
[----:B------:R-:W-:Y:S01]  /*11fc0*/  IMAD.MOV.U32 R7, RZ, RZ, 0x40000040 ;  /* 0x40000040ff077424 */ /* 0x000fe200078e00ff */
[----:B------:R-:W-:Y:S01]  /*11fd0*/  LOP3.LUT R8, R0, 0x10000, RZ, 0xfc, !PT ;  /* 0x0001000000087812 */ /* 0x000fe200078efcff */
[----:B------:R-:W-:Y:S01]  /*11fe0*/  ULOP3.LUT UR52, UR52, 0x10000, URZ, 0xfc, !UPT ;  /* 0x0001000034347892 */ /* 0x000fe2000f8efc3f */
[----:B------:R-:W-:Y:S01]  /*11ff0*/  IMAD.U32 R11, RZ, RZ, UR9 ;  /* 0x00000009ff0b7e24 */ /* 0x000fe2000f8e00ff */
[----:B------:R-:W-:Y:S01]  /*12000*/  UMOV UR57, 0x40000040 ;  /* 0x4000004000397882 */ /* 0x000fe20000000000 */
[----:B------:R-:W-:Y:S01]  /*12010*/  R2UR UR11, R7 ;  /* 0x00000000070b72ca */ /* 0x000fe200000e0000 */
[----:B------:R-:W-:Y:S01]  /*12020*/  IMAD R2, R22, 0x900, R8 ;  /* 0x0000090016027824 */ /* 0x000fe200078e0208 */
[----:B------:R-:W-:Y:S01]  /*12030*/  UIADD3 UR48, UR52, 0x2, URZ ;  /* 0x0000000234307890 */ /* 0x000fe2000fffe03f */
[----:B------:R-:W-:Y:S01]  /*12040*/  IMAD.MOV.U32 R7, RZ, RZ, 0x40000040 ;  /* 0x40000040ff077424 */ /* 0x000fe200078e00ff */
[----:B------:R-:W-:Y:S01]  /*12050*/  UIADD3 UR4, UR52, 0x4, URZ ;  /* 0x0000000434047890 */ /* 0x000fe2000fffe03f */
[C---:B------:R-:W-:Y:S01]  /*12060*/  VIADD R6, R2.reuse, 0x2 ;  /* 0x0000000202067836 */ /* 0x040fe20000000000 */
[----:B------:R-:W-:Y:S01]  /*12070*/  R2UR UR54, R2 ;  /* 0x00000000023672ca */ /* 0x000fe200000e0000 */
[----:B------:R-:W-:Y:S01]  /*12080*/  UMOV UR41, 0x40000040 ;  /* 0x4000004000297882 */ /* 0x000fe20000000000 */
[----:B------:R-:W-:Y:S01]  /*12090*/  UMOV UR37, 0x40000040 ;  /* 0x4000004000257882 */ /* 0x000fe20000000000 */
[----:B------:R-:W0:Y:S01]  /*120a0*/  LDC R227, c[0x0][0x448] ;  /* 0x00011200ffe37b82 */ /* 0x000e220000000800 */
[----:B------:R-:W-:Y:S01]  /*120b0*/  R2UR UR50, R6 ;  /* 0x00000000063272ca */ /* 0x000fe200000e0000 */
[----:B------:R-:W-:Y:S01]  /*120c0*/  VIADD R6, R2, 0x4 ;  /* 0x0000000402067836 */ /* 0x000fe20000000000 */
[----:B------:R-:W-:Y:S01]  /*120d0*/  UMOV UR8, UR4 ;  /* 0x0000000400087c82 */ /* 0x000fe20008000000 */
[----:B------:R-:W-:Y:S01]  /*120e0*/  UIADD3 UR4, UR52, 0x6, URZ ;  /* 0x0000000634047890 */ /* 0x000fe2000fffe03f */
[----:B------:R-:W-:-:S02]  /*120f0*/  IMAD.U32 R10, RZ, RZ, UR8 ;  /* 0x00000008ff0a7e24 */ /* 0x000fc4000f8e00ff */
[----:B------:R-:W-:Y:S01]  /*12100*/  R2UR UR10, R6 ;  /* 0x00000000060a72ca */ /* 0x000fe200000e0000 */
[----:B------:R-:W-:Y:S01]  /*12110*/  VIADD R6, R2, 0x6 ;  /* 0x0000000602067836 */ /* 0x000fe20000000000 */
[----:B------:R-:W1:Y:S01]  /*12120*/  LDC.64 R12, c[0x0][0x9e0] ;  /* 0x00027800ff0c7b82 */ /* 0x000e620000000a00 */
[----:B------:R-:W-:Y:S01]  /*12130*/  HGMMA.64x96x16.F32 R24, gdesc[UR52], RZ, !UPT, gsb0 ;  /* 0x01600000341879f0 */ /* 0x000fe2000c0008ff */
[----:B------:R2:W-:Y:S02]  /*12140*/  STL.64 [R1+0x38], R10 ;  /* 0x0000380a01007387 */ /* 0x0005e40000100a00 */
[----:B------:R-:W-:Y:S02]  /*12150*/  WARPGROUP.DEPBAR.LE gsb0, 0x0 ;  /* 0x00008000000079c5 */ /* 0x000fe40000010000 */
[----:B------:R-:W-:-:S06]  /*12160*/  WARPGROUP.ARRIVE ;  /* 0x00000000000079c5 */ /* 0x000fcc0000000000 */
[----:B------:R-:W-:Y:S03]  /*12170*/  HGMMA.64x96x16.F32 R24, gdesc[UR48], R24, gsb0 ;  /* 0x01600000301879f0 */ /* 0x000fe60008000818 */
[----:B------:R-:W-:Y:S02]  /*12180*/  WARPGROUP.DEPBAR.LE gsb0, 0x0 ;  /* 0x00008000000079c5 */ /* 0x000fe40000010000 */
[----:B------:R-:W-:-:S06]  /*12190*/  WARPGROUP.ARRIVE ;  /* 0x00000000000079c5 */ /* 0x000fcc0000000000 */
[----:B------:R-:W-:Y:S01]  /*121a0*/  HGMMA.64x96x16.F32 R24, gdesc[UR8], R24, gsb0 ;  /* 0x01600000081879f0 */ /* 0x000fe20008000818 */
[----:B------:R-:W-:Y:S01]  /*121b0*/  R2UR UR10, R6 ;  /* 0x00000000060a72ca */ /* 0x000fe200000e0000 */
[----:B------:R-:W-:Y:S01]  /*121c0*/  UMOV UR8, UR4 ;  /* 0x0000000400087c82 */ /* 0x000fe20008000000 */
[----:B------:R-:W-:Y:S01]  /*121d0*/  R2UR UR11, R7 ;  /* 0x00000000070b72ca */ /* 0x000fe200000e0000 */
[----:B------:R-:W-:Y:S01]  /*121e0*/  UMOV UR9, 0x40000040 ;  /* 0x4000004000097882 */ /* 0x000fe20000000000 */
[----:B------:R-:W-:Y:S01]  /*121f0*/  VIADD R6, R2, 0x300 ;  /* 0x0000030002067836 */ /* 0x000fe20000000000 */
[----:B------:R-:W-:Y:S01]  /*12200*/  UIADD3 UR4, UR52, 0x400, URZ ;  /* 0x0000040034047890 */ /* 0x000fe2000fffe03f */
[----:B------:R-:W-:Y:S01]  /*12210*/  IMAD.MOV.U32 R7, RZ, RZ, 0x40000040 ;  /* 0x40000040ff077424 */ /* 0x000fe200078e00ff */
[----:B--2---:R-:W-:Y:S01]  /*12220*/  MOV R10, UR8 ;  /* 0x00000008000a7c02 */ /* 0x004fe20008000f00 */
[----:B------:R-:W-:-:S05]  /*12230*/  IMAD.U32 R11, RZ, RZ, UR9 ;  /* 0x00000009ff0b7e24 */ /* 0x000fca000f8e00ff */
[----:B------:R2:W-:Y:S01]  /*12240*/  STL.64 [R1+0x30], R10 ;  /* 0x0000300a01007387 */ /* 0x0005e20000100a00 */
        /* <DEDUP_REMOVED lines=9> */
[----:B------:R-:W-:Y:S02]  /*122e0*/  IMAD.MOV.U32 R7, RZ, RZ, 0x40000040 ;  /* 0x40000040ff077424 */ /* 0x000fe400078e00ff */
[----:B--2---:R-:W-:Y:S02]  /*122f0*/  IMAD.U32 R10, RZ, RZ, UR8 ;  /* 0x00000008ff0a7e24 */ /* 0x004fe4000f8e00ff */
        /* <DEDUP_REMOVED lines=14> */
[----:B------:R2:W-:Y:S04]  /*123e0*/  STL.64 [R1+0x20], R10 ;  /* 0x0000200a01007387 */ /* 0x0005e80000100a00 */
[----:B------:R-:W3:Y:S01]  /*123f0*/  LDL.LU R15, [R1] ;  /* 0x00000000010f7983 */ /* 0x000ee20000300800 */
[----:B------:R-:W-:Y:S02]  /*12400*/  WARPGROUP.DEPBAR.LE gsb0, 0x0 ;  /* 0x00008000000079c5 */ /* 0x000fe40000010000 */
[----:B------:R-:W-:-:S06]  /*12410*/  WARPGROUP.ARRIVE ;  /* 0x00000000000079c5 */ /* 0x000fcc0000000000 */
[----:B------:R-:W-:Y:S01]  /*12420*/  HGMMA.64x96x16.F32 R24, gdesc[UR8], R24, gsb0 ;  /* 0x01600000081879f0 */ /* 0x000fe20008000818 */
[----:B------:R-:W-:Y:S01]  /*12430*/  R2UR UR10, R6 ;  /* 0x00000000060a72ca */ /* 0x000fe200000e0000 */
[----:B------:R-:W-:Y:S01]  /*12440*/  UMOV UR8, UR4 ;  /* 0x0000000400087c82 */ /* 0x000fe20008000000 */
[----:B------:R-:W-:Y:S01]  /*12450*/  R2UR UR11, R7 ;  /* 0x00000000070b72ca */ /* 0x000fe200000e0000 */
[----:B------:R-:W-:Y:S01]  /*12460*/  UMOV UR9, 0x40000040 ;  /* 0x4000004000097882 */ /* 0x000fe20000000000 */
[----:B------:R-:W-:Y:S02]  /*12470*/  VIADD R6, R2, 0x306 ;  /* 0x0000030602067836 */ /* 0x000fe40000000000 */
[----:B------:R-:W-:Y:S01]  /*12480*/  IMAD.MOV.U32 R7, RZ, RZ, 0x40000040 ;  /* 0x40000040ff077424 */ /* 0x000fe200078e00ff */
[----:B------:R-:W-:Y:S02]  /*12490*/  WARPGROUP.DEPBAR.LE gsb0, 0x0 ;  /* 0x00008000000079c5 */ /* 0x000fe40000010000 */
[----:B------:R-:W-:Y:S01]  /*124a0*/  WARPGROUP.ARRIVE ;  /* 0x00000000000079c5 */ /* 0x000fe20000000000 */
[----:B------:R-:W-:Y:S01]  /*124b0*/  UIADD3 UR4, UR52, 0x406, URZ ;  /* 0x0000040634047890 */ /* 0x000fe2000fffe03f */
[----:B--2---:R-:W-:-:S02]  /*124c0*/  IMAD.U32 R10, RZ, RZ, UR8 ;  /* 0x00000008ff0a7e24 */ /* 0x004fc4000f8e00ff */
[----:B------:R-:W-:Y:S02]  /*124d0*/  IMAD.U32 R11, RZ, RZ, UR9 ;  /* 0x00000009ff0b7e24 */ /* 0x000fe4000f8e00ff */
[----:B------:R-:W-:Y:S01]  /*124e0*/  HGMMA.64x96x16.F32 R24, gdesc[UR8], R24, gsb0 ;  /* 0x01600000081879f0 */ /* 0x000fe20008000818 */
[----:B------:R-:W-:Y:S02]  /*124f0*/  R2UR UR10, R6 ;  /* 0x00000000060a72ca */ /* 0x000fe400000e0000 */
[----:B------:R-:W-:Y:S01]  /*12500*/  R2UR UR11, R7 ;  /* 0x00000000070b72ca */ /* 0x000fe200000e0000 */
[----:B------:R-:W-:Y:S01]  /*12510*/  UMOV UR8, UR4 ;  /* 0x0000000400087c82 */ /* 0x000fe20008000000 */
[----:B------:R-:W-:Y:S01]  /*12520*/  UMOV UR9, 0x40000040 ;  /* 0x4000004000097882 */ /* 0x000fe20000000000 */
[----:B------:R-:W-:Y:S01]  /*12530*/  IMAD.MOV.U32 R7, RZ, RZ, 0x40000040 ;  /* 0x40000040ff077424 */ /* 0x000fe200078e00ff */
[----:B------:R-:W-:Y:S01]  /*12540*/  IADD3 R6, R2, 0x600, RZ ;  /* 0x0000060002067810 */ /* 0x000fe20007ffe0ff */
[----:B------:R-:W-:-:S02]  /*12550*/  WARPGROUP.DEPBAR.LE gsb0, 0x0 ;  /* 0x00008000000079c5 */ /* 0x000fc40000010000 */
[----:B------:R-:W-:-:S06]  /*12560*/  WARPGROUP.ARRIVE ;  /* 0x00000000000079c5 */ /* 0x000fcc0000000000 */
[----:B------:R-:W-:Y:S01]  /*12570*/  HGMMA.64x96x16.F32 R24, gdesc[UR8], R24, gsb0 ;  /* 0x01600000081879f0 */ /* 0x000fe20008000818 */
[----:B------:R-:W-:Y:S02]  /*12580*/  R2UR UR10, R6 ;  /* 0x00000000060a72ca */ /* 0x000fe400000e0000 */
[----:B------:R-:W-:Y:S01]  /*12590*/  R2UR UR11, R7 ;  /* 0x00000000070b72ca */ /* 0x000fe200000e0000 */
[----:B------:R-:W-:Y:S01]  /*125a0*/  UIADD3 UR4, UR52, 0x800, URZ ;  /* 0x0000080034047890 */ /* 0x000fe2000fffe03f */
[----:B------:R2:W-:Y:S02]  /*125b0*/  STL.64 [R1+0x18], R10 ;  /* 0x0000180a01007387 */ /* 0x0005e40000100a00 */
[----:B--2---:R-:W-:-:S04]  /*125c0*/  IMAD.U32 R10, RZ, RZ, UR8 ;  /* 0x00000008ff0a7e24 */ /* 0x004fc8000f8e00ff */
[----:B------:R-:W-:Y:S01]  /*125d0*/  UMOV UR8, UR4 ;  /* 0x0000000400087c82 */ /* 0x000fe20008000000 */
[----:B------:R-:W-:Y:S01]  /*125e0*/  IMAD.U32 R11, RZ, RZ, UR9 ;  /* 0x00000009ff0b7e24 */ /* 0x000fe2000f8e00ff */
[----:B------:R-:W-:Y:S01]  /*125f0*/  UMOV UR9, 0x40000040 ;  /* 0x4000004000097882 */ /* 0x000fe20000000000 */
[----:B------:R-:W-:Y:S02]  /*12600*/  WARPGROUP.DEPBAR.LE gsb0, 0x0 ;  /* 0x00008000000079c5 */ /* 0x000fe40000010000 */
[----:B------:R-:W-:Y:S01]  /*12610*/  WARPGROUP.ARRIVE ;  /* 0x00000000000079c5 */ /* 0x000fe20000000000 */
[----:B------:R-:W-:Y:S01]  /*12620*/  VIADD R6, R2, 0x602 ;  /* 0x0000060202067836 */ /* 0x000fe20000000000 */
[----:B------:R-:W-:Y:S01]  /*12630*/  UIADD3 UR56, UR52, 0x802, URZ ;  /* 0x0000080234387890 */ /* 0x000fe2000fffe03f */
[----:B------:R-:W-:Y:S01]  /*12640*/  IMAD.MOV.U32 R7, RZ, RZ, 0x40000040 ;  /* 0x40000040ff077424 */ /* 0x000fe200078e00ff */
[----:B------:R-:W-:Y:S02]  /*12650*/  UIADD3 UR40, UR52, 0x804, URZ ;  /* 0x0000080434287890 */ /* 0x000fe4000fffe03f */
[----:B------:R-:W-:Y:S01]  /*12660*/  HGMMA.64x96x16.F32 R24, gdesc[UR8], R24, gsb0 ;  /* 0x01600000081879f0 */ /* 0x000fe20008000818 */
[----:B------:R-:W-:-:S02]  /*12670*/  R2UR UR58, R6 ;  /* 0x00000000063a72ca */ /* 0x000fc400000e0000 */
[----:B------:R-:W-:Y:S01]  /*12680*/  MOV R3, 0x40000040 ;  /* 0x4000004000037802 */ /* 0x000fe20000000f00 */
[----:B------:R-:W-:Y:S01]  /*12690*/  UIADD3 UR36, UR52, 0x806, URZ ;  /* 0x0000080634247890 */ /* 0x000fe2000fffe03f */
[----:B------:R-:W-:Y:S01]  /*126a0*/  R2UR UR59, R7 ;  /* 0x00000000073b72ca */ /* 0x000fe200000e0000 */
[----:B------:R-:W-:Y:S01]  /*126b0*/  VIADD R6, R2, 0x604 ;  /* 0x0000060402067836 */ /* 0x000fe20000000000 */
[----:B0-----:R-:W-:Y:S01]  /*126c0*/  ISETP.NE.AND P2, PT, R227, 0x1, PT ;  /* 0x00000001e300780c */ /* 0x001fe20003f45270 */
[----:B------:R-:W-:Y:S02]  /*126d0*/  IMAD.MOV.U32 R7, RZ, RZ, 0x40000040 ;  /* 0x40000040ff077424 */ /* 0x000fe400078e00ff */
[----:B------:R-:W-:Y:S01]  /*126e0*/  IMAD.IADD R0, R213, 0x1, R209 ;  /* 0x00000001d5007824 */ /* 0x000fe200078e02d1 */
[----:B---3--:R-:W-:Y:S01]  /*126f0*/  LOP3.LUT R15, R15, 0xffdfffff, RZ, 0xc0, !PT ;  /* 0xffdfffff0f0f7812 */ /* 0x008fe200078ec0ff */
[----:B------:R-:W-:Y:S01]  /*12700*/  ULDC UR4, c[0x0][0x9dc] ;  /* 0x0002770000047ab9 */ /* 0x000fe20000000800 */
[----:B------:R-:W-:-:S02]  /*12710*/  WARPGROUP.DEPBAR.LE gsb0, 0x0 ;  /* 0x00008000000079c5 */ /* 0x000fc40000010000 */
[----:B------:R-:W-:-:S06]  /*12720*/  WARPGROUP.ARRIVE ;  /* 0x00000000000079c5 */ /* 0x000fcc0000000000 */
[----:B------:R-:W-:Y:S01]  /*12730*/  HGMMA.64x96x16.F32 R24, gdesc[UR56], R24, gsb0 ;  /* 0x01600000381879f0 */ /* 0x000fe20008000818 */
[----:B------:R-:W-:Y:S02]  /*12740*/  R2UR UR42, R6 ;  /* 0x00000000062a72ca */ /* 0x000fe400000e0000 */
[----:B------:R-:W-:Y:S01]  /*12750*/  R2UR UR43, R7 ;  /* 0x00000000072b72ca */ /* 0x000fe200000e0000 */
[----:B------:R-:W-:Y:S01]  /*12760*/  VIADD R2, R2, 0x606 ;  /* 0x0000060602027836 */ /* 0x000fe20000000000 */
[----:B------:R-:W-:Y:S01]  /*12770*/  R2UR UR39, R3 ;  /* 0x00000000032772ca */ /* 0x000fe200000e0000 */
[----:B------:R-:W0:Y:S03]  /*12780*/  @P2 LDC R7, c[0x0][0x450] ;  /* 0x00011400ff072b82 */ /* 0x000e260000000800 */
[----:B------:R-:W-:-:S05]  /*12790*/  R2UR UR38, R2 ;  /* 0x00000000022672ca */ /* 0x000fca00000e0000 */
[----:B------:R-:W2:Y:S01]  /*127a0*/  @P2 LDC R3, c[0x0][0x44c] ;  /* 0x00011300ff032b82 */ /* 0x000ea20000000800 */
[----:B------:R-:W-:Y:S02]  /*127b0*/  WARPGROUP.DEPBAR.LE gsb0, 0x0 ;  /* 0x00008000000079c5 */ /* 0x000fe40000010000 */
[----:B------:R-:W-:-:S06]  /*127c0*/  WARPGROUP.ARRIVE ;  /* 0x00000000000079c5 */ /* 0x000fcc0000000000 */
[----:B------:R-:W-:Y:S01]  /*127d0*/  HGMMA.64x96x16.F32 R24, gdesc[UR40], R24, gsb0 ;  /* 0x01600000281879f0 */ /* 0x000fe20008000818 */
[----:B--2---:R-:W-:Y:S01]  /*127e0*/  @P2 IMAD.HI.U32 R2, R0, R3, RZ ;  /* 0x0000000300022227 */ /* 0x004fe200078e00ff */
[----:B------:R-:W-:-:S03]  /*127f0*/  @P2 LOP3.LUT R15, R15, 0x200000, RZ, 0xfc, !PT ;  /* 0x002000000f0f2812 */ /* 0x000fc600078efcff */
[----:B------:R-:W-:Y:S01]  /*12800*/  IMAD.MOV.U32 R4, RZ, RZ, R0 ;  /* 0x000000ffff047224 */ /* 0x000fe200078e0000 */
[----:B0-----:R-:W-:Y:S02]  /*12810*/  @P2 SHF.R.U32.HI R4, RZ, R7, R2 ;  /* 0x00000007ff042219 */ /* 0x001fe40000011602 */
[----:B-1----:R-:W-:Y:S01]  /*12820*/  ISETP.GE.AND P2, PT, R13, 0x1, PT ;  /* 0x000000010d00780c */ /* 0x002fe20003f46270 */
[----:B------:R0:W-:Y:S01]  /*12830*/  STL.64 [R1+0x10], R10 ;  /* 0x0000100a01007387 */ /* 0x0001e20000100a00 */
[----:B------:R-:W-:Y:S01]  /*12840*/  LOP3.LUT R15, R15, 0xffefffff, RZ, 0xc0, !PT ;  /* 0xffefffff0f0f7812 */ /* 0x000fe200078ec0ff */
[----:B------:R-:W-:Y:S01]  /*12850*/  @!P1 VIADD R0, R5, 0x30840 ;  /* 0x0003084005009836 */ /* 0x000fe20000000000 */
[----:B------:R-:W-:Y:S02]  /*12860*/  WARPGROUP.DEPBAR.LE gsb0, 0x0 ;  /* 0x00008000000079c5 */ /* 0x000fe40000010000 */
[----:B------:R-:W-:-:S06]  /*12870*/  WARPGROUP.ARRIVE ;  /* 0x00000000000079c5 */ /* 0x000fcc0000000000 */
[----:B------:R-:W-:Y:S01]  /*12880*/  HGMMA.64x96x16.F32 R24, gdesc[UR36], R24, gsb0 ;  /* 0x01600000241879f0 */ /* 0x000fe20008000818 */
[----:B0-----:R-:W-:Y:S02]  /*12890*/  IMAD.U32 R10, RZ, RZ, UR8 ;  /* 0x00000008ff0a7e24 */ /* 0x001fe4000f8e00ff */
[----:B------:R-:W-:Y:S01]  /*128a0*/  IMAD.U32 R11, RZ, RZ, UR9 ;  /* 0x00000009ff0b7e24 */ /* 0x000fe2000f8e00ff */
[----:B------:R-:W-:Y:S01]  /*128b0*/  @P2 LOP3.LUT R15, R15, 0x100000, RZ, 0xfc, !PT ;  /* 0x001000000f0f2812 */ /* 0x000fe200078efcff */
[----:B------:R-:W-:-:S03]  /*128c0*/  IMAD.MOV.U32 R5, RZ, RZ, -0x60 ;  /* 0xffffffa0ff057424 */ /* 0x000fc600078e00ff */
[----:B------:R0:W-:Y:S04]  /*128d0*/  STL.64 [R1+0x8], R10 ;  /* 0x0000080a01007387 */ /* 0x0001e80000100a00 */
[----:B------:R-:W1:Y:S01]  /*128e0*/  SHFL.IDX PT, R11, R4, RZ, 0x1c1f ;  /* 0x001c1fff040b7589 */ /* 0x000e6200000e0000 */
[----:B------:R-:W-:Y:S01]  /*128f0*/  @!P1 PRMT R0, RZ, 0x654, R0 ;  /* 0x00000654ff009816 */ /* 0x000fe20000000000 */
[----:B------:R-:W-:Y:S02]  /*12900*/  IMAD R5, R150, R5, 0x61 ;  /* 0x0000006196057424 */ /* 0x000fe400078e0205 */
[----:B------:R2:W-:Y:S02]  /*12910*/  STL [R1], R15 ;  /* 0x0000000f01007387 */ /* 0x0005e40000100800 */
[----:B------:R-:W-:-:S02]  /*12920*/  IMAD R7, R212, -0x2, R5 ;  /* 0xfffffffed4077824 */ /* 0x000fc400078e0205 */
[----:B0-----:R-:W-:-:S03]  /*12930*/  IMAD.U32 R10, RZ, RZ, UR4 ;  /* 0x00000004ff0a7e24 */ /* 0x001fc6000f8e00ff */
[----:B------:R-:W-:-:S05]  /*12940*/  IADD3 R9, -R194, R7, R196 ;  /* 0x00000007c2097210 */ /* 0x000fca0007ffe1c4 */
[----:B------:R-:W-:Y:S01]  /*12950*/  IMAD.IADD R73, R9, 0x1, R12 ;  /* 0x0000000109497824 */ /* 0x000fe200078e020c */
[----:B------:R-:W-:Y:S01]  /*12960*/  IADD3 R72, R5, -0x1, RZ ;  /* 0xffffffff05487810 */ /* 0x000fe20007ffe0ff */
[----:B------:R-:W-:Y:S01]  /*12970*/  VIADD R74, R7, 0xffffffff ;  /* 0xffffffff074a7836 */ /* 0x000fe20000000000 */
[----:B------:R-:W-:Y:S02]  /*12980*/  WARPGROUP.DEPBAR.LE gsb0, 0x0 ;  /* 0x00008000000079c5 */ /* 0x000fe40000010000 */
[----:B------:R0:W-:Y:S02]  /*12990*/  @!P1 SYNCS.ARRIVE.TRANS64.RED.A1T0 RZ, [R0+URZ], RZ ;  /* 0x000000ff00ff99a7 */ /* 0x0001e4000810043f */
[----:B0-----:R-:W-:-:S04]  /*129a0*/  IMAD R0, R150, -0x60, R196 ;  /* 0xffffffa096007824 */ /* 0x001fc800078e02c4 */
[----:B------:R-:W-:Y:S01]  /*129b0*/  VIADD R3, R0, 0x60 ;  /* 0x0000006000037836 */ /* 0x000fe20000000000 */
[----:B------:R-:W-:-:S03]  /*129c0*/  LOP3.LUT R0, RZ, R10, RZ, 0x33, !PT ;  /* 0x0000000aff007212 */ /* 0x000fc600078e33ff */
[----:B------:R-:W-:Y:S02]  /*129d0*/  IMAD R14, R212, -0x2, R3 ;  /* 0xfffffffed40e7824 */ /* 0x000fe400078e0203 */
[----:B------:R-:W-:-:S03]  /*129e0*/  IMAD.IADD R20, R9, 0x1, R0 ;  /* 0x0000000109147824 */ /* 0x000fc600078e0200 */
[----:B-1----:R-:W-:Y:S01]  /*129f0*/  VIADDMNMX R0, R11, R73, R14, PT ;  /* 0x000000490b007246 */ /* 0x002fe2000380010e */
[----:B------:R-:W-:Y:S01]  /*12a00*/  IMAD.IADD R2, R20, 0x1, R11 ;  /* 0x0000000114027824 */ /* 0x000fe200078e020b */
[----:B--2---:R-:W-:Y:S06]  /*12a10*/  @!P2 BRA `(.L_x_1870) ;  /* 0x00000000004ca947 */ /* 0x004fec0003800000 */
[----:B------:R-:W-:Y:S01]  /*12a20*/  IADD3 R3, -R194, R196, R11 ;  /* 0x000000c4c2037210 */ /* 0x000fe20007ffe10b */
[----:B------:R-:W-:Y:S03]  /*12a30*/  BSSY B0, `(.L_x_1871) ;  /* 0x000000e000007945 */ /* 0x000fe60003800000 */
        /* <DEDUP_REMOVED lines=9> */
.L_x_1872:
[----:B------:R-:W-:-:S13]  /*12ad0*/  ISETP.NE.AND P2, PT, R13, 0x1, PT ;  /* 0x000000010d00780c */ /* 0x000fda0003f45270 */
[----:B------:R-:W0:Y:S02]  /*12ae0*/  @P2 LDC.64 R6, c[0x0][0x9e8] ;  /* 0x00027a00ff062b82 */ /* 0x000e240000000a00 */
[----:B0-----:R-:W-:-:S05]  /*12af0*/  @P2 IMAD.HI.U32 R6, R3, R6, RZ ;  /* 0x0000000603062227 */ /* 0x001fca00078e00ff */
[----:B------:R-:W-:-:S07]  /*12b00*/  @P2 SHF.R.U32.HI R3, RZ, R7, R6 ;  /* 0x00000007ff032219 */ /* 0x000fce0000011606 */
.L_x_1873:
[----:B------:R-:W-:Y:S05]  /*12b10*/  BSYNC B0 ;  /* 0x0000000000007941 */ /* 0x000fea0003800000 */
.L_x_1871:
[----:B------:R-:W-:-:S05]  /*12b20*/  IMAD R3, R3, R13, R74 ;  /* 0x0000000d03037224 */ /* 0x000fca00078e024a */
[----:B------:R-:W-:Y:S02]  /*12b30*/  VIMNMX R2, R2, R3, !PT ;  /* 0x0000000302027248 */ /* 0x000fe40007fe0100 */
[----:B------:R-:W-:-:S07]  /*12b40*/  VIADDMNMX R0, R3, R13, R0, PT ;  /* 0x0000000d03007246 */ /* 0x000fce0003800100 */
.L_x_1870:
[C---:B------:R-:W-:Y:S02]  /*12b50*/  ISETP.GE.AND P2, PT, R72.reuse, 0x2, PT ;  /* 0x000000024800780c */ /* 0x040fe40003f46270 */
[----:B------:R-:W-:Y:S02]  /*12b60*/  ISETP.GE.AND P6, PT, R72, 0x9, PT ;  /* 0x000000094800780c */ /* 0x000fe40003fc6270 */
[----:B------:R-:W-:Y:S02]  /*12b70*/  ISETP.GT.AND P3, PT, R2, 0x1, !P2 ;  /* 0x000000010200780c */ /* 0x000fe40005764270 */
[----:B------:R-:W-:Y:S02]  /*12b80*/  ISETP.GE.AND P4, PT, R72, 0xa, PT ;  /* 0x0000000a4800780c */ /* 0x000fe40003f86270 */
[----:B------:R-:W-:-:S04]  /*12b90*/  ISETP.LT.OR P3, PT, R0, 0x2, P3 ;  /* 0x000000020000780c */ /* 0x000fc80001f61670 */
[----:B------:R-:W-:Y:S02]  /*12ba0*/  FSEL R91, R25, -INF , !P3 ;  /* 0xff800000195b7808 */ /* 0x000fe40005800000 */
[----:B------:R-:W-:Y:S01]  /*12bb0*/  ISETP.GT.AND P3, PT, R2, 0x8, !P6 ;  /* 0x000000080200780c */ /* 0x000fe20007764270 */
[----:B------:R-:W0:Y:S03]  /*12bc0*/  SHFL.IDX PT, R25, R4, 0x1, 0x1c1f ;  /* 0x003c1f0004197f89 */ /* 0x000e2600000e0000 */
[----:B------:R-:W-:-:S04]  /*12bd0*/  ISETP.LT.OR P3, PT, R0, 0x9, P3 ;  /* 0x000000090000780c */ /* 0x000fc80001f61670 */
        /* <DEDUP_REMOVED lines=8> */
[----:B------:R-:W-:Y:S01]  /*12c60*/  ISETP.LT.OR P3, PT, R0, 0x11, P3 ;  /* 0x000000110000780c */ /* 0x000fe20001f61670 */
[----:B0-----:R-:W-:Y:S01]  /*12c70*/  IMAD.IADD R6, R20, 0x1, R25 ;  /* 0x0000000114067824 */ /* 0x001fe200078e0219 */
        /* <DEDUP_REMOVED lines=84> */
[----:B------:R-:W-:-:S04]  /*131c0*/  ISETP.LT.OR P3, PT, R0, 0x52, P3 ;  /* 0x000000520000780c */ /* 0x000fc80001f61670 */
[----:B------:R-:W-:Y:S02]  /*131d0*/  FSEL R65, R65, -INF , !P3 ;  /* 0xff80000041417808 */ /* 0x000fe40005800000 */
[----:B------:R-:W-:-:S04]  /*131e0*/  ISETP.GE.AND P3, PT, R72, 0x59, PT ;  /* 0x000000594800780c */ /* 0x000fc80003f66270 */
[----:B------:R-:W-:-:S04]  /*131f0*/  ISETP.GT.AND P4, PT, R2, 0x58, !P3 ;  /* 0x000000580200780c */ /* 0x000fc80005f84270 */
[----:B------:R-:W-:-:S04]  /*13200*/  ISETP.LT.OR P4, PT, R0, 0x59, P4 ;  /* 0x000000590000780c */ /* 0x000fc80002781670 */
[----:B------:R-:W-:Y:S02]  /*13210*/  FSEL R5, R68, -INF , !P4 ;  /* 0xff80000044057808 */ /* 0x000fe40006000000 */
[----:B------:R-:W-:-:S04]  /*13220*/  ISETP.GE.AND P4, PT, R72, 0x1, PT ;  /* 0x000000014800780c */ /* 0x000fc80003f86270 */
[----:B------:R-:W-:-:S04]  /*13230*/  ISETP.GT.AND P5, PT, R2, RZ, !P4 ;  /* 0x000000ff0200720c */ /* 0x000fc800067a4270 */
[----:B------:R-:W-:-:S04]  /*13240*/  ISETP.LT.OR P5, PT, R0, 0x1, P5 ;  /* 0x000000010000780c */ /* 0x000fc80002fa1670 */
[----:B------:R-:W-:Y:S02]  /*13250*/  FSEL R101, R24, -INF , !P5 ;  /* 0xff80000018657808 */ /* 0x000fe40006800000 */
[----:B------:R-:W-:-:S04]  /*13260*/  ISETP.GE.AND P5, PT, R72, 0x5a, PT ;  /* 0x0000005a4800780c */ /* 0x000fc80003fa6270 */
[----:B------:R-:W-:Y:S02]  /*13270*/  P2R R68, PR, RZ, 0x20 ;  /* 0x00000020ff447803 */ /* 0x000fe40000000000 */
[----:B------:R-:W-:Y:S02]  /*13280*/  ISETP.GT.AND P5, PT, R2, 0x59, !P5 ;  /* 0x000000590200780c */ /* 0x000fe40006fa4270 */
[----:B------:R-:W-:Y:S02]  /*13290*/  VIADDMNMX R2, R25, R73, R14, PT ;  /* 0x0000004919027246 */ /* 0x000fe4000380010e */
[----:B------:R-:W-:-:S04]  /*132a0*/  ISETP.LT.OR P5, PT, R0, 0x5a, P5 ;  /* 0x0000005a0000780c */ /* 0x000fc80002fa1670 */
[----:B------:R-:W-:Y:S02]  /*132b0*/  FSEL R69, R69, -INF , !P5 ;  /* 0xff80000045457808 */ /* 0x000fe40006800000 */
[----:B------:R-:W-:-:S13]  /*132c0*/  ISETP.GE.AND P5, PT, R13, 0x1, PT ;  /* 0x000000010d00780c */ /* 0x000fda0003fa6270 */
[----:B------:R-:W-:Y:S05]  /*132d0*/  @!P5 BRA `(.L_x_1874) ;  /* 0x00000000004cd947 */ /* 0x000fea0003800000 */
        /* <DEDUP_REMOVED lines=11> */
.L_x_1876:
[----:B------:R-:W-:-:S13]  /*13390*/  ISETP.NE.AND P5, PT, R13, 0x1, PT ;  /* 0x000000010d00780c */ /* 0x000fda0003fa5270 */
[----:B------:R-:W0:Y:S02]  /*133a0*/  @P5 LDC.64 R24, c[0x0][0x9e8] ;  /* 0x00027a00ff185b82 */ /* 0x000e240000000a00 */
[----:B0-----:R-:W-:-:S05]  /*133b0*/  @P5 IMAD.HI.U32 R24, R0, R24, RZ ;  /* 0x0000001800185227 */ /* 0x001fca00078e00ff */
[----:B------:R-:W-:-:S07]  /*133c0*/  @P5 SHF.R.U32.HI R0, RZ, R25, R24 ;  /* 0x00000019ff005219 */ /* 0x000fce0000011618 */
.L_x_1877:
[----:B------:R-:W-:Y:S05]  /*133d0*/  BSYNC B0 ;  /* 0x0000000000007941 */ /* 0x000fea0003800000 */
.L_x_1875:
[----:B------:R-:W-:-:S05]  /*133e0*/  IMAD R25, R0, R13, R74 ;  /* 0x0000000d00197224 */ /* 0x000fca00078e024a */
[----:B------:R-:W-:Y:S02]  /*133f0*/  VIMNMX R6, R6, R25, !PT ;  /* 0x0000001906067248 */ /* 0x000fe40007fe0100 */
[----:B------:R-:W-:-:S07]  /*13400*/  VIADDMNMX R2, R25, R13, R2, PT ;  /* 0x0000000d19027246 */ /* 0x000fce0003800102 */
.L_x_1874:
[----:B------:R-:W-:Y:S01]  /*13410*/  ISETP.GT.AND P2, PT, R6, 0x1, !P2 ;  /* 0x000000010600780c */ /* 0x000fe20005744270 */
[----:B------:R-:W-:Y:S01]  /*13420*/  ULDC UR4, c[0x0][0x988] ;  /* 0x0002620000047ab9 */ /* 0x000fe20000000800 */
[----:B------:R-:W-:Y:S02]  /*13430*/  FMNMX.FTZ R0, R101, R91, !PT ;  /* 0x0000005b65007209 */ /* 0x000fe40007810000 */
[----:B------:R-:W-:Y:S02]  /*13440*/  ISETP.LT.OR P2, PT, R2, 0x2, P2 ;  /* 0x000000020200780c */ /* 0x000fe40001741670 */
[----:B------:R-:W-:Y:S02]  /*13450*/  FMNMX.FTZ R0, R99, R0, !PT ;  /* 0x0000000063007209 */ /* 0x000fe40007810000 */
[----:B------:R-:W-:Y:S02]  /*13460*/  FSEL R27, R27, -INF , !P2 ;  /* 0xff8000001b1b7808 */ /* 0x000fe40005000000 */
[----:B------:R-:W-:-:S02]  /*13470*/  ISETP.NE.AND P2, PT, R28, RZ, PT ;  /* 0x000000ff1c00720c */ /* 0x000fc40003f45270 */
[C---:B------:R-:W-:Y:S02]  /*13480*/  ISETP.GT.AND P6, PT, R6.reuse, 0x8, !P6 ;  /* 0x000000080600780c */ /* 0x040fe400077c4270 */
[----:B------:R-:W-:Y:S02]  /*13490*/  ISETP.GT.AND P2, PT, R6, 0x9, !P2 ;  /* 0x000000090600780c */ /* 0x000fe40005744270 */
[----:B------:R-:W-:Y:S02]  /*134a0*/  FMNMX.FTZ R0, R93, R0, !PT ;  /* 0x000000005d007209 */ /* 0x000fe40007810000 */
[C---:B------:R-:W-:Y:S02]  /*134b0*/  ISETP.LT.OR P2, PT, R2.reuse, 0xa, P2 ;  /* 0x0000000a0200780c */ /* 0x040fe40001741670 */
[----:B------:R-:W-:Y:S02]  /*134c0*/  ISETP.LT.OR P6, PT, R2, 0x9, P6 ;  /* 0x000000090200780c */ /* 0x000fe400037c1670 */
[----:B------:R-:W-:-:S02]  /*134d0*/  FSEL R31, R31, -INF , !P2 ;  /* 0xff8000001f1f7808 */ /* 0x000fc40005000000 */
[----:B------:R-:W-:Y:S02]  /*134e0*/  ISETP.NE.AND P2, PT, R75, RZ, PT ;  /* 0x000000ff4b00720c */ /* 0x000fe40003f45270 */
[----:B------:R-:W-:Y:S02]  /*134f0*/  FMNMX.FTZ R0, R97, R0, !PT ;  /* 0x0000000061007209 */ /* 0x000fe40007810000 */
[----:B------:R-:W-:Y:S02]  /*13500*/  ISETP.GT.AND P2, PT, R6, 0x10, !P2 ;  /* 0x000000100600780c */ /* 0x000fe40005744270 */
[----:B------:R-:W-:Y:S02]  /*13510*/  FSEL R25, R30, -INF , !P6 ;  /* 0xff8000001e197808 */ /* 0x000fe40007000000 */
[----:B------:R-:W-:Y:S02]  /*13520*/  ISETP.LT.OR P2, PT, R2, 0x11, P2 ;  /* 0x000000110200780c */ /* 0x000fe40001741670 */
[----:B------:R-:W-:-:S02]  /*13530*/  ISETP.NE.AND P6, PT, R36, RZ, PT ;  /* 0x000000ff2400720c */ /* 0x000fc40003fc5270 */
[----:B------:R-:W-:Y:S02]  /*13540*/  FSEL R29, R34, -INF , !P2 ;  /* 0xff800000221d7808 */ /* 0x000fe40005000000 */
[----:B------:R-:W-:Y:S02]  /*13550*/  ISETP.NE.AND P2, PT, R32, RZ, PT ;  /* 0x000000ff2000720c */ /* 0x000fe40003f45270 */
[----:B------:R-:W-:Y:S02]  /*13560*/  FMNMX.FTZ R0, R95, R0, !PT ;  /* 0x000000005f007209 */ /* 0x000fe40007810000 */
[----:B------:R-:W-:Y:S02]  /*13570*/  ISETP.GT.AND P2, PT, R6, 0x11, !P2 ;  /* 0x000000110600780c */ /* 0x000fe40005744270 */
[----:B------:R-:W-:Y:S02]  /*13580*/  FMNMX.FTZ R0, R77, R0, !PT ;  /* 0x000000004d007209 */ /* 0x000fe40007810000 */
[----:B------:R-:W-:-:S02]  /*13590*/  ISETP.LT.OR P2, PT, R2, 0x12, P2 ;  /* 0x000000120200780c */ /* 0x000fc40001741670 */
[----:B------:R-:W-:Y:S02]  /*135a0*/  ISETP.NE.AND P5, PT, R78, RZ, PT ;  /* 0x000000ff4e00720c */ /* 0x000fe40003fa5270 */
        /* <DEDUP_REMOVED lines=19> */
[----:B------:R-:W-:Y:S01]  /*136e0*/  IMAD.MOV.U32 R40, RZ, RZ, R209 ;  /* 0x000000ffff287224 */ /* 0x000fe200078e00d1 */
        /* <DEDUP_REMOVED lines=23> */
[----:B------:R-:W-:Y:S01]  /*13860*/  FMNMX.FTZ R14, R69, R0, !PT ;  /* 0x00000000450e7209 */ /* 0x000fe20007810000 */
[----:B------:R-:W-:Y:S01]  /*13870*/  IMAD.U32 R0, RZ, RZ, UR4 ;  /* 0x00000004ff007e24 */ /* 0x000fe2000f8e00ff */
[----:B------:R-:W-:Y:S02]  /*13880*/  ISETP.LT.OR P2, PT, R2, 0x31, P2 ;  /* 0x000000310200780c */ /* 0x000fe40001741670 */
[----:B------:R-:W-:Y:S01]  /*13890*/  ISETP.GT.AND P4, PT, R6, RZ, !P4 ;  /* 0x000000ff0600720c */ /* 0x000fe20006784270 */
[----:B------:R-:W0:Y:S01]  /*138a0*/  SHFL.BFLY PT, R89, R14, 0x2, 0x1f ;  /* 0x0c401f000e597f89 */ /* 0x000e2200000e0000 */
[----:B------:R-:W-:Y:S02]  /*138b0*/  FSEL R81, R50, -INF , !P2 ;  /* 0xff80000032517808 */ /* 0x000fe40005000000 */
        /* <DEDUP_REMOVED lines=8> */
[C---:B------:R-:W-:Y:S02]  /*13940*/  ISETP.GT.AND P3, PT, R6.reuse, 0x58, !P3 ;  /* 0x000000580600780c */ /* 0x040fe40005f64270 */
[----:B------:R-:W-:Y:S02]  /*13950*/  ISETP.GT.AND P2, PT, R6, 0x38, !P2 ;  /* 0x000000380600780c */ /* 0x000fe40005744270 */
[C---:B------:R-:W-:Y:S02]  /*13960*/  ISETP.LT.OR P3, PT, R2.reuse, 0x59, P3 ;  /* 0x000000590200780c */ /* 0x040fe40001f61670 */
[----:B------:R-:W-:Y:S02]  /*13970*/  ISETP.LT.OR P2, PT, R2, 0x39, P2 ;  /* 0x000000390200780c */ /* 0x000fe40001741670 */
[----:B0-----:R-:W-:-:S02]  /*13980*/  FMNMX.FTZ R20, R14, R89, !PT ;  /* 0x000000590e147209 */ /* 0x001fc40007810000 */
[----:B------:R-:W-:Y:S02]  /*13990*/  FSEL R83, R54, -INF , !P2 ;  /* 0xff80000036537808 */ /* 0x000fe40005000000 */
[----:B------:R-:W-:Y:S01]  /*139a0*/  ISETP.NE.AND P2, PT, R52, RZ, PT ;  /* 0x000000ff3400720c */ /* 0x000fe20003f45270 */
[----:B------:R-:W0:Y:S01]  /*139b0*/  SHFL.BFLY PT, R89, R20, 0x1, 0x1f ;  /* 0x0c201f0014597f89 */ /* 0x000e2200000e0000 */
        /* <DEDUP_REMOVED lines=30> */
[C---:B------:R-:W-:Y:S01]  /*13ba0*/  FMUL.FTZ R24, R4.reuse, R0 ;  /* 0x0000000004187220 */ /* 0x040fe20000410000 */
        /* <DEDUP_REMOVED lines=10> */
[-CC-:B------:R-:W-:Y:S01]  /*13c50*/  FFMA.FTZ R182, R3, R0.reuse, -R24.reuse ;  /* 0x0000000003b67223 */ /* 0x180fe20000010818 */
[----:B------:R-:W-:Y:S01]  /*13c60*/  ISETP.NE.AND P6, PT, R64, RZ, PT ;  /* 0x000000ff4000720c */ /* 0x000fe20003fc5270 */
[--C-:B------:R-:W-:Y:S01]  /*13c70*/  FFMA.FTZ R188, R101, R0, -R24.reuse ;  /* 0x0000000065bc7223 */ /* 0x100fe20000010818 */
[----:B------:R-:W-:Y:S01]  /*13c80*/  FMNMX.FTZ R14, R59, R14, !PT ;  /* 0x0000000e3b0e7209 */ /* 0x000fe20007810000 */
[-CC-:B------:R-:W-:Y:S01]  /*13c90*/  FFMA.FTZ R91, R91, R0.reuse, -R24.reuse ;  /* 0x000000005b5b7223 */ /* 0x180fe20000010818 */
[----:B------:R-:W-:Y:S01]  /*13ca0*/  FSEL R89, R66, -INF , !P2 ;  /* 0xff80000042597808 */ /* 0x000fe20005000000 */
[--C-:B------:R-:W-:Y:S01]  /*13cb0*/  FFMA.FTZ R190, R99, R0, -R24.reuse ;  /* 0x0000000063be7223 */ /* 0x100fe20000010818 */
[----:B------:R-:W-:Y:S01]  /*13cc0*/  ISETP.GT.AND P2, PT, R6, 0x51, !P6 ;  /* 0x000000510600780c */ /* 0x000fe20007744270 */
[----:B------:R-:W-:Y:S01]  /*13cd0*/  MUFU.EX2 R188, R188 ;  /* 0x000000bc00bc7308 */ /* 0x000fe20000000800 */
[----:B------:R-:W-:Y:S01]  /*13ce0*/  FMNMX.FTZ R14, R87, R14, !PT ;  /* 0x0000000e570e7209 */ /* 0x000fe20007810000 */
[-CC-:B------:R-:W-:Y:S01]  /*13cf0*/  FFMA.FTZ R93, R93, R0.reuse, -R24.reuse ;  /* 0x000000005d5d7223 */ /* 0x180fe20000010818 */
[----:B------:R-:W-:Y:S01]  /*13d00*/  ISETP.NE.AND P5, PT, R68, RZ, PT ;  /* 0x000000ff4400720c */ /* 0x000fe20003fa5270 */
[-CC-:B------:R-:W-:Y:S01]  /*13d10*/  FFMA.FTZ R184, R97, R0.reuse, -R24.reuse ;  /* 0x0000000061b87223 */ /* 0x180fe20000010818 */
[----:B------:R-:W-:Y:S01]  /*13d20*/  ISETP.LT.OR P2, PT, R2, 0x52, P2 ;  /* 0x000000520200780c */ /* 0x000fe20001741670 */
[--C-:B------:R-:W-:Y:S01]  /*13d30*/  FFMA.FTZ R95, R95, R0, -R24.reuse ;  /* 0x000000005f5f7223 */ /* 0x100fe20000010818 */
[----:B------:R-:W-:Y:S01]  /*13d40*/  FMNMX.FTZ R14, R63, R14, !PT ;  /* 0x0000000e3f0e7209 */ /* 0x000fe20007810000 */
[----:B------:R-:W0:Y:S01]  /*13d50*/  MUFU.EX2 R91, R91 ;  /* 0x0000005b005b7308 */ /* 0x000e220000000800 */
[----:B------:R-:W-:Y:S01]  /*13d60*/  ISETP.GT.AND P4, PT, R6, 0x59, !P5 ;  /* 0x000000590600780c */ /* 0x000fe20006f84270 */
[-CC-:B------:R-:W-:Y:S01]  /*13d70*/  FFMA.FTZ R37, R37, R0.reuse, -R24.reuse ;  /* 0x0000000025257223 */ /* 0x180fe20000010818 */
[----:B------:R-:W-:Y:S01]  /*13d80*/  FSEL R67, R67, -INF , !P2 ;  /* 0xff80000043437808 */ /* 0x000fe20005000000 */
[--C-:B------:R-:W-:Y:S01]  /*13d90*/  FFMA.FTZ R180, R33, R0, -R24.reuse ;  /* 0x0000000021b47223 */ /* 0x100fe20000010818 */
[----:B------:R-:W-:Y:S01]  /*13da0*/  FMNMX.FTZ R14, R89, R14, !PT ;  /* 0x0000000e590e7209 */ /* 0x000fe20007810000 */
[-CC-:B------:R-:W-:Y:S01]  /*13db0*/  FFMA.FTZ R33, R41, R0.reuse, -R24.reuse ;  /* 0x0000000029217223 */ /* 0x180fe20000010818 */
[----:B------:R-:W-:Y:S01]  /*13dc0*/  ISETP.LT.OR P4, PT, R2, 0x5a, P4 ;  /* 0x0000005a0200780c */ /* 0x000fe20002781670 */
[----:B------:R-:W1:Y:S01]  /*13dd0*/  MUFU.EX2 R190, R190 ;  /* 0x000000be00be7308 */ /* 0x000e620000000800 */
[----:B------:R-:W-:Y:S01]  /*13de0*/  FSEL R77, R70, -INF , !P3 ;  /* 0xff800000464d7808 */ /* 0x000fe20005800000 */
[--C-:B------:R-:W-:Y:S01]  /*13df0*/  FFMA.FTZ R41, R45, R0, -R24.reuse ;  /* 0x000000002d297223 */ /* 0x100fe20000010818 */
[----:B------:R-:W-:Y:S01]  /*13e00*/  FMNMX.FTZ R14, R67, R14, !PT ;  /* 0x0000000e430e7209 */ /* 0x000fe20007810000 */
[-CC-:B------:R-:W-:Y:S01]  /*13e10*/  FFMA.FTZ R176, R15, R0.reuse, -R24.reuse ;  /* 0x000000000fb07223 */ /* 0x180fe20000010818 */
[----:B------:R-:W-:Y:S01]  /*13e20*/  FSEL R71, R71, -INF , !P4 ;  /* 0xff80000047477808 */ /* 0x000fe20006000000 */
[--C-:B------:R-:W-:Y:S01]  /*13e30*/  FFMA.FTZ R178, R7, R0, -R24.reuse ;  /* 0x0000000007b27223 */ /* 0x100fe20000010818 */
[----:B------:R-:W-:Y:S01]  /*13e40*/  FMNMX.FTZ R14, R77, R14, !PT ;  /* 0x0000000e4d0e7209 */ /* 0x000fe20007810000 */
[----:B------:R-:W2:Y:S01]  /*13e50*/  MUFU.EX2 R93, R93 ;  /* 0x0000005d005d7308 */ /* 0x000ea20000000800 */
[----:B------:R-:W-:Y:S01]  /*13e60*/  ISETP.NE.AND P5, PT, R227, 0x1, PT ;  /* 0x00000001e300780c */ /* 0x000fe20003fa5270 */
[--C-:B------:R-:W-:Y:S01]  /*13e70*/  FFMA.FTZ R172, R11, R0, -R24.reuse ;  /* 0x000000000bac7223 */ /* 0x100fe20000010818 */
[----:B------:R-:W-:Y:S01]  /*13e80*/  FMNMX.FTZ R14, R71, R14, !PT ;  /* 0x0000000e470e7209 */ /* 0x000fe20007810000 */
[-CC-:B------:R-:W-:Y:S01]  /*13e90*/  FFMA.FTZ R174, R21, R0.reuse, -R24.reuse ;  /* 0x0000000015ae7223 */ /* 0x180fe20000010818 */
[-CC-:B------:R-:W-:Y:S01]  /*13ea0*/  FFMA.FTZ R168, R9, R0.reuse, -R24.reuse ;  /* 0x0000000009a87223 */ /* 0x180fe20000010818 */
[-CC-:B------:R-:W-:Y:S01]  /*13eb0*/  FFMA.FTZ R170, R5, R0.reuse, -R24.reuse ;  /* 0x0000000005aa7223 */ /* 0x180fe20000010818 */
[-CC-:B------:R-:W-:Y:S01]  /*13ec0*/  FFMA.FTZ R15, R49, R0.reuse, -R24.reuse ;  /* 0x00000000310f7223 */ /* 0x180fe20000010818 */
[----:B------:R-:W3:Y:S01]  /*13ed0*/  SHFL.BFLY PT, R3, R14, 0x2, 0x1f ;  /* 0x0c401f000e037f89 */ /* 0x000ee200000e0000 */
[----:B------:R-:W4:Y:S01]  /*13ee0*/  MUFU.EX2 R184, R184 ;  /* 0x000000b800b87308 */ /* 0x000f220000000800 */
[-CC-:B------:R-:W-:Y:S01]  /*13ef0*/  FFMA.FTZ R7, R53, R0.reuse, -R24.reuse ;  /* 0x0000000035077223 */ /* 0x180fe20000010818 */
[-CC-:B------:R-:W-:Y:S01]  /*13f00*/  FFMA.FTZ R11, R57, R0.reuse, -R24.reuse ;  /* 0x00000000390b7223 */ /* 0x180fe20000010818 */
[-CC-:B------:R-:W-:Y:S01]  /*13f10*/  FFMA.FTZ R21, R61, R0.reuse, -R24.reuse ;  /* 0x000000003d157223 */ /* 0x180fe20000010818 */
[-CC-:B------:R-:W-:Y:S01]  /*13f20*/  FFMA.FTZ R9, R65, R0.reuse, -R24.reuse ;  /* 0x0000000041097223 */ /* 0x180fe20000010818 */
[----:B------:R-:W4:Y:S01]  /*13f30*/  @P5 LDC R38, c[0x0][0x44c] ;  /* 0x00011300ff265b82 */ /* 0x000f220000000800 */
[----:B------:R-:W-:-:S02]  /*13f40*/  FFMA.FTZ R5, R69, R0, -R24 ;  /* 0x0000000045057223 */ /* 0x000fc40000010818 */
[----:B------:R-:W4:Y:S05]  /*13f50*/  MUFU.EX2 R95, R95 ;  /* 0x0000005f005f7308 */ /* 0x000f2a0000000800 */
[----:B------:R-:W4:Y:S03]  /*13f60*/  @P5 LDC R42, c[0x0][0x450] ;  /* 0x00011400ff2a5b82 */ /* 0x000f260000000800 */
[----:B------:R-:W4:Y:S01]  /*13f70*/  MUFU.EX2 R186, R186 ;  /* 0x000000ba00ba7308 */ /* 0x000f220000000800 */
[----:B---3--:R-:W-:-:S07]  /*13f80*/  FMNMX.FTZ R2, R14, R3, !PT ;  /* 0x000000030e027209 */ /* 0x008fce0007810000 */
[----:B------:R-:W3:Y:S01]  /*13f90*/  MUFU.EX2 R37, R37 ;  /* 0x0000002500257308 */ /* 0x000ee20000000800 */
[----:B------:R-:W0:Y:S07]  /*13fa0*/  SHFL.BFLY PT, R3, R2, 0x1, 0x1f ;  /* 0x0c201f0002037f89 */ /* 0x000e2e00000e0000 */
[----:B------:R-:W-:Y:S08]  /*13fb0*/  MUFU.EX2 R180, R180 ;  /* 0x000000b400b47308 */ /* 0x000ff00000000800 */
[----:B------:R-:W-:Y:S08]  /*13fc0*/  MUFU.EX2 R33, R33 ;  /* 0x0000002100217308 */ /* 0x000ff00000000800 */
[----:B------:R-:W-:Y:S01]  /*13fd0*/  MUFU.EX2 R182, R182 ;  /* 0x000000b600b67308 */ /* 0x000fe20000000800 */
[----:B0-----:R-:W-:-:S04]  /*13fe0*/  FMNMX.FTZ R3, R2, R3, !PT ;  /* 0x0000000302037209 */ /* 0x001fc80007810000 */
[C---:B------:R-:W-:Y:S01]  /*13ff0*/  FSETP.NEU.FTZ.AND P2, PT, R3.reuse, -INF , PT ;  /* 0xff8000000300780b */ /* 0x040fe20003f5d000 */
[----:B------:R-:W-:Y:S02]  /*14000*/  FMUL.FTZ R2, R3, R0 ;  /* 0x0000000003027220 */ /* 0x000fe40000410000 */
[----:B------:R-:W-:Y:S03]  /*14010*/  MUFU.EX2 R41, R41 ;  /* 0x0000002900297308 */ /* 0x000fe60000000800 */
[----:B------:R-:W-:-:S05]  /*14020*/  FSEL R6, R2, RZ, P2 ;  /* 0x000000ff02067208 */ /* 0x000fca0001000000 */
[----:B------:R-:W-:Y:S01]  /*14030*/  MUFU.EX2 R176, R176 ;  /* 0x000000b000b07308 */ /* 0x000fe20000000800 */
[-CC-:B------:R-:W-:Y:S01]  /*14040*/  FFMA.FTZ R189, R26, R0.reuse, -R6.reuse ;  /* 0x000000001abd7223 */ /* 0x180fe20000010806 */
[-CC-:B------:R-:W-:Y:S01]  /*14050*/  FFMA.FTZ R2, R27, R0.reuse, -R6.reuse ;  /* 0x000000001b027223 */ /* 0x180fe20000010806 */
[-CC-:B------:R-:W-:Y:S01]  /*14060*/  FFMA.FTZ R191, R25, R0.reuse, -R6.reuse ;  /* 0x0000000019bf7223 */ /* 0x180fe20000010806 */
[-CC-:B------:R-:W-:Y:S01]  /*14070*/  FFMA.FTZ R31, R31, R0.reuse, -R6.reuse ;  /* 0x000000001f1f7223 */ /* 0x180fe20000010806 */
[----:B------:R-:W-:Y:S01]  /*14080*/  FADD.FTZ R25, R188, R91 ;  /* 0x0000005bbc197221 */ /* 0x000fe20000010000 */
[-CC-:B------:R-:W-:Y:S01]  /*14090*/  FFMA.FTZ R29, R29, R0.reuse, -R6.reuse ;  /* 0x000000001d1d7223 */ /* 0x180fe20000010806 */
[-CC-:B------:R-:W-:Y:S01]  /*140a0*/  FFMA.FTZ R35, R35, R0.reuse, -R6.reuse ;  /* 0x0000000023237223 */ /* 0x180fe20000010806 */
[----:B------:R-:W-:Y:S01]  /*140b0*/  MUFU.EX2 R189, R189 ;  /* 0x000000bd00bd7308 */ /* 0x000fe20000000800 */
[----:B-1----:R-:W-:Y:S01]  /*140c0*/  FADD.FTZ R32, R190, R25 ;  /* 0x00000019be207221 */ /* 0x002fe20000010000 */
[-CC-:B------:R-:W-:Y:S01]  /*140d0*/  FFMA.FTZ R73, R73, R0.reuse, -R6.reuse ;  /* 0x0000000049497223 */ /* 0x180fe20000010806 */
[-CC-:B------:R-:W-:Y:S01]  /*140e0*/  FFMA.FTZ R39, R39, R0.reuse, -R6.reuse ;  /* 0x0000000027277223 */ /* 0x180fe20000010806 */
[-C--:B------:R-:W-:Y:S01]  /*140f0*/  FFMA.FTZ R75, R75, R0.reuse, -R6 ;  /* 0x000000004b4b7223 */ /* 0x080fe20000010806 */
[----:B--2---:R-:W-:Y:S01]  /*14100*/  FADD.FTZ R25, R93, R32 ;  /* 0x000000205d197221 */ /* 0x004fe20000010000 */
[-CC-:B------:R-:W-:Y:S01]  /*14110*/  FFMA.FTZ R43, R43, R0.reuse, -R6.reuse ;  /* 0x000000002b2b7223 */ /* 0x180fe20000010806 */
[-CC-:B------:R-:W-:Y:S01]  /*14120*/  FFMA.FTZ R79, R79, R0.reuse, -R6.reuse ;  /* 0x000000004f4f7223 */ /* 0x180fe20000010806 */
[----:B------:R-:W0:Y:S01]  /*14130*/  MUFU.EX2 R2, R2 ;  /* 0x0000000200027308 */ /* 0x000e220000000800 */
[----:B----4-:R-:W-:Y:S01]  /*14140*/  FADD.FTZ R34, R184, R25 ;  /* 0x00000019b8227221 */ /* 0x010fe20000010000 */
[-CC-:B------:R-:W-:Y:S01]  /*14150*/  FFMA.FTZ R47, R47, R0.reuse, -R6.reuse ;  /* 0x000000002f2f7223 */ /* 0x180fe20000010806 */
[-CC-:B------:R-:W-:Y:S01]  /*14160*/  FFMA.FTZ R81, R81, R0.reuse, -R6.reuse ;  /* 0x0000000051517223 */ /* 0x180fe20000010806 */
[-C--:B------:R-:W-:Y:S01]  /*14170*/  FFMA.FTZ R51, R51, R0.reuse, -R6 ;  /* 0x0000000033337223 */ /* 0x080fe20000010806 */
[----:B------:R-:W-:Y:S01]  /*14180*/  FADD.FTZ R27, R95, R34 ;  /* 0x000000225f1b7221 */ /* 0x000fe20000010000 */
[-CC-:B------:R-:W-:Y:S01]  /*14190*/  FFMA.FTZ R83, R83, R0.reuse, -R6.reuse ;  /* 0x0000000053537223 */ /* 0x180fe20000010806 */
[-CC-:B------:R-:W-:Y:S01]  /*141a0*/  FFMA.FTZ R55, R55, R0.reuse, -R6.reuse ;  /* 0x0000000037377223 */ /* 0x180fe20000010806 */
[----:B------:R-:W1:Y:S01]  /*141b0*/  MUFU.EX2 R191, R191 ;  /* 0x000000bf00bf7308 */ /* 0x000e620000000800 */
[----:B------:R-:W-:Y:S01]  /*141c0*/  FADD.FTZ R36, R186, R27 ;  /* 0x0000001bba247221 */ /* 0x000fe20000010000 */
[-CC-:B------:R-:W-:Y:S01]  /*141d0*/  FFMA.FTZ R85, R85, R0.reuse, -R6.reuse ;  /* 0x0000000055557223 */ /* 0x180fe20000010806 */
[-CC-:B------:R-:W-:Y:S01]  /*141e0*/  FFMA.FTZ R59, R59, R0.reuse, -R6.reuse ;  /* 0x000000003b3b7223 */ /* 0x180fe20000010806 */
[-C--:B------:R-:W-:Y:S01]  /*141f0*/  FFMA.FTZ R87, R87, R0.reuse, -R6 ;  /* 0x0000000057577223 */ /* 0x080fe20000010806 */
[----:B---3--:R-:W-:Y:S01]  /*14200*/  FADD.FTZ R27, R37, R36 ;  /* 0x00000024251b7221 */ /* 0x008fe20000010000 */
[-CC-:B------:R-:W-:Y:S01]  /*14210*/  FFMA.FTZ R63, R63, R0.reuse, -R6.reuse ;  /* 0x000000003f3f7223 */ /* 0x180fe20000010806 */
[-C--:B------:R-:W-:Y:S01]  /*14220*/  FFMA.FTZ R89, R89, R0.reuse, -R6 ;  /* 0x0000000059597223 */ /* 0x080fe20000010806 */
[----:B------:R2:W3:Y:S01]  /*14230*/  MUFU.EX2 R14, R31 ;  /* 0x0000001f000e7308 */ /* 0x0004e20000000800 */
[----:B0-----:R-:W-:Y:S01]  /*14240*/  FADD.FTZ R32, R189, R2 ;  /* 0x00000002bd207221 */ /* 0x001fe20000010000 */
[----:B------:R-:W-:Y:S01]  /*14250*/  FADD.FTZ R36, R180, R27 ;  /* 0x0000001bb4247221 */ /* 0x000fe20000010000 */
[-CC-:B------:R-:W-:Y:S01]  /*14260*/  FFMA.FTZ R67, R67, R0.reuse, -R6.reuse ;  /* 0x0000000043437223 */ /* 0x180fe20000010806 */
[-CC-:B------:R-:W-:Y:S01]  /*14270*/  FFMA.FTZ R77, R77, R0.reuse, -R6.reuse ;  /* 0x000000004d4d7223 */ /* 0x180fe20000010806 */
[----:B------:R-:W-:Y:S01]  /*14280*/  FFMA.FTZ R71, R71, R0, -R6 ;  /* 0x0000000047477223 */ /* 0x000fe20000010806 */
[----:B------:R-:W-:Y:S01]  /*14290*/  FADD.FTZ R27, R33, R36 ;  /* 0x00000024211b7221 */ /* 0x000fe20000010000 */
[----:B------:R-:W-:Y:S01]  /*142a0*/  F2FP.F16.F32.PACK_AB R189, R2, R189 ;  /* 0x000000bd02bd723e */ /* 0x000fe200000000ff */
[----:B------:R-:W0:Y:S01]  /*142b0*/  MUFU.EX2 R29, R29 ;  /* 0x0000001d001d7308 */ /* 0x000e220000000800 */
[----:B-1----:R-:W-:Y:S01]  /*142c0*/  FADD.FTZ R25, R191, R32 ;  /* 0x00000020bf197221 */ /* 0x002fe20000010000 */
[----:B--2---:R-:W-:-:S04]  /*142d0*/  @P5 IMAD.HI.U32 R31, R209, R38, RZ ;  /* 0x00000026d11f5227 */ /* 0x004fc800078e00ff */
[----:B------:R-:W-:Y:S01]  /*142e0*/  FADD.FTZ R38, R182, R27 ;  /* 0x0000001bb6267221 */ /* 0x000fe20000010000 */
[----:B------:R-:W-:Y:S02]  /*142f0*/  F2FP.F16.F32.PACK_AB R188, R91, R188 ;  /* 0x000000bc5bbc723e */ /* 0x000fe400000000ff */
[----:B------:R-:W-:Y:S01]  /*14300*/  F2FP.F16.F32.PACK_AB R190, R93, R190 ;  /* 0x000000be5dbe723e */ /* 0x000fe200000000ff */
[----:B------:R-:W-:Y:S01]  /*14310*/  FADD.FTZ R27, R41, R38 ;  /* 0x00000026291b7221 */ /* 0x000fe20000010000 */
[----:B------:R-:W1:Y:S01]  /*14320*/  MUFU.EX2 R20, R35 ;  /* 0x0000002300147308 */ /* 0x000e620000000800 */
[----:B---3--:R-:W-:Y:S01]  /*14330*/  FADD.FTZ R34, R14, R25 ;  /* 0x000000190e227221 */ /* 0x008fe20000010000 */
[----:B------:R-:W-:Y:S01]  /*14340*/  @P5 SHF.R.U32.HI R40, RZ, R42, R31 ;  /* 0x0000002aff285219 */ /* 0x000fe2000001161f */
[----:B------:R-:W-:Y:S01]  /*14350*/  FADD.FTZ R38, R176, R27 ;  /* 0x0000001bb0267221 */ /* 0x000fe20000010000 */
[----:B------:R-:W-:Y:S02]  /*14360*/  ISETP.GE.AND P5, PT, R13, 0x1, PT ;  /* 0x000000010d00780c */ /* 0x000fe40003fa6270 */
[----:B------:R-:W-:Y:S01]  /*14370*/  F2FP.F16.F32.PACK_AB R184, R95, R184 ;  /* 0x000000b85fb8723e */ /* 0x000fe200000000ff */
[----:B------:R-:W-:Y:S01]  /*14380*/  IMAD.IADD R149, R149, 0x1, R40 ;  /* 0x0000000195957824 */ /* 0x000fe200078e0228 */
[----:B------:R-:W2:Y:S01]  /*14390*/  MUFU.EX2 R73, R73 ;  /* 0x0000004900497308 */ /* 0x000ea20000000800 */
[----:B0-----:R-:W-:Y:S01]  /*143a0*/  FADD.FTZ R25, R29, R34 ;  /* 0x000000221d197221 */ /* 0x001fe20000010000 */
[----:B------:R-:W-:Y:S01]  /*143b0*/  F2FP.F16.F32.PACK_AB R186, R37, R186 ;  /* 0x000000ba25ba723e */ /* 0x000fe200000000ff */
[----:B------:R-:W-:Y:S01]  /*143c0*/  IMAD.IADD R12, R149, 0x1, R12 ;  /* 0x00000001950c7824 */ /* 0x000fe200078e020c */
[----:B------:R-:W-:-:S02]  /*143d0*/  F2FP.F16.F32.PACK_AB R180, R33, R180 ;  /* 0x000000b421b4723e */ /* 0x000fc400000000ff */
[----:B------:R-:W-:Y:S02]  /*143e0*/  F2FP.F16.F32.PACK_AB R182, R41, R182 ;  /* 0x000000b629b6723e */ /* 0x000fe400000000ff */
[----:B------:R-:W0:Y:S01]  /*143f0*/  MUFU.EX2 R24, R39 ;  /* 0x0000002700187308 */ /* 0x000e220000000800 */
[----:B-1----:R-:W-:Y:S01]  /*14400*/  FADD.FTZ R34, R20, R25 ;  /* 0x0000001914227221 */ /* 0x002fe20000010000 */
[----:B------:R-:W-:Y:S02]  /*14410*/  F2FP.F16.F32.PACK_AB R191, R14, R191 ;  /* 0x000000bf0ebf723e */ /* 0x000fe400000000ff */
[----:B------:R-:W-:-:S04]  /*14420*/  F2FP.F16.F32.PACK_AB R185, R20, R29 ;  /* 0x0000001d14b9723e */ /* 0x000fc800000000ff */
        /* <DEDUP_REMOVED lines=11> */
[C---:B0-----:R-:W-:Y:S01]  /*144e0*/  FADD.FTZ R27, R15.reuse, R38 ;  /* 0x000000260f1b7221 */ /* 0x041fe20000010000 */
[----:B------:R-:W-:-:S06]  /*144f0*/  F2FP.F16.F32.PACK_AB R176, R15, R176 ;  /* 0x000000b00fb0723e */ /* 0x000fcc00000000ff */
[----:B------:R-:W0:Y:S01]  /*14500*/  MUFU.EX2 R28, R47 ;  /* 0x0000002f001c7308 */ /* 0x000e220000000800 */
[----:B-1----:R-:W-:-:S07]  /*14510*/  FADD.FTZ R25, R79, R36 ;  /* 0x000000244f197221 */ /* 0x002fce0000010000 */
[----:B------:R-:W1:Y:S01]  /*14520*/  MUFU.EX2 R7, R7 ;  /* 0x0000000700077308 */ /* 0x000e620000000800 */
[----:B--2---:R-:W-:-:S07]  /*14530*/  FADD.FTZ R38, R178, R27 ;  /* 0x0000001bb2267221 */ /* 0x004fce0000010000 */
[----:B------:R-:W2:Y:S01]  /*14540*/  MUFU.EX2 R81, R81 ;  /* 0x0000005100517308 */ /* 0x000ea20000000800 */
[C---:B0-----:R-:W-:Y:S01]  /*14550*/  FADD.FTZ R6, R28.reuse, R25 ;  /* 0x000000191c067221 */ /* 0x041fe20000010000 */
[----:B------:R-:W-:-:S06]  /*14560*/  F2FP.F16.F32.PACK_AB R183, R28, R79 ;  /* 0x0000004f1cb7723e */ /* 0x000fcc00000000ff */
[----:B------:R-:W0:Y:S01]  /*14570*/  MUFU.EX2 R172, R172 ;  /* 0x000000ac00ac7308 */ /* 0x000e220000000800 */
[C---:B-1----:R-:W-:Y:S01]  /*14580*/  FADD.FTZ R27, R7.reuse, R38 ;  /* 0x00000026071b7221 */ /* 0x042fe20000010000 */
[----:B------:R-:W-:-:S06]  /*14590*/  F2FP.F16.F32.PACK_AB R178, R7, R178 ;  /* 0x000000b207b2723e */ /* 0x000fcc00000000ff */
[----:B------:R-:W1:Y:S01]  /*145a0*/  MUFU.EX2 R30, R51 ;  /* 0x00000033001e7308 */ /* 0x000e620000000800 */
[----:B--2---:R-:W-:-:S07]  /*145b0*/  FADD.FTZ R25, R81, R6 ;  /* 0x0000000651197221 */ /* 0x004fce0000010000 */
        /* <DEDUP_REMOVED lines=34> */
[----:B------:R-:W-:Y:S01]  /*147e0*/  F2FP.F16.F32.PACK_AB R175, R36, R87 ;  /* 0x0000005724af723e */ /* 0x000fe200000000ff */
[----:B------:R-:W-:-:S05]  /*147f0*/  VIADD R7, R150, 0xfffffffe ;  /* 0xfffffffe96077836 */ /* 0x000fca0000000000 */
        /* <DEDUP_REMOVED lines=11> */
[----:B------:R-:W-:Y:S06]  /*148b0*/  @!P5 BRA `(.L_x_1878) ;  /* 0x000000000048d947 */ /* 0x000fec0003800000 */
[C---:B------:R-:W-:Y:S01]  /*148c0*/  ISETP.GT.AND P2, PT, R149.reuse, RZ, PT ;  /* 0x000000ff9500720c */ /* 0x040fe20003f44270 */
[----:B------:R-:W-:Y:S01]  /*148d0*/  BSSY B0, `(.L_x_1879) ;  /* 0x000000e000007945 */ /* 0x000fe20003800000 */
[----:B------:R-:W-:-:S11]  /*148e0*/  IADD3 R2, R149, -0x1, RZ ;  /* 0xffffffff95027810 */ /* 0x000fd60007ffe0ff */
        /* <DEDUP_REMOVED lines=8> */
.L_x_1880:
[----:B------:R-:W-:-:S13]  /*14970*/  ISETP.NE.AND P2, PT, R13, 0x1, PT ;  /* 0x000000010d00780c */ /* 0x000fda0003f45270 */
[----:B------:R-:W0:Y:S02]  /*14980*/  @P2 LDC.64 R14, c[0x0][0x9e8] ;  /* 0x00027a00ff0e2b82 */ /* 0x000e240000000a00 */
[----:B0-----:R-:W-:-:S05]  /*14990*/  @P2 IMAD.HI.U32 R14, R2, R14, RZ ;  /* 0x0000000e020e2227 */ /* 0x001fca00078e00ff */
[----:B------:R-:W-:-:S07]  /*149a0*/  @P2 SHF.R.U32.HI R2, RZ, R15, R14 ;  /* 0x0000000fff022219 */ /* 0x000fce000001160e */
.L_x_1881:
[----:B------:R-:W-:Y:S05]  /*149b0*/  BSYNC B0 ;  /* 0x0000000000007941 */ /* 0x000fea0003800000 */
.L_x_1879:
[----:B------:R-:W-:-:S05]  /*149c0*/  IMAD R13, R2, R13, R13 ;  /* 0x0000000d020d7224 */ /* 0x000fca00078e020d */
[----:B------:R-:W-:-:S07]  /*149d0*/  VIMNMX R12, R12, R13, PT ;  /* 0x0000000d0c0c7248 */ /* 0x000fce0003fe0100 */
.L_x_1878:
[----:B------:R-:W-:Y:S01]  /*149e0*/  IMAD.HI R12, R12, 0x2aaaaaab, RZ ;  /* 0x2aaaaaab0c0c7827 */ /* 0x000fe200078e02ff */
[----:B------:R-:W-:Y:S01]  /*149f0*/  ULDC UR59, c[0x0][0x9e4] ;  /* 0x00027900003b7ab9 */ /* 0x000fe20000000800 */
[----:B------:R-:W-:Y:S01]  /*14a00*/  ULDC UR58, c[0x0][0x9e4] ;  /* 0x00027900003a7ab9 */ /* 0x000fe20000000800 */
[----:B------:R-:W-:Y:S01]  /*14a10*/  BSSY B0, `(.L_x_1882) ;  /* 0x0000382000007945 */ /* 0x000fe20003800000 */
[----:B------:R-:W-:Y:S01]  /*14a20*/  IMAD.MOV.U32 R2, RZ, RZ, 0x3f800000 ;  /* 0x3f800000ff027424 */ /* 0x000fe200078e00ff */
[----:B------:R-:W-:Y:S02]  /*14a30*/  SHF.R.U32.HI R9, RZ, 0x1f, R12 ;  /* 0x0000001fff097819 */ /* 0x000fe4000001160c */
[----:B------:R-:W-:Y:S02]  /*14a40*/  CS2R R118, SRZ ;  /* 0x0000000000767805 */ /* 0x000fe4000001ff00 */
[----:B------:R-:W-:Y:S02]  /*14a50*/  CS2R R116, SRZ ;  /* 0x0000000000747805 */ /* 0x000fe4000001ff00 */
[----:B------:R-:W-:-:S02]  /*14a60*/  CS2R R114, SRZ ;  /* 0x0000000000727805 */ /* 0x000fc4000001ff00 */
[----:B------:R-:W-:Y:S01]  /*14a70*/  LEA.HI.SX32 R14, R12, R9, 0x1c ;  /* 0x000000090c0e7211 */ /* 0x000fe200078fe2ff */
[----:B------:R-:W-:Y:S01]  /*14a80*/  IMAD.MOV.U32 R9, RZ, RZ, 0x3f800000 ;  /* 0x3f800000ff097424 */ /* 0x000fe200078e00ff */
[----:B------:R-:W-:Y:S02]  /*14a90*/  CS2R R112, SRZ ;  /* 0x0000000000707805 */ /* 0x000fe4000001ff00 */
[----:B------:R-:W-:Y:S02]  /*14aa0*/  CS2R R110, SRZ ;  /* 0x00000000006e7805 */ /* 0x000fe4000001ff00 */
[----:B------:R-:W-:Y:S02]  /*14ab0*/  VIMNMX R14, R211, R14, !PT ;  /* 0x0000000ed30e7248 */ /* 0x000fe40007fe0100 */
[----:B------:R-:W-:Y:S02]  /*14ac0*/  CS2R R108, SRZ ;  /* 0x00000000006c7805 */ /* 0x000fe4000001ff00 */
[----:B------:R-:W-:-:S02]  /*14ad0*/  CS2R R106, SRZ ;  /* 0x00000000006a7805 */ /* 0x000fc4000001ff00 */
[----:B------:R-:W-:Y:S02]  /*14ae0*/  CS2R R104, SRZ ;  /* 0x0000000000687805 */ /* 0x000fe4000001ff00 */
[----:B------:R-:W-:Y:S02]  /*14af0*/  ISETP.GE.AND P2, PT, R7, R14, PT ;  /* 0x0000000e0700720c */ /* 0x000fe40003f46270 */
        /* <DEDUP_REMOVED lines=40> */
[----:B------:R-:W-:Y:S06]  /*14d80*/  @!P2 BRA `(.L_x_1883) ;  /* 0x000000340028a947 */ /* 0x000fec0003800000 */
[----:B------:R-:W-:Y:S01]  /*14d90*/  BSSY B1, `(.L_x_1884) ;  /* 0x0000345000017945 */ /* 0x000fe20003800000 */
[----:B------:R-:W-:Y:S02]  /*14da0*/  IMAD.MOV.U32 R2, RZ, RZ, 0x3f800000 ;  /* 0x3f800000ff027424 */ /* 0x000fe400078e00ff */
[----:B------:R-:W-:-:S07]  /*14db0*/  IMAD.MOV.U32 R119, RZ, RZ, RZ ;  /* 0x000000ffff777224 */ /* 0x000fce00078e00ff */
.L_x_1903:
[----:B------:R-:W-:-:S05]  /*14dc0*/  VIADD R15, R22, 0x1 ;  /* 0x00000001160f7836 */ /* 0x000fca0000000000 */
[----:B------:R-:W-:-:S04]  /*14dd0*/  ISETP.NE.AND P2, PT, R15, 0x2, PT ;  /* 0x000000020f00780c */ /* 0x000fc80003f45270 */
[----:B------:R-:W-:Y:S02]  /*14de0*/  SEL R20, RZ, 0x1, P2 ;  /* 0x00000001ff147807 */ /* 0x000fe40001000000 */
[----:B------:R-:W-:Y:S02]  /*14df0*/  SEL R15, R15, RZ, P2 ;  /* 0x000000ff0f0f7207 */ /* 0x000fe40001000000 */
[----:B------:R-:W-:Y:S01]  /*14e00*/  LOP3.LUT R20, R23, R20, RZ, 0x3c, !PT ;  /* 0x0000001417147212 */ /* 0x000fe200078e3cff */
[----:B------:R-:W-:Y:S06]  /*14e10*/  @!P0 BRA `(.L_x_1885) ;  /* 0x0000000000048947 */ /* 0x000fec0003800000 */
[----:B------:R-:W-:Y:S01]  /*14e20*/  BPT.TRAP 0x1 ;  /* 0x000000040000795c */ /* 0x000fe20000300000 */
.L_x_1885:
[----:B------:R-:W-:Y:S01]  /*14e30*/  IMAD R0, R15, 0x8, R16 ;  /* 0x000000080f007824 */ /* 0x000fe200078e0210 */
[----:B------:R-:W-:-:S04]  /*14e40*/  SHF.L.U32 R11, R20, 0x1f, RZ ;  /* 0x0000001f140b7819 */ /* 0x000fc800000006ff */
[----:B------:R0:W1:Y:S01]  /*14e50*/  SYNCS.PHASECHK.TRANS64.TRYWAIT P2, [R0+URZ+0x30830], R11 ;  /* 0x0308300b000075a7 */ /* 0x000062000804017f */
[----:B------:R-:W-:Y:S05]  /*14e60*/  @!P0 BRA `(.L_x_1886) ;  /* 0x0000000000048947 */ /* 0x000fea0003800000 */
[----:B------:R-:W-:Y:S01]  /*14e70*/  BPT.TRAP 0x1 ;  /* 0x000000040000795c */ /* 0x000fe20000300000 */
.L_x_1886:
[----:B------:R-:W-:Y:S01]  /*14e80*/  IMAD R124, R15, 0x900, R8 ;  /* 0x000009000f7c7824 */ /* 0x000fe200078e0208 */
[----:B------:R-:W-:Y:S03]  /*14e90*/  BSSY B2, `(.L_x_1887) ;  /* 0x0000006000027945 */ /* 0x000fe60003800000 */
[C---:B------:R-:W-:Y:S01]  /*14ea0*/  VIADD R12, R124.reuse, 0x2 ;  /* 0x000000027c0c7836 */ /* 0x040fe20000000000 */
[----:B------:R-:W-:Y:S01]  /*14eb0*/  IADD3 R21, R124, 0x4, RZ ;  /* 0x000000047c157810 */ /* 0x000fe20007ffe0ff */
[----:B-1----:R-:W-:Y:S06]  /*14ec0*/  @P2 BRA `(.L_x_1888) ;  /* 0x0000000000082947 */ /* 0x002fec0003800000 */
[----:B------:R-:W1:Y:S02]  /*14ed0*/  SYNCS.PHASECHK.TRANS64.TRYWAIT P2, [R0+URZ+0x30830], R11 ;  /* 0x0308300b000075a7 */ /* 0x000e64000804017f */
[----:B-1----:R-:W-:Y:S05]  /*14ee0*/  @!P2 BRA `(.L_x_1889) ;  /* 0x000001540074a947 */ /* 0x002fea0003800000 */
.L_x_1888:
[----:B------:R-:W-:Y:S05]  /*14ef0*/  BSYNC B2 ;  /* 0x0000000000027941 */ /* 0x000fea0003800000 */
.L_x_1887:
[----:B------:R-:W-:Y:S01]  /*14f00*/  IMAD.MOV.U32 R10, RZ, RZ, R124 ;  /* 0x000000ffff0a7224 */ /* 0x000fe200078e007c */
[----:B------:R2:W-:Y:S04]  /*14f10*/  STL.64 [R1+0x78], R16 ;  /* 0x0000781001007387 */ /* 0x0005e80000100a00 */
[----:B------:R-:W-:Y:S01]  /*14f20*/  R2UR UR54, R10 ;  /* 0x000000000a3672ca */ /* 0x000fe200000e0000 */
[----:B------:R-:W-:-:S05]  /*14f30*/  IMAD.MOV.U32 R10, RZ, RZ, R21 ;  /* 0x000000ffff0a7224 */ /* 0x000fca00078e0015 */
[----:B------:R-:W-:Y:S01]  /*14f40*/  R2UR UR34, R10 ;  /* 0x000000000a2272ca */ /* 0x000fe200000e0000 */
[----:B------:R-:W-:Y:S01]  /*14f50*/  VIADD R10, R124, 0x302 ;  /* 0x000003027c0a7836 */ /* 0x000fe20000000000 */
[----:B--2---:R-:W2:Y:S01]  /*14f60*/  LDL.64 R16, [R1+0x30] ;  /* 0x0000300001107983 */ /* 0x004ea20000100a00 */
[----:B01----:R-:W-:-:S03]  /*14f70*/  IMAD.MOV.U32 R11, RZ, RZ, 0x40000040 ;  /* 0x40000040ff0b7424 */ /* 0x003fc600078e00ff */
[----:B------:R-:W-:Y:S01]  /*14f80*/  R2UR UR22, R10 ;  /* 0x000000000a1672ca */ /* 0x000fe200000e0000 */
[----:B------:R-:W-:Y:S01]  /*14f90*/  VIADD R10, R124, 0x306 ;  /* 0x000003067c0a7836 */ /* 0x000fe20000000000 */
[----:B------:R0:W-:Y:S01]  /*14fa0*/  STL.64 [R1+0x70], R14 ;  /* 0x0000700e01007387 */ /* 0x0001e20000100a00 */
[C---:B------:R-:W-:Y:S02]  /*14fb0*/  R2UR UR55, R11.reuse ;  /* 0x000000000b3772ca */ /* 0x040fe400000e0000 */
[C---:B------:R-:W-:Y:S02]  /*14fc0*/  R2UR UR35, R11.reuse ;  /* 0x000000000b2372ca */ /* 0x040fe400000e0000 */
[C---:B------:R-:W-:Y:S02]  /*14fd0*/  R2UR UR23, R11.reuse ;  /* 0x000000000b1772ca */ /* 0x040fe400000e0000 */
[----:B------:R-:W-:Y:S02]  /*14fe0*/  R2UR UR14, R10 ;  /* 0x000000000a0e72ca */ /* 0x000fe400000e0000 */
[----:B------:R-:W-:Y:S01]  /*14ff0*/  R2UR UR15, R11 ;  /* 0x000000000b0f72ca */ /* 0x000fe200000e0000 */
[----:B0-----:R-:W3:Y:S04]  /*15000*/  LDL.64 R14, [R1+0x28] ;  /* 0x00002800010e7983 */ /* 0x001ee80000100a00 */
[----:B------:R0:W-:Y:S04]  /*15010*/  STL.64 [R1+0x68], R6 ;  /* 0x0000680601007387 */ /* 0x0001e80000100a00 */
[----:B0-----:R-:W4:Y:S04]  /*15020*/  LDL.64 R6, [R1+0x20] ;  /* 0x0000200001067983 */ /* 0x001f280000100a00 */
[----:B------:R0:W-:Y:S04]  /*15030*/  STL.64 [R1+0x60], R4 ;  /* 0x0000600401007387 */ /* 0x0001e80000100a00 */
[----:B------:R-:W2:Y:S01]  /*15040*/  LDL.64 R10, [R1+0x38] ;  /* 0x00003800010a7983 */ /* 0x000ea20000100a00 */
[----:B------:R-:W-:Y:S01]  /*15050*/  VIADD R120, R124, 0x6 ;  /* 0x000000067c787836 */ /* 0x000fe20000000000 */
[----:B------:R-:W-:Y:S01]  /*15060*/  R2UR UR50, R12 ;  /* 0x000000000c3272ca */ /* 0x000fe200000e0000 */
[----:B------:R-:W-:-:S03]  /*15070*/  VIADD R12, R124, 0x300 ;  /* 0x000003007c0c7836 */ /* 0x000fc60000000000 */
[----:B------:R-:W-:Y:S02]  /*15080*/  R2UR UR30, R120 ;  /* 0x00000000781e72ca */ /* 0x000fe400000e0000 */
[C---:B------:R-:W-:Y:S01]  /*15090*/  IADD3 R120, R124.reuse, 0x304, RZ ;  /* 0x000003047c787810 */ /* 0x040fe20007ffe0ff */
[----:B------:R-:W-:Y:S01]  /*150a0*/  VIADD R122, R124, 0x604 ;  /* 0x000006047c7a7836 */ /* 0x000fe20000000000 */
[----:B------:R-:W-:Y:S01]  /*150b0*/  R2UR UR26, R12 ;  /* 0x000000000c1a72ca */ /* 0x000fe200000e0000 */
[----:B------:R-:W-:Y:S01]  /*150c0*/  VIADD R12, R124, 0x600 ;  /* 0x000006007c0c7836 */ /* 0x000fe20000000000 */
[----:B------:R-:W-:Y:S01]  /*150d0*/  R2UR UR18, R120 ;  /* 0x00000000781272ca */ /* 0x000fe200000e0000 */
[----:B------:R-:W-:Y:S01]  /*150e0*/  VIADD R120, R124, 0x602 ;  /* 0x000006027c787836 */ /* 0x000fe20000000000 */
[----:B0-----:R-:W4:Y:S01]  /*150f0*/  LDL.64 R4, [R1+0x18] ;  /* 0x0000180001047983 */ /* 0x001f220000100a00 */
[----:B------:R-:W-:Y:S02]  /*15100*/  IMAD.MOV.U32 R121, RZ, RZ, 0x40000040 ;  /* 0x40000040ff797424 */ /* 0x000fe400078e00ff */
[----:B------:R-:W-:Y:S01]  /*15110*/  FMUL.FTZ R24, R24, R9 ;  /* 0x0000000918187220 */ /* 0x000fe20000410000 */
[----:B------:R-:W-:-:S02]  /*15120*/  VIADD R124, R124, 0x606 ;  /* 0x000006067c7c7836 */ /* 0x000fc40000000000 */
[-C--:B------:R-:W-:Y:S01]  /*15130*/  FMUL.FTZ R25, R25, R9.reuse ;  /* 0x0000000919197220 */ /* 0x080fe20000410000 */
[----:B------:R-:W-:Y:S01]  /*15140*/  IMAD.MOV.U32 R123, RZ, RZ, 0x40000040 ;  /* 0x40000040ff7b7424 */ /* 0x000fe200078e00ff */
[C---:B------:R-:W-:Y:S01]  /*15150*/  R2UR UR31, R121.reuse ;  /* 0x00000000791f72ca */ /* 0x040fe200000e0000 */
[----:B------:R-:W-:Y:S01]  /*15160*/  IMAD.MOV.U32 R125, RZ, RZ, 0x40000040 ;  /* 0x40000040ff7d7424 */ /* 0x000fe200078e00ff */
[C---:B------:R-:W-:Y:S01]  /*15170*/  R2UR UR19, R121.reuse ;  /* 0x00000000791372ca */ /* 0x040fe200000e0000 */
[----:B------:R-:W-:Y:S01]  /*15180*/  IMAD.MOV.U32 R13, RZ, RZ, 0x40000040 ;  /* 0x40000040ff0d7424 */ /* 0x000fe200078e00ff */
[----:B------:R-:W-:Y:S01]  /*15190*/  R2UR UR6, R120 ;  /* 0x00000000780672ca */ /* 0x000fe200000e0000 */
[-C--:B------:R-:W-:Y:S01]  /*151a0*/  FMUL.FTZ R28, R28, R9.reuse ;  /* 0x000000091c1c7220 */ /* 0x080fe20000410000 */
        /* <DEDUP_REMOVED lines=10> */
[----:B-----5:R-:W-:Y:S01]  /*15250*/  WARPGROUP.ARRIVE ;  /* 0x00000000000079c5 */ /* 0x020fe20000000000 */
[C---:B------:R-:W-:Y:S01]  /*15260*/  R2UR UR51, R13.reuse ;  /* 0x000000000d3372ca */ /* 0x040fe200000e0000 */
[-C--:B------:R-:W-:Y:S01]  /*15270*/  FMUL.FTZ R40, R40, R9.reuse ;  /* 0x0000000928287220 */ /* 0x080fe20000410000 */
[----:B------:R-:W-:Y:S01]  /*15280*/  R2UR UR27, R13 ;  /* 0x000000000d1b72ca */ /* 0x000fe200000e0000 */
[-C--:B------:R-:W-:Y:S01]  /*15290*/  FMUL.FTZ R41, R41, R9.reuse ;  /* 0x0000000929297220 */ /* 0x080fe20000410000 */
[-C--:B------:R-:W-:Y:S01]  /*152a0*/  FMUL.FTZ R44, R44, R9.reuse ;  /* 0x000000092c2c7220 */ /* 0x080fe20000410000 */
[----:B------:R-:W-:Y:S01]  /*152b0*/  HGMMA.64x96x16.F32 R120, gdesc[UR52], RZ, !UPT, gsb0 ;  /* 0x01600000347879f0 */ /* 0x000fe2000c0008ff */
        /* <DEDUP_REMOVED lines=89> */
[----:B------:R-:W-:Y:S01]  /*15850*/  WARPGROUP.ARRIVE ;  /* 0x00000000000079c5 */ /* 0x000fe20000000000 */
[----:B--2---:R-:W-:Y:S02]  /*15860*/  R2UR UR32, R10 ;  /* 0x000000000a2072ca */ /* 0x004fe400000e0000 */
[----:B------:R-:W-:Y:S02]  /*15870*/  R2UR UR33, R11 ;  /* 0x000000000b2172ca */ /* 0x000fe400000e0000 */
[----:B------:R-:W-:Y:S01]  /*15880*/  R2UR UR28, R16 ;  /* 0x00000000101c72ca */ /* 0x000fe200000e0000 */
[----:B------:R-:W2:Y:S10]  /*15890*/  LDL.64 R10, [R1+0x8] ;  /* 0x00000800010a7983 */ /* 0x000eb40000100a00 */
[----:B------:R-:W-:Y:S01]  /*158a0*/  HGMMA.64x96x16.F32 R120, gdesc[UR32], R120, gsb0 ;  /* 0x01600000207879f0 */ /* 0x000fe20008000878 */
[----:B------:R-:W-:-:S02]  /*158b0*/  R2UR UR29, R17 ;  /* 0x00000000111d72ca */ /* 0x000fc400000e0000 */
[----:B------:R-:W-:Y:S02]  /*158c0*/  R2UR UR10, R12 ;  /* 0x000000000c0a72ca */ /* 0x000fe400000e0000 */
[----:B------:R-:W-:Y:S02]  /*158d0*/  R2UR UR11, R13 ;  /* 0x000000000d0b72ca */ /* 0x000fe400000e0000 */
[----:B------:R-:W2:Y:S01]  /*158e0*/  LDL.64 R12, [R1+0x10] ;  /* 0x00001000010c7983 */ /* 0x000ea20000100a00 */
[----:B---3--:R-:W-:Y:S02]  /*158f0*/  R2UR UR24, R14 ;  /* 0x000000000e1872ca */ /* 0x008fe400000e0000 */
[----:B------:R-:W-:Y:S01]  /*15900*/  R2UR UR25, R15 ;  /* 0x000000000f1972ca */ /* 0x000fe200000e0000 */
[----:B------:R0:W5:Y:S01]  /*15910*/  LDL.LU.64 R16, [R1+0x78] ;  /* 0x0000780001107983 */ /* 0x0001620000300a00 */
[----:B----4-:R-:W-:Y:S02]  /*15920*/  R2UR UR20, R6 ;  /* 0x00000000061472ca */ /* 0x010fe400000e0000 */
[----:B------:R-:W-:Y:S01]  /*15930*/  R2UR UR21, R7 ;  /* 0x00000000071572ca */ /* 0x000fe200000e0000 */
[----:B------:R0:W5:Y:S01]  /*15940*/  LDL.LU.64 R14, [R1+0x70] ;  /* 0x00007000010e7983 */ /* 0x0001620000300a00 */
[----:B------:R-:W-:-:S02]  /*15950*/  R2UR UR16, R4 ;  /* 0x00000000041072ca */ /* 0x000fc400000e0000 */
[----:B------:R-:W-:Y:S01]  /*15960*/  R2UR UR17, R5 ;  /* 0x00000000051172ca */ /* 0x000fe200000e0000 */
[----:B------:R0:W5:Y:S01]  /*15970*/  LDL.LU.64 R6, [R1+0x68] ;  /* 0x0000680001067983 */ /* 0x0001620000300a00 */
[----:B------:R-:W-:Y:S01]  /*15980*/  UMOV UR4, UR56 ;  /* 0x0000003800047c82 */ /* 0x000fe20008000000 */
[----:B------:R-:W-:Y:S02]  /*15990*/  UMOV UR5, UR57 ;  /* 0x0000003900057c82 */ /* 0x000fe40008000000 */
[----:B------:R0:W5:Y:S01]  /*159a0*/  LDL.LU.64 R4, [R1+0x60] ;  /* 0x0000600001047983 */ /* 0x0001620000300a00 */
        /* <DEDUP_REMOVED lines=8> */
[----:B------:R-:W-:Y:S01]  /*15a30*/  HGMMA.64x96x16.F32 R120, gdesc[UR20], R120, gsb0 ;  /* 0x01600000147879f0 */ /* 0x000fe20008000878 */
[----:B--2---:R-:W-:Y:S02]  /*15a40*/  R2UR UR12, R12 ;  /* 0x000000000c0c72ca */ /* 0x004fe400000e0000 */
[----:B------:R-:W-:Y:S01]  /*15a50*/  R2UR UR13, R13 ;  /* 0x000000000d0d72ca */ /* 0x000fe200000e0000 */
[----:B------:R-:W-:Y:S02]  /*15a60*/  WARPGROUP.DEPBAR.LE gsb0, 0x0 ;  /* 0x00008000000079c5 */ /* 0x000fe40000010000 */
[----:B------:R-:W-:-:S06]  /*15a70*/  WARPGROUP.ARRIVE ;  /* 0x00000000000079c5 */ /* 0x000fcc0000000000 */
[----:B------:R-:W-:Y:S01]  /*15a80*/  HGMMA.64x96x16.F32 R120, gdesc[UR16], R120, gsb0 ;  /* 0x01600000107879f0 */ /* 0x000fe20008000878 */
[----:B------:R-:W-:Y:S02]  /*15a90*/  R2UR UR8, R10 ;  /* 0x000000000a0872ca */ /* 0x000fe400000e0000 */
[----:B------:R-:W-:Y:S01]  /*15aa0*/  R2UR UR9, R11 ;  /* 0x000000000b0972ca */ /* 0x000fe200000e0000 */
        /* <DEDUP_REMOVED lines=16> */
[----:B0-----:R-:W-:Y:S05]  /*15bb0*/  @!P0 BRA `(.L_x_1890) ;  /* 0x0000000000048947 */ /* 0x001fea0003800000 */
[----:B------:R-:W-:Y:S01]  /*15bc0*/  BPT.TRAP 0x1 ;  /* 0x000000040000795c */ /* 0x000fe20000300000 */
.L_x_1890:
[----:B------:R-:W-:Y:S01]  /*15bd0*/  SHF.L.U32 R2, R23, 0x1f, RZ ;  /* 0x0000001f17027819 */ /* 0x000fe200000006ff */
[----:B-----5:R-:W-:-:S04]  /*15be0*/  IMAD R21, R22, 0x8, R16 ;  /* 0x0000000816157824 */ /* 0x020fc800078e0210 */
[----:B------:R0:W1:Y:S01]  /*15bf0*/  SYNCS.PHASECHK.TRANS64.TRYWAIT P2, [R21+URZ+0x30850], R2 ;  /* 0x03085002150075a7 */ /* 0x000062000804017f */
[----:B------:R-:W-:Y:S05]  /*15c00*/  @!P0 BRA `(.L_x_1891) ;  /* 0x0000000000048947 */ /* 0x000fea0003800000 */
[----:B------:R-:W-:Y:S01]  /*15c10*/  BPT.TRAP 0x1 ;  /* 0x000000040000795c */ /* 0x000fe20000300000 */
.L_x_1891:
[----:B------:R-:W-:Y:S04]  /*15c20*/  BSSY B2, `(.L_x_1892) ;  /* 0x0000004000027945 */ /* 0x000fe80003800000 */
[----:B-1----:R-:W-:Y:S05]  /*15c30*/  @P2 BRA `(.L_x_1893) ;  /* 0x0000000000082947 */ /* 0x002fea0003800000 */
[----:B------:R-:W1:Y:S02]  /*15c40*/  SYNCS.PHASECHK.TRANS64.TRYWAIT P2, [R21+URZ+0x30850], R2 ;  /* 0x03085002150075a7 */ /* 0x000e64000804017f */
[----:B-1----:R-:W-:Y:S05]  /*15c50*/  @!P2 BRA `(.L_x_1894) ;  /* 0x00000148002ca947 */ /* 0x002fea0003800000 */
.L_x_1893:
[----:B------:R-:W-:Y:S05]  /*15c60*/  BSYNC B2 ;  /* 0x0000000000027941 */ /* 0x000fea0003800000 */
.L_x_1892:
[----:B01----:R-:W-:Y:S01]  /*15c70*/  IADD3 R2, R16, 0x400, RZ ;  /* 0x0000040010027810 */ /* 0x003fe20007ffe0ff */
[----:B------:R-:W-:Y:S01]  /*15c80*/  IMAD.MOV.U32 R11, RZ, RZ, 0x40000040 ;  /* 0x40000040ff0b7424 */ /* 0x000fe200078e00ff */
[----:B------:R-:W-:Y:S01]  /*15c90*/  WARPGROUP.ARRIVE ;  /* 0x00000000000079c5 */ /* 0x000fe20000000000 */
[----:B------:R-:W-:Y:S01]  /*15ca0*/  IMAD.MOV.U32 R13, RZ, RZ, 0x40000040 ;  /* 0x40000040ff0d7424 */ /* 0x000fe200078e00ff */
[----:B------:R-:W-:Y:S01]  /*15cb0*/  SHF.R.U32.HI R2, RZ, 0x4, R2 ;  /* 0x00000004ff027819 */ /* 0x000fe20000011602 */
[----:B------:R-:W2:Y:S01]  /*15cc0*/  LDL R9, [R1] ;  /* 0x0000000001097983 */ /* 0x000ea20000100800 */
[----:B------:R-:W-:Y:S01]  /*15cd0*/  R2UR UR7, R11 ;  /* 0x000000000b0772ca */ /* 0x000fe200000e0000 */
[----:B------:R-:W-:Y:S01]  /*15ce0*/  IMAD.MOV.U32 R11, RZ, RZ, 0x40000040 ;  /* 0x40000040ff0b7424 */ /* 0x000fe200078e00ff */
[----:B------:R-:W-:Y:S01]  /*15cf0*/  LOP3.LUT R2, R2, 0x3fff, RZ, 0xc0, !PT ;  /* 0x00003fff02027812 */ /* 0x000fe200078ec0ff */
[----:B------:R-:W-:Y:S01]  /*15d00*/  @!P1 VIADD R0, R0, 0x30840 ;  /* 0x0003084000009836 */ /* 0x000fe20000000000 */
[----:B------:R-:W-:Y:S01]  /*15d10*/  ISETP.NE.AND P3, PT, R227, 0x1, PT ;  /* 0x00000001e300780c */ /* 0x000fe20003f65270 */
[----:B------:R-:W-:Y:S01]  /*15d20*/  ULDC UR5, c[0x0][0x9dc] ;  /* 0x0002770000057ab9 */ /* 0x000fe20000000800 */
[----:B------:R-:W-:Y:S01]  /*15d30*/  LOP3.LUT R2, R2, 0x3000000, RZ, 0xfc, !PT ;  /* 0x0300000002027812 */ /* 0x000fe200078efcff */
[----:B------:R-:W-:Y:S01]  /*15d40*/  ULDC UR4, c[0x0][0x9e0] ;  /* 0x0002780000047ab9 */ /* 0x000fe20000000800 */
[----:B------:R-:W-:-:S03]  /*15d50*/  @!P1 PRMT R0, RZ, 0x654, R0 ;  /* 0x00000654ff009816 */ /* 0x000fc60000000000 */
[----:B------:R-:W-:Y:S02]  /*15d60*/  IMAD R10, R22, 0x900, R2 ;  /* 0x00000900160a7824 */ /* 0x000fe400078e0202 */
[----:B------:R-:W-:Y:S02]  /*15d70*/  IMAD.IADD R2, R213, 0x1, R209 ;  /* 0x00000001d5027824 */ /* 0x000fe400078e02d1 */
[C---:B------:R-:W-:Y:S01]  /*15d80*/  VIADD R12, R10.reuse, 0x80 ;  /* 0x000000800a0c7836 */ /* 0x040fe20000000000 */
[----:B------:R-:W-:-:S13]  /*15d90*/  R2UR UR6, R10 ;  /* 0x000000000a0672ca */ /* 0x000fda00000e0000 */
        /* <DEDUP_REMOVED lines=12> */
[----:B--2---:R-:W-:Y:S02]  /*15e60*/  LOP3.LUT P2, RZ, R9, 0x100000, RZ, 0xc0, !PT ;  /* 0x0010000009ff7812 */ /* 0x004fe4000784c0ff */
[----:B------:R-:W0:Y:S02]  /*15e70*/  @P3 LDC R9, c[0x0][0x44c] ;  /* 0x00011300ff093b82 */ /* 0x000e240000000800 */
[----:B0-----:R-:W-:Y:S01]  /*15e80*/  @P3 IMAD.HI.U32 R9, R2, R9, RZ ;  /* 0x0000000902093227 */ /* 0x001fe200078e00ff */
[----:B------:R-:W-:-:S02]  /*15e90*/  WARPGROUP.DEPBAR.LE gsb0, 0x0 ;  /* 0x00008000000079c5 */ /* 0x000fc40000010000 */
[----:B------:R-:W-:-:S08]  /*15ea0*/  WARPGROUP.ARRIVE ;  /* 0x00000000000079c5 */ /* 0x000fd00000000000 */
[----:B------:R-:W-:Y:S01]  /*15eb0*/  HGMMA.64x192x16.F32 R24, R180, gdesc[UR4].tnspB, R24, gsb0 ;  /* 0x42e00004b4187df0 */ /* 0x000fe20008000818 */
[----:B------:R-:W-:Y:S01]  /*15ec0*/  R2UR UR6, R12 ;  /* 0x000000000c0672ca */ /* 0x000fe200000e0000 */
[C---:B------:R-:W-:Y:S01]  /*15ed0*/  VIADD R12, R10.reuse, 0x200 ;  /* 0x000002000a0c7836 */ /* 0x040fe20000000000 */
[----:B------:R-:W-:Y:S01]  /*15ee0*/  R2UR UR7, R13 ;  /* 0x000000000d0772ca */ /* 0x000fe200000e0000 */
[----:B------:R-:W-:Y:S01]  /*15ef0*/  VIADD R10, R10, 0x280 ;  /* 0x000002800a0a7836 */ /* 0x000fe20000000000 */
[----:B------:R-:W-:Y:S01]  /*15f00*/  MOV R13, 0x40000040 ;  /* 0x40000040000d7802 */ /* 0x000fe20000000f00 */
[----:B------:R-:W-:Y:S02]  /*15f10*/  WARPGROUP.DEPBAR.LE gsb0, 0x0 ;  /* 0x00008000000079c5 */ /* 0x000fe40000010000 */
[----:B------:R-:W-:-:S12]  /*15f20*/  WARPGROUP.ARRIVE ;  /* 0x00000000000079c5 */ /* 0x000fd80000000000 */
[----:B------:R-:W-:Y:S01]  /*15f30*/  HGMMA.64x192x16.F32 R24, R176, gdesc[UR4].tnspB, R24, gsb0 ;  /* 0x42e00004b0187df0 */ /* 0x000fe20008000818 */
[----:B------:R-:W-:Y:S02]  /*15f40*/  R2UR UR6, R12 ;  /* 0x000000000c0672ca */ /* 0x000fe400000e0000 */
[----:B------:R-:W-:Y:S01]  /*15f50*/  R2UR UR7, R13 ;  /* 0x000000000d0772ca */ /* 0x000fe200000e0000 */
[----:B------:R-:W-:Y:S02]  /*15f60*/  WARPGROUP.DEPBAR.LE gsb0, 0x0 ;  /* 0x00008000000079c5 */ /* 0x000fe40000010000 */
[----:B------:R-:W-:-:S14]  /*15f70*/  WARPGROUP.ARRIVE ;  /* 0x00000000000079c5 */ /* 0x000fdc0000000000 */
[----:B------:R-:W-:Y:S01]  /*15f80*/  HGMMA.64x192x16.F32 R24, R172, gdesc[UR4].tnspB, R24, gsb0 ;  /* 0x42e00004ac187df0 */ /* 0x000fe20008000818 */
[----:B------:R-:W-:Y:S02]  /*15f90*/  R2UR UR6, R10 ;  /* 0x000000000a0672ca */ /* 0x000fe400000e0000 */
[----:B------:R-:W-:Y:S01]  /*15fa0*/  R2UR UR7, R11 ;  /* 0x000000000b0772ca */ /* 0x000fe200000e0000 */
[----:B------:R-:W0:Y:S02]  /*15fb0*/  @P3 LDC R10, c[0x0][0x450] ;  /* 0x00011400ff0a3b82 */ /* 0x000e240000000800 */
[----:B0-----:R-:W-:Y:S01]  /*15fc0*/  @P3 SHF.R.U32.HI R2, RZ, R10, R9 ;  /* 0x0000000aff023219 */ /* 0x001fe20000011609 */
[----:B------:R-:W-:Y:S01]  /*15fd0*/  IMAD.U32 R10, RZ, RZ, UR5 ;  /* 0x00000005ff0a7e24 */ /* 0x000fe2000f8e00ff */
[----:B------:R-:W-:Y:S02]  /*15fe0*/  WARPGROUP.DEPBAR.LE gsb0, 0x0 ;  /* 0x00008000000079c5 */ /* 0x000fe40000010000 */
[----:B------:R-:W-:-:S10]  /*15ff0*/  WARPGROUP.ARRIVE ;  /* 0x00000000000079c5 */ /* 0x000fd40000000000 */
[----:B------:R-:W-:Y:S03]  /*16000*/  HGMMA.64x192x16.F32 R24, R168, gdesc[UR4].tnspB, R24, gsb0 ;  /* 0x42e00004a8187df0 */ /* 0x000fe60008000818 */
[----:B------:R-:W-:Y:S02]  /*16010*/  WARPGROUP.DEPBAR.LE gsb0, 0x0 ;  /* 0x00008000000079c5 */ /* 0x000fe40000010000 */
[----:B------:R-:W0:Y:S01]  /*16020*/  SHFL.IDX PT, R169, R2, RZ, 0x1c1f ;  /* 0x001c1fff02a97589 */ /* 0x000e2200000e0000 */
[----:B------:R-:W-:Y:S01]  /*16030*/  IMAD R168, R7, -0x60, RZ ;  /* 0xffffffa007a87824 */ /* 0x000fe200078e02ff */
[----:B------:R1:W-:Y:S03]  /*16040*/  @!P1 SYNCS.ARRIVE.TRANS64.RED.A1T0 RZ, [R0+URZ], RZ ;  /* 0x000000ff00ff99a7 */ /* 0x0003e6000810043f */
[----:B------:R-:W-:-:S04]  /*16050*/  VIADD R9, R168, 0x1 ;  /* 0x00000001a8097836 */ /* 0x000fc80000000000 */
[----:B-1----:R-:W-:Y:S01]  /*16060*/  IMAD R0, R212, -0x2, R9 ;  /* 0xfffffffed4007824 */ /* 0x002fe200078e0209 */
[----:B------:R-:W-:-:S04]  /*16070*/  LOP3.LUT R9, RZ, R10, RZ, 0x33, !PT ;  /* 0x0000000aff097212 */ /* 0x000fc800078e33ff */
[----:B------:R-:W-:Y:S02]  /*16080*/  IADD3 R22, -R194, R0, R196 ;  /* 0x00000000c2167210 */ /* 0x000fe40007ffe1c4 */
[----:B------:R-:W-:-:S03]  /*16090*/  IADD3 R0, R0, -0x1, RZ ;  /* 0xffffffff00007810 */ /* 0x000fc60007ffe0ff */
[----:B------:R-:W-:Y:S02]  /*160a0*/  VIADD R23, R22, UR4 ;  /* 0x0000000416177c36 */ /* 0x000fe40008000000 */
[----:B------:R-:W-:Y:S02]  /*160b0*/  IMAD.IADD R22, R9, 0x1, R22 ;  /* 0x0000000109167824 */ /* 0x000fe400078e0216 */
[--C-:B0-----:R-:W-:Y:S02]  /*160c0*/  IMAD.IADD R11, R23, 0x1, R169.reuse ;  /* 0x00000001170b7824 */ /* 0x101fe400078e02a9 */
[----:B------:R-:W-:Y:S01]  /*160d0*/  IMAD.IADD R9, R22, 0x1, R169 ;  /* 0x0000000116097824 */ /* 0x000fe200078e02a9 */
[----:B------:R-:W-:Y:S06]  /*160e0*/  @!P2 BRA `(.L_x_1895) ;  /* 0x000000000054a947 */ /* 0x000fec0003800000 */
        /* <DEDUP_REMOVED lines=12> */
.L_x_1897:
[----:B------:R-:W-:-:S05]  /*161b0*/  IMAD.U32 R170, RZ, RZ, UR59 ;  /* 0x0000003bffaa7e24 */ /* 0x000fca000f8e00ff */
[----:B------:R-:W-:-:S13]  /*161c0*/  ISETP.NE.AND P2, PT, R170, 0x1, PT ;  /* 0x00000001aa00780c */ /* 0x000fda0003f45270 */
[----:B------:R-:W0:Y:S02]  /*161d0*/  @P2 LDC.64 R12, c[0x0][0x9e8] ;  /* 0x00027a00ff0c2b82 */ /* 0x000e240000000a00 */
[----:B0-----:R-:W-:-:S05]  /*161e0*/  @P2 IMAD.HI.U32 R12, R169, R12, RZ ;  /* 0x0000000ca90c2227 */ /* 0x001fca00078e00ff */
[----:B------:R-:W-:-:S07]  /*161f0*/  @P2 SHF.R.U32.HI R169, RZ, R13, R12 ;  /* 0x0000000dffa92219 */ /* 0x000fce000001160c */
.L_x_1898:
[----:B------:R-:W-:Y:S05]  /*16200*/  BSYNC B2 ;  /* 0x0000000000027941 */ /* 0x000fea0003800000 */
.L_x_1896:
[----:B------:R-:W-:-:S05]  /*16210*/  IMAD R169, R169, R170, R0 ;  /* 0x000000aaa9a97224 */ /* 0x000fca00078e0200 */
[----:B------:R-:W-:Y:S02]  /*16220*/  VIADDMNMX R11, R169, R170, R11, PT ;  /* 0x000000aaa90b7246 */ /* 0x000fe4000380010b */
[----:B------:R-:W-:-:S07]  /*16230*/  VIMNMX R9, R9, R169, !PT ;  /* 0x000000a909097248 */ /* 0x000fce0007fe0100 */
.L_x_1895:
[----:B------:R-:W2:Y:S01]  /*16240*/  LDL.LU R169, [R1] ;  /* 0x0000000001a97983 */ /* 0x000ea20000300800 */
[C---:B------:R-:W-:Y:S02]  /*16250*/  ISETP.GE.AND P2, PT, R168.reuse, 0x2, PT ;  /* 0x00000002a800780c */ /* 0x040fe40003f46270 */
[----:B------:R-:W-:Y:S01]  /*16260*/  ISETP.GE.AND P5, PT, R168, 0xa, PT ;  /* 0x0000000aa800780c */ /* 0x000fe20003fa6270 */
[----:B------:R-:W0:Y:S01]  /*16270*/  SHFL.IDX PT, R2, R2, 0x1, 0x1c1f ;  /* 0x003c1f0002027f89 */ /* 0x000e2200000e0000 */
[----:B------:R-:W-:-:S04]  /*16280*/  ISETP.GT.AND P3, PT, R9, 0x1, !P2 ;  /* 0x000000010900780c */ /* 0x000fc80005764270 */
[----:B------:R-:W-:Y:S02]  /*16290*/  ISETP.LT.OR P4, PT, R11, 0x2, P3 ;  /* 0x000000020b00780c */ /* 0x000fe40001f81670 */
[----:B------:R-:W-:Y:S02]  /*162a0*/  ISETP.GE.AND P3, PT, R168, 0x9, PT ;  /* 0x00000009a800780c */ /* 0x000fe40003f66270 */
[----:B------:R-:W-:Y:S02]  /*162b0*/  FSEL R121, R121, -INF , !P4 ;  /* 0xff80000079797808 */ /* 0x000fe40006000000 */
[----:B------:R-:W-:-:S04]  /*162c0*/  ISETP.GT.AND P4, PT, R9, 0x8, !P3 ;  /* 0x000000080900780c */ /* 0x000fc80005f84270 */
[----:B------:R-:W-:-:S04]  /*162d0*/  ISETP.LT.OR P4, PT, R11, 0x9, P4 ;  /* 0x000000090b00780c */ /* 0x000fc80002781670 */
[----:B------:R-:W-:Y:S02]  /*162e0*/  FSEL R124, R124, -INF , !P4 ;  /* 0xff8000007c7c7808 */ /* 0x000fe40006000000 */
[----:B------:R-:W-:Y:S01]  /*162f0*/  ISETP.GT.AND P4, PT, R9, 0x9, !P5 ;  /* 0x000000090900780c */ /* 0x000fe20006f84270 */
[----:B0-----:R-:W-:-:S03]  /*16300*/  IMAD.IADD R23, R23, 0x1, R2 ;  /* 0x0000000117177824 */ /* 0x001fc600078e0202 */
[----:B------:R-:W-:Y:S01]  /*16310*/  ISETP.LT.OR P4, PT, R11, 0xa, P4 ;  /* 0x0000000a0b00780c */ /* 0x000fe20002781670 */
[----:B------:R-:W-:-:S03]  /*16320*/  IMAD.IADD R22, R22, 0x1, R2 ;  /* 0x0000000116167824 */ /* 0x000fc600078e0202 */
[----:B------:R-:W-:Y:S02]  /*16330*/  FSEL R125, R125, -INF , !P4 ;  /* 0xff8000007d7d7808 */ /* 0x000fe40006000000 */
[----:B--2---:R-:W-:-:S04]  /*16340*/  LOP3.LUT R169, R169, 0xfffffffb, RZ, 0xc0, !PT ;  /* 0xfffffffba9a97812 */ /* 0x004fc800078ec0ff */
[----:B------:R-:W-:Y:S02]  /*16350*/  @P5 LOP3.LUT R169, R169, 0x4, RZ, 0xfc, !PT ;  /* 0x00000004a9a95812 */ /* 0x000fe400078efcff */
[----:B------:R-:W-:Y:S02]  /*16360*/  ISETP.GE.AND P5, PT, R168, 0x11, PT ;  /* 0x00000011a800780c */ /* 0x000fe40003fa6270 */
[----:B------:R-:W-:Y:S02]  /*16370*/  LOP3.LUT R169, R169, 0xfffffff7, RZ, 0xc0, !PT ;  /* 0xfffffff7a9a97812 */ /* 0x000fe400078ec0ff */
[----:B------:R-:W-:-:S04]  /*16380*/  ISETP.GT.AND P4, PT, R9, 0x10, !P5 ;  /* 0x000000100900780c */ /* 0x000fc80006f84270 */
[----:B------:R-:W-:-:S04]  /*16390*/  ISETP.LT.OR P4, PT, R11, 0x11, P4 ;  /* 0x000000110b00780c */ /* 0x000fc80002781670 */
[----:B------:R-:W-:Y:S02]  /*163a0*/  FSEL R128, R128, -INF , !P4 ;  /* 0xff80000080807808 */ /* 0x000fe40006000000 */
        /* <DEDUP_REMOVED lines=96> */
[----:B------:R-:W-:Y:S02]  /*169b0*/  ISETP.GE.AND P4, PT, R168, 0x52, PT ;  /* 0x00000052a800780c */ /* 0x000fe40003f86270 */
[----:B------:R-:W-:Y:S02]  /*169c0*/  @P5 LOP3.LUT R169, R169, 0x10, RZ, 0xfc, !PT ;  /* 0x00000010a9a95812 */ /* 0x000fe400078efcff */
[----:B------:R-:W-:Y:S02]  /*169d0*/  ISETP.GT.AND P5, PT, R9, 0x51, !P4 ;  /* 0x000000510900780c */ /* 0x000fe400067a4270 */
[----:B------:R-:W-:Y:S02]  /*169e0*/  LOP3.LUT R169, R169, 0xfffffffd, RZ, 0xc0, !PT ;  /* 0xfffffffda9a97812 */ /* 0x000fe400078ec0ff */
[----:B------:R-:W-:-:S04]  /*169f0*/  ISETP.LT.OR P5, PT, R11, 0x52, P5 ;  /* 0x000000520b00780c */ /* 0x000fc80002fa1670 */
[----:B------:R-:W-:Y:S02]  /*16a00*/  FSEL R161, R161, -INF , !P5 ;  /* 0xff800000a1a17808 */ /* 0x000fe40006800000 */
[----:B------:R-:W-:-:S04]  /*16a10*/  ISETP.GE.AND P5, PT, R168, 0x59, PT ;  /* 0x00000059a800780c */ /* 0x000fc80003fa6270 */
[----:B------:R-:W-:-:S04]  /*16a20*/  ISETP.GT.AND P6, PT, R9, 0x58, !P5 ;  /* 0x000000580900780c */ /* 0x000fc80006fc4270 */
[----:B------:R-:W-:-:S04]  /*16a30*/  ISETP.LT.OR P6, PT, R11, 0x59, P6 ;  /* 0x000000590b00780c */ /* 0x000fc800037c1670 */
[----:B------:R-:W-:Y:S02]  /*16a40*/  FSEL R164, R164, -INF , !P6 ;  /* 0xff800000a4a47808 */ /* 0x000fe40007000000 */
[----:B------:R-:W-:-:S13]  /*16a50*/  ISETP.GE.AND P6, PT, R168, 0x1, PT ;  /* 0x00000001a800780c */ /* 0x000fda0003fc6270 */
[----:B------:R-:W-:Y:S02]  /*16a60*/  @P6 LOP3.LUT R169, R169, 0x2, RZ, 0xfc, !PT ;  /* 0x00000002a9a96812 */ /* 0x000fe400078efcff */
[----:B------:R-:W-:Y:S02]  /*16a70*/  ISETP.GT.AND P6, PT, R9, RZ, !P6 ;  /* 0x000000ff0900720c */ /* 0x000fe400077c4270 */
[----:B------:R-:W-:Y:S02]  /*16a80*/  LOP3.LUT R169, R169, 0xfffffffe, RZ, 0xc0, !PT ;  /* 0xfffffffea9a97812 */ /* 0x000fe400078ec0ff */
[----:B------:R-:W-:-:S04]  /*16a90*/  ISETP.LT.OR P6, PT, R11, 0x1, P6 ;  /* 0x000000010b00780c */ /* 0x000fc800037c1670 */
[----:B------:R-:W-:Y:S02]  /*16aa0*/  FSEL R120, R120, -INF , !P6 ;  /* 0xff80000078787808 */ /* 0x000fe40007000000 */
[----:B------:R-:W-:-:S13]  /*16ab0*/  ISETP.GE.AND P6, PT, R168, 0x5a, PT ;  /* 0x0000005aa800780c */ /* 0x000fda0003fc6270 */
[----:B------:R-:W-:Y:S02]  /*16ac0*/  @P6 LOP3.LUT R169, R169, 0x1, RZ, 0xfc, !PT ;  /* 0x00000001a9a96812 */ /* 0x000fe400078efcff */
[----:B------:R-:W-:-:S03]  /*16ad0*/  ISETP.GT.AND P6, PT, R9, 0x59, !P6 ;  /* 0x000000590900780c */ /* 0x000fc600077c4270 */
[----:B------:R0:W-:Y:S01]  /*16ae0*/  STL [R1], R169 ;  /* 0x000000a901007387 */ /* 0x0001e20000100800 */
[----:B------:R-:W-:-:S04]  /*16af0*/  ISETP.LT.OR P6, PT, R11, 0x5a, P6 ;  /* 0x0000005a0b00780c */ /* 0x000fc800037c1670 */
[----:B------:R-:W-:Y:S02]  /*16b00*/  FSEL R165, R165, -INF , !P6 ;  /* 0xff800000a5a57808 */ /* 0x000fe40007000000 */
[----:B------:R-:W-:-:S13]  /*16b10*/  LOP3.LUT P6, RZ, R169, 0x100000, RZ, 0xc0, !PT ;  /* 0x00100000a9ff7812 */ /* 0x000fda00078cc0ff */
[----:B0-----:R-:W-:Y:S05]  /*16b20*/  @!P6 BRA `(.L_x_1899) ;  /* 0x000000000054e947 */ /* 0x001fea0003800000 */
        /* <DEDUP_REMOVED lines=12> */
.L_x_1901:
[----:B------:R-:W-:-:S05]  /*16bf0*/  IMAD.U32 R9, RZ, RZ, UR59 ;  /* 0x0000003bff097e24 */ /* 0x000fca000f8e00ff */
[----:B------:R-:W-:-:S13]  /*16c00*/  ISETP.NE.AND P6, PT, R9, 0x1, PT ;  /* 0x000000010900780c */ /* 0x000fda0003fc5270 */
[----:B------:R-:W0:Y:S02]  /*16c10*/  @P6 LDC.64 R12, c[0x0][0x9e8] ;  /* 0x00027a00ff0c6b82 */ /* 0x000e240000000a00 */
[----:B0-----:R-:W-:-:S05]  /*16c20*/  @P6 IMAD.HI.U32 R12, R2, R12, RZ ;  /* 0x0000000c020c6227 */ /* 0x001fca00078e00ff */
[----:B------:R-:W-:-:S07]  /*16c30*/  @P6 SHF.R.U32.HI R2, RZ, R13, R12 ;  /* 0x0000000dff026219 */ /* 0x000fce000001160c */
.L_x_1902:
[----:B------:R-:W-:Y:S05]  /*16c40*/  BSYNC B2 ;  /* 0x0000000000027941 */ /* 0x000fea0003800000 */
.L_x_1900:
[----:B------:R-:W-:-:S05]  /*16c50*/  IMAD R0, R2, R9, R0 ;  /* 0x0000000902007224 */ /* 0x000fca00078e0200 */
[----:B------:R-:W-:Y:S02]  /*16c60*/  VIADDMNMX R23, R0, R9, R23, PT ;  /* 0x0000000900177246 */ /* 0x000fe40003800117 */
[----:B------:R-:W-:-:S07]  /*16c70*/  VIMNMX R22, R22, R0, !PT ;  /* 0x0000000016167248 */ /* 0x000fce0007fe0100 */
.L_x_1899:
[C---:B------:R-:W-:Y:S01]  /*16c80*/  ISETP.GT.AND P2, PT, R22.reuse, 0x1, !P2 ;  /* 0x000000011600780c */ /* 0x040fe20005744270 */
[----:B------:R-:W-:Y:S01]  /*16c90*/  ULDC UR4, c[0x0][0x988] ;  /* 0x0002620000047ab9 */ /* 0x000fe20000000800 */
[----:B------:R-:W-:Y:S01]  /*16ca0*/  ISETP.GT.AND P3, PT, R22, 0x8, !P3 ;  /* 0x000000081600780c */ /* 0x000fe20005f64270 */
[----:B------:R-:W-:Y:S01]  /*16cb0*/  @!P1 VIADD R21, R21, 0x30860 ;  /* 0x0003086015159836 */ /* 0x000fe20000000000 */
[C---:B------:R-:W-:Y:S02]  /*16cc0*/  ISETP.LT.OR P2, PT, R23.reuse, 0x2, P2 ;  /* 0x000000021700780c */ /* 0x040fe40001741670 */
[----:B------:R-:W-:Y:S02]  /*16cd0*/  ISETP.LT.OR P3, PT, R23, 0x9, P3 ;  /* 0x000000091700780c */ /* 0x000fe40001f61670 */
[----:B------:R-:W-:Y:S02]  /*16ce0*/  FSEL R123, R123, -INF , !P2 ;  /* 0xff8000007b7b7808 */ /* 0x000fe40005000000 */
[----:B------:R-:W-:-:S02]  /*16cf0*/  LOP3.LUT P2, RZ, R169, 0x4, RZ, 0xc0, !PT ;  /* 0x00000004a9ff7812 */ /* 0x000fc4000784c0ff */
[----:B------:R-:W-:Y:S02]  /*16d00*/  FSEL R126, R126, -INF , !P3 ;  /* 0xff8000007e7e7808 */ /* 0x000fe40005800000 */
[----:B------:R-:W-:Y:S02]  /*16d10*/  ISETP.GT.AND P2, PT, R22, 0x9, !P2 ;  /* 0x000000091600780c */ /* 0x000fe40005744270 */
[----:B------:R-:W-:Y:S02]  /*16d20*/  LOP3.LUT P3, RZ, R169, 0x10000, RZ, 0xc0, !PT ;  /* 0x00010000a9ff7812 */ /* 0x000fe4000786c0ff */
[----:B------:R-:W-:Y:S02]  /*16d30*/  ISETP.LT.OR P2, PT, R23, 0xa, P2 ;  /* 0x0000000a1700780c */ /* 0x000fe40001741670 */
[----:B------:R-:W-:Y:S02]  /*16d40*/  LOP3.LUT P6, RZ, R169, 0x8000, RZ, 0xc0, !PT ;  /* 0x00008000a9ff7812 */ /* 0x000fe400078cc0ff */
[----:B------:R-:W-:-:S02]  /*16d50*/  FSEL R127, R127, -INF , !P2 ;  /* 0xff8000007f7f7808 */ /* 0x000fc40005000000 */
[----:B------:R-:W-:Y:S02]  /*16d60*/  LOP3.LUT P2, RZ, R169, 0x8, RZ, 0xc0, !PT ;  /* 0x00000008a9ff7812 */ /* 0x000fe4000784c0ff */
[----:B------:R-:W-:Y:S02]  /*16d70*/  FMNMX.FTZ R0, R120, R4, !PT ;  /* 0x0000000478007209 */ /* 0x000fe40007810000 */
[----:B------:R-:W-:Y:S02]  /*16d80*/  ISETP.GT.AND P2, PT, R22, 0x10, !P2 ;  /* 0x000000101600780c */ /* 0x000fe40005744270 */
[----:B------:R-:W-:Y:S02]  /*16d90*/  FMNMX.FTZ R9, R121, R0, !PT ;  /* 0x0000000079097209 */ /* 0x000fe40007810000 */
[----:B------:R-:W-:Y:S02]  /*16da0*/  ISETP.LT.OR P2, PT, R23, 0x11, P2 ;  /* 0x000000111700780c */ /* 0x000fe40001741670 */
[----:B------:R-:W-:-:S02]  /*16db0*/  FMNMX.FTZ R0, R124, R9, !PT ;  /* 0x000000097c007209 */ /* 0x000fc40007810000 */
[----:B------:R-:W-:Y:S02]  /*16dc0*/  FSEL R130, R130, -INF , !P2 ;  /* 0xff80000082827808 */ /* 0x000fe40005000000 */
[----:B------:R-:W-:Y:S02]  /*16dd0*/  LOP3.LUT P2, RZ, R169, 0x80000, RZ, 0xc0, !PT ;  /* 0x00080000a9ff7812 */ /* 0x000fe4000784c0ff */
[----:B------:R-:W-:Y:S02]  /*16de0*/  FMNMX.FTZ R9, R125, R0, !PT ;  /* 0x000000007d097209 */ /* 0x000fe40007810000 */
[----:B------:R-:W-:Y:S02]  /*16df0*/  ISETP.GT.AND P2, PT, R22, 0x11, !P2 ;  /* 0x000000111600780c */ /* 0x000fe40005744270 */
[----:B------:R-:W-:Y:S02]  /*16e00*/  FMNMX.FTZ R0, R128, R9, !PT ;  /* 0x0000000980007209 */ /* 0x000fe40007810000 */
[----:B------:R-:W-:-:S02]  /*16e10*/  ISETP.LT.OR P2, PT, R23, 0x12, P2 ;  /* 0x000000121700780c */ /* 0x000fc40001741670 */
[----:B------:R-:W-:Y:S02]  /*16e20*/  FMNMX.FTZ R9, R129, R0, !PT ;  /* 0x0000000081097209 */ /* 0x000fe40007810000 */
[----:B------:R-:W-:Y:S02]  /*16e30*/  FSEL R131, R131, -INF , !P2 ;  /* 0xff80000083837808 */ /* 0x000fe40005000000 */
[----:B------:R-:W-:Y:S02]  /*16e40*/  LOP3.LUT P2, RZ, R169, 0x40000, RZ, 0xc0, !PT ;  /* 0x00040000a9ff7812 */ /* 0x000fe4000784c0ff */
[----:B------:R-:W-:Y:S02]  /*16e50*/  FMNMX.FTZ R0, R132, R9, !PT ;  /* 0x0000000984007209 */ /* 0x000fe40007810000 */
[----:B------:R-:W-:Y:S02]  /*16e60*/  ISETP.GT.AND P2, PT, R22, 0x18, !P2 ;  /* 0x000000181600780c */ /* 0x000fe40005744270 */
[----:B------:R-:W-:-:S02]  /*16e70*/  FMNMX.FTZ R9, R133, R0, !PT ;  /* 0x0000000085097209 */ /* 0x000fc40007810000 */
[----:B------:R-:W-:Y:S02]  /*16e80*/  ISETP.LT.OR P2, PT, R23, 0x19, P2 ;  /* 0x000000191700780c */ /* 0x000fe40001741670 */
[----:B------:R-:W-:Y:S02]  /*16e90*/  FMNMX.FTZ R0, R136, R9, !PT ;  /* 0x0000000988007209 */ /* 0x000fe40007810000 */
[----:B------:R-:W-:Y:S02]  /*16ea0*/  FSEL R134, R134, -INF , !P2 ;  /* 0xff80000086867808 */ /* 0x000fe40005000000 */
[----:B------:R-:W-:Y:S02]  /*16eb0*/  LOP3.LUT P2, RZ, R169, 0x20000, RZ, 0xc0, !PT ;  /* 0x00020000a9ff7812 */ /* 0x000fe4000784c0ff */
        /* <DEDUP_REMOVED lines=30> */
[C---:B------:R-:W-:Y:S02]  /*170a0*/  LOP3.LUT P2, RZ, R169.reuse, 0x1000, RZ, 0xc0, !PT ;  /* 0x00001000a9ff7812 */ /* 0x040fe4000784c0ff */
[----:B------:R-:W-:-:S02]  /*170b0*/  LOP3.LUT P3, RZ, R169, 0x20, RZ, 0xc0, !PT ;  /* 0x00000020a9ff7812 */ /* 0x000fc4000786c0ff */
[----:B------:R-:W-:Y:S02]  /*170c0*/  ISETP.GT.AND P2, PT, R22, 0x30, !P2 ;  /* 0x000000301600780c */ /* 0x000fe40005744270 */
[----:B------:R-:W-:Y:S02]  /*170d0*/  FMNMX.FTZ R0, R164, R9, !PT ;  /* 0x00000009a4007209 */ /* 0x000fe40007810000 */
[----:B------:R-:W-:Y:S02]  /*170e0*/  ISETP.LT.OR P2, PT, R23, 0x31, P2 ;  /* 0x000000311700780c */ /* 0x000fe40001741670 */
[----:B------:R-:W-:Y:S02]  /*170f0*/  FMNMX.FTZ R2, R165, R0, !PT ;  /* 0x00000000a5027209 */ /* 0x000fe40007810000 */
[----:B------:R-:W-:Y:S02]  /*17100*/  FSEL R146, R146, -INF , !P2 ;  /* 0xff80000092927808 */ /* 0x000fe40005000000 */
[C---:B------:R-:W-:Y:S01]  /*17110*/  LOP3.LUT P2, RZ, R169.reuse, 0x800, RZ, 0xc0, !PT ;  /* 0x00000800a9ff7812 */ /* 0x040fe2000784c0ff */
[----:B------:R-:W0:Y:S01]  /*17120*/  SHFL.BFLY PT, R9, R2, 0x2, 0x1f ;  /* 0x0c401f0002097f89 */ /* 0x000e2200000e0000 */
[----:B------:R-:W-:-:S02]  /*17130*/  LOP3.LUT P6, RZ, R169, 0x10, RZ, 0xc0, !PT ;  /* 0x00000010a9ff7812 */ /* 0x000fc400078cc0ff */
[C---:B------:R-:W-:Y:S02]  /*17140*/  ISETP.GT.AND P2, PT, R22.reuse, 0x31, !P2 ;  /* 0x000000311600780c */ /* 0x040fe40005744270 */
[----:B------:R-:W-:Y:S02]  /*17150*/  ISETP.GT.AND P4, PT, R22, 0x51, !P4 ;  /* 0x000000511600780c */ /* 0x000fe40006784270 */
[C---:B------:R-:W-:Y:S02]  /*17160*/  ISETP.LT.OR P2, PT, R23.reuse, 0x32, P2 ;  /* 0x000000321700780c */ /* 0x040fe40001741670 */
[----:B------:R-:W-:Y:S02]  /*17170*/  ISETP.LT.OR P4, PT, R23, 0x52, P4 ;  /* 0x000000521700780c */ /* 0x000fe40002781670 */
[----:B------:R-:W-:Y:S02]  /*17180*/  FSEL R147, R147, -INF , !P2 ;  /* 0xff80000093937808 */ /* 0x000fe40005000000 */
[----:B------:R-:W-:-:S02]  /*17190*/  LOP3.LUT P2, RZ, R169, 0x400, RZ, 0xc0, !PT ;  /* 0x00000400a9ff7812 */ /* 0x000fc4000784c0ff */
[C---:B------:R-:W-:Y:S02]  /*171a0*/  ISETP.GT.AND P5, PT, R22.reuse, 0x58, !P5 ;  /* 0x000000581600780c */ /* 0x040fe40006fa4270 */
[----:B------:R-:W-:Y:S02]  /*171b0*/  ISETP.GT.AND P2, PT, R22, 0x38, !P2 ;  /* 0x000000381600780c */ /* 0x000fe40005744270 */
[----:B------:R-:W-:Y:S02]  /*171c0*/  FSEL R163, R163, -INF , !P4 ;  /* 0xff800000a3a37808 */ /* 0x000fe40006000000 */
[C---:B------:R-:W-:Y:S02]  /*171d0*/  ISETP.LT.OR P2, PT, R23.reuse, 0x39, P2 ;  /* 0x000000391700780c */ /* 0x040fe40001741670 */
[----:B------:R-:W-:Y:S02]  /*171e0*/  ISETP.LT.OR P5, PT, R23, 0x59, P5 ;  /* 0x000000591700780c */ /* 0x000fe40002fa1670 */
[----:B------:R-:W-:-:S02]  /*171f0*/  FSEL R150, R150, -INF , !P2 ;  /* 0xff80000096967808 */ /* 0x000fc40005000000 */
[----:B------:R-:W-:Y:S02]  /*17200*/  LOP3.LUT P2, RZ, R169, 0x200, RZ, 0xc0, !PT ;  /* 0x00000200a9ff7812 */ /* 0x000fe4000784c0ff */
[----:B0-----:R-:W-:Y:S02]  /*17210*/  FMNMX.FTZ R12, R2, R9, !PT ;  /* 0x00000009020c7209 */ /* 0x001fe40007810000 */
[----:B------:R-:W-:Y:S02]  /*17220*/  ISETP.GT.AND P2, PT, R22, 0x39, !P2 ;  /* 0x000000391600780c */ /* 0x000fe40005744270 */
[----:B------:R-:W-:Y:S01]  /*17230*/  FSEL R166, R166, -INF , !P5 ;  /* 0xff800000a6a67808 */ /* 0x000fe20006800000 */
[----:B------:R-:W0:Y:S01]  /*17240*/  SHFL.BFLY PT, R11, R12, 0x1, 0x1f ;  /* 0x0c201f000c0b7f89 */ /* 0x000e2200000e0000 */
[----:B------:R-:W-:Y:S02]  /*17250*/  ISETP.LT.OR P2, PT, R23, 0x3a, P2 ;  /* 0x0000003a1700780c */ /* 0x000fe40001741670 */
[----:B------:R-:W-:-:S02]  /*17260*/  MOV R0, UR4 ;  /* 0x0000000400007c02 */ /* 0x000fc40008000f00 */
[----:B------:R-:W-:Y:S02]  /*17270*/  FSEL R151, R151, -INF , !P2 ;  /* 0xff80000097977808 */ /* 0x000fe40005000000 */
[----:B------:R-:W-:Y:S02]  /*17280*/  LOP3.LUT P2, RZ, R169, 0x100, RZ, 0xc0, !PT ;  /* 0x00000100a9ff7812 */ /* 0x000fe4000784c0ff */
[----:B------:R-:W-:Y:S02]  /*17290*/  @!P1 PRMT R21, RZ, 0x654, R21 ;  /* 0x00000654ff159816 */ /* 0x000fe40000000015 */
[----:B------:R-:W-:Y:S02]  /*172a0*/  ISETP.GT.AND P2, PT, R22, 0x40, !P2 ;  /* 0x000000401600780c */ /* 0x000fe40005744270 */
[----:B------:R1:W-:Y:S02]  /*172b0*/  @!P1 SYNCS.ARRIVE.TRANS64.RED.A1T0 RZ, [R21+URZ], RZ ;  /* 0x000000ff15ff99a7 */ /* 0x0003e4000810043f */
[----:B------:R-:W-:-:S04]  /*172c0*/  ISETP.LT.OR P2, PT, R23, 0x41, P2 ;  /* 0x000000411700780c */ /* 0x000fc80001741670 */
[----:B------:R-:W-:Y:S02]  /*172d0*/  FSEL R154, R154, -INF , !P2 ;  /* 0xff8000009a9a7808 */ /* 0x000fe40005000000 */
[----:B------:R-:W-:Y:S02]  /*172e0*/  LOP3.LUT P2, RZ, R169, 0x80, RZ, 0xc0, !PT ;  /* 0x00000080a9ff7812 */ /* 0x000fe4000784c0ff */
[----:B0-----:R-:W-:Y:S02]  /*172f0*/  FMNMX.FTZ R11, R12, R11, !PT ;  /* 0x0000000b0c0b7209 */ /* 0x001fe40007810000 */
[----:B------:R-:W-:-:S03]  /*17300*/  ISETP.GT.AND P2, PT, R22, 0x41, !P2 ;  /* 0x000000411600780c */ /* 0x000fc60005744270 */
[----:B------:R-:W-:Y:S01]  /*17310*/  FMUL.FTZ R9, R11, R0 ;  /* 0x000000000b097220 */ /* 0x000fe20000410000 */
[----:B------:R-:W-:-:S04]  /*17320*/  ISETP.LT.OR P2, PT, R23, 0x42, P2 ;  /* 0x000000421700780c */ /* 0x000fc80001741670 */
[----:B------:R-:W-:Y:S02]  /*17330*/  FSEL R155, R155, -INF , !P2 ;  /* 0xff8000009b9b7808 */ /* 0x000fe40005000000 */
[----:B------:R-:W-:-:S04]  /*17340*/  LOP3.LUT P2, RZ, R169, 0x40, RZ, 0xc0, !PT ;  /* 0x00000040a9ff7812 */ /* 0x000fc8000784c0ff */
[----:B------:R-:W-:-:S04]  /*17350*/  ISETP.GT.AND P2, PT, R22, 0x48, !P2 ;  /* 0x000000481600780c */ /* 0x000fc80005744270 */
[----:B------:R-:W-:-:S04]  /*17360*/  ISETP.LT.OR P2, PT, R23, 0x49, P2 ;  /* 0x000000491700780c */ /* 0x000fc80001741670 */
[----:B------:R-:W-:Y:S02]  /*17370*/  FSEL R158, R158, -INF , !P2 ;  /* 0xff8000009e9e7808 */ /* 0x000fe40005000000 */
[----:B------:R-:W-:-:S04]  /*17380*/  ISETP.GT.AND P2, PT, R22, 0x49, !P3 ;  /* 0x000000491600780c */ /* 0x000fc80005f44270 */
[----:B------:R-:W-:-:S04]  /*17390*/  ISETP.LT.OR P2, PT, R23, 0x4a, P2 ;  /* 0x0000004a1700780c */ /* 0x000fc80001741670 */
[----:B------:R-:W-:Y:S02]  /*173a0*/  FSEL R159, R159, -INF , !P2 ;  /* 0xff8000009f9f7808 */ /* 0x000fe40005000000 */
[----:B------:R-:W-:Y:S02]  /*173b0*/  ISETP.GT.AND P2, PT, R22, 0x50, !P6 ;  /* 0x000000501600780c */ /* 0x000fe40007744270 */
[----:B------:R-:W-:Y:S02]  /*173c0*/  LOP3.LUT P6, RZ, R169, 0x2, RZ, 0xc0, !PT ;  /* 0x00000002a9ff7812 */ /* 0x000fe400078cc0ff */
[----:B------:R-:W-:-:S04]  /*173d0*/  ISETP.LT.OR P2, PT, R23, 0x51, P2 ;  /* 0x000000511700780c */ /* 0x000fc80001741670 */
[----:B------:R-:W-:Y:S02]  /*173e0*/  FSEL R162, R162, -INF , !P2 ;  /* 0xff800000a2a27808 */ /* 0x000fe40005000000 */
[C---:B------:R-:W-:Y:S02]  /*173f0*/  ISETP.GT.AND P2, PT, R22.reuse, RZ, !P6 ;  /* 0x000000ff1600720c */ /* 0x040fe40007744270 */
[----:B------:R-:W-:Y:S02]  /*17400*/  LOP3.LUT P6, RZ, R169, 0x1, RZ, 0xc0, !PT ;  /* 0x00000001a9ff7812 */ /* 0x000fe400078cc0ff */
[----:B------:R-:W-:Y:S02]  /*17410*/  ISETP.LT.OR P2, PT, R23, 0x1, P2 ;  /* 0x000000011700780c */ /* 0x000fe40001741670 */
[----:B------:R-:W-:Y:S02]  /*17420*/  ISETP.GT.AND P3, PT, R22, 0x59, !P6 ;  /* 0x000000591600780c */ /* 0x000fe40007764270 */
[----:B------:R-:W-:-:S02]  /*17430*/  FSEL R122, R122, -INF , !P2 ;  /* 0xff8000007a7a7808 */ /* 0x000fc40005000000 */
[----:B------:R-:W-:Y:S02]  /*17440*/  ISETP.LT.OR P3, PT, R23, 0x5a, P3 ;  /* 0x0000005a1700780c */ /* 0x000fe40001f61670 */
[----:B------:R-:W-:Y:S02]  /*17450*/  FMNMX.FTZ R2, R122, R3, !PT ;  /* 0x000000037a027209 */ /* 0x000fe40007810000 */
[----:B------:R-:W-:Y:S02]  /*17460*/  FSEL R167, R167, -INF , !P3 ;  /* 0xff800000a7a77808 */ /* 0x000fe40005800000 */
[----:B------:R-:W-:Y:S02]  /*17470*/  FMNMX.FTZ R2, R123, R2, !PT ;  /* 0x000000027b027209 */ /* 0x000fe40007810000 */
[----:B------:R-:W-:Y:S02]  /*17480*/  FSETP.NEU.FTZ.AND P2, PT, R11, -INF , PT ;  /* 0xff8000000b00780b */ /* 0x000fe40003f5d000 */
[----:B------:R-:W-:-:S02]  /*17490*/  FMNMX.FTZ R2, R126, R2, !PT ;  /* 0x000000027e027209 */ /* 0x000fc40007810000 */
[----:B------:R-:W-:Y:S02]  /*174a0*/  FSEL R9, R9, RZ, P2 ;  /* 0x000000ff09097208 */ /* 0x000fe40001000000 */
[----:B------:R-:W-:-:S03]  /*174b0*/  FMNMX.FTZ R2, R127, R2, !PT ;  /* 0x000000027f027209 */ /* 0x000fc60007810000 */
[--C-:B------:R-:W-:Y:S01]  /*174c0*/  FFMA.FTZ R180, R136, R0, -R9.reuse ;  /* 0x0000000088b47223 */ /* 0x100fe20000010809 */
[----:B------:R-:W-:Y:S01]  /*174d0*/  FMNMX.FTZ R2, R130, R2, !PT ;  /* 0x0000000282027209 */ /* 0x000fe20007810000 */
[-CC-:B------:R-:W-:Y:S01]  /*174e0*/  FFMA.FTZ R188, R120, R0.reuse, -R9.reuse ;  /* 0x0000000078bc7223 */ /* 0x180fe20000010809 */
[----:B------:R-:W-:Y:S01]  /*174f0*/  FSEL R136, R11, RZ, P2 ;  /* 0x000000ff0b887208 */ /* 0x000fe20001000000 */
[--C-:B------:R-:W-:Y:S01]  /*17500*/  FFMA.FTZ R120, R125, R0, -R9.reuse ;  /* 0x000000007d787223 */ /* 0x100fe20000010809 */
[----:B------:R-:W-:Y:S01]  /*17510*/  FMNMX.FTZ R2, R131, R2, !PT ;  /* 0x0000000283027209 */ /* 0x000fe20007810000 */
[-CC-:B------:R-:W-:Y:S01]  /*17520*/  FFMA.FTZ R12, R121, R0.reuse, -R9.reuse ;  /* 0x00000000790c7223 */ /* 0x180fe20000010809 */
[-CC-:B------:R-:W-:Y:S01]  /*17530*/  FFMA.FTZ R190, R124, R0.reuse, -R9.reuse ;  /* 0x000000007cbe7223 */ /* 0x180fe20000010809 */
[--C-:B------:R-:W-:Y:S01]  /*17540*/  FFMA.FTZ R125, R137, R0, -R9.reuse ;  /* 0x00000000897d7223 */ /* 0x100fe20000010809 */
[----:B------:R-:W-:Y:S01]  /*17550*/  FMNMX.FTZ R2, R134, R2, !PT ;  /* 0x0000000286027209 */ /* 0x000fe20007810000 */
[-CC-:B------:R-:W-:Y:S01]  /*17560*/  FFMA.FTZ R184, R128, R0.reuse, -R9.reuse ;  /* 0x0000000080b87223 */ /* 0x180fe20000010809 */
[-CC-:B------:R-:W-:Y:S01]  /*17570*/  FFMA.FTZ R121, R129, R0.reuse, -R9.reuse ;  /* 0x0000000081797223 */ /* 0x180fe20000010809 */
[--C-:B------:R-:W-:Y:S01]  /*17580*/  FFMA.FTZ R186, R132, R0, -R9.reuse ;  /* 0x0000000084ba7223 */ /* 0x100fe20000010809 */
[----:B------:R-:W-:Y:S01]  /*17590*/  FMNMX.FTZ R2, R135, R2, !PT ;  /* 0x0000000287027209 */ /* 0x000fe20007810000 */
[-CC-:B------:R-:W-:Y:S01]  /*175a0*/  FFMA.FTZ R124, R133, R0.reuse, -R9.reuse ;  /* 0x00000000857c7223 */ /* 0x180fe20000010809 */
[----:B------:R-:W-:Y:S01]  /*175b0*/  FADD.FTZ R137, -R136, R4 ;  /* 0x0000000488897221 */ /* 0x000fe20000010100 */
        /* <DEDUP_REMOVED lines=18> */
[----:B------:R-:W-:Y:S01]  /*176e0*/  FFMA.FTZ R9, R165, R0, -R9 ;  /* 0x00000000a5097223 */ /* 0x000fe20000010809 */
[----:B------:R-:W-:Y:S02]  /*176f0*/  MUFU.EX2 R188, R188 ;  /* 0x000000bc00bc7308 */ /* 0x000fe40000000800 */
[----:B------:R-:W-:-:S04]  /*17700*/  FMNMX.FTZ R2, R147, R2, !PT ;  /* 0x0000000293027209 */ /* 0x000fc80007810000 */
[----:B------:R-:W-:Y:S02]  /*17710*/  FMNMX.FTZ R2, R150, R2, !PT ;  /* 0x0000000296027209 */ /* 0x000fe40007810000 */
        /* <DEDUP_REMOVED lines=13> */
[----:B------:R-:W-:-:S05]  /*177f0*/  FMNMX.FTZ R2, R167, R2, !PT ;  /* 0x00000002a7027209 */ /* 0x000fca0007810000 */
[----:B------:R-:W0:Y:S01]  /*17800*/  SHFL.BFLY PT, R13, R2, 0x2, 0x1f ;  /* 0x0c401f00020d7f89 */ /* 0x000e2200000e0000 */
[----:B------:R-:W-:Y:S08]  /*17810*/  MUFU.EX2 R121, R121 ;  /* 0x0000007900797308 */ /* 0x000ff00000000800 */
[----:B------:R-:W-:Y:S08]  /*17820*/  MUFU.EX2 R186, R186 ;  /* 0x000000ba00ba7308 */ /* 0x000ff00000000800 */
[----:B------:R-:W-:Y:S01]  /*17830*/  MUFU.EX2 R124, R124 ;  /* 0x0000007c007c7308 */ /* 0x000fe20000000800 */
[----:B0-----:R-:W-:-:S07]  /*17840*/  FMNMX.FTZ R2, R2, R13, !PT ;  /* 0x0000000d02027209 */ /* 0x001fce0007810000 */
[----:B------:R-:W-:Y:S01]  /*17850*/  MUFU.EX2 R180, R180 ;  /* 0x000000b400b47308 */ /* 0x000fe20000000800 */
[----:B------:R-:W0:Y:S07]  /*17860*/  SHFL.BFLY PT, R13, R2, 0x1, 0x1f ;  /* 0x0c201f00020d7f89 */ /* 0x000e2e00000e0000 */
[----:B------:R-:W-:Y:S08]  /*17870*/  MUFU.EX2 R125, R125 ;  /* 0x0000007d007d7308 */ /* 0x000ff00000000800 */
[----:B------:R-:W-:Y:S08]  /*17880*/  MUFU.EX2 R182, R182 ;  /* 0x000000b600b67308 */ /* 0x000ff00000000800 */
[----:B------:R-:W-:Y:S01]  /*17890*/  MUFU.EX2 R22, R22 ;  /* 0x0000001600167308 */ /* 0x000fe20000000800 */
[----:B0-----:R-:W-:Y:S01]  /*178a0*/  FMNMX.FTZ R13, R2, R13, !PT ;  /* 0x0000000d020d7209 */ /* 0x001fe20007810000 */
[----:B------:R-:W-:-:S03]  /*178b0*/  FMUL.FTZ R2, R137, R0 ;  /* 0x0000000089027220 */ /* 0x000fc60000410000 */
[C---:B------:R-:W-:Y:S01]  /*178c0*/  FSETP.NEU.FTZ.AND P2, PT, R13.reuse, -INF , PT ;  /* 0xff8000000d00780b */ /* 0x040fe20003f5d000 */
[----:B------:R-:W-:Y:S02]  /*178d0*/  FMUL.FTZ R136, R13, R0 ;  /* 0x000000000d887220 */ /* 0x000fe40000410000 */
[----:B------:R0:W2:Y:S03]  /*178e0*/  MUFU.EX2 R9, R2 ;  /* 0x0000000200097308 */ /* 0x0000a60000000800 */
[----:B------:R-:W-:-:S05]  /*178f0*/  FSEL R137, R136, RZ, P2 ;  /* 0x000000ff88897208 */ /* 0x000fca0001000000 */
[----:B------:R-:W-:Y:S01]  /*17900*/  MUFU.EX2 R176, R176 ;  /* 0x000000b000b07308 */ /* 0x000fe20000000800 */
[----:B0-----:R-:W-:Y:S01]  /*17910*/  FSEL R2, R13, RZ, P2 ;  /* 0x000000ff0d027208 */ /* 0x001fe20001000000 */
[-CC-:B------:R-:W-:Y:S01]  /*17920*/  FFMA.FTZ R191, R126, R0.reuse, -R137.reuse ;  /* 0x000000007ebf7223 */ /* 0x180fe20000010889 */
[-CC-:B------:R-:W-:Y:S01]  /*17930*/  FFMA.FTZ R126, R131, R0.reuse, -R137.reuse ;  /* 0x00000000837e7223 */ /* 0x180fe20000010889 */
[-CC-:B------:R-:W-:Y:S01]  /*17940*/  FFMA.FTZ R189, R122, R0.reuse, -R137.reuse ;  /* 0x000000007abd7223 */ /* 0x180fe20000010889 */
[-C--:B------:R-:W-:Y:S01]  /*17950*/  FFMA.FTZ R122, R123, R0.reuse, -R137 ;  /* 0x000000007b7a7223 */ /* 0x080fe20000010889 */
[----:B------:R-:W-:Y:S01]  /*17960*/  FADD.FTZ R131, -R2, R3 ;  /* 0x0000000302837221 */ /* 0x000fe20000010100 */
[-CC-:B------:R-:W-:Y:S01]  /*17970*/  FFMA.FTZ R123, R127, R0.reuse, -R137.reuse ;  /* 0x000000007f7b7223 */ /* 0x180fe20000010889 */
[-CC-:B------:R-:W-:Y:S01]  /*17980*/  FFMA.FTZ R127, R135, R0.reuse, -R137.reuse ;  /* 0x00000000877f7223 */ /* 0x180fe20000010889 */
[----:B------:R-:W-:Y:S01]  /*17990*/  MUFU.EX2 R191, R191 ;  /* 0x000000bf00bf7308 */ /* 0x000fe20000000800 */
[----:B------:R-:W-:Y:S01]  /*179a0*/  FMUL.FTZ R2, R131, R0 ;  /* 0x0000000083027220 */ /* 0x000fe20000410000 */
[----:B--2---:R-:W-:Y:S01]  /*179b0*/  FFMA.FTZ R131, R9, R6, R188 ;  /* 0x0000000609837223 */ /* 0x004fe200000100bc */
[-CC-:B------:R-:W-:Y:S01]  /*179c0*/  FFMA.FTZ R185, R130, R0.reuse, -R137.reuse ;  /* 0x0000000082b97223 */ /* 0x180fe20000010889 */
[-CC-:B------:R-:W-:Y:S01]  /*179d0*/  FFMA.FTZ R187, R134, R0.reuse, -R137.reuse ;  /* 0x0000000086bb7223 */ /* 0x180fe20000010889 */
[-C--:B------:R-:W-:Y:S01]  /*179e0*/  FFMA.FTZ R181, R138, R0.reuse, -R137 ;  /* 0x000000008ab57223 */ /* 0x080fe20000010889 */
[----:B------:R-:W-:Y:S01]  /*179f0*/  FADD.FTZ R131, R12, R131 ;  /* 0x000000830c837221 */ /* 0x000fe20000010000 */
[-CC-:B------:R-:W-:Y:S01]  /*17a00*/  FFMA.FTZ R130, R139, R0.reuse, -R137.reuse ;  /* 0x000000008b827223 */ /* 0x180fe20000010889 */
[----:B------:R-:W-:Y:S01]  /*17a10*/  MUFU.EX2 R189, R189 ;  /* 0x000000bd00bd7308 */ /* 0x000fe20000000800 */
[-C--:B------:R-:W-:Y:S01]  /*17a20*/  FFMA.FTZ R183, R142, R0.reuse, -R137 ;  /* 0x000000008eb77223 */ /* 0x080fe20000010889 */
[----:B------:R-:W-:Y:S01]  /*17a30*/  FADD.FTZ R135, R190, R131 ;  /* 0x00000083be877221 */ /* 0x000fe20000010000 */
[-CC-:B------:R-:W-:Y:S01]  /*17a40*/  FFMA.FTZ R143, R143, R0.reuse, -R137.reuse ;  /* 0x000000008f8f7223 */ /* 0x180fe20000010889 */
[-CC-:B------:R-:W-:Y:S01]  /*17a50*/  FFMA.FTZ R177, R146, R0.reuse, -R137.reuse ;  /* 0x0000000092b17223 */ /* 0x180fe20000010889 */
[-C--:B------:R-:W-:Y:S01]  /*17a60*/  FFMA.FTZ R131, R147, R0.reuse, -R137 ;  /* 0x0000000093837223 */ /* 0x080fe20000010889 */
[----:B------:R-:W-:Y:S01]  /*17a70*/  FADD.FTZ R135, R120, R135 ;  /* 0x0000008778877221 */ /* 0x000fe20000010000 */
[-CC-:B------:R-:W-:Y:S01]  /*17a80*/  FFMA.FTZ R179, R150, R0.reuse, -R137.reuse ;  /* 0x0000000096b37223 */ /* 0x180fe20000010889 */
[----:B------:R-:W0:Y:S01]  /*17a90*/  MUFU.EX2 R2, R2 ;  /* 0x0000000200027308 */ /* 0x000e220000000800 */
[-C--:B------:R-:W-:Y:S01]  /*17aa0*/  FFMA.FTZ R173, R154, R0.reuse, -R137 ;  /* 0x000000009aad7223 */ /* 0x080fe20000010889 */
[----:B------:R-:W-:Y:S01]  /*17ab0*/  FADD.FTZ R6, R184, R135 ;  /* 0x00000087b8067221 */ /* 0x000fe20000010000 */
[-CC-:B------:R-:W-:Y:S01]  /*17ac0*/  FFMA.FTZ R155, R155, R0.reuse, -R137.reuse ;  /* 0x000000009b9b7223 */ /* 0x180fe20000010889 */
[-CC-:B------:R-:W-:Y:S01]  /*17ad0*/  FFMA.FTZ R175, R158, R0.reuse, -R137.reuse ;  /* 0x000000009eaf7223 */ /* 0x180fe20000010889 */
[-CC-:B------:R-:W-:Y:S01]  /*17ae0*/  FFMA.FTZ R169, R162, R0.reuse, -R137.reuse ;  /* 0x00000000a2a97223 */ /* 0x180fe20000010889 */
[----:B------:R-:W-:Y:S01]  /*17af0*/  FADD.FTZ R135, R121, R6 ;  /* 0x0000000679877221 */ /* 0x000fe20000010000 */
[-CC-:B------:R-:W-:Y:S01]  /*17b00*/  FFMA.FTZ R163, R163, R0.reuse, -R137.reuse ;  /* 0x00000000a3a37223 */ /* 0x180fe20000010889 */
[----:B------:R-:W2:Y:S01]  /*17b10*/  MUFU.EX2 R122, R122 ;  /* 0x0000007a007a7308 */ /* 0x000ea20000000800 */
[----:B------:R-:W-:Y:S01]  /*17b20*/  FFMA.FTZ R166, R166, R0, -R137 ;  /* 0x00000000a6a67223 */ /* 0x000fe20000010889 */
[----:B------:R-:W-:Y:S01]  /*17b30*/  FADD.FTZ R135, R186, R135 ;  /* 0x00000087ba877221 */ /* 0x000fe20000010000 */
[----:B------:R-:W-:-:S02]  /*17b40*/  F2FP.F16.F32.PACK_AB R188, R12, R188 ;  /* 0x000000bc0cbc723e */ /* 0x000fc400000000ff */
[----:B------:R-:W-:Y:S01]  /*17b50*/  F2FP.F16.F32.PACK_AB R184, R121, R184 ;  /* 0x000000b879b8723e */ /* 0x000fe200000000ff */
[----:B------:R-:W-:Y:S01]  /*17b60*/  FADD.FTZ R135, R124, R135 ;  /* 0x000000877c877221 */ /* 0x000fe20000010000 */
[C---:B------:R-:W-:Y:S01]  /*17b70*/  ISETP.GT.AND P2, PT, R7.reuse, R14, PT ;  /* 0x0000000e0700720c */ /* 0x040fe20003f44270 */
[----:B------:R-:W3:Y:S01]  /*17b80*/  MUFU.EX2 R123, R123 ;  /* 0x0000007b007b7308 */ /* 0x000ee20000000800 */
[----:B0-----:R-:W-:Y:S01]  /*17b90*/  FFMA.FTZ R5, R2, R5, R189 ;  /* 0x0000000502057223 */ /* 0x001fe200000100bd */
[----:B------:R-:W-:Y:S01]  /*17ba0*/  FADD.FTZ R134, R180, R135 ;  /* 0x00000087b4867221 */ /* 0x000fe20000010000 */
[----:B------:R-:W-:Y:S01]  /*17bb0*/  F2FP.F16.F32.PACK_AB R190, R120, R190 ;  /* 0x000000be78be723e */ /* 0x000fe200000000ff */
[----:B------:R-:W-:Y:S01]  /*17bc0*/  VIADD R7, R7, 0xffffffff ;  /* 0xffffffff07077836 */ /* 0x000fe20000000000 */
[----:B------:R-:W-:Y:S01]  /*17bd0*/  F2FP.F16.F32.PACK_AB R186, R124, R186 ;  /* 0x000000ba7cba723e */ /* 0x000fe200000000ff */
[----:B------:R-:W-:Y:S01]  /*17be0*/  FADD.FTZ R139, R125, R134 ;  /* 0x000000867d8b7221 */ /* 0x000fe20000010000 */
[-C--:B------:R-:W-:Y:S01]  /*17bf0*/  FFMA.FTZ R134, R159, R0.reuse, -R137 ;  /* 0x000000009f867223 */ /* 0x080fe20000010889 */
[----:B------:R-:W0:Y:S01]  /*17c00*/  MUFU.EX2 R185, R185 ;  /* 0x000000b900b97308 */ /* 0x000e220000000800 */
[----:B--2---:R-:W-:Y:S01]  /*17c10*/  FADD.FTZ R6, R122, R5 ;  /* 0x000000057a067221 */ /* 0x004fe20000010000 */
[----:B------:R-:W-:Y:S01]  /*17c20*/  FADD.FTZ R139, R182, R139 ;  /* 0x0000008bb68b7221 */ /* 0x000fe20000010000 */
[----:B------:R-:W-:Y:S01]  /*17c30*/  FFMA.FTZ R5, R151, R0, -R137 ;  /* 0x0000000097057223 */ /* 0x000fe20000010889 */
[C---:B------:R-:W-:Y:S01]  /*17c40*/  F2FP.F16.F32.PACK_AB R182, R22.reuse, R182 ;  /* 0x000000b616b6723e */ /* 0x040fe200000000ff */
[----:B------:R-:W-:Y:S01]  /*17c50*/  FADD.FTZ R6, R191, R6 ;  /* 0x00000006bf067221 */ /* 0x000fe20000010000 */
[----:B------:R-:W-:Y:S01]  /*17c60*/  FADD.FTZ R139, R22, R139 ;  /* 0x0000008b168b7221 */ /* 0x000fe20000010000 */
[----:B------:R-:W-:Y:S01]  /*17c70*/  FFMA.FTZ R137, R167, R0, -R137 ;  /* 0x00000000a7897223 */ /* 0x000fe20000010889 */
[----:B------:R-:W2:Y:S01]  /*17c80*/  MUFU.EX2 R126, R126 ;  /* 0x0000007e007e7308 */ /* 0x000ea20000000800 */
[----:B---3--:R-:W-:Y:S01]  /*17c90*/  FADD.FTZ R6, R123, R6 ;  /* 0x000000067b067221 */ /* 0x008fe20000010000 */
[----:B------:R-:W-:Y:S01]  /*17ca0*/  FADD.FTZ R136, R176, R139 ;  /* 0x0000008bb0887221 */ /* 0x000fe20000010000 */
[----:B------:R-:W-:-:S02]  /*17cb0*/  F2FP.F16.F32.PACK_AB R180, R125, R180 ;  /* 0x000000b47db4723e */ /* 0x000fc400000000ff */
[----:B------:R-:W-:Y:S02]  /*17cc0*/  F2FP.F16.F32.PACK_AB R189, R122, R189 ;  /* 0x000000bd7abd723e */ /* 0x000fe400000000ff */
[----:B------:R-:W-:Y:S01]  /*17cd0*/  F2FP.F16.F32.PACK_AB R191, R123, R191 ;  /* 0x000000bf7bbf723e */ /* 0x000fe200000000ff */
[----:B------:R-:W3:Y:S01]  /*17ce0*/  MUFU.EX2 R187, R187 ;  /* 0x000000bb00bb7308 */ /* 0x000ee20000000800 */
[----:B0-----:R-:W-:-:S07]  /*17cf0*/  FADD.FTZ R135, R185, R6 ;  /* 0x00000006b9877221 */ /* 0x001fce0000010000 */
[----:B------:R-:W0:Y:S01]  /*17d00*/  MUFU.EX2 R127, R127 ;  /* 0x0000007f007f7308 */ /* 0x000e220000000800 */
[C---:B--2---:R-:W-:Y:S01]  /*17d10*/  FADD.FTZ R6, R126.reuse, R135 ;  /* 0x000000877e067221 */ /* 0x044fe20000010000 */
[----:B------:R-:W-:-:S06]  /*17d20*/  F2FP.F16.F32.PACK_AB R185, R126, R185 ;  /* 0x000000b97eb9723e */ /* 0x000fcc00000000ff */
[----:B------:R-:W2:Y:S01]  /*17d30*/  MUFU.EX2 R181, R181 ;  /* 0x000000b500b57308 */ /* 0x000ea20000000800 */
[----:B---3--:R-:W-:-:S07]  /*17d40*/  FADD.FTZ R6, R187, R6 ;  /* 0x00000006bb067221 */ /* 0x008fce0000010000 */
[----:B------:R-:W3:Y:S01]  /*17d50*/  MUFU.EX2 R23, R23 ;  /* 0x0000001700177308 */ /* 0x000ee20000000800 */
[C---:B0-----:R-:W-:Y:S01]  /*17d60*/  FADD.FTZ R6, R127.reuse, R6 ;  /* 0x000000067f067221 */ /* 0x041fe20000010000 */
[----:B------:R-:W-:-:S06]  /*17d70*/  F2FP.F16.F32.PACK_AB R187, R127, R187 ;  /* 0x000000bb7fbb723e */ /* 0x000fcc00000000ff */
[----:B------:R-:W0:Y:S01]  /*17d80*/  MUFU.EX2 R130, R130 ;  /* 0x0000008200827308 */ /* 0x000e220000000800 */
[----:B--2---:R-:W-:-:S07]  /*17d90*/  FADD.FTZ R135, R181, R6 ;  /* 0x00000006b5877221 */ /* 0x004fce0000010000 */
[----:B------:R-:W2:Y:S01]  /*17da0*/  MUFU.EX2 R178, R178 ;  /* 0x000000b200b27308 */ /* 0x000ea20000000800 */
[C---:B---3--:R-:W-:Y:S01]  /*17db0*/  FADD.FTZ R139, R23.reuse, R136 ;  /* 0x00000088178b7221 */ /* 0x048fe20000010000 */
[----:B------:R-:W-:-:S06]  /*17dc0*/  F2FP.F16.F32.PACK_AB R176, R23, R176 ;  /* 0x000000b017b0723e */ /* 0x000fcc00000000ff */
[----:B------:R-:W3:Y:S01]  /*17dd0*/  MUFU.EX2 R183, R183 ;  /* 0x000000b700b77308 */ /* 0x000ee20000000800 */
[C---:B0-----:R-:W-:Y:S01]  /*17de0*/  FADD.FTZ R6, R130.reuse, R135 ;  /* 0x0000008782067221 */ /* 0x041fe20000010000 */
[----:B------:R-:W-:-:S06]  /*17df0*/  F2FP.F16.F32.PACK_AB R181, R130, R181 ;  /* 0x000000b582b5723e */ /* 0x000fcc00000000ff */
[----:B------:R-:W0:Y:S01]  /*17e00*/  MUFU.EX2 R128, R128 ;  /* 0x0000008000807308 */ /* 0x000e220000000800 */
[----:B--2---:R-:W-:-:S07]  /*17e10*/  FADD.FTZ R139, R178, R139 ;  /* 0x0000008bb28b7221 */ /* 0x004fce0000010000 */
[----:B------:R-:W2:Y:S01]  /*17e20*/  MUFU.EX2 R3, R143 ;  /* 0x0000008f00037308 */ /* 0x000ea20000000800 */
[----:B---3--:R-:W-:-:S07]  /*17e30*/  FADD.FTZ R6, R183, R6 ;  /* 0x00000006b7067221 */ /* 0x008fce0000010000 */
[----:B------:R-:W3:Y:S01]  /*17e40*/  MUFU.EX2 R172, R172 ;  /* 0x000000ac00ac7308 */ /* 0x000ee20000000800 */
[C---:B0-----:R-:W-:Y:S01]  /*17e50*/  FADD.FTZ R139, R128.reuse, R139 ;  /* 0x0000008b808b7221 */ /* 0x041fe20000010000 */
[----:B------:R-:W-:-:S06]  /*17e60*/  F2FP.F16.F32.PACK_AB R178, R128, R178 ;  /* 0x000000b280b2723e */ /* 0x000fcc00000000ff */
[----:B------:R-:W0:Y:S01]  /*17e70*/  MUFU.EX2 R177, R177 ;  /* 0x000000b100b17308 */ /* 0x000e220000000800 */
[C---:B--2---:R-:W-:Y:S01]  /*17e80*/  FADD.FTZ R6, R3.reuse, R6 ;  /* 0x0000000603067221 */ /* 0x044fe20000010000 */
[----:B------:R-:W-:Y:S01]  /*17e90*/  F2FP.F16.F32.PACK_AB R183, R3, R183 ;  /* 0x000000b703b7723e */ /* 0x000fe200000000ff */
[----:B------:R-:W-:-:S05]  /*17ea0*/  IMAD.MOV.U32 R3, RZ, RZ, R13 ;  /* 0x000000ffff037224 */ /* 0x000fca00078e000d */
[----:B------:R-:W2:Y:S01]  /*17eb0*/  MUFU.EX2 R129, R129 ;  /* 0x0000008100817308 */ /* 0x000ea20000000800 */
[----:B---3--:R-:W-:-:S07]  /*17ec0*/  FADD.FTZ R136, R172, R139 ;  /* 0x0000008bac887221 */ /* 0x008fce0000010000 */
[----:B------:R-:W3:Y:S01]  /*17ed0*/  MUFU.EX2 R131, R131 ;  /* 0x0000008300837308 */ /* 0x000ee20000000800 */
[----:B0-----:R-:W-:-:S07]  /*17ee0*/  FADD.FTZ R6, R177, R6 ;  /* 0x00000006b1067221 */ /* 0x001fce0000010000 */
[----:B------:R-:W0:Y:S01]  /*17ef0*/  MUFU.EX2 R174, R174 ;  /* 0x000000ae00ae7308 */ /* 0x000e220000000800 */
[C---:B--2---:R-:W-:Y:S01]  /*17f00*/  FADD.FTZ R135, R129.reuse, R136 ;  /* 0x0000008881877221 */ /* 0x044fe20000010000 */
[----:B------:R-:W-:-:S06]  /*17f10*/  F2FP.F16.F32.PACK_AB R172, R129, R172 ;  /* 0x000000ac81ac723e */ /* 0x000fcc00000000ff */
[----:B------:R-:W2:Y:S01]  /*17f20*/  MUFU.EX2 R179, R179 ;  /* 0x000000b300b37308 */ /* 0x000ea20000000800 */
[C---:B---3--:R-:W-:Y:S01]  /*17f30*/  FADD.FTZ R6, R131.reuse, R6 ;  /* 0x0000000683067221 */ /* 0x048fe20000010000 */
[----:B------:R-:W-:-:S06]  /*17f40*/  F2FP.F16.F32.PACK_AB R177, R131, R177 ;  /* 0x000000b183b1723e */ /* 0x000fcc00000000ff */
[----:B------:R-:W3:Y:S01]  /*17f50*/  MUFU.EX2 R132, R132 ;  /* 0x0000008400847308 */ /* 0x000ee20000000800 */
[----:B0-----:R-:W-:-:S07]  /*17f60*/  FADD.FTZ R135, R174, R135 ;  /* 0x00000087ae877221 */ /* 0x001fce0000010000 */
        /* <DEDUP_REMOVED lines=10> */
[----:B-1----:R-:W1:Y:S01]  /*18010*/  MUFU.EX2 R21, R155 ;  /* 0x0000009b00157308 */ /* 0x002e620000000800 */
[----:B---3--:R-:W-:-:S07]  /*18020*/  FADD.FTZ R6, R173, R6 ;  /* 0x00000006ad067221 */ /* 0x008fce0000010000 */
[----:B------:R-:W2:Y:S01]  /*18030*/  MUFU.EX2 R170, R170 ;  /* 0x000000aa00aa7308 */ /* 0x000ea20000000800 */
[C---:B0-----:R-:W-:Y:S01]  /*18040*/  FADD.FTZ R23, R133.reuse, R22 ;  /* 0x0000001685177221 */ /* 0x041fe20000010000 */
[----:B------:R-:W-:Y:S01]  /*18050*/  F2FP.F16.F32.PACK_AB R168, R133, R168 ;  /* 0x000000a885a8723e */ /* 0x000fe200000000ff */
[----:B------:R-:W-:-:S05]  /*18060*/  IMAD.MOV.U32 R22, RZ, RZ, R15 ;  /* 0x000000ffff167224 */ /* 0x000fca00078e000f */
[----:B------:R-:W0:Y:S01]  /*18070*/  MUFU.EX2 R175, R175 ;  /* 0x000000af00af7308 */ /* 0x000e220000000800 */
[C---:B-1----:R-:W-:Y:S01]  /*18080*/  FADD.FTZ R6, R21.reuse, R6 ;  /* 0x0000000615067221 */ /* 0x042fe20000010000 */
[----:B------:R-:W-:-:S06]  /*18090*/  F2FP.F16.F32.PACK_AB R173, R21, R173 ;  /* 0x000000ad15ad723e */ /* 0x000fcc00000000ff */
[----:B------:R-:W1:Y:S01]  /*180a0*/  MUFU.EX2 R134, R134 ;  /* 0x0000008600867308 */ /* 0x000e620000000800 */
[----:B--2---:R-:W-:Y:S01]  /*180b0*/  FADD.FTZ R121, R170, R23 ;  /* 0x00000017aa797221 */ /* 0x004fe20000010000 */
[----:B------:R-:W-:-:S06]  /*180c0*/  F2FP.F16.F32.PACK_AB R170, R4, R170 ;  /* 0x000000aa04aa723e */ /* 0x000fcc00000000ff */
[----:B------:R-:W2:Y:S01]  /*180d0*/  MUFU.EX2 R169, R169 ;  /* 0x000000a900a97308 */ /* 0x000ea20000000800 */
[----:B0-----:R-:W-:Y:S01]  /*180e0*/  FADD.FTZ R23, R175, R6 ;  /* 0x00000006af177221 */ /* 0x001fe20000010000 */
[----:B------:R-:W-:-:S06]  /*180f0*/  FADD.FTZ R6, R4, R121 ;  /* 0x0000007904067221 */ /* 0x000fcc0000010000 */
[----:B------:R-:W0:Y:S01]  /*18100*/  MUFU.EX2 R12, R163 ;  /* 0x000000a3000c7308 */ /* 0x000e220000000800 */
[C---:B-1----:R-:W-:Y:S01]  /*18110*/  FADD.FTZ R4, R134.reuse, R23 ;  /* 0x0000001786047221 */ /* 0x042fe20000010000 */
[----:B------:R-:W-:-:S06]  /*18120*/  F2FP.F16.F32.PACK_AB R175, R134, R175 ;  /* 0x000000af86af723e */ /* 0x000fcc00000000ff */
[----:B------:R-:W1:Y:S01]  /*18130*/  MUFU.EX2 R166, R166 ;  /* 0x000000a600a67308 */ /* 0x000e620000000800 */
[----:B--2---:R-:W-:Y:S01]  /*18140*/  FADD.FTZ R23, R169, R4 ;  /* 0x00000004a9177221 */ /* 0x004fe20000010000 */
[----:B------:R-:W-:-:S06]  /*18150*/  IMAD.MOV.U32 R4, RZ, RZ, R11 ;  /* 0x000000ffff047224 */ /* 0x000fcc00078e000b */
[----:B------:R-:W2:Y:S01]  /*18160*/  MUFU.EX2 R137, R137 ;  /* 0x0000008900897308 */ /* 0x000ea20000000800 */
[C---:B0-----:R-:W-:Y:S01]  /*18170*/  FADD.FTZ R23, R12.reuse, R23 ;  /* 0x000000170c177221 */ /* 0x041fe20000010000 */
[----:B------:R-:W-:-:S03]  /*18180*/  F2FP.F16.F32.PACK_AB R169, R12, R169 ;  /* 0x000000a90ca9723e */ /* 0x000fc600000000ff */
[----:B-1----:R-:W-:-:S04]  /*18190*/  FADD.FTZ R23, R166, R23 ;  /* 0x00000017a6177221 */ /* 0x002fc80000010000 */
[C---:B--2---:R-:W-:Y:S01]  /*181a0*/  FADD.FTZ R5, R137.reuse, R23 ;  /* 0x0000001789057221 */ /* 0x044fe20000010000 */
[----:B------:R-:W-:Y:S01]  /*181b0*/  F2FP.F16.F32.PACK_AB R171, R137, R166 ;  /* 0x000000a689ab723e */ /* 0x000fe200000000ff */
[----:B------:R-:W-:Y:S01]  /*181c0*/  IMAD.MOV.U32 R23, RZ, RZ, R20 ;  /* 0x000000ffff177224 */ /* 0x000fe200078e0014 */
[----:B------:R-:W-:Y:S06]  /*181d0*/  @P2 BRA `(.L_x_1903) ;  /* 0xffffffc800f82947 */ /* 0x000fec000383ffff */
[----:B------:R-:W-:Y:S05]  /*181e0*/  BSYNC B1 ;  /* 0x0000000000017941 */ /* 0x000fea0003800000 */
.L_x_1884:
[----:B------:R-:W-:Y:S01]  /*181f0*/  IMAD.MOV.U32 R3, RZ, RZ, R13 ;  /* 0x000000ffff037224 */ /* 0x000fe200078e000d */
[----:B------:R-:W-:Y:S01]  /*18200*/  MOV R22, R15 ;  /* 0x0000000f00167202 */ /* 0x000fe20000000f00 */
[----:B------:R-:W-:Y:S02]  /*18210*/  IMAD.MOV.U32 R4, RZ, RZ, R11 ;  /* 0x000000ffff047224 */ /* 0x000fe400078e000b */
[----:B------:R-:W-:-:S07]  /*18220*/  IMAD.MOV.U32 R23, RZ, RZ, R20 ;  /* 0x000000ffff177224 */ /* 0x000fce00078e0014 */
.L_x_1883:
[----:B------:R-:W-:Y:S05]  /*18230*/  BSYNC B0 ;  /* 0x0000000000007941 */ /* 0x000fea0003800000 */
.L_x_1882:
[----:B------:R-:W2:Y:S01]  /*18240*/  LDL.LU R15, [R1] ;  /* 0x00000000010f7983 */ /* 0x000ea20000300800 */
[----:B------:R-:W0:Y:S01]  /*18250*/  LDC R11, c[0x0][0x448] ;  /* 0x00011200ff0b7b82 */ /* 0x000e220000000800 */
[----:B------:R-:W-:-:S07]  /*18260*/  IADD3 R14, R196, 0x1, -R194 ;  /* 0x00000001c40e7810 */ /* 0x000fce0007ffe8c2 */
[----:B------:R-:W1:Y:S01]  /*18270*/  LDC R227, c[0x0][0x9e4] ;  /* 0x00027900ffe37b82 */ /* 0x000e620000000800 */
[----:B0-----:R-:W-:Y:S01]  /*18280*/  ISETP.NE.AND P2, PT, R11, 0x1, PT ;  /* 0x000000010b00780c */ /* 0x001fe20003f45270 */
[----:B------:R-:W-:-:S12]  /*18290*/  VIADD R11, R209, 0x7f ;  /* 0x0000007fd10b7836 */ /* 0x000fd80000000000 */
[----:B------:R-:W0:Y:S08]  /*182a0*/  @P2 LDC R12, c[0x0][0x44c] ;  /* 0x00011300ff0c2b82 */ /* 0x000e300000000800 */
[----:B------:R-:W3:Y:S01]  /*182b0*/  @P2 LDC R13, c[0x0][0x450] ;  /* 0x00011400ff0d2b82 */ /* 0x000ee20000000800 */
[----:B0-----:R-:W-:-:S05]  /*182c0*/  @P2 IMAD.HI.U32 R12, R11, R12, RZ ;  /* 0x0000000c0b0c2227 */ /* 0x001fca00078e00ff */
[----:B---3--:R-:W-:-:S05]  /*182d0*/  @P2 SHF.R.U32.HI R11, RZ, R13, R12 ;  /* 0x0000000dff0b2219 */ /* 0x008fca000001160c */
[----:B------:R-:W-:-:S04]  /*182e0*/  IMAD.IADD R11, R14, 0x1, R11 ;  /* 0x000000010e0b7824 */ /* 0x000fc800078e020b */
[----:B------:R-:W-:Y:S01]  /*182f0*/  IMAD.IADD R13, R11, 0x1, -R10 ;  /* 0x000000010b0d7824 */ /* 0x000fe200078e0a0a */
[----:B--2---:R-:W-:-:S04]  /*18300*/  LOP3.LUT R15, R15, 0xffefffff, RZ, 0xc0, !PT ;  /* 0xffefffff0f0f7812 */ /* 0x004fc800078ec0ff */
[----:B------:R-:W-:Y:S02]  /*18310*/  @P2 LOP3.LUT R15, R15, 0x100000, RZ, 0xfc, !PT ;  /* 0x001000000f0f2812 */ /* 0x000fe400078efcff */
[----:B-1----:R-:W-:Y:S02]  /*18320*/  ISETP.GE.AND P2, PT, R227, 0x1, PT ;  /* 0x00000001e300780c */ /* 0x002fe40003f46270 */
[----:B------:R-:W-:-:S11]  /*18330*/  LOP3.LUT R15, R15, 0xffdfffff, RZ, 0xc0, !PT ;  /* 0xffdfffff0f0f7812 */ /* 0x000fd600078ec0ff */
[----:B------:R-:W-:-:S05]  /*18340*/  @P2 LOP3.LUT R15, R15, 0x200000, RZ, 0xfc, !PT ;  /* 0x002000000f0f2812 */ /* 0x000fca00078efcff */
[----:B------:R0:W-:Y:S01]  /*18350*/  STL [R1], R15 ;  /* 0x0000000f01007387 */ /* 0x0001e20000100800 */
[----:B------:R-:W-:Y:S05]  /*18360*/  @!P2 BRA `(.L_x_1904) ;  /* 0x000000000048a947 */ /* 0x000fea0003800000 */
[----:B------:R-:W-:Y:S01]  /*18370*/  IMAD.MOV.U32 R12, RZ, RZ, R11 ;  /* 0x000000ffff0c7224 */ /* 0x000fe200078e000b */
[----:B------:R-:W-:Y:S04]  /*18380*/  BSSY B0, `(.L_x_1905) ;  /* 0x000000e000007945 */ /* 0x000fe80003800000 */
[----:B------:R-:W-:-:S13]  /*18390*/  ISETP.GT.AND P2, PT, R12, -0x1, PT ;  /* 0xffffffff0c00780c */ /* 0x000fda0003f44270 */
[----:B------:R-:W-:Y:S05]  /*183a0*/  @P2 BRA `(.L_x_1906) ;  /* 0x00000000001c2947 */ /* 0x000fea0003800000 */
[----:B------:R-:W-:Y:S02]  /*183b0*/  ISETP.NE.AND P2, PT, R227, 0x1, PT ;  /* 0x00000001e300780c */ /* 0x000fe40003f45270 */
[----:B0-----:R-:W-:-:S11]  /*183c0*/  LOP3.LUT R15, RZ, R12, RZ, 0x33, !PT ;  /* 0x0000000cff0f7212 */ /* 0x001fd600078e33ff */
[----:B------:R-:W0:Y:S02]  /*183d0*/  @P2 LDC.64 R10, c[0x0][0x9e8] ;  /* 0x00027a00ff0a2b82 */ /* 0x000e240000000a00 */
[----:B0-----:R-:W-:-:S05]  /*183e0*/  @P2 IMAD.HI.U32 R10, R15, R10, RZ ;  /* 0x0000000a0f0a2227 */ /* 0x001fca00078e00ff */
[----:B------:R-:W-:-:S04]  /*183f0*/  @P2 SHF.R.U32.HI R15, RZ, R11, R10 ;  /* 0x0000000bff0f2219 */ /* 0x000fc8000001160a */
[----:B------:R-:W-:Y:S01]  /*18400*/  LOP3.LUT R12, RZ, R15, RZ, 0x33, !PT ;  /* 0x0000000fff0c7212 */ /* 0x000fe200078e33ff */
[----:B------:R-:W-:Y:S06]  /*18410*/  BRA `(.L_x_1907) ;  /* 0x0000000000107947 */ /* 0x000fec0003800000 */
.L_x_1906:
[----:B------:R-:W-:-:S13]  /*18420*/  ISETP.NE.AND P2, PT, R227, 0x1, PT ;  /* 0x00000001e300780c */ /* 0x000fda0003f45270 */
[----:B------:R-:W1:Y:S02]  /*18430*/  @P2 LDC.64 R10, c[0x0][0x9e8] ;  /* 0x00027a00ff0a2b82 */ /* 0x000e640000000a00 */
[----:B-1----:R-:W-:-:S05]  /*18440*/  @P2 IMAD.HI.U32 R10, R12, R10, RZ ;  /* 0x0000000a0c0a2227 */ /* 0x002fca00078e00ff */
[----:B------:R-:W-:-:S07]  /*18450*/  @P2 SHF.R.U32.HI R12, RZ, R11, R10 ;  /* 0x0000000bff0c2219 */ /* 0x000fce000001160a */
.L_x_1907:
[----:B------:R-:W-:Y:S05]  /*18460*/  BSYNC B0 ;  /* 0x0000000000007941 */ /* 0x000fea0003800000 */
.L_x_1905:
[----:B------:R-:W-:-:S05]  /*18470*/  IMAD R12, R12, R227, RZ ;  /* 0x000000e30c0c7224 */ /* 0x000fca00078e02ff */
[----:B------:R-:W-:-:S07]  /*18480*/  VIMNMX R13, R13, R12, !PT ;  /* 0x0000000c0d0d7248 */ /* 0x000fce0007fe0100 */
.L_x_1904:
[----:B------:R-:W-:Y:S01]  /*18490*/  VIADD R13, R13, 0x5f ;  /* 0x0000005f0d0d7836 */ /* 0x000fe20000000000 */
[----:B------:R-:W-:Y:S03]  /*184a0*/  BSSY B0, `(.L_x_1908) ;  /* 0x0000221000007945 */ /* 0x000fe60003800000 */
[----:B------:R-:W-:-:S05]  /*184b0*/  IMAD.HI R13, R13, 0x2aaaaaab, RZ ;  /* 0x2aaaaaab0d0d7827 */ /* 0x000fca00078e02ff */
[----:B------:R-:W-:-:S04]  /*184c0*/  SHF.R.U32.HI R10, RZ, 0x1f, R13 ;  /* 0x0000001fff0a7819 */ /* 0x000fc8000001160d */
[----:B------:R-:W-:-:S04]  /*184d0*/  LEA.HI.SX32 R10, R13, R10, 0x1c ;  /* 0x0000000a0d0a7211 */ /* 0x000fc800078fe2ff */
[----:B------:R-:W-:-:S04]  /*184e0*/  VIMNMX R14, R211, R10, !PT ;  /* 0x0000000ad30e7248 */ /* 0x000fc80007fe0100 */
[----:B------:R-:W-:-:S13]  /*184f0*/  ISETP.GE.AND P2, PT, R7, R14, PT ;  /* 0x0000000e0700720c */ /* 0x000fda0003f46270 */
[----:B------:R-:W-:Y:S05]  /*18500*/  @!P2 BRA `(.L_x_1909) ;  /* 0x000000200068a947 */ /* 0x000fea0003800000 */
[----:B------:R-:W-:Y:S01]  /*18510*/  BSSY B1, `(.L_x_1909) ;  /* 0x0000219000017945 */ /* 0x000fe20003800000 */
[----:B------:R-:W-:Y:S01]  /*18520*/  IMAD.MOV.U32 R13, RZ, RZ, R3 ;  /* 0x000000ffff0d7224 */ /* 0x000fe200078e0003 */
[----:B------:R-:W-:Y:S01]  /*18530*/  MOV R11, R23 ;  /* 0x00000017000b7202 */ /* 0x000fe20000000f00 */
[----:B------:R-:W-:Y:S02]  /*18540*/  IMAD.MOV.U32 R12, RZ, RZ, R4 ;  /* 0x000000ffff0c7224 */ /* 0x000fe400078e0004 */
[----:B------:R-:W-:-:S07]  /*18550*/  IMAD.MOV.U32 R10, RZ, RZ, R22 ;  /* 0x000000ffff0a7224 */ /* 0x000fce00078e0016 */
.L_x_1920:
[----:B------:R-:W-:-:S05]  /*18560*/  VIADD R20, R10, 0x1 ;  /* 0x000000010a147836 */ /* 0x000fca0000000000 */
[----:B------:R-:W-:-:S04]  /*18570*/  ISETP.NE.AND P2, PT, R20, 0x2, PT ;  /* 0x000000021400780c */ /* 0x000fc80003f45270 */
[----:B------:R-:W-:Y:S02]  /*18580*/  SEL R20, R20, RZ, P2 ;  /* 0x000000ff14147207 */ /* 0x000fe40001000000 */
[----:B------:R-:W-:-:S03]  /*18590*/  SEL R0, RZ, 0x1, P2 ;  /* 0x00000001ff007807 */ /* 0x000fc60001000000 */
[----:B------:R-:W-:Y:S01]  /*185a0*/  IMAD.MOV.U32 R22, RZ, RZ, R20 ;  /* 0x000000ffff167224 */ /* 0x000fe200078e0014 */
[----:B------:R-:W-:Y:S01]  /*185b0*/  LOP3.LUT R23, R11, R0, RZ, 0x3c, !PT ;  /* 0x000000000b177212 */ /* 0x000fe200078e3cff */
[----:B------:R-:W-:Y:S06]  /*185c0*/  @!P0 BRA `(.L_x_1910) ;  /* 0x0000000000048947 */ /* 0x000fec0003800000 */
[----:B------:R-:W-:Y:S01]  /*185d0*/  BPT.TRAP 0x1 ;  /* 0x000000040000795c */ /* 0x000fe20000300000 */
.L_x_1910:
[----:B------:R-:W-:Y:S01]  /*185e0*/  IMAD R0, R22, 0x8, R16 ;  /* 0x0000000816007824 */ /* 0x000fe200078e0210 */
[----:B------:R-:W-:-:S04]  /*185f0*/  SHF.L.U32 R3, R23, 0x1f, RZ ;  /* 0x0000001f17037819 */ /* 0x000fc800000006ff */
[----:B------:R1:W2:Y:S01]  /*18600*/  SYNCS.PHASECHK.TRANS64.TRYWAIT P2, [R0+URZ+0x30830], R3 ;  /* 0x03083003000075a7 */ /* 0x0002a2000804017f */
[----:B------:R-:W-:Y:S05]  /*18610*/  @!P0 BRA `(.L_x_1911) ;  /* 0x0000000000048947 */ /* 0x000fea0003800000 */
[----:B------:R-:W-:Y:S01]  /*18620*/  BPT.TRAP 0x1 ;  /* 0x000000040000795c */ /* 0x000fe20000300000 */
.L_x_1911:
[----:B------:R-:W-:Y:S01]  /*18630*/  IMAD R126, R22, 0x900, R8 ;  /* 0x00000900167e7824 */ /* 0x000fe200078e0208 */
[----:B------:R-:W-:Y:S03]  /*18640*/  BSSY B2, `(.L_x_1912) ;  /* 0x0000006000027945 */ /* 0x000fe60003800000 */
[C---:B------:R-:W-:Y:S02]  /*18650*/  VIADD R122, R126.reuse, 0x2 ;  /* 0x000000027e7a7836 */ /* 0x040fe40000000000 */
[----:B------:R-:W-:Y:S01]  /*18660*/  VIADD R4, R126, 0x4 ;  /* 0x000000047e047836 */ /* 0x000fe20000000000 */
[----:B--2---:R-:W-:Y:S06]  /*18670*/  @P2 BRA `(.L_x_1913) ;  /* 0x0000000000082947 */ /* 0x004fec0003800000 */
[----:B------:R-:W2:Y:S02]  /*18680*/  SYNCS.PHASECHK.TRANS64.TRYWAIT P2, [R0+URZ+0x30830], R3 ;  /* 0x03083003000075a7 */ /* 0x000ea4000804017f */
[----:B--2---:R-:W-:Y:S05]  /*18690*/  @!P2 BRA `(.L_x_1914) ;  /* 0x0000011c00b0a947 */ /* 0x004fea0003800000 */
.L_x_1913:
[----:B------:R-:W-:Y:S05]  /*186a0*/  BSYNC B2 ;  /* 0x0000000000027941 */ /* 0x000fea0003800000 */
.L_x_1912:
[----:B------:R3:W-:Y:S01]  /*186b0*/  STL.64 [R1+0x80], R16 ;  /* 0x0000801001007387 */ /* 0x0007e20000100a00 */
        /* <DEDUP_REMOVED lines=11> */
[----:B---3--:R-:W3:Y:S01]  /*18770*/  LDL.64 R16, [R1+0x30] ;  /* 0x0000300001107983 */ /* 0x008ee20000100a00 */
[-C--:B------:R-:W-:Y:S01]  /*18780*/  FMUL.FTZ R47, R47, R2.reuse ;  /* 0x000000022f2f7220 */ /* 0x080fe20000410000 */
[-C--:B------:R-:W-:Y:S01]  /*18790*/  FMUL.FTZ R50, R50, R2.reuse ;  /* 0x0000000232327220 */ /* 0x080fe20000410000 */
[-C--:B------:R-:W-:Y:S01]  /*187a0*/  FMUL.FTZ R51, R51, R2.reuse ;  /* 0x0000000233337220 */ /* 0x080fe20000410000 */
[----:B------:R0:W-:Y:S01]  /*187b0*/  STL [R1+0x78], R14 ;  /* 0x0000780e01007387 */ /* 0x0001e20000100800 */
        /* <DEDUP_REMOVED lines=34> */
[----:B0-----:R-:W4:Y:S01]  /*189e0*/  LDL.64 R14, [R1+0x28] ;  /* 0x00002800010e7983 */ /* 0x001f220000100a00 */
[----:B------:R-:W-:-:S02]  /*189f0*/  VIADD R2, R126, 0x306 ;  /* 0x000003067e027836 */ /* 0x000fc40000000000 */
[----:B-12---:R-:W-:Y:S01]  /*18a00*/  IMAD.MOV.U32 R3, RZ, RZ, 0x40000040 ;  /* 0x40000040ff037424 */ /* 0x006fe200078e00ff */
[----:B------:R0:W-:Y:S02]  /*18a10*/  STL.64 [R1+0x70], R12 ;  /* 0x0000700c01007387 */ /* 0x0001e40000100a00 */
[----:B------:R-:W-:Y:S02]  /*18a20*/  R2UR UR14, R2 ;  /* 0x00000000020e72ca */ /* 0x000fe400000e0000 */
[----:B------:R-:W-:Y:S01]  /*18a30*/  R2UR UR15, R3 ;  /* 0x00000000030f72ca */ /* 0x000fe200000e0000 */
[----:B0-----:R-:W2:Y:S04]  /*18a40*/  LDL.64 R12, [R1+0x20] ;  /* 0x00002000010c7983 */ /* 0x001ea80000100a00 */
[----:B------:R0:W-:Y:S04]  /*18a50*/  STL.64 [R1+0x68], R10 ;  /* 0x0000680a01007387 */ /* 0x0001e80000100a00 */
[----:B0-----:R-:W2:Y:S04]  /*18a60*/  LDL.64 R10, [R1+0x18] ;  /* 0x00001800010a7983 */ /* 0x001ea80000100a00 */
[----:B------:R0:W-:Y:S04]  /*18a70*/  STL.64 [R1+0x60], R6 ;  /* 0x0000600601007387 */ /* 0x0001e80000100a00 */
[----:B------:R-:W3:Y:S01]  /*18a80*/  LDL.64 R2, [R1+0x38] ;  /* 0x0000380001027983 */ /* 0x000ee20000100a00 */
[----:B------:R-:W-:-:S02]  /*18a90*/  IMAD.MOV.U32 R120, RZ, RZ, R126 ;  /* 0x000000ffff787224 */ /* 0x000fc400078e007e */
[----:B------:R-:W-:-:S03]  /*18aa0*/  VIADD R124, R126, 0x6 ;  /* 0x000000067e7c7836 */ /* 0x000fc60000000000 */
[----:B------:R-:W-:Y:S01]  /*18ab0*/  R2UR UR54, R120 ;  /* 0x00000000783672ca */ /* 0x000fe200000e0000 */
[----:B------:R-:W-:Y:S01]  /*18ac0*/  IMAD.MOV.U32 R120, RZ, RZ, R4 ;  /* 0x000000ffff787224 */ /* 0x000fe200078e0004 */
[----:B------:R-:W-:Y:S01]  /*18ad0*/  R2UR UR50, R122 ;  /* 0x000000007a3272ca */ /* 0x000fe200000e0000 */
[----:B------:R-:W-:Y:S01]  /*18ae0*/  VIADD R122, R126, 0x300 ;  /* 0x000003007e7a7836 */ /* 0x000fe20000000000 */
[----:B------:R-:W-:Y:S01]  /*18af0*/  R2UR UR30, R124 ;  /* 0x000000007c1e72ca */ /* 0x000fe200000e0000 */
[----:B------:R-:W-:Y:S01]  /*18b00*/  VIADD R124, R126, 0x304 ;  /* 0x000003047e7c7836 */ /* 0x000fe20000000000 */
[----:B------:R-:W-:Y:S01]  /*18b10*/  R2UR UR34, R120 ;  /* 0x00000000782272ca */ /* 0x000fe200000e0000 */
[----:B------:R-:W-:Y:S02]  /*18b20*/  VIADD R120, R126, 0x302 ;  /* 0x000003027e787836 */ /* 0x000fe40000000000 */
[----:B------:R-:W-:Y:S01]  /*18b30*/  IMAD.MOV.U32 R121, RZ, RZ, 0x40000040 ;  /* 0x40000040ff797424 */ /* 0x000fe200078e00ff */
[----:B------:R-:W-:Y:S01]  /*18b40*/  R2UR UR26, R122 ;  /* 0x000000007a1a72ca */ /* 0x000fe200000e0000 */
[----:B------:R-:W-:Y:S01]  /*18b50*/  IMAD.MOV.U32 R125, RZ, RZ, 0x40000040 ;  /* 0x40000040ff7d7424 */ /* 0x000fe200078e00ff */
[----:B------:R-:W-:Y:S01]  /*18b60*/  R2UR UR22, R120 ;  /* 0x00000000781672ca */ /* 0x000fe200000e0000 */
[----:B------:R-:W-:Y:S01]  /*18b70*/  VIADD R120, R126, 0x600 ;  /* 0x000006007e787836 */ /* 0x000fe20000000000 */
[----:B------:R-:W-:Y:S01]  /*18b80*/  R2UR UR18, R124 ;  /* 0x000000007c1272ca */ /* 0x000fe200000e0000 */
[C---:B------:R-:W-:Y:S01]  /*18b90*/  VIADD R124, R126.reuse, 0x604 ;  /* 0x000006047e7c7836 */ /* 0x040fe20000000000 */
[C---:B------:R-:W-:Y:S01]  /*18ba0*/  R2UR UR55, R121.reuse ;  /* 0x00000000793772ca */ /* 0x040fe200000e0000 */
[----:B------:R-:W-:Y:S01]  /*18bb0*/  IMAD.MOV.U32 R127, RZ, RZ, 0x40000040 ;  /* 0x40000040ff7f7424 */ /* 0x000fe200078e00ff */
[C---:B------:R-:W-:Y:S01]  /*18bc0*/  IADD3 R122, R126.reuse, 0x602, RZ ;  /* 0x000006027e7a7810 */ /* 0x040fe20007ffe0ff */
[----:B------:R-:W-:Y:S01]  /*18bd0*/  VIADD R126, R126, 0x606 ;  /* 0x000006067e7e7836 */ /* 0x000fe20000000000 */
[----:B------:R-:W-:Y:S01]  /*18be0*/  MOV R123, 0x40000040 ;  /* 0x40000040007b7802 */ /* 0x000fe20000000f00 */
[----:B0-----:R-:W2:Y:S01]  /*18bf0*/  LDL.64 R6, [R1+0x10] ;  /* 0x0000100001067983 */ /* 0x001ea20000100a00 */
        /* <DEDUP_REMOVED lines=29> */
[-C--:B------:R-:W-:Y:S01]  /*18dd0*/  FMUL.FTZ R52, R52, R9.reuse ;  /* 0x0000000934347220 */ /* 0x080fe20000410000 */
[-C--:B------:R-:W-:Y:S01]  /*18de0*/  FMUL.FTZ R53, R53, R9.reuse ;  /* 0x0000000935357220 */ /* 0x080fe20000410000 */
[-C--:B------:R-:W-:Y:S01]  /*18df0*/  FMUL.FTZ R56, R56, R9.reuse ;  /* 0x0000000938387220 */ /* 0x080fe20000410000 */
        /* <DEDUP_REMOVED lines=37> */
[----:B---3--:R-:W-:Y:S02]  /*19050*/  R2UR UR32, R2 ;  /* 0x00000000022072ca */ /* 0x008fe400000e0000 */
[----:B------:R-:W-:Y:S02]  /*19060*/  R2UR UR33, R3 ;  /* 0x00000000032172ca */ /* 0x000fe400000e0000 */
[----:B------:R-:W-:Y:S01]  /*19070*/  R2UR UR28, R16 ;  /* 0x00000000101c72ca */ /* 0x000fe200000e0000 */
[----:B------:R-:W3:Y:S10]  /*19080*/  LDL.64 R2, [R1+0x8] ;  /* 0x0000080001027983 */ /* 0x000ef40000100a00 */
[----:B------:R-:W-:Y:S01]  /*19090*/  HGMMA.64x96x16.F32 R120, gdesc[UR32], R120, gsb0 ;  /* 0x01600000207879f0 */ /* 0x000fe20008000878 */
[----:B------:R-:W-:-:S02]  /*190a0*/  R2UR UR29, R17 ;  /* 0x00000000111d72ca */ /* 0x000fc400000e0000 */
[----:B----4-:R-:W-:Y:S01]  /*190b0*/  R2UR UR24, R14 ;  /* 0x000000000e1872ca */ /* 0x010fe200000e0000 */
[----:B------:R0:W5:Y:S01]  /*190c0*/  LDL.LU.64 R16, [R1+0x80] ;  /* 0x0000800001107983 */ /* 0x0001620000300a00 */
[----:B------:R-:W-:Y:S02]  /*190d0*/  R2UR UR25, R15 ;  /* 0x000000000f1972ca */ /* 0x000fe400000e0000 */
[----:B--2---:R-:W-:Y:S01]  /*190e0*/  R2UR UR20, R12 ;  /* 0x000000000c1472ca */ /* 0x004fe200000e0000 */
[----:B------:R0:W5:Y:S01]  /*190f0*/  LDL.LU R14, [R1+0x78] ;  /* 0x00007800010e7983 */ /* 0x0001620000300800 */
[----:B------:R-:W-:Y:S02]  /*19100*/  WARPGROUP.DEPBAR.LE gsb0, 0x0 ;  /* 0x00008000000079c5 */ /* 0x000fe40000010000 */
[----:B------:R-:W-:-:S06]  /*19110*/  WARPGROUP.ARRIVE ;  /* 0x00000000000079c5 */ /* 0x000fcc0000000000 */
[----:B------:R-:W-:Y:S01]  /*19120*/  HGMMA.64x96x16.F32 R120, gdesc[UR28], R120, gsb0 ;  /* 0x016000001c7879f0 */ /* 0x000fe20008000878 */
[----:B------:R-:W-:Y:S02]  /*19130*/  R2UR UR21, R13 ;  /* 0x000000000d1572ca */ /* 0x000fe400000e0000 */
[----:B------:R-:W-:Y:S01]  /*19140*/  R2UR UR16, R10 ;  /* 0x000000000a1072ca */ /* 0x000fe200000e0000 */
[----:B------:R0:W5:Y:S01]  /*19150*/  LDL.LU.64 R12, [R1+0x70] ;  /* 0x00007000010c7983 */ /* 0x0001620000300a00 */
        /* <DEDUP_REMOVED lines=10> */
[----:B---3--:R-:W-:Y:S01]  /*19200*/  R2UR UR8, R2 ;  /* 0x00000000020872ca */ /* 0x008fe200000e0000 */
[----:B------:R0:W5:Y:S01]  /*19210*/  LDL.LU.64 R6, [R1+0x60] ;  /* 0x0000600001067983 */ /* 0x0001620000300a00 */
[----:B------:R-:W-:Y:S02]  /*19220*/  WARPGROUP.DEPBAR.LE gsb0, 0x0 ;  /* 0x00008000000079c5 */ /* 0x000fe40000010000 */
[----:B------:R-:W-:-:S06]  /*19230*/  WARPGROUP.ARRIVE ;  /* 0x00000000000079c5 */ /* 0x000fcc0000000000 */
[----:B------:R-:W-:Y:S01]  /*19240*/  HGMMA.64x96x16.F32 R120, gdesc[UR16], R120, gsb0 ;  /* 0x01600000107879f0 */ /* 0x000fe20008000878 */
[----:B------:R-:W-:Y:S02]  /*19250*/  R2UR UR9, R3 ;  /* 0x00000000030972ca */ /* 0x000fe400000e0000 */
[----:B------:R-:W-:Y:S02]  /*19260*/  WARPGROUP.DEPBAR.LE gsb0, 0x0 ;  /* 0x00008000000079c5 */ /* 0x000fe40000010000 */
[----:B------:R-:W-:-:S06]  /*19270*/  WARPGROUP.ARRIVE ;  /* 0x00000000000079c5 */ /* 0x000fcc0000000000 */
[----:B------:R-:W-:Y:S03]  /*19280*/  HGMMA.64x96x16.F32 R120, gdesc[UR12], R120, gsb0 ;  /* 0x016000000c7879f0 */ /* 0x000fe60008000878 */
[----:B------:R-:W-:Y:S02]  /*19290*/  WARPGROUP.DEPBAR.LE gsb0, 0x0 ;  /* 0x00008000000079c5 */ /* 0x000fe40000010000 */
[----:B------:R-:W-:-:S06]  /*192a0*/  WARPGROUP.ARRIVE ;  /* 0x00000000000079c5 */ /* 0x000fcc0000000000 */
[----:B------:R-:W-:Y:S01]  /*192b0*/  HGMMA.64x96x16.F32 R120, gdesc[UR8], R120, gsb0 ;  /* 0x01600000087879f0 */ /* 0x000fe20008000878 */
[----:B------:R-:W-:Y:S01]  /*192c0*/  UMOV UR4, UR56 ;  /* 0x0000003800047c82 */ /* 0x000fe20008000000 */
[----:B------:R-:W-:Y:S01]  /*192d0*/  UMOV UR5, UR57 ;  /* 0x0000003900057c82 */ /* 0x000fe20008000000 */
        /* <DEDUP_REMOVED lines=12> */
.L_x_1915:
[----:B-----5:R-:W-:Y:S01]  /*193a0*/  SHF.L.U32 R0, R11, 0x1f, RZ ;  /* 0x0000001f0b007819 */ /* 0x020fe200000006ff */
[----:B------:R-:W-:-:S04]  /*193b0*/  IMAD R15, R10, 0x8, R16 ;  /* 0x000000080a0f7824 */ /* 0x000fc800078e0210 */
[----:B------:R0:W1:Y:S01]  /*193c0*/  SYNCS.PHASECHK.TRANS64.TRYWAIT P2, [R15+URZ+0x30850], R0 ;  /* 0x030850000f0075a7 */ /* 0x000062000804017f */
[----:B------:R-:W-:Y:S05]  /*193d0*/  @!P0 BRA `(.L_x_1916) ;  /* 0x0000000000048947 */ /* 0x000fea0003800000 */
[----:B------:R-:W-:Y:S01]  /*193e0*/  BPT.TRAP 0x1 ;  /* 0x000000040000795c */ /* 0x000fe20000300000 */
.L_x_1916:
[----:B------:R-:W-:Y:S04]  /*193f0*/  BSSY B2, `(.L_x_1917) ;  /* 0x0000004000027945 */ /* 0x000fe80003800000 */
[----:B-1----:R-:W-:Y:S05]  /*19400*/  @P2 BRA `(.L_x_1918) ;  /* 0x0000000000082947 */ /* 0x002fea0003800000 */
[----:B------:R-:W1:Y:S02]  /*19410*/  SYNCS.PHASECHK.TRANS64.TRYWAIT P2, [R15+URZ+0x30850], R0 ;  /* 0x030850000f0075a7 */ /* 0x000e64000804017f */
[----:B-1----:R-:W-:Y:S05]  /*19420*/  @!P2 BRA `(.L_x_1919) ;  /* 0x000001100060a947 */ /* 0x002fea0003800000 */
.L_x_1918:
[----:B------:R-:W-:Y:S05]  /*19430*/  BSYNC B2 ;  /* 0x0000000000027941 */ /* 0x000fea0003800000 */
.L_x_1917:
[----:B01----:R-:W-:Y:S01]  /*19440*/  VIADD R0, R16, 0x400 ;  /* 0x0000040010007836 */ /* 0x003fe20000000000 */
[----:B------:R-:W-:Y:S01]  /*19450*/  WARPGROUP.ARRIVE ;  /* 0x00000000000079c5 */ /* 0x000fe20000000000 */
[----:B------:R-:W-:Y:S01]  /*19460*/  IMAD.MOV.U32 R11, RZ, RZ, 0x40000040 ;  /* 0x40000040ff0b7424 */ /* 0x000fe200078e00ff */
[----:B------:R-:W-:Y:S01]  /*19470*/  MOV R3, 0x40000040 ;  /* 0x4000004000037802 */ /* 0x000fe20000000f00 */
[----:B------:R-:W-:Y:S01]  /*19480*/  ULDC UR4, c[0x0][0x988] ;  /* 0x0002620000047ab9 */ /* 0x000fe20000000800 */
[----:B------:R-:W-:Y:S01]  /*19490*/  SHF.R.U32.HI R0, RZ, 0x4, R0 ;  /* 0x00000004ff007819 */ /* 0x000fe20000011600 */
[----:B------:R-:W-:Y:S01]  /*194a0*/  @!P1 IMAD R20, R20, 0x8, R16 ;  /* 0x0000000814149824 */ /* 0x000fe200078e0210 */
[----:B------:R-:W-:Y:S01]  /*194b0*/  R2UR UR7, R11 ;  /* 0x000000000b0772ca */ /* 0x000fe200000e0000 */
[----:B------:R-:W-:Y:S01]  /*194c0*/  @!P1 VIADD R15, R15, 0x30860 ;  /* 0x000308600f0f9836 */ /* 0x000fe20000000000 */
[----:B------:R-:W-:Y:S01]  /*194d0*/  LOP3.LUT R0, R0, 0x3fff, RZ, 0xc0, !PT ;  /* 0x00003fff00007812 */ /* 0x000fe200078ec0ff */
[----:B------:R-:W-:Y:S01]  /*194e0*/  @!P1 VIADD R20, R20, 0x30840 ;  /* 0x0003084014149836 */ /* 0x000fe20000000000 */
[C---:B------:R-:W-:Y:S01]  /*194f0*/  ISETP.GT.AND P2, PT, R7.reuse, R14, PT ;  /* 0x0000000e0700720c */ /* 0x040fe20003f44270 */
[----:B------:R-:W-:Y:S01]  /*19500*/  VIADD R7, R7, 0xffffffff ;  /* 0xffffffff07077836 */ /* 0x000fe20000000000 */
[----:B------:R-:W-:-:S02]  /*19510*/  LOP3.LUT R0, R0, 0x3000000, RZ, 0xfc, !PT ;  /* 0x0300000000007812 */ /* 0x000fc400078efcff */
[----:B------:R-:W-:-:S03]  /*19520*/  @!P1 PRMT R15, RZ, 0x654, R15 ;  /* 0x00000654ff0f9816 */ /* 0x000fc6000000000f */
[----:B------:R-:W-:Y:S01]  /*19530*/  IMAD R10, R10, 0x900, R0 ;  /* 0x000009000a0a7824 */ /* 0x000fe200078e0200 */
[----:B------:R-:W-:-:S03]  /*19540*/  FMNMX.FTZ R0, R120, R12, !PT ;  /* 0x0000000c78007209 */ /* 0x000fc60007810000 */
[C---:B------:R-:W-:Y:S01]  /*19550*/  VIADD R2, R10.reuse, 0x80 ;  /* 0x000000800a027836 */ /* 0x040fe20000000000 */
[----:B------:R-:W-:Y:S02]  /*19560*/  R2UR UR6, R10 ;  /* 0x000000000a0672ca */ /* 0x000fe400000e0000 */
[----:B------:R-:W-:-:S04]  /*19570*/  FMNMX.FTZ R0, R121, R0, !PT ;  /* 0x0000000079007209 */ /* 0x000fc80007810000 */
[----:B------:R-:W-:-:S04]  /*19580*/  FMNMX.FTZ R0, R124, R0, !PT ;  /* 0x000000007c007209 */ /* 0x000fc80007810000 */
[----:B------:R-:W-:-:S03]  /*19590*/  FMNMX.FTZ R0, R125, R0, !PT ;  /* 0x000000007d007209 */ /* 0x000fc60007810000 */
        /* <DEDUP_REMOVED lines=30> */
[C---:B------:R-:W-:Y:S01]  /*19780*/  FMUL.FTZ R11, R4.reuse, R0 ;  /* 0x00000000040b7220 */ /* 0x040fe20000410000 */
[----:B------:R-:W-:-:S03]  /*19790*/  FADD.FTZ R9, -R4, R12 ;  /* 0x0000000c04097221 */ /* 0x000fc60000010100 */
[-CC-:B------:R-:W-:Y:S01]  /*197a0*/  FFMA.FTZ R21, R133, R0.reuse, -R11.reuse ;  /* 0x0000000085157223 */ /* 0x180fe2000001080b */
[-CC-:B------:R-:W-:Y:S01]  /*197b0*/  FFMA.FTZ R121, R121, R0.reuse, -R11.reuse ;  /* 0x0000000079797223 */ /* 0x180fe2000001080b */
[-CC-:B------:R-:W-:Y:S01]  /*197c0*/  FFMA.FTZ R133, R141, R0.reuse, -R11.reuse ;  /* 0x000000008d857223 */ /* 0x180fe2000001080b */
[-C--:B------:R-:W-:Y:S01]  /*197d0*/  FFMA.FTZ R12, R160, R0.reuse, -R11 ;  /* 0x00000000a00c7223 */ /* 0x080fe2000001080b */
[----:B------:R-:W-:Y:S02]  /*197e0*/  FMUL.FTZ R9, R9, R0 ;  /* 0x0000000009097220 */ /* 0x000fe40000410000 */
        /* <DEDUP_REMOVED lines=10> */
[----:B------:R-:W-:Y:S02]  /*19890*/  FFMA.FTZ R120, R145, R0, -R11 ;  /* 0x0000000091787223 */ /* 0x000fe4000001080b */
[----:B------:R-:W-:Y:S01]  /*198a0*/  HGMMA.64x192x16.F32 R24, R184, gdesc[UR4].tnspB, R24, gsb0 ;  /* 0x42e00004b8187df0 */ /* 0x000fe20008000818 */
[----:B------:R-:W-:Y:S01]  /*198b0*/  R2UR UR6, R2 ;  /* 0x00000000020672ca */ /* 0x000fe200000e0000 */
[----:B------:R-:W-:Y:S01]  /*198c0*/  VIADD R2, R10, 0x180 ;  /* 0x000001800a027836 */ /* 0x000fe20000000000 */
[----:B------:R-:W-:Y:S01]  /*198d0*/  R2UR UR7, R3 ;  /* 0x00000000030772ca */ /* 0x000fe200000e0000 */
[----:B------:R-:W-:Y:S01]  /*198e0*/  IMAD.MOV.U32 R3, RZ, RZ, 0x40000040 ;  /* 0x40000040ff037424 */ /* 0x000fe200078e00ff */
[----:B------:R-:W0:Y:S08]  /*198f0*/  MUFU.EX2 R188, R188 ;  /* 0x000000bc00bc7308 */ /* 0x000e300000000800 */
[----:B------:R-:W-:Y:S08]  /*19900*/  MUFU.EX2 R190, R190 ;  /* 0x000000be00be7308 */ /* 0x000ff00000000800 */
[----:B------:R-:W-:Y:S01]  /*19910*/  MUFU.EX2 R124, R124 ;  /* 0x0000007c007c7308 */ /* 0x000fe20000000800 */
[----:B0-----:R-:W-:Y:S01]  /*19920*/  FFMA.FTZ R6, R9, R6, R188 ;  /* 0x0000000609067223 */ /* 0x001fe200000100bc */
[----:B------:R-:W-:-:S06]  /*19930*/  F2FP.F16.F32.PACK_AB R188, R121, R188 ;  /* 0x000000bc79bc723e */ /* 0x000fcc00000000ff */
        /* <DEDUP_REMOVED lines=9> */
[C---:B------:R-:W-:Y:S01]  /*199d0*/  VIADD R2, R10.reuse, 0x200 ;  /* 0x000002000a027836 */ /* 0x040fe20000000000 */
[----:B------:R-:W-:Y:S01]  /*199e0*/  R2UR UR7, R3 ;  /* 0x00000000030772ca */ /* 0x000fe200000e0000 */
[----:B------:R-:W-:Y:S01]  /*199f0*/  IMAD.MOV.U32 R3, RZ, RZ, 0x40000040 ;  /* 0x40000040ff037424 */ /* 0x000fe200078e00ff */
[----:B------:R-:W-:Y:S01]  /*19a00*/  MUFU.EX2 R184, R184 ;  /* 0x000000b800b87308 */ /* 0x000fe20000000800 */
[----:B------:R-:W-:-:S07]  /*19a10*/  VIADD R10, R10, 0x280 ;  /* 0x000002800a0a7836 */ /* 0x000fce0000000000 */
[----:B------:R-:W-:Y:S08]  /*19a20*/  MUFU.EX2 R186, R186 ;  /* 0x000000ba00ba7308 */ /* 0x000ff00000000800 */
        /* <DEDUP_REMOVED lines=13> */
[----:B------:R-:W-:Y:S01]  /*19b00*/  MUFU.EX2 R182, R182 ;  /* 0x000000b600b67308 */ /* 0x000fe20000000800 */
[----:B------:R-:W-:-:S04]  /*19b10*/  FMNMX.FTZ R2, R126, R2, !PT ;  /* 0x000000027e027209 */ /* 0x000fc80007810000 */
[----:B------:R-:W-:-:S03]  /*19b20*/  FMNMX.FTZ R2, R127, R2, !PT ;  /* 0x000000027f027209 */ /* 0x000fc60007810000 */
[----:B------:R-:W-:Y:S01]  /*19b30*/  MUFU.EX2 R136, R136 ;  /* 0x0000008800887308 */ /* 0x000fe20000000800 */
        /* <DEDUP_REMOVED lines=35> */
[----:B------:R-:W-:Y:S01]  /*19d70*/  @!P1 PRMT R130, RZ, 0x654, R20 ;  /* 0x00000654ff829816 */ /* 0x000fe20000000014 */
[----:B------:R-:W-:Y:S01]  /*19d80*/  FADD.FTZ R131, R121, R6 ;  /* 0x0000000679837221 */ /* 0x000fe20000010000 */
[-CC-:B------:R-:W-:Y:S01]  /*19d90*/  FFMA.FTZ R127, R135, R0.reuse, -R137.reuse ;  /* 0x00000000877f7223 */ /* 0x180fe20000010889 */
[-CC-:B------:R-:W-:Y:S01]  /*19da0*/  FFMA.FTZ R181, R138, R0.reuse, -R137.reuse ;  /* 0x000000008ab57223 */ /* 0x180fe20000010889 */
[-CC-:B------:R-:W-:Y:S01]  /*19db0*/  FFMA.FTZ R183, R142, R0.reuse, -R137.reuse ;  /* 0x000000008eb77223 */ /* 0x180fe20000010889 */
[----:B------:R-:W0:Y:S01]  /*19dc0*/  MUFU.EX2 R189, R189 ;  /* 0x000000bd00bd7308 */ /* 0x000e220000000800 */
[-CC-:B------:R-:W-:Y:S01]  /*19dd0*/  FFMA.FTZ R147, R147, R0.reuse, -R137.reuse ;  /* 0x0000000093937223 */ /* 0x180fe20000010889 */
[-CC-:B------:R-:W-:Y:S01]  /*19de0*/  FFMA.FTZ R154, R154, R0.reuse, -R137.reuse ;  /* 0x000000009a9a7223 */ /* 0x180fe20000010889 */
[-CC-:B------:R-:W-:Y:S01]  /*19df0*/  FFMA.FTZ R158, R158, R0.reuse, -R137.reuse ;  /* 0x000000009e9e7223 */ /* 0x180fe20000010889 */
[-CC-:B------:R-:W-:Y:S01]  /*19e00*/  FFMA.FTZ R159, R159, R0.reuse, -R137.reuse ;  /* 0x000000009f9f7223 */ /* 0x180fe20000010889 */
[-CC-:B------:R-:W-:Y:S01]  /*19e10*/  FFMA.FTZ R162, R162, R0.reuse, -R137.reuse ;  /* 0x00000000a2a27223 */ /* 0x180fe20000010889 */
[-CC-:B------:R-:W-:Y:S01]  /*19e20*/  FFMA.FTZ R163, R163, R0.reuse, -R137.reuse ;  /* 0x00000000a3a37223 */ /* 0x180fe20000010889 */
[----:B------:R-:W-:Y:S01]  /*19e30*/  FFMA.FTZ R166, R166, R0, -R137 ;  /* 0x00000000a6a67223 */ /* 0x000fe20000010889 */
[----:B------:R-:W1:Y:S08]  /*19e40*/  MUFU.EX2 R122, R122 ;  /* 0x0000007a007a7308 */ /* 0x000e700000000800 */
[----:B------:R-:W2:Y:S01]  /*19e50*/  MUFU.EX2 R191, R191 ;  /* 0x000000bf00bf7308 */ /* 0x000ea20000000800 */
[----:B0-----:R-:W-:-:S07]  /*19e60*/  FFMA.FTZ R5, R2, R5, R189 ;  /* 0x0000000502057223 */ /* 0x001fce00000100bd */
[----:B------:R-:W0:Y:S01]  /*19e70*/  MUFU.EX2 R123, R123 ;  /* 0x0000007b007b7308 */ /* 0x000e220000000800 */
[C---:B-1----:R-:W-:Y:S01]  /*19e80*/  FADD.FTZ R6, R122.reuse, R5 ;  /* 0x000000057a067221 */ /* 0x042fe20000010000 */
[-C--:B------:R-:W-:Y:S01]  /*19e90*/  FFMA.FTZ R5, R151, R0.reuse, -R137 ;  /* 0x0000000097057223 */ /* 0x080fe20000010889 */
[----:B------:R-:W-:Y:S01]  /*19ea0*/  F2FP.F16.F32.PACK_AB R189, R122, R189 ;  /* 0x000000bd7abd723e */ /* 0x000fe200000000ff */
[----:B------:R-:W-:Y:S02]  /*19eb0*/  WARPGROUP.DEPBAR.LE gsb0, 0x0 ;  /* 0x00008000000079c5 */ /* 0x000fe40000010000 */
[----:B------:R-:W-:Y:S01]  /*19ec0*/  WARPGROUP.ARRIVE ;  /* 0x00000000000079c5 */ /* 0x000fe20000000000 */
[-CC-:B------:R-:W-:Y:S01]  /*19ed0*/  FFMA.FTZ R176, R144, R0.reuse, -R11.reuse ;  /* 0x0000000090b07223 */ /* 0x180fe2000001080b */
[-C--:B------:R-:W-:Y:S01]  /*19ee0*/  FFMA.FTZ R178, R148, R0.reuse, -R11 ;  /* 0x0000000094b27223 */ /* 0x080fe2000001080b */
[----:B------:R-:W-:Y:S01]  /*19ef0*/  MUFU.EX2 R185, R185 ;  /* 0x000000b900b97308 */ /* 0x000fe20000000800 */
[----:B--2---:R-:W-:Y:S01]  /*19f00*/  FADD.FTZ R6, R191, R6 ;  /* 0x00000006bf067221 */ /* 0x004fe20000010000 */
[-CC-:B------:R-:W-:Y:S01]  /*19f10*/  FFMA.FTZ R177, R146, R0.reuse, -R137.reuse ;  /* 0x0000000092b17223 */ /* 0x180fe20000010889 */
[----:B------:R-:W-:Y:S01]  /*19f20*/  HGMMA.64x192x16.F32 R24, R172, gdesc[UR4].tnspB, R24, gsb0 ;  /* 0x42e00004ac187df0 */ /* 0x000fe20008000818 */
[----:B------:R-:W-:Y:S01]  /*19f30*/  R2UR UR6, R10 ;  /* 0x000000000a0672ca */ /* 0x000fe200000e0000 */
[-CC-:B------:R-:W-:Y:S01]  /*19f40*/  FFMA.FTZ R10, R139, R0.reuse, -R137.reuse ;  /* 0x000000008b0a7223 */ /* 0x180fe20000010889 */
[C---:B0-----:R-:W-:Y:S01]  /*19f50*/  FADD.FTZ R6, R123.reuse, R6 ;  /* 0x000000067b067221 */ /* 0x041fe20000010000 */
[----:B------:R-:W-:Y:S01]  /*19f60*/  FFMA.FTZ R179, R150, R0, -R137 ;  /* 0x0000000096b37223 */ /* 0x000fe20000010889 */
[----:B------:R-:W-:Y:S01]  /*19f70*/  MUFU.EX2 R126, R126 ;  /* 0x0000007e007e7308 */ /* 0x000fe20000000800 */
[----:B------:R-:W-:-:S07]  /*19f80*/  F2FP.F16.F32.PACK_AB R191, R123, R191 ;  /* 0x000000bf7bbf723e */ /* 0x000fce00000000ff */
        /* <DEDUP_REMOVED lines=16> */
[-CC-:B------:R-:W-:Y:S01]  /*1a090*/  FFMA.FTZ R175, R125, R0.reuse, -R11.reuse ;  /* 0x000000007daf7223 */ /* 0x180fe2000001080b */
[-CC-:B------:R-:W-:Y:S01]  /*1a0a0*/  FFMA.FTZ R173, R129, R0.reuse, -R11.reuse ;  /* 0x0000000081ad7223 */ /* 0x180fe2000001080b */
[-CC-:B------:R-:W-:Y:S01]  /*1a0b0*/  FFMA.FTZ R125, R149, R0.reuse, -R11.reuse ;  /* 0x00000000957d7223 */ /* 0x180fe2000001080b */
[-CC-:B------:R-:W-:Y:S01]  /*1a0c0*/  FFMA.FTZ R172, R152, R0.reuse, -R11.reuse ;  /* 0x0000000098ac7223 */ /* 0x180fe2000001080b */
[-CC-:B------:R-:W-:Y:S01]  /*1a0d0*/  FFMA.FTZ R174, R156, R0.reuse, -R11.reuse ;  /* 0x000000009cae7223 */ /* 0x180fe2000001080b */
[-CC-:B------:R-:W-:Y:S01]  /*1a0e0*/  FFMA.FTZ R129, R157, R0.reuse, -R11.reuse ;  /* 0x000000009d817223 */ /* 0x180fe2000001080b */
[----:B------:R-:W-:Y:S01]  /*1a0f0*/  FFMA.FTZ R11, R165, R0, -R11 ;  /* 0x00000000a50b7223 */ /* 0x000fe2000001080b */
[----:B------:R-:W-:Y:S01]  /*1a100*/  WARPGROUP.ARRIVE ;  /* 0x00000000000079c5 */ /* 0x000fe20000000000 */
[----:B------:R-:W-:Y:S08]  /*1a110*/  MUFU.EX2 R175, R175 ;  /* 0x000000af00af7308 */ /* 0x000ff00000000800 */
[----:B------:R0:W1:Y:S08]  /*1a120*/  MUFU.EX2 R13, R11 ;  /* 0x0000000b000d7308 */ /* 0x0000700000000800 */
[----:B------:R-:W2:Y:S01]  /*1a130*/  MUFU.EX2 R173, R173 ;  /* 0x000000ad00ad7308 */ /* 0x000ea20000000800 */
[----:B0-----:R-:W-:-:S04]  /*1a140*/  MOV R11, 0x40000040 ;  /* 0x40000040000b7802 */ /* 0x001fc80000000f00 */
[----:B------:R-:W-:Y:S01]  /*1a150*/  R2UR UR7, R11 ;  /* 0x000000000b0772ca */ /* 0x000fe200000e0000 */
[----:B------:R-:W-:Y:S02]  /*1a160*/  FFMA.FTZ R11, R143, R0, -R137 ;  /* 0x000000008f0b7223 */ /* 0x000fe40000010889 */
[----:B------:R-:W-:Y:S08]  /*1a170*/  MUFU.EX2 R125, R125 ;  /* 0x0000007d007d7308 */ /* 0x000ff00000000800 */
[----:B------:R-:W0:Y:S02]  /*1a180*/  MUFU.EX2 R11, R11 ;  /* 0x0000000b000b7308 */ /* 0x000e240000000800 */
[----:B------:R-:W-:Y:S06]  /*1a190*/  HGMMA.64x192x16.F32 R24, R168, gdesc[UR4].tnspB, R24, gsb0 ;  /* 0x42e00004a8187df0 */ /* 0x000fec0008000818 */
[----:B------:R-:W-:Y:S08]  /*1a1a0*/  MUFU.EX2 R172, R172 ;  /* 0x000000ac00ac7308 */ /* 0x000ff00000000800 */
[----:B------:R-:W-:Y:S08]  /*1a1b0*/  MUFU.EX2 R174, R174 ;  /* 0x000000ae00ae7308 */ /* 0x000ff00000000800 */
[----:B------:R-:W-:Y:S01]  /*1a1c0*/  MUFU.EX2 R129, R129 ;  /* 0x0000008100817308 */ /* 0x000fe20000000800 */
[----:B------:R-:W-:-:S02]  /*1a1d0*/  WARPGROUP.DEPBAR.LE gsb0, 0x0 ;  /* 0x00008000000079c5 */ /* 0x000fc40000010000 */
[----:B------:R3:W-:Y:S01]  /*1a1e0*/  @!P1 SYNCS.ARRIVE.TRANS64.RED.A1T0 RZ, [R130+URZ], RZ ;  /* 0x000000ff82ff99a7 */ /* 0x0007e2000810043f */
[----:B------:R-:W-:Y:S02]  /*1a1f0*/  F2FP.F16.F32.PACK_AB R168, R132, R12 ;  /* 0x0000000c84a8723e */ /* 0x000fe400000000ff */
[----:B-1----:R-:W-:Y:S02]  /*1a200*/  F2FP.F16.F32.PACK_AB R170, R13, R136 ;  /* 0x000000880daa723e */ /* 0x002fe400000000ff */
[----:B------:R-:W-:Y:S01]  /*1a210*/  F2FP.F16.F32.PACK_AB R169, R163, R162 ;  /* 0x000000a2a3a9723e */ /* 0x000fe200000000ff */
[----:B---3--:R-:W-:Y:S01]  /*1a220*/  FADD.FTZ R130, R190, R131 ;  /* 0x00000083be827221 */ /* 0x008fe20000010000 */
[----:B------:R1:W-:Y:S01]  /*1a230*/  @!P1 SYNCS.ARRIVE.TRANS64.RED.A1T0 RZ, [R15+URZ], RZ ;  /* 0x000000ff0fff99a7 */ /* 0x0003e2000810043f */
[C---:B------:R-:W-:Y:S02]  /*1a240*/  F2FP.F16.F32.PACK_AB R190, R175.reuse, R190 ;  /* 0x000000beafbe723e */ /* 0x040fe400000000ff */
[----:B------:R-:W-:-:S02]  /*1a250*/  FADD.FTZ R131, R175, R130 ;  /* 0x00000082af837221 */ /* 0x000fc40000010000 */
[----:B------:R-:W-:Y:S02]  /*1a260*/  MUFU.EX2 R175, R159 ;  /* 0x0000009f00af7308 */ /* 0x000fe40000000800 */
[----:B------:R-:W-:Y:S01]  /*1a270*/  FADD.FTZ R130, R184, R131 ;  /* 0x00000083b8827221 */ /* 0x000fe20000010000 */
[----:B------:R-:W-:Y:S01]  /*1a280*/  FADD.FTZ R131, R185, R6 ;  /* 0x00000006b9837221 */ /* 0x000fe20000010000 */
[-C--:B-1----:R-:W-:Y:S01]  /*1a290*/  FFMA.FTZ R15, R155, R0.reuse, -R137 ;  /* 0x000000009b0f7223 */ /* 0x082fe20000010889 */
[C---:B------:R-:W-:Y:S01]  /*1a2a0*/  F2FP.F16.F32.PACK_AB R185, R126.reuse, R185 ;  /* 0x000000b97eb9723e */ /* 0x040fe200000000ff */
[----:B--2---:R-:W-:Y:S01]  /*1a2b0*/  FADD.FTZ R135, R173, R130 ;  /* 0x00000082ad877221 */ /* 0x004fe20000010000 */
[----:B------:R-:W-:Y:S01]  /*1a2c0*/  FADD.FTZ R130, R126, R131 ;  /* 0x000000837e827221 */ /* 0x000fe20000010000 */
[----:B------:R-:W-:Y:S01]  /*1a2d0*/  MUFU.EX2 R6, R154 ;  /* 0x0000009a00067308 */ /* 0x000fe20000000800 */
[----:B------:R-:W-:Y:S01]  /*1a2e0*/  FFMA.FTZ R137, R167, R0, -R137 ;  /* 0x00000000a7897223 */ /* 0x000fe20000010889 */
[----:B------:R-:W-:Y:S01]  /*1a2f0*/  FADD.FTZ R134, R186, R135 ;  /* 0x00000087ba867221 */ /* 0x000fe20000010000 */
[----:B------:R-:W-:Y:S01]  /*1a300*/  FADD.FTZ R130, R187, R130 ;  /* 0x00000082bb827221 */ /* 0x000fe20000010000 */
[----:B------:R-:W-:-:S02]  /*1a310*/  F2FP.F16.F32.PACK_AB R186, R21, R186 ;  /* 0x000000ba15ba723e */ /* 0x000fc400000000ff */
[----:B------:R-:W-:Y:S01]  /*1a320*/  FADD.FTZ R131, R21, R134 ;  /* 0x0000008615837221 */ /* 0x000fe20000010000 */
[----:B------:R-:W-:Y:S01]  /*1a330*/  FADD.FTZ R130, R127, R130 ;  /* 0x000000827f827221 */ /* 0x000fe20000010000 */
[----:B------:R-:W1:Y:S01]  /*1a340*/  MUFU.EX2 R15, R15 ;  /* 0x0000000f000f7308 */ /* 0x000e620000000800 */
[----:B------:R-:W-:Y:S01]  /*1a350*/  F2FP.F16.F32.PACK_AB R184, R173, R184 ;  /* 0x000000b8adb8723e */ /* 0x000fe200000000ff */
[----:B------:R-:W-:Y:S01]  /*1a360*/  FADD.FTZ R131, R180, R131 ;  /* 0x00000083b4837221 */ /* 0x000fe20000010000 */
[----:B------:R-:W-:Y:S01]  /*1a370*/  FADD.FTZ R135, R181, R130 ;  /* 0x00000082b5877221 */ /* 0x000fe20000010000 */
[----:B------:R-:W-:Y:S02]  /*1a380*/  F2FP.F16.F32.PACK_AB R181, R10, R181 ;  /* 0x000000b50ab5723e */ /* 0x000fe400000000ff */
[----:B------:R-:W-:Y:S01]  /*1a390*/  FADD.FTZ R131, R124, R131 ;  /* 0x000000837c837221 */ /* 0x000fe20000010000 */
[----:B------:R-:W-:Y:S01]  /*1a3a0*/  FADD.FTZ R130, R10, R135 ;  /* 0x000000870a827221 */ /* 0x000fe20000010000 */
[----:B------:R-:W2:Y:S01]  /*1a3b0*/  MUFU.EX2 R137, R137 ;  /* 0x0000008900897308 */ /* 0x000ea20000000800 */
[----:B------:R-:W-:Y:S01]  /*1a3c0*/  F2FP.F16.F32.PACK_AB R187, R127, R187 ;  /* 0x000000bb7fbb723e */ /* 0x000fe200000000ff */
        /* <DEDUP_REMOVED lines=8> */
[C---:B------:R-:W-:Y:S02]  /*1a450*/  F2FP.F16.F32.PACK_AB R176, R120.reuse, R176 ;  /* 0x000000b078b0723e */ /* 0x040fe400000000ff */
[----:B------:R-:W-:Y:S01]  /*1a460*/  FADD.FTZ R131, R120, R131 ;  /* 0x0000008378837221 */ /* 0x000fe20000010000 */
[----:B------:R-:W-:Y:S01]  /*1a470*/  FADD.FTZ R122, R20, R123 ;  /* 0x0000007b147a7221 */ /* 0x000fe20000010000 */
[----:B-1----:R-:W-:-:S02]  /*1a480*/  F2FP.F16.F32.PACK_AB R173, R15, R6 ;  /* 0x000000060fad723e */ /* 0x002fc400000000ff */
        /* <DEDUP_REMOVED lines=17> */
[----:B------:R-:W-:Y:S01]  /*1a5a0*/  F2FP.F16.F32.PACK_AB R174, R129, R174 ;  /* 0x000000ae81ae723e */ /* 0x000fe200000000ff */
[----:B------:R-:W-:-:S02]  /*1a5b0*/  IMAD.MOV.U32 R10, RZ, RZ, R22 ;  /* 0x000000ffff0a7224 */ /* 0x000fc400078e0016 */
[----:B------:R-:W-:Y:S01]  /*1a5c0*/  FADD.FTZ R11, R12, R11 ;  /* 0x0000000b0c0b7221 */ /* 0x000fe20000010000 */
[----:B------:R-:W-:Y:S01]  /*1a5d0*/  FADD.FTZ R6, R162, R5 ;  /* 0x00000005a2067221 */ /* 0x000fe20000010000 */
[----:B------:R-:W-:Y:S01]  /*1a5e0*/  F2FP.F16.F32.PACK_AB R175, R175, R121 ;  /* 0x00000079afaf723e */ /* 0x000fe200000000ff */
[----:B------:R-:W-:Y:S02]  /*1a5f0*/  IMAD.MOV.U32 R12, RZ, RZ, R4 ;  /* 0x000000ffff0c7224 */ /* 0x000fe400078e0004 */
[----:B------:R-:W-:Y:S01]  /*1a600*/  FADD.FTZ R11, R132, R11 ;  /* 0x0000000b840b7221 */ /* 0x000fe20000010000 */
[----:B------:R-:W-:Y:S01]  /*1a610*/  FADD.FTZ R5, R163, R6 ;  /* 0x00000006a3057221 */ /* 0x000fe20000010000 */
[----:B--2---:R-:W-:Y:S02]  /*1a620*/  F2FP.F16.F32.PACK_AB R171, R137, R166 ;  /* 0x000000a689ab723e */ /* 0x004fe400000000ff */
[----:B------:R-:W-:Y:S01]  /*1a630*/  FADD.FTZ R6, R136, R11 ;  /* 0x0000000b88067221 */ /* 0x000fe20000010000 */
[----:B------:R-:W-:Y:S01]  /*1a640*/  FADD.FTZ R5, R166, R5 ;  /* 0x00000005a6057221 */ /* 0x000fe20000010000 */
[----:B------:R-:W-:-:S02]  /*1a650*/  IMAD.MOV.U32 R11, RZ, RZ, R23 ;  /* 0x000000ffff0b7224 */ /* 0x000fc400078e0017 */
[----:B------:R-:W-:Y:S01]  /*1a660*/  FADD.FTZ R6, R13, R6 ;  /* 0x000000060d067221 */ /* 0x000fe20000010000 */
[----:B------:R-:W-:Y:S01]  /*1a670*/  FADD.FTZ R5, R137, R5 ;  /* 0x0000000589057221 */ /* 0x000fe20000010000 */
[----:B------:R-:W-:Y:S01]  /*1a680*/  IMAD.MOV.U32 R13, RZ, RZ, R3 ;  /* 0x000000ffff0d7224 */ /* 0x000fe200078e0003 */
[----:B------:R-:W-:Y:S06]  /*1a690*/  @P2 BRA `(.L_x_1920) ;  /* 0xffffffdc00b02947 */ /* 0x000fec000383ffff */
[----:B------:R-:W-:Y:S05]  /*1a6a0*/  BSYNC B1 ;  /* 0x0000000000017941 */ /* 0x000fea0003800000 */
.L_x_1909:
[----:B------:R-:W-:Y:S05]  /*1a6b0*/  BSYNC B0 ;  /* 0x0000000000007941 */ /* 0x000fea0003800000 */
.L_x_1908:
[----:B------:R-:W-:Y:S01]  /*1a6c0*/  ISETP.GE.AND P2, PT, R7, R211, PT ;  /* 0x000000d30700720c */ /* 0x000fe20003f46270 */
[----:B------:R-:W-:-:S12]  /*1a6d0*/  BSSY B0, `(.L_x_1921) ;  /* 0x0000347000007945 */ /* 0x000fd80003800000 */
[----:B------:R-:W-:Y:S05]  /*1a6e0*/  @!P2 BRA `(.L_x_1922) ;  /* 0x000000340014a947 */ /* 0x000fea0003800000 */
[----:B------:R-:W-:Y:S01]  /*1a6f0*/  MOV R12, R3 ;  /* 0x00000003000c7202 */ /* 0x000fe20000000f00 */
[----:B------:R-:W-:Y:S02]  /*1a700*/  IMAD.MOV.U32 R13, RZ, RZ, R4 ;  /* 0x000000ffff0d7224 */ /* 0x000fe400078e0004 */
[----:B------:R-:W-:Y:S02]  /*1a710*/  IMAD.MOV.U32 R11, RZ, RZ, R23 ;  /* 0x000000ffff0b7224 */ /* 0x000fe400078e0017 */
[----:B------:R-:W-:-:S07]  /*1a720*/  IMAD.MOV.U32 R10, RZ, RZ, R22 ;  /* 0x000000ffff0a7224 */ /* 0x000fce00078e0016 */
.L_x_1941:
        /* <DEDUP_REMOVED lines=8> */
.L_x_1923:
[----:B------:R-:W-:Y:S01]  /*1a7b0*/  IMAD R3, R22, 0x8, R16 ;  /* 0x0000000816037824 */ /* 0x000fe200078e0210 */
[----:B------:R-:W-:-:S04]  /*1a7c0*/  SHF.L.U32 R4, R23, 0x1f, RZ ;  /* 0x0000001f17047819 */ /* 0x000fc800000006ff */
[----:B------:R1:W2:Y:S01]  /*1a7d0*/  SYNCS.PHASECHK.TRANS64.TRYWAIT P2, [R3+URZ+0x30830], R4 ;  /* 0x03083004030075a7 */ /* 0x0002a2000804017f */
[----:B------:R-:W-:Y:S05]  /*1a7e0*/  @!P0 BRA `(.L_x_1924) ;  /* 0x0000000000048947 */ /* 0x000fea0003800000 */
[----:B------:R-:W-:Y:S01]  /*1a7f0*/  BPT.TRAP 0x1 ;  /* 0x000000040000795c */ /* 0x000fe20000300000 */
.L_x_1924:
[----:B------:R-:W-:Y:S01]  /*1a800*/  IMAD R122, R22, 0x900, R8 ;  /* 0x00000900167a7824 */ /* 0x000fe200078e0208 */
[----:B------:R-:W-:Y:S03]  /*1a810*/  BSSY B1, `(.L_x_1925) ;  /* 0x0000006000017945 */ /* 0x000fe60003800000 */
[C---:B------:R-:W-:Y:S02]  /*1a820*/  VIADD R20, R122.reuse, 0x2 ;  /* 0x000000027a147836 */ /* 0x040fe40000000000 */
[----:B------:R-:W-:Y:S01]  /*1a830*/  VIADD R121, R122, 0x4 ;  /* 0x000000047a797836 */ /* 0x000fe20000000000 */
[----:B--2---:R-:W-:Y:S06]  /*1a840*/  @P2 BRA `(.L_x_1926) ;  /* 0x0000000000082947 */ /* 0x004fec0003800000 */
[----:B------:R-:W2:Y:S02]  /*1a850*/  SYNCS.PHASECHK.TRANS64.TRYWAIT P2, [R3+URZ+0x30830], R4 ;  /* 0x03083004030075a7 */ /* 0x000ea4000804017f */
[----:B--2---:R-:W-:Y:S05]  /*1a860*/  @!P2 BRA `(.L_x_1927) ;  /* 0x000000fc0064a947 */ /* 0x004fea0003800000 */
.L_x_1926:
[----:B------:R-:W-:Y:S05]  /*1a870*/  BSYNC B1 ;  /* 0x0000000000017941 */ /* 0x000fea0003800000 */
.L_x_1925:
        /* <DEDUP_REMOVED lines=48> */
[----:B------:R-:W-:Y:S01]  /*1ab80*/  IADD3 R2, R122, 0x306, RZ ;  /* 0x000003067a027810 */ /* 0x000fe20007ffe0ff */
[----:B-12---:R-:W-:Y:S01]  /*1ab90*/  IMAD.MOV.U32 R3, RZ, RZ, 0x40000040 ;  /* 0x40000040ff037424 */ /* 0x006fe200078e00ff */
[----:B------:R1:W-:Y:S02]  /*1aba0*/  STL.64 [R1+0x70], R10 ;  /* 0x0000700a01007387 */ /* 0x0003e40000100a00 */
[----:B------:R-:W-:-:S02]  /*1abb0*/  R2UR UR14, R2 ;  /* 0x00000000020e72ca */ /* 0x000fc400000e0000 */
[----:B------:R-:W-:Y:S01]  /*1abc0*/  R2UR UR15, R3 ;  /* 0x00000000030f72ca */ /* 0x000fe200000e0000 */
[----:B-1----:R-:W2:Y:S04]  /*1abd0*/  LDL.64 R10, [R1+0x30] ;  /* 0x00003000010a7983 */ /* 0x002ea80000100a00 */
[----:B------:R1:W-:Y:S04]  /*1abe0*/  STL.64 [R1+0x68], R6 ;  /* 0x0000680601007387 */ /* 0x0003e80000100a00 */
[----:B-1----:R-:W3:Y:S04]  /*1abf0*/  LDL.64 R6, [R1+0x28] ;  /* 0x0000280001067983 */ /* 0x002ee80000100a00 */
[----:B------:R1:W-:Y:S04]  /*1ac00*/  STL [R1+0x60], R5 ;  /* 0x0000600501007387 */ /* 0x0003e80000100800 */
[----:B------:R-:W4:Y:S01]  /*1ac10*/  LDL.64 R2, [R1+0x38] ;  /* 0x0000380001027983 */ /* 0x000f220000100a00 */
[----:B------:R-:W-:Y:S01]  /*1ac20*/  MOV R14, R122 ;  /* 0x0000007a000e7202 */ /* 0x000fe20000000f00 */
        /* <DEDUP_REMOVED lines=9> */
[----:B0-----:R-:W-:Y:S01]  /*1acc0*/  IMAD.MOV.U32 R15, RZ, RZ, 0x40000040 ;  /* 0x40000040ff0f7424 */ /* 0x001fe200078e00ff */
[----:B------:R-:W-:Y:S01]  /*1acd0*/  R2UR UR26, R20 ;  /* 0x00000000141a72ca */ /* 0x000fe200000e0000 */
[----:B------:R-:W-:Y:S01]  /*1ace0*/  VIADD R20, R122, 0x602 ;  /* 0x000006027a147836 */ /* 0x000fe20000000000 */
[----:B------:R-:W-:Y:S01]  /*1acf0*/  R2UR UR22, R14 ;  /* 0x000000000e1672ca */ /* 0x000fe200000e0000 */
[----:B------:R-:W-:Y:S01]  /*1ad00*/  VIADD R14, R122, 0x600 ;  /* 0x000006007a0e7836 */ /* 0x000fe20000000000 */
[----:B------:R-:W-:Y:S01]  /*1ad10*/  R2UR UR18, R120 ;  /* 0x00000000781272ca */ /* 0x000fe200000e0000 */
[C---:B------:R-:W-:Y:S01]  /*1ad20*/  VIADD R120, R122.reuse, 0x604 ;  /* 0x000006047a787836 */ /* 0x040fe20000000000 */
[----:B------:R-:W-:Y:S01]  /*1ad30*/  R2UR UR55, R15 ;  /* 0x000000000f3772ca */ /* 0x000fe200000e0000 */
[----:B------:R-:W-:Y:S01]  /*1ad40*/  IMAD.MOV.U32 R121, RZ, RZ, 0x40000040 ;  /* 0x40000040ff797424 */ /* 0x000fe200078e00ff */
[----:B-1----:R-:W3:Y:S01]  /*1ad50*/  LDL.64 R4, [R1+0x20] ;  /* 0x0000200001047983 */ /* 0x002ee20000100a00 */
[----:B------:R-:W-:-:S02]  /*1ad60*/  VIADD R122, R122, 0x606 ;  /* 0x000006067a7a7836 */ /* 0x000fc40000000000 */
[-C--:B------:R-:W-:Y:S01]  /*1ad70*/  FMUL.FTZ R24, R24, R9.reuse ;  /* 0x0000000918187220 */ /* 0x080fe20000410000 */
        /* <DEDUP_REMOVED lines=14> */
[----:B------:R-:W-:Y:S01]  /*1ae60*/  R2UR UR51, R21 ;  /* 0x00000000153372ca */ /* 0x000fe200000e0000 */
[-C--:B------:R-:W-:Y:S01]  /*1ae70*/  FMUL.FTZ R36, R36, R9.reuse ;  /* 0x0000000924247220 */ /* 0x080fe20000410000 */
[----:B------:R-:W-:Y:S01]  /*1ae80*/  R2UR UR35, R15 ;  /* 0x000000000f2372ca */ /* 0x000fe200000e0000 */
[-C--:B------:R-:W-:Y:S01]  /*1ae90*/  FMUL.FTZ R37, R37, R9.reuse ;  /* 0x0000000925257220 */ /* 0x080fe20000410000 */
[----:B------:R-:W-:Y:S01]  /*1aea0*/  R2UR UR27, R21 ;  /* 0x00000000151b72ca */ /* 0x000fe200000e0000 */
[----:B------:R-:W-:Y:S01]  /*1aeb0*/  HGMMA.64x96x16.F32 R120, gdesc[UR52], RZ, !UPT, gsb0 ;  /* 0x01600000347879f0 */ /* 0x000fe2000c0008ff */
[----:B------:R-:W-:Y:S01]  /*1aec0*/  R2UR UR23, R15 ;  /* 0x000000000f1772ca */ /* 0x000fe200000e0000 */
        /* <DEDUP_REMOVED lines=42> */
[----:B------:R-:W-:Y:S01]  /*1b170*/  HGMMA.64x96x16.F32 R120, gdesc[UR48], R120, gsb0 ;  /* 0x01600000307879f0 */ /* 0x000fe20008000878 */
[----:B------:R-:W-:Y:S02]  /*1b180*/  R2UR UR6, R20 ;  /* 0x00000000140672ca */ /* 0x000fe400000e0000 */
[----:B------:R-:W-:Y:S02]  /*1b190*/  R2UR UR7, R21 ;  /* 0x00000000150772ca */ /* 0x000fe400000e0000 */
[----:B------:R-:W3:Y:S01]  /*1b1a0*/  LDL.64 R20, [R1+0x18] ;  /* 0x0000180001147983 */ /* 0x000ee20000100a00 */
[----:B------:R-:W-:Y:S02]  /*1b1b0*/  WARPGROUP.DEPBAR.LE gsb0, 0x0 ;  /* 0x00008000000079c5 */ /* 0x000fe40000010000 */
[----:B------:R-:W-:Y:S01]  /*1b1c0*/  WARPGROUP.ARRIVE ;  /* 0x00000000000079c5 */ /* 0x000fe20000000000 */
[----:B----4-:R-:W-:Y:S02]  /*1b1d0*/  R2UR UR32, R2 ;  /* 0x00000000022072ca */ /* 0x010fe400000e0000 */
[----:B------:R-:W-:-:S02]  /*1b1e0*/  R2UR UR33, R3 ;  /* 0x00000000032172ca */ /* 0x000fc400000e0000 */
[----:B--2---:R-:W-:Y:S01]  /*1b1f0*/  R2UR UR28, R10 ;  /* 0x000000000a1c72ca */ /* 0x004fe200000e0000 */
[----:B------:R-:W2:Y:S10]  /*1b200*/  LDL.64 R2, [R1+0x8] ;  /* 0x0000080001027983 */ /* 0x000eb40000100a00 */
[----:B------:R-:W-:Y:S01]  /*1b210*/  HGMMA.64x96x16.F32 R120, gdesc[UR32], R120, gsb0 ;  /* 0x01600000207879f0 */ /* 0x000fe20008000878 */
[----:B------:R-:W-:-:S02]  /*1b220*/  R2UR UR29, R11 ;  /* 0x000000000b1d72ca */ /* 0x000fc400000e0000 */
[----:B------:R-:W-:Y:S02]  /*1b230*/  R2UR UR10, R14 ;  /* 0x000000000e0a72ca */ /* 0x000fe400000e0000 */
[----:B------:R-:W-:Y:S02]  /*1b240*/  R2UR UR11, R15 ;  /* 0x000000000f0b72ca */ /* 0x000fe400000e0000 */
[----:B------:R-:W4:Y:S01]  /*1b250*/  LDL.64 R14, [R1+0x10] ;  /* 0x00001000010e7983 */ /* 0x000f220000100a00 */
[----:B---3--:R-:W-:Y:S02]  /*1b260*/  R2UR UR24, R6 ;  /* 0x00000000061872ca */ /* 0x008fe400000e0000 */
[----:B------:R-:W-:Y:S01]  /*1b270*/  R2UR UR25, R7 ;  /* 0x00000000071972ca */ /* 0x000fe200000e0000 */
[----:B------:R0:W5:Y:S01]  /*1b280*/  LDL.LU.64 R10, [R1+0x70] ;  /* 0x00007000010a7983 */ /* 0x0001620000300a00 */
[----:B------:R-:W-:Y:S02]  /*1b290*/  R2UR UR20, R4 ;  /* 0x00000000041472ca */ /* 0x000fe400000e0000 */
[----:B------:R-:W-:Y:S01]  /*1b2a0*/  R2UR UR21, R5 ;  /* 0x00000000051572ca */ /* 0x000fe200000e0000 */
[----:B------:R0:W5:Y:S01]  /*1b2b0*/  LDL.LU.64 R6, [R1+0x68] ;  /* 0x0000680001067983 */ /* 0x0001620000300a00 */
[----:B------:R-:W-:Y:S01]  /*1b2c0*/  UMOV UR4, UR56 ;  /* 0x0000003800047c82 */ /* 0x000fe20008000000 */
[----:B------:R-:W-:-:S02]  /*1b2d0*/  UMOV UR5, UR57 ;  /* 0x0000003900057c82 */ /* 0x000fc40008000000 */
[----:B------:R0:W5:Y:S01]  /*1b2e0*/  LDL.LU R5, [R1+0x60] ;  /* 0x0000600001057983 */ /* 0x0001620000300800 */
[----:B------:R-:W-:Y:S02]  /*1b2f0*/  WARPGROUP.DEPBAR.LE gsb0, 0x0 ;  /* 0x00008000000079c5 */ /* 0x000fe40000010000 */
[----:B------:R-:W-:-:S06]  /*1b300*/  WARPGROUP.ARRIVE ;  /* 0x00000000000079c5 */ /* 0x000fcc0000000000 */
[----:B------:R-:W-:Y:S03]  /*1b310*/  HGMMA.64x96x16.F32 R120, gdesc[UR28], R120, gsb0 ;  /* 0x016000001c7879f0 */ /* 0x000fe60008000878 */
[----:B------:R-:W-:Y:S02]  /*1b320*/  WARPGROUP.DEPBAR.LE gsb0, 0x0 ;  /* 0x00008000000079c5 */ /* 0x000fe40000010000 */
[----:B------:R-:W-:-:S06]  /*1b330*/  WARPGROUP.ARRIVE ;  /* 0x00000000000079c5 */ /* 0x000fcc0000000000 */
[----:B------:R-:W-:Y:S01]  /*1b340*/  HGMMA.64x96x16.F32 R120, gdesc[UR24], R120, gsb0 ;  /* 0x01600000187879f0 */ /* 0x000fe20008000878 */
[----:B------:R-:W-:Y:S02]  /*1b350*/  R2UR UR16, R20 ;  /* 0x00000000141072ca */ /* 0x000fe400000e0000 */
[----:B------:R-:W-:Y:S01]  /*1b360*/  R2UR UR17, R21 ;  /* 0x00000000151172ca */ /* 0x000fe200000e0000 */
[----:B------:R-:W-:Y:S02]  /*1b370*/  WARPGROUP.DEPBAR.LE gsb0, 0x0 ;  /* 0x00008000000079c5 */ /* 0x000fe40000010000 */
[----:B------:R-:W-:-:S06]  /*1b380*/  WARPGROUP.ARRIVE ;  /* 0x00000000000079c5 */ /* 0x000fcc0000000000 */
[----:B------:R-:W-:Y:S01]  /*1b390*/  HGMMA.64x96x16.F32 R120, gdesc[UR20], R120, gsb0 ;  /* 0x01600000147879f0 */ /* 0x000fe20008000878 */
[----:B----4-:R-:W-:Y:S02]  /*1b3a0*/  R2UR UR12, R14 ;  /* 0x000000000e0c72ca */ /* 0x010fe400000e0000 */
[----:B------:R-:W-:Y:S01]  /*1b3b0*/  R2UR UR13, R15 ;  /* 0x000000000f0d72ca */ /* 0x000fe200000e0000 */
[----:B------:R-:W-:Y:S02]  /*1b3c0*/  WARPGROUP.DEPBAR.LE gsb0, 0x0 ;  /* 0x00008000000079c5 */ /* 0x000fe40000010000 */
[----:B------:R-:W-:-:S06]  /*1b3d0*/  WARPGROUP.ARRIVE ;  /* 0x00000000000079c5 */ /* 0x000fcc0000000000 */
[----:B------:R-:W-:Y:S01]  /*1b3e0*/  HGMMA.64x96x16.F32 R120, gdesc[UR16], R120, gsb0 ;  /* 0x01600000107879f0 */ /* 0x000fe20008000878 */
[----:B--2---:R-:W-:Y:S02]  /*1b3f0*/  R2UR UR8, R2 ;  /* 0x00000000020872ca */ /* 0x004fe400000e0000 */
        /* <DEDUP_REMOVED lines=19> */
.L_x_1928:
[----:B-----5:R-:W-:Y:S01]  /*1b530*/  SHF.L.U32 R2, R11, 0x1f, RZ ;  /* 0x0000001f0b027819 */ /* 0x020fe200000006ff */
[----:B------:R-:W-:-:S04]  /*1b540*/  IMAD R14, R10, 0x8, R16 ;  /* 0x000000080a0e7824 */ /* 0x000fc800078e0210 */
[----:B------:R0:W1:Y:S01]  /*1b550*/  SYNCS.PHASECHK.TRANS64.TRYWAIT P2, [R14+URZ+0x30850], R2 ;  /* 0x030850020e0075a7 */ /* 0x000062000804017f */
[----:B------:R-:W-:Y:S05]  /*1b560*/  @!P0 BRA `(.L_x_1929) ;  /* 0x0000000000048947 */ /* 0x000fea0003800000 */
[----:B------:R-:W-:Y:S01]  /*1b570*/  BPT.TRAP 0x1 ;  /* 0x000000040000795c */ /* 0x000fe20000300000 */
.L_x_1929:
[----:B------:R-:W-:Y:S04]  /*1b580*/  BSSY B1, `(.L_x_1930) ;  /* 0x0000004000017945 */ /* 0x000fe80003800000 */
[----:B-1----:R-:W-:Y:S05]  /*1b590*/  @P2 BRA `(.L_x_1931) ;  /* 0x0000000000082947 */ /* 0x002fea0003800000 */
[----:B------:R-:W1:Y:S02]  /*1b5a0*/  SYNCS.PHASECHK.TRANS64.TRYWAIT P2, [R14+URZ+0x30850], R2 ;  /* 0x030850020e0075a7 */ /* 0x000e64000804017f */
[----:B-1----:R-:W-:Y:S05]  /*1b5b0*/  @!P2 BRA `(.L_x_1932) ;  /* 0x000000f00024a947 */ /* 0x002fea0003800000 */
.L_x_1931:
[----:B------:R-:W-:Y:S05]  /*1b5c0*/  BSYNC B1 ;  /* 0x0000000000017941 */ /* 0x000fea0003800000 */
.L_x_1930:
[----:B01----:R-:W-:Y:S01]  /*1b5d0*/  VIADD R2, R16, 0x400 ;  /* 0x0000040010027836 */ /* 0x003fe20000000000 */
[----:B------:R-:W-:Y:S01]  /*1b5e0*/  MOV R3, 0x40000040 ;  /* 0x4000004000037802 */ /* 0x000fe20000000f00 */
[----:B------:R-:W-:Y:S01]  /*1b5f0*/  WARPGROUP.ARRIVE ;  /* 0x00000000000079c5 */ /* 0x000fe20000000000 */
[----:B------:R-:W-:Y:S01]  /*1b600*/  IMAD.MOV.U32 R11, RZ, RZ, 0x40000040 ;  /* 0x40000040ff0b7424 */ /* 0x000fe200078e00ff */
[----:B------:R-:W0:Y:S01]  /*1b610*/  LDC R4, c[0x0][0x448] ;  /* 0x00011200ff047b82 */ /* 0x000e220000000800 */
[----:B------:R-:W-:Y:S01]  /*1b620*/  SHF.R.U32.HI R2, RZ, 0x4, R2 ;  /* 0x00000004ff027819 */ /* 0x000fe20000011602 */
[----:B------:R-:W-:Y:S01]  /*1b630*/  IMAD R20, R7, -0x60, RZ ;  /* 0xffffffa007147824 */ /* 0x000fe200078e02ff */
[----:B------:R-:W-:Y:S01]  /*1b640*/  R2UR UR7, R3 ;  /* 0x00000000030772ca */ /* 0x000fe200000e0000 */
[----:B------:R-:W-:Y:S01]  /*1b650*/  IMAD.MOV.U32 R3, RZ, RZ, 0x40000040 ;  /* 0x40000040ff037424 */ /* 0x000fe200078e00ff */
[----:B------:R-:W-:Y:S01]  /*1b660*/  LOP3.LUT R2, R2, 0x3fff, RZ, 0xc0, !PT ;  /* 0x00003fff02027812 */ /* 0x000fe200078ec0ff */
[----:B------:R-:W-:Y:S01]  /*1b670*/  @!P1 IMAD R0, R0, 0x8, R16 ;  /* 0x0000000800009824 */ /* 0x000fe200078e0210 */
[----:B------:R-:W-:Y:S01]  /*1b680*/  ULDC UR4, c[0x0][0x9dc] ;  /* 0x0002770000047ab9 */ /* 0x000fe20000000800 */
[----:B------:R-:W-:Y:S01]  /*1b690*/  ULDC UR5, c[0x0][0x9e0] ;  /* 0x0002780000057ab9 */ /* 0x000fe20000000800 */
[----:B------:R-:W-:Y:S01]  /*1b6a0*/  LOP3.LUT R2, R2, 0x3000000, RZ, 0xfc, !PT ;  /* 0x0300000002027812 */ /* 0x000fe200078efcff */
[----:B------:R-:W-:Y:S01]  /*1b6b0*/  @!P1 VIADD R0, R0, 0x30840 ;  /* 0x0003084000009836 */ /* 0x000fe20000000000 */
[----:B------:R-:W-:-:S03]  /*1b6c0*/  ULOP3.LUT UR4, URZ, UR4, URZ, 0x33, !UPT ;  /* 0x000000043f047292 */ /* 0x000fc6000f8e333f */
[----:B------:R-:W-:Y:S01]  /*1b6d0*/  IMAD R2, R10, 0x900, R2 ;  /* 0x000009000a027824 */ /* 0x000fe200078e0202 */
[----:B------:R-:W-:-:S03]  /*1b6e0*/  @!P1 PRMT R0, RZ, 0x654, R0 ;  /* 0x00000654ff009816 */ /* 0x000fc60000000000 */
[C---:B------:R-:W-:Y:S01]  /*1b6f0*/  VIADD R10, R2.reuse, 0x80 ;  /* 0x00000080020a7836 */ /* 0x040fe20000000000 */
[----:B------:R-:W-:Y:S02]  /*1b700*/  R2UR UR6, R2 ;  /* 0x00000000020672ca */ /* 0x000fe400000e0000 */
[----:B0-----:R-:W-:Y:S01]  /*1b710*/  ISETP.NE.AND P2, PT, R4, 0x1, PT ;  /* 0x000000010400780c */ /* 0x001fe20003f45270 */
[----:B------:R-:W-:-:S10]  /*1b720*/  IMAD.IADD R4, R213, 0x1, R209 ;  /* 0x00000001d5047824 */ /* 0x000fd400078e02d1 */
        /* <DEDUP_REMOVED lines=18> */
[----:B------:R-:W-:Y:S01]  /*1b850*/  IMAD.MOV.U32 R11, RZ, RZ, 0x40000040 ;  /* 0x40000040ff0b7424 */ /* 0x000fe200078e00ff */
[----:B------:R-:W-:Y:S01]  /*1b860*/  IADD3 R2, R2, 0x280, RZ ;  /* 0x0000028002027810 */ /* 0x000fe20007ffe0ff */
        /* <DEDUP_REMOVED lines=10> */
[----:B------:R-:W0:Y:S08]  /*1b910*/  @P2 LDC R2, c[0x0][0x450] ;  /* 0x00011400ff022b82 */ /* 0x000e300000000800 */
[----:B------:R-:W1:Y:S02]  /*1b920*/  @P2 LDC R3, c[0x0][0x44c] ;  /* 0x00011300ff032b82 */ /* 0x000e640000000800 */
[----:B-1----:R-:W-:-:S05]  /*1b930*/  @P2 IMAD.HI.U32 R3, R4, R3, RZ ;  /* 0x0000000304032227 */ /* 0x002fca00078e00ff */
[----:B0-----:R-:W-:Y:S01]  /*1b940*/  @P2 SHF.R.U32.HI R4, RZ, R2, R3 ;  /* 0x00000002ff042219 */ /* 0x001fe20000011603 */
[----:B------:R-:W-:Y:S01]  /*1b950*/  VIADD R3, R20, 0x1 ;  /* 0x0000000114037836 */ /* 0x000fe20000000000 */
[----:B------:R-:W-:-:S03]  /*1b960*/  ISETP.GE.AND P2, PT, R227, 0x1, PT ;  /* 0x00000001e300780c */ /* 0x000fc60003f46270 */
[----:B------:R-:W0:Y:S01]  /*1b970*/  SHFL.IDX PT, R21, R4, RZ, 0x1c1f ;  /* 0x001c1fff04157589 */ /* 0x000e2200000e0000 */
[----:B------:R-:W-:-:S05]  /*1b980*/  IMAD R3, R212, -0x2, R3 ;  /* 0xfffffffed4037824 */ /* 0x000fca00078e0203 */
[----:B------:R-:W-:-:S05]  /*1b990*/  IADD3 R11, -R194, R3, R196 ;  /* 0x00000003c20b7210 */ /* 0x000fca0007ffe1c4 */
[C---:B------:R-:W-:Y:S02]  /*1b9a0*/  VIADD R15, R11.reuse, UR5 ;  /* 0x000000050b0f7c36 */ /* 0x040fe40008000000 */
[----:B------:R-:W-:-:S03]  /*1b9b0*/  VIADD R11, R11, UR4 ;  /* 0x000000040b0b7c36 */ /* 0x000fc60008000000 */
[----:B0-----:R-:W-:Y:S01]  /*1b9c0*/  IADD3 R10, R15, R21, RZ ;  /* 0x000000150f0a7210 */ /* 0x001fe20007ffe0ff */
[----:B------:R-:W-:Y:S01]  /*1b9d0*/  IMAD.IADD R9, R11, 0x1, R21 ;  /* 0x000000010b097824 */ /* 0x000fe200078e0215 */
[----:B------:R-:W-:Y:S02]  /*1b9e0*/  WARPGROUP.DEPBAR.LE gsb0, 0x0 ;  /* 0x00008000000079c5 */ /* 0x000fe40000010000 */
[----:B------:R-:W-:-:S06]  /*1b9f0*/  WARPGROUP.ARRIVE ;  /* 0x00000000000079c5 */ /* 0x000fcc0000000000 */
[----:B------:R-:W-:Y:S03]  /*1ba00*/  HGMMA.64x192x16.F32 R24, R168, gdesc[UR4].tnspB, R24, gsb0 ;  /* 0x42e00004a8187df0 */ /* 0x000fe60008000818 */
[----:B------:R-:W-:Y:S02]  /*1ba10*/  WARPGROUP.DEPBAR.LE gsb0, 0x0 ;  /* 0x00008000000079c5 */ /* 0x000fe40000010000 */
[----:B------:R0:W-:Y:S02]  /*1ba20*/  @!P1 SYNCS.ARRIVE.TRANS64.RED.A1T0 RZ, [R0+URZ], RZ ;  /* 0x000000ff00ff99a7 */ /* 0x0001e4000810043f */
[----:B0-----:R-:W-:Y:S01]  /*1ba30*/  VIADD R0, R3, 0xffffffff ;  /* 0xffffffff03007836 */ /* 0x001fe20000000000 */
        /* <DEDUP_REMOVED lines=13> */
.L_x_1935:
[----:B------:R-:W-:-:S05]  /*1bb10*/  IMAD.U32 R168, RZ, RZ, UR58 ;  /* 0x0000003affa87e24 */ /* 0x000fca000f8e00ff */
[----:B------:R-:W-:-:S13]  /*1bb20*/  ISETP.NE.AND P2, PT, R168, 0x1, PT ;  /* 0x00000001a800780c */ /* 0x000fda0003f45270 */
[----:B------:R-:W0:Y:S02]  /*1bb30*/  @P2 LDC.64 R2, c[0x0][0x9e8] ;  /* 0x00027a00ff022b82 */ /* 0x000e240000000a00 */
[----:B0-----:R-:W-:-:S05]  /*1bb40*/  @P2 IMAD.HI.U32 R2, R21, R2, RZ ;  /* 0x0000000215022227 */ /* 0x001fca00078e00ff */
[----:B------:R-:W-:-:S07]  /*1bb50*/  @P2 SHF.R.U32.HI R21, RZ, R3, R2 ;  /* 0x00000003ff152219 */ /* 0x000fce0000011602 */
.L_x_1936:
[----:B------:R-:W-:Y:S05]  /*1bb60*/  BSYNC B1 ;  /* 0x0000000000017941 */ /* 0x000fea0003800000 */
.L_x_1934:
[----:B------:R-:W-:-:S05]  /*1bb70*/  IMAD R21, R21, R168, R0 ;  /* 0x000000a815157224 */ /* 0x000fca00078e0200 */
[----:B------:R-:W-:Y:S02]  /*1bb80*/  VIADDMNMX R10, R21, R168, R10, PT ;  /* 0x000000a8150a7246 */ /* 0x000fe4000380010a */
[----:B------:R-:W-:-:S07]  /*1bb90*/  VIMNMX R9, R9, R21, !PT ;  /* 0x0000001509097248 */ /* 0x000fce0007fe0100 */
.L_x_1933:
        /* <DEDUP_REMOVED lines=141> */
[----:B------:R-:W-:-:S13]  /*1c470*/  ISETP.GE.AND P6, PT, R227, 0x1, PT ;  /* 0x00000001e300780c */ /* 0x000fda0003fc6270 */
        /* <DEDUP_REMOVED lines=13> */
.L_x_1939:
[----:B------:R-:W-:-:S05]  /*1c550*/  IMAD.U32 R9, RZ, RZ, UR58 ;  /* 0x0000003aff097e24 */ /* 0x000fca000f8e00ff */
[----:B------:R-:W-:-:S13]  /*1c560*/  ISETP.NE.AND P6, PT, R9, 0x1, PT ;  /* 0x000000010900780c */ /* 0x000fda0003fc5270 */
[----:B------:R-:W0:Y:S02]  /*1c570*/  @P6 LDC.64 R2, c[0x0][0x9e8] ;  /* 0x00027a00ff026b82 */ /* 0x000e240000000a00 */
[----:B0-----:R-:W-:-:S05]  /*1c580*/  @P6 IMAD.HI.U32 R2, R4, R2, RZ ;  /* 0x0000000204026227 */ /* 0x001fca00078e00ff */
[----:B------:R-:W-:-:S07]  /*1c590*/  @P6 SHF.R.U32.HI R4, RZ, R3, R2 ;  /* 0x00000003ff046219 */ /* 0x000fce0000011602 */
.L_x_1940:
[----:B------:R-:W-:Y:S05]  /*1c5a0*/  BSYNC B1 ;  /* 0x0000000000017941 */ /* 0x000fea0003800000 */
.L_x_1938:
[----:B------:R-:W-:-:S05]  /*1c5b0*/  IMAD R0, R4, R9, R0 ;  /* 0x0000000904007224 */ /* 0x000fca00078e0200 */
[----:B------:R-:W-:Y:S02]  /*1c5c0*/  VIADDMNMX R15, R0, R9, R15, PT ;  /* 0x00000009000f7246 */ /* 0x000fe4000380010f */
[----:B------:R-:W-:-:S07]  /*1c5d0*/  VIMNMX R11, R11, R0, !PT ;  /* 0x000000000b0b7248 */ /* 0x000fce0007fe0100 */
.L_x_1937:
[C---:B------:R-:W-:Y:S01]  /*1c5e0*/  ISETP.GT.AND P2, PT, R11.reuse, 0x1, !P2 ;  /* 0x000000010b00780c */ /* 0x040fe20005744270 */
[----:B------:R-:W-:Y:S01]  /*1c5f0*/  ULDC UR4, c[0x0][0x988] ;  /* 0x0002620000047ab9 */ /* 0x000fe20000000800 */
[----:B------:R-:W-:Y:S02]  /*1c600*/  ISETP.GT.AND P3, PT, R11, 0x8, !P3 ;  /* 0x000000080b00780c */ /* 0x000fe40005f64270 */
        /* <DEDUP_REMOVED lines=67> */
[----:B------:R-:W-:Y:S01]  /*1ca40*/  FMNMX.FTZ R2, R165, R0, !PT ;  /* 0x00000000a5027209 */ /* 0x000fe20007810000 */
[----:B------:R-:W-:Y:S01]  /*1ca50*/  IMAD.U32 R0, RZ, RZ, UR4 ;  /* 0x00000004ff007e24 */ /* 0x000fe2000f8e00ff */
        /* <DEDUP_REMOVED lines=22> */
[----:B------:R-:W-:-:S02]  /*1cbc0*/  @!P1 IADD3 R14, R14, 0x30860, RZ ;  /* 0x000308600e0e9810 */ /* 0x000fc40007ffe0ff */
        /* <DEDUP_REMOVED lines=24> */
[----:B------:R-:W-:Y:S02]  /*1cd50*/  ISETP.GT.AND P2, PT, R11, RZ, !P6 ;  /* 0x000000ff0b00720c */ /* 0x000fe40007744270 */
        /* <DEDUP_REMOVED lines=43> */
[----:B------:R-:W-:Y:S01]  /*1d010*/  FFMA.FTZ R165, R165, R0, -R3 ;  /* 0x00000000a5a57223 */ /* 0x000fe20000010803 */
[----:B------:R-:W-:Y:S01]  /*1d020*/  FSEL R132, R4, RZ, P2 ;  /* 0x000000ff04847208 */ /* 0x000fe20001000000 */
        /* <DEDUP_REMOVED lines=29> */
[----:B------:R-:W-:-:S06]  /*1d200*/  FADD.FTZ R9, -R132, R13 ;  /* 0x0000000d84097221 */ /* 0x000fcc0000010100 */
[----:B------:R-:W-:Y:S01]  /*1d210*/  MUFU.EX2 R15, R15 ;  /* 0x0000000f000f7308 */ /* 0x000fe20000000800 */
[C---:B------:R-:W-:Y:S01]  /*1d220*/  FSETP.NEU.FTZ.AND P2, PT, R3.reuse, -INF , PT ;  /* 0xff8000000300780b */ /* 0x040fe20003f5d000 */
[-C--:B------:R-:W-:Y:S01]  /*1d230*/  FMUL.FTZ R133, R3, R0.reuse ;  /* 0x0000000003857220 */ /* 0x080fe20000410000 */
[----:B------:R-:W-:-:S04]  /*1d240*/  FMUL.FTZ R9, R9, R0 ;  /* 0x0000000009097220 */ /* 0x000fc80000410000 */
[----:B------:R-:W-:Y:S01]  /*1d250*/  FSEL R133, R133, RZ, P2 ;  /* 0x000000ff85857208 */ /* 0x000fe20001000000 */
[----:B------:R-:W-:Y:S04]  /*1d260*/  MUFU.EX2 R178, R178 ;  /* 0x000000b200b27308 */ /* 0x000fe80000000800 */
[-CC-:B------:R-:W-:Y:S01]  /*1d270*/  FFMA.FTZ R191, R126, R0.reuse, -R133.reuse ;  /* 0x000000007ebf7223 */ /* 0x180fe20000010885 */
[-CC-:B------:R-:W-:Y:S01]  /*1d280*/  FFMA.FTZ R126, R131, R0.reuse, -R133.reuse ;  /* 0x00000000837e7223 */ /* 0x180fe20000010885 */
[----:B------:R-:W-:Y:S01]  /*1d290*/  FSEL R131, R3, RZ, P2 ;  /* 0x000000ff03837208 */ /* 0x000fe20001000000 */
[-CC-:B------:R-:W-:Y:S01]  /*1d2a0*/  FFMA.FTZ R189, R122, R0.reuse, -R133.reuse ;  /* 0x000000007abd7223 */ /* 0x180fe20000010885 */
[----:B------:R-:W0:Y:S01]  /*1d2b0*/  MUFU.EX2 R9, R9 ;  /* 0x0000000900097308 */ /* 0x000e220000000800 */
[-CC-:B------:R-:W-:Y:S01]  /*1d2c0*/  FFMA.FTZ R122, R123, R0.reuse, -R133.reuse ;  /* 0x000000007b7a7223 */ /* 0x180fe20000010885 */
[-CC-:B------:R-:W-:Y:S01]  /*1d2d0*/  FFMA.FTZ R123, R127, R0.reuse, -R133.reuse ;  /* 0x000000007f7b7223 */ /* 0x180fe20000010885 */
[----:B------:R-:W-:Y:S01]  /*1d2e0*/  FADD.FTZ R131, -R131, R12 ;  /* 0x0000000c83837221 */ /* 0x000fe20000010100 */
[-CC-:B------:R-:W-:Y:S01]  /*1d2f0*/  FFMA.FTZ R127, R135, R0.reuse, -R133.reuse ;  /* 0x00000000877f7223 */ /* 0x180fe20000010885 */
[-CC-:B------:R-:W-:Y:S01]  /*1d300*/  FFMA.FTZ R185, R130, R0.reuse, -R133.reuse ;  /* 0x0000000082b97223 */ /* 0x180fe20000010885 */
[-CC-:B------:R-:W-:Y:S01]  /*1d310*/  FFMA.FTZ R187, R134, R0.reuse, -R133.reuse ;  /* 0x0000000086bb7223 */ /* 0x180fe20000010885 */
[-C--:B------:R-:W-:Y:S01]  /*1d320*/  FMUL.FTZ R2, R131, R0.reuse ;  /* 0x0000000083027220 */ /* 0x080fe20000410000 */
[----:B------:R-:W-:Y:S01]  /*1d330*/  MUFU.EX2 R189, R189 ;  /* 0x000000bd00bd7308 */ /* 0x000fe20000000800 */
[-CC-:B------:R-:W-:Y:S01]  /*1d340*/  FFMA.FTZ R181, R138, R0.reuse, -R133.reuse ;  /* 0x000000008ab57223 */ /* 0x180fe20000010885 */
[-CC-:B------:R-:W-:Y:S01]  /*1d350*/  FFMA.FTZ R130, R139, R0.reuse, -R133.reuse ;  /* 0x000000008b827223 */ /* 0x180fe20000010885 */
[-CC-:B------:R-:W-:Y:S01]  /*1d360*/  FFMA.FTZ R183, R142, R0.reuse, -R133.reuse ;  /* 0x000000008eb77223 */ /* 0x180fe20000010885 */
[-CC-:B------:R-:W-:Y:S01]  /*1d370*/  FFMA.FTZ R143, R143, R0.reuse, -R133.reuse ;  /* 0x000000008f8f7223 */ /* 0x180fe20000010885 */
[-CC-:B------:R-:W-:Y:S01]  /*1d380*/  FFMA.FTZ R177, R146, R0.reuse, -R133.reuse ;  /* 0x0000000092b17223 */ /* 0x180fe20000010885 */
[-CC-:B------:R-:W-:Y:S01]  /*1d390*/  FFMA.FTZ R179, R150, R0.reuse, -R133.reuse ;  /* 0x0000000096b37223 */ /* 0x180fe20000010885 */
[--C-:B------:R-:W-:Y:S01]  /*1d3a0*/  FFMA.FTZ R173, R154, R0, -R133.reuse ;  /* 0x000000009aad7223 */ /* 0x100fe20000010885 */
[----:B------:R-:W2:Y:S01]  /*1d3b0*/  MUFU.EX2 R2, R2 ;  /* 0x0000000200027308 */ /* 0x000ea20000000800 */
[----:B0-----:R-:W-:Y:S01]  /*1d3c0*/  FFMA.FTZ R131, R9, R6, R188 ;  /* 0x0000000609837223 */ /* 0x001fe200000100bc */
[-CC-:B------:R-:W-:Y:S01]  /*1d3d0*/  FFMA.FTZ R155, R155, R0.reuse, -R133.reuse ;  /* 0x000000009b9b7223 */ /* 0x180fe20000010885 */
[-CC-:B------:R-:W-:Y:S01]  /*1d3e0*/  FFMA.FTZ R175, R158, R0.reuse, -R133.reuse ;  /* 0x000000009eaf7223 */ /* 0x180fe20000010885 */
[-C--:B------:R-:W-:Y:S01]  /*1d3f0*/  FFMA.FTZ R169, R162, R0.reuse, -R133 ;  /* 0x00000000a2a97223 */ /* 0x080fe20000010885 */
[----:B------:R-:W-:Y:S01]  /*1d400*/  FADD.FTZ R131, R10, R131 ;  /* 0x000000830a837221 */ /* 0x000fe20000010000 */
[-CC-:B------:R-:W-:Y:S01]  /*1d410*/  FFMA.FTZ R163, R163, R0.reuse, -R133.reuse ;  /* 0x00000000a3a37223 */ /* 0x180fe20000010885 */
[-C--:B------:R-:W-:Y:S01]  /*1d420*/  FFMA.FTZ R166, R166, R0.reuse, -R133 ;  /* 0x00000000a6a67223 */ /* 0x080fe20000010885 */
[----:B------:R-:W0:Y:S01]  /*1d430*/  MUFU.EX2 R122, R122 ;  /* 0x0000007a007a7308 */ /* 0x000e220000000800 */
[----:B------:R-:W-:Y:S01]  /*1d440*/  FADD.FTZ R135, R190, R131 ;  /* 0x00000083be877221 */ /* 0x000fe20000010000 */
[----:B------:R-:W-:Y:S01]  /*1d450*/  FFMA.FTZ R131, R147, R0, -R133 ;  /* 0x0000000093837223 */ /* 0x000fe20000010885 */
[----:B------:R-:W-:-:S02]  /*1d460*/  F2FP.F16.F32.PACK_AB R190, R20, R190 ;  /* 0x000000be14be723e */ /* 0x000fc400000000ff */
[----:B------:R-:W-:Y:S01]  /*1d470*/  FADD.FTZ R135, R20, R135 ;  /* 0x0000008714877221 */ /* 0x000fe20000010000 */
[----:B------:R-:W-:Y:S02]  /*1d480*/  F2FP.F16.F32.PACK_AB R188, R10, R188 ;  /* 0x000000bc0abc723e */ /* 0x000fe400000000ff */
[----:B------:R-:W3:Y:S01]  /*1d490*/  MUFU.EX2 R191, R191 ;  /* 0x000000bf00bf7308 */ /* 0x000ee20000000800 */
[----:B------:R-:W-:Y:S01]  /*1d4a0*/  FADD.FTZ R6, R184, R135 ;  /* 0x00000087b8067221 */ /* 0x000fe20000010000 */
[----:B--2---:R-:W-:Y:S01]  /*1d4b0*/  FFMA.FTZ R5, R2, R5, R189 ;  /* 0x0000000502057223 */ /* 0x004fe200000100bd */
[C---:B------:R-:W-:Y:S01]  /*1d4c0*/  ISETP.GT.AND P2, PT, R7.reuse, R211, PT ;  /* 0x000000d30700720c */ /* 0x040fe20003f44270 */
[----:B------:R-:W-:Y:S02]  /*1d4d0*/  VIADD R7, R7, 0xffffffff ;  /* 0xffffffff07077836 */ /* 0x000fe40000000000 */
[C---:B------:R-:W-:Y:S01]  /*1d4e0*/  FADD.FTZ R135, R21.reuse, R6 ;  /* 0x0000000615877221 */ /* 0x040fe20000010000 */
[----:B------:R-:W-:Y:S01]  /*1d4f0*/  F2FP.F16.F32.PACK_AB R184, R21, R184 ;  /* 0x000000b815b8723e */ /* 0x000fe200000000ff */
[----:B------:R-:W2:Y:S01]  /*1d500*/  MUFU.EX2 R123, R123 ;  /* 0x0000007b007b7308 */ /* 0x000ea20000000800 */
[----:B0-----:R-:W-:Y:S01]  /*1d510*/  FADD.FTZ R6, R122, R5 ;  /* 0x000000057a067221 */ /* 0x001fe20000010000 */
[----:B------:R-:W-:Y:S01]  /*1d520*/  FADD.FTZ R135, R186, R135 ;  /* 0x00000087ba877221 */ /* 0x000fe20000010000 */
[----:B------:R-:W-:Y:S01]  /*1d530*/  FFMA.FTZ R5, R151, R0, -R133 ;  /* 0x0000000097057223 */ /* 0x000fe20000010885 */
[----:B------:R-:W-:-:S02]  /*1d540*/  F2FP.F16.F32.PACK_AB R186, R120, R186 ;  /* 0x000000ba78ba723e */ /* 0x000fc400000000ff */
[----:B------:R-:W-:Y:S01]  /*1d550*/  FADD.FTZ R135, R120, R135 ;  /* 0x0000008778877221 */ /* 0x000fe20000010000 */
[----:B------:R-:W-:Y:S01]  /*1d560*/  F2FP.F16.F32.PACK_AB R189, R122, R189 ;  /* 0x000000bd7abd723e */ /* 0x000fe200000000ff */
[----:B------:R-:W0:Y:S01]  /*1d570*/  MUFU.EX2 R185, R185 ;  /* 0x000000b900b97308 */ /* 0x000e220000000800 */
[----:B---3--:R-:W-:Y:S01]  /*1d580*/  FADD.FTZ R6, R191, R6 ;  /* 0x00000006bf067221 */ /* 0x008fe20000010000 */
[----:B------:R-:W-:Y:S01]  /*1d590*/  FADD.FTZ R132, R180, R135 ;  /* 0x00000087b4847221 */ /* 0x000fe20000010000 */
[----:B------:R-:W-:-:S03]  /*1d5a0*/  F2FP.F16.F32.PACK_AB R180, R121, R180 ;  /* 0x000000b479b4723e */ /* 0x000fc600000000ff */
[----:B------:R-:W-:Y:S02]  /*1d5b0*/  FADD.FTZ R135, R121, R132 ;  /* 0x0000008479877221 */ /* 0x000fe40000010000 */
[----:B------:R-:W3:Y:S01]  /*1d5c0*/  MUFU.EX2 R126, R126 ;  /* 0x0000007e007e7308 */ /* 0x000ee20000000800 */
[----:B--2---:R-:W-:Y:S01]  /*1d5d0*/  FADD.FTZ R6, R123, R6 ;  /* 0x000000067b067221 */ /* 0x004fe20000010000 */
[----:B------:R-:W-:Y:S01]  /*1d5e0*/  FADD.FTZ R132, R182, R135 ;  /* 0x00000087b6847221 */ /* 0x000fe20000010000 */
[----:B------:R-:W-:Y:S02]  /*1d5f0*/  F2FP.F16.F32.PACK_AB R182, R11, R182 ;  /* 0x000000b60bb6723e */ /* 0x000fe400000000ff */
[----:B------:R-:W-:Y:S01]  /*1d600*/  F2FP.F16.F32.PACK_AB R191, R123, R191 ;  /* 0x000000bf7bbf723e */ /* 0x000fe200000000ff */
[----:B------:R-:W-:Y:S01]  /*1d610*/  FADD.FTZ R135, R11, R132 ;  /* 0x000000840b877221 */ /* 0x000fe20000010000 */
[----:B------:R-:W-:Y:S01]  /*1d620*/  FFMA.FTZ R132, R159, R0, -R133 ;  /* 0x000000009f847223 */ /* 0x000fe20000010885 */
[----:B------:R-:W2:Y:S01]  /*1d630*/  MUFU.EX2 R187, R187 ;  /* 0x000000bb00bb7308 */ /* 0x000ea20000000800 */
[----:B0-----:R-:W-:Y:S01]  /*1d640*/  FADD.FTZ R137, R185, R6 ;  /* 0x00000006b9897221 */ /* 0x001fe20000010000 */
[----:B------:R-:W-:Y:S01]  /*1d650*/  FADD.FTZ R134, R176, R135 ;  /* 0x00000087b0867221 */ /* 0x000fe20000010000 */
[----:B------:R-:W-:Y:S01]  /*1d660*/  F2FP.F16.F32.PACK_AB R176, R15, R176 ;  /* 0x000000b00fb0723e */ /* 0x000fe200000000ff */
[----:B------:R-:W-:-:S04]  /*1d670*/  FFMA.FTZ R133, R167, R0, -R133 ;  /* 0x00000000a7857223 */ /* 0x000fc80000010885 */
[----:B------:R-:W0:Y:S01]  /*1d680*/  MUFU.EX2 R127, R127 ;  /* 0x0000007f007f7308 */ /* 0x000e220000000800 */
[C---:B---3--:R-:W-:Y:S01]  /*1d690*/  FADD.FTZ R6, R126.reuse, R137 ;  /* 0x000000897e067221 */ /* 0x048fe20000010000 */
[----:B------:R-:W-:Y:S01]  /*1d6a0*/  FADD.FTZ R137, R15, R134 ;  /* 0x000000860f897221 */ /* 0x000fe20000010000 */
[----:B------:R-:W-:-:S03]  /*1d6b0*/  F2FP.F16.F32.PACK_AB R185, R126, R185 ;  /* 0x000000b97eb9723e */ /* 0x000fc600000000ff */
[----:B------:R-:W-:Y:S02]  /*1d6c0*/  FADD.FTZ R137, R178, R137 ;  /* 0x00000089b2897221 */ /* 0x000fe40000010000 */
        /* <DEDUP_REMOVED lines=14> */
[----:B------:R-:W-:-:S06]  /*1d7b0*/  F2FP.F16.F32.PACK_AB R178, R124, R178 ;  /* 0x000000b27cb2723e */ /* 0x000fcc00000000ff */
[----:B------:R-:W3:Y:S01]  /*1d7c0*/  MUFU.EX2 R177, R177 ;  /* 0x000000b100b17308 */ /* 0x000ee20000000800 */
[C---:B--2---:R-:W-:Y:S01]  /*1d7d0*/  FADD.FTZ R6, R12.reuse, R135 ;  /* 0x000000870c067221 */ /* 0x044fe20000010000 */
[----:B------:R-:W-:Y:S01]  /*1d7e0*/  F2FP.F16.F32.PACK_AB R183, R12, R183 ;  /* 0x000000b70cb7723e */ /* 0x000fe200000000ff */
[----:B------:R-:W-:-:S05]  /*1d7f0*/  IMAD.MOV.U32 R12, RZ, RZ, R3 ;  /* 0x000000ffff0c7224 */ /* 0x000fca00078e0003 */
[----:B------:R-:W2:Y:S01]  /*1d800*/  MUFU.EX2 R125, R125 ;  /* 0x0000007d007d7308 */ /* 0x000ea20000000800 */
[----:B0-----:R-:W-:-:S07]  /*1d810*/  FADD.FTZ R134, R172, R137 ;  /* 0x00000089ac867221 */ /* 0x001fce0000010000 */
[----:B------:R-:W0:Y:S01]  /*1d820*/  MUFU.EX2 R131, R131 ;  /* 0x0000008300837308 */ /* 0x000e220000000800 */
[----:B---3--:R-:W-:-:S07]  /*1d830*/  FADD.FTZ R6, R177, R6 ;  /* 0x00000006b1067221 */ /* 0x008fce0000010000 */
[----:B------:R-:W3:Y:S01]  /*1d840*/  MUFU.EX2 R174, R174 ;  /* 0x000000ae00ae7308 */ /* 0x000ee20000000800 */
[C---:B--2---:R-:W-:Y:S01]  /*1d850*/  FADD.FTZ R135, R125.reuse, R134 ;  /* 0x000000867d877221 */ /* 0x044fe20000010000 */
[----:B------:R-:W-:-:S06]  /*1d860*/  F2FP.F16.F32.PACK_AB R172, R125, R172 ;  /* 0x000000ac7dac723e */ /* 0x000fcc00000000ff */
        /* <DEDUP_REMOVED lines=8> */
[C---:B0-----:R-:W-:Y:S01]  /*1d8f0*/  FADD.FTZ R135, R128.reuse, R135 ;  /* 0x0000008780877221 */ /* 0x041fe20000010000 */
[----:B------:R-:W-:-:S06]  /*1d900*/  F2FP.F16.F32.PACK_AB R174, R128, R174 ;  /* 0x000000ae80ae723e */ /* 0x000fcc00000000ff */
[----:B------:R-:W0:Y:S01]  /*1d910*/  MUFU.EX2 R173, R173 ;  /* 0x000000ad00ad7308 */ /* 0x000e220000000800 */
[C---:B---3--:R-:W-:Y:S01]  /*1d920*/  FADD.FTZ R6, R5.reuse, R6 ;  /* 0x0000000605067221 */ /* 0x048fe20000010000 */
[----:B------:R-:W-:-:S06]  /*1d930*/  F2FP.F16.F32.PACK_AB R179, R5, R179 ;  /* 0x000000b305b3723e */ /* 0x000fcc00000000ff */
[----:B------:R-:W3:Y:S01]  /*1d940*/  MUFU.EX2 R129, R129 ;  /* 0x0000008100817308 */ /* 0x000ee20000000800 */
[----:B--2---:R-:W-:-:S07]  /*1d950*/  FADD.FTZ R20, R168, R135 ;  /* 0x00000087a8147221 */ /* 0x004fce0000010000 */
[----:B-1----:R-:W1:Y:S01]  /*1d960*/  MUFU.EX2 R14, R155 ;  /* 0x0000009b000e7308 */ /* 0x002e620000000800 */
[----:B0-----:R-:W-:-:S07]  /*1d970*/  FADD.FTZ R11, R173, R6 ;  /* 0x00000006ad0b7221 */ /* 0x001fce0000010000 */
[----:B------:R-:W0:Y:S01]  /*1d980*/  MUFU.EX2 R170, R170 ;  /* 0x000000aa00aa7308 */ /* 0x000e220000000800 */
[C---:B---3--:R-:W-:Y:S01]  /*1d990*/  FADD.FTZ R15, R129.reuse, R20 ;  /* 0x00000014810f7221 */ /* 0x048fe20000010000 */
[----:B------:R-:W-:-:S06]  /*1d9a0*/  F2FP.F16.F32.PACK_AB R168, R129, R168 ;  /* 0x000000a881a8723e */ /* 0x000fcc00000000ff */
[----:B------:R-:W2:Y:S01]  /*1d9b0*/  MUFU.EX2 R175, R175 ;  /* 0x000000af00af7308 */ /* 0x000ea20000000800 */
[C---:B-1----:R-:W-:Y:S01]  /*1d9c0*/  FADD.FTZ R6, R14.reuse, R11 ;  /* 0x0000000b0e067221 */ /* 0x042fe20000010000 */
[----:B------:R-:W-:-:S06]  /*1d9d0*/  F2FP.F16.F32.PACK_AB R173, R14, R173 ;  /* 0x000000ad0ead723e */ /* 0x000fcc00000000ff */
[----:B------:R-:W1:Y:S01]  /*1d9e0*/  MUFU.EX2 R13, R165 ;  /* 0x000000a5000d7308 */ /* 0x000e620000000800 */
[----:B0-----:R-:W-:-:S07]  /*1d9f0*/  FADD.FTZ R20, R170, R15 ;  /* 0x0000000faa147221 */ /* 0x001fce0000010000 */
[----:B------:R-:W0:Y:S01]  /*1da00*/  MUFU.EX2 R132, R132 ;  /* 0x0000008400847308 */ /* 0x000e220000000800 */
[----:B--2---:R-:W-:-:S07]  /*1da10*/  FADD.FTZ R11, R175, R6 ;  /* 0x00000006af0b7221 */ /* 0x004fce0000010000 */
[----:B------:R-:W2:Y:S01]  /*1da20*/  MUFU.EX2 R169, R169 ;  /* 0x000000a900a97308 */ /* 0x000ea20000000800 */
[C---:B-1----:R-:W-:Y:S01]  /*1da30*/  FADD.FTZ R6, R13.reuse, R20 ;  /* 0x000000140d067221 */ /* 0x042fe20000010000 */
[----:B------:R-:W-:Y:S01]  /*1da40*/  F2FP.F16.F32.PACK_AB R170, R13, R170 ;  /* 0x000000aa0daa723e */ /* 0x000fe200000000ff */
[----:B------:R-:W-:-:S05]  /*1da50*/  IMAD.MOV.U32 R13, RZ, RZ, R4 ;  /* 0x000000ffff0d7224 */ /* 0x000fca00078e0004 */
[----:B------:R-:W1:Y:S01]  /*1da60*/  MUFU.EX2 R10, R163 ;  /* 0x000000a3000a7308 */ /* 0x000e620000000800 */
[C---:B0-----:R-:W-:Y:S01]  /*1da70*/  FADD.FTZ R20, R132.reuse, R11 ;  /* 0x0000000b84147221 */ /* 0x041fe20000010000 */
[----:B------:R-:W-:-:S06]  /*1da80*/  F2FP.F16.F32.PACK_AB R175, R132, R175 ;  /* 0x000000af84af723e */ /* 0x000fcc00000000ff */
[----:B------:R-:W0:Y:S01]  /*1da90*/  MUFU.EX2 R166, R166 ;  /* 0x000000a600a67308 */ /* 0x000e220000000800 */
[----:B--2---:R-:W-:-:S07]  /*1daa0*/  FADD.FTZ R11, R169, R20 ;  /* 0x00000014a90b7221 */ /* 0x004fce0000010000 */
[----:B------:R-:W2:Y:S01]  /*1dab0*/  MUFU.EX2 R133, R133 ;  /* 0x0000008500857308 */ /* 0x000ea20000000800 */
[C---:B-1----:R-:W-:Y:S01]  /*1dac0*/  FADD.FTZ R11, R10.reuse, R11 ;  /* 0x0000000b0a0b7221 */ /* 0x042fe20000010000 */
[----:B------:R-:W-:Y:S01]  /*1dad0*/  F2FP.F16.F32.PACK_AB R169, R10, R169 ;  /* 0x000000a90aa9723e */ /* 0x000fe200000000ff */
[----:B------:R-:W-:Y:S02]  /*1dae0*/  IMAD.MOV.U32 R10, RZ, RZ, R22 ;  /* 0x000000ffff0a7224 */ /* 0x000fe400078e0016 */
[----:B0-----:R-:W-:-:S04]  /*1daf0*/  FADD.FTZ R11, R166, R11 ;  /* 0x0000000ba60b7221 */ /* 0x001fc80000010000 */
[C---:B--2---:R-:W-:Y:S01]  /*1db00*/  FADD.FTZ R5, R133.reuse, R11 ;  /* 0x0000000b85057221 */ /* 0x044fe20000010000 */
[----:B------:R-:W-:Y:S01]  /*1db10*/  F2FP.F16.F32.PACK_AB R171, R133, R166 ;  /* 0x000000a685ab723e */ /* 0x000fe200000000ff */
[----:B------:R-:W-:Y:S01]  /*1db20*/  IMAD.MOV.U32 R11, RZ, RZ, R23 ;  /* 0x000000ffff0b7224 */ /* 0x000fe200078e0017 */
[----:B------:R-:W-:Y:S06]  /*1db30*/  @P2 BRA `(.L_x_1941) ;  /* 0xffffffc800fc2947 */ /* 0x000fec000383ffff */
.L_x_1922:
[----:B------:R-:W-:Y:S05]  /*1db40*/  BSYNC B0 ;  /* 0x0000000000007941 */ /* 0x000fea0003800000 */
.L_x_1921:
        /* <DEDUP_REMOVED lines=99> */
.L_x_1942:
[----:B------:R-:W-:Y:S01]  /*1e180*/  IMAD R12, R22, 0x8, R16 ;  /* 0x00000008160c7824 */ /* 0x000fe200078e0210 */
[----:B------:R-:W-:-:S04]  /*1e190*/  SHF.L.U32 R7, R23, 0x1f, RZ ;  /* 0x0000001f17077819 */ /* 0x000fc800000006ff */
[----:B------:R1:W2:Y:S01]  /*1e1a0*/  SYNCS.PHASECHK.TRANS64.TRYWAIT P2, [R12+URZ+0x30850], R7 ;  /* 0x030850070c0075a7 */ /* 0x0002a2000804017f */
[----:B------:R-:W-:Y:S05]  /*1e1b0*/  @!P0 BRA `(.L_x_1943) ;  /* 0x0000000000048947 */ /* 0x000fea0003800000 */
[----:B------:R-:W-:Y:S01]  /*1e1c0*/  BPT.TRAP 0x1 ;  /* 0x000000040000795c */ /* 0x000fe20000300000 */
.L_x_1943:
[----:B------:R-:W-:Y:S01]  /*1e1d0*/  VIADD R16, R16, 0x400 ;  /* 0x0000040010107836 */ /* 0x000fe20000000000 */
[----:B------:R-:W-:Y:S04]  /*1e1e0*/  BSSY B0, `(.L_x_1944) ;  /* 0x0000008000007945 */ /* 0x000fe80003800000 */
[----:B------:R-:W-:-:S04]  /*1e1f0*/  SHF.R.U32.HI R16, RZ, 0x4, R16 ;  /* 0x00000004ff107819 */ /* 0x000fc80000011610 */
[----:B------:R-:W-:-:S04]  /*1e200*/  LOP3.LUT R16, R16, 0x3fff, RZ, 0xc0, !PT ;  /* 0x00003fff10107812 */ /* 0x000fc800078ec0ff */
[----:B------:R-:W-:-:S05]  /*1e210*/  LOP3.LUT R9, R16, 0x3000000, RZ, 0xfc, !PT ;  /* 0x0300000010097812 */ /* 0x000fca00078efcff */
[----:B------:R-:W-:Y:S01]  /*1e220*/  IMAD R2, R22, 0x900, R9 ;  /* 0x0000090016027824 */ /* 0x000fe200078e0209 */
[----:B--2---:R-:W-:Y:S06]  /*1e230*/  @P2 BRA `(.L_x_1945) ;  /* 0x0000000000082947 */ /* 0x004fec0003800000 */
[----:B------:R-:W2:Y:S02]  /*1e240*/  SYNCS.PHASECHK.TRANS64.TRYWAIT P0, [R12+URZ+0x30850], R7 ;  /* 0x030850070c0075a7 */ /* 0x000ea4000800017f */
[----:B--2---:R-:W-:Y:S05]  /*1e250*/  @!P0 BRA `(.L_x_1946) ;  /* 0x000000c400108947 */ /* 0x004fea0003800000 */
.L_x_1945:
[----:B------:R-:W-:Y:S05]  /*1e260*/  BSYNC B0 ;  /* 0x0000000000007941 */ /* 0x000fea0003800000 */
.L_x_1944:
[----:B------:R-:W-:Y:S01]  /*1e270*/  IMAD.MOV.U32 R8, RZ, RZ, R2 ;  /* 0x000000ffff087224 */ /* 0x000fe200078e0002 */
[----:B------:R-:W-:Y:S01]  /*1e280*/  MOV R9, 0x40000040 ;  /* 0x4000004000097802 */ /* 0x000fe20000000f00 */
[----:B------:R-:W-:Y:S01]  /*1e290*/  WARPGROUP.ARRIVE ;  /* 0x00000000000079c5 */ /* 0x000fe20000000000 */
[----:B-12---:R-:W1:Y:S01]  /*1e2a0*/  SHFL.BFLY PT, R7, R6, 0x2, 0x1f ;  /* 0x0c401f0006077f89 */ /* 0x006e6200000e0000 */
[----:B------:R-:W-:Y:S01]  /*1e2b0*/  VIADD R22, R22, 0x1 ;  /* 0x0000000116167836 */ /* 0x000fe20000000000 */
[----:B------:R-:W-:Y:S01]  /*1e2c0*/  R2UR UR6, R8 ;  /* 0x00000000080672ca */ /* 0x000fe200000e0000 */
[----:B------:R-:W-:Y:S01]  /*1e2d0*/  VIADD R8, R2, 0x80 ;  /* 0x0000008002087836 */ /* 0x000fe20000000000 */
[----:B------:R-:W-:Y:S01]  /*1e2e0*/  R2UR UR7, R9 ;  /* 0x00000000090772ca */ /* 0x000fe200000e0000 */
[----:B------:R-:W-:Y:S01]  /*1e2f0*/  IMAD.MOV.U32 R9, RZ, RZ, 0x40000040 ;  /* 0x40000040ff097424 */ /* 0x000fe200078e00ff */
[----:B------:R-:W-:Y:S01]  /*1e300*/  ISETP.NE.AND P2, PT, R22, 0x2, PT ;  /* 0x000000021600780c */ /* 0x000fe20003f45270 */
[----:B------:R-:W-:-:S03]  /*1e310*/  VIADD R221, R221, 0x1 ;  /* 0x00000001dddd7836 */ /* 0x000fc60000000000 */
[----:B------:R-:W-:-:S07]  /*1e320*/  SEL R22, R22, RZ, P2 ;  /* 0x000000ff16167207 */ /* 0x000fce0001000000 */
[----:B------:R-:W-:Y:S01]  /*1e330*/  HGMMA.64x192x16.F32 R24, R188, gdesc[UR4].tnspB, R24, gsb0 ;  /* 0x42e00004bc187df0 */ /* 0x000fe20008000818 */
[----:B------:R-:W-:Y:S01]  /*1e340*/  R2UR UR6, R8 ;  /* 0x00000000080672ca */ /* 0x000fe200000e0000 */
[----:B------:R-:W-:Y:S01]  /*1e350*/  VIADD R8, R2, 0x100 ;  /* 0x0000010002087836 */ /* 0x000fe20000000000 */
[----:B------:R-:W-:Y:S01]  /*1e360*/  R2UR UR7, R9 ;  /* 0x00000000090772ca */ /* 0x000fe200000e0000 */
[----:B------:R-:W-:Y:S02]  /*1e370*/  IMAD.MOV.U32 R9, RZ, RZ, 0x40000040 ;  /* 0x40000040ff097424 */ /* 0x000fe400078e00ff */
[----:B-1----:R-:W-:Y:S01]  /*1e380*/  FADD.FTZ R7, R7, R6 ;  /* 0x0000000607077221 */ /* 0x002fe20000010000 */
[----:B------:R-:W-:Y:S01]  /*1e390*/  IMAD.MOV.U32 R6, RZ, RZ, RZ ;  /* 0x000000ffff067224 */ /* 0x000fe200078e00ff */
[----:B------:R-:W-:Y:S02]  /*1e3a0*/  WARPGROUP.DEPBAR.LE gsb0, 0x0 ;  /* 0x00008000000079c5 */ /* 0x000fe40000010000 */
[----:B------:R-:W-:-:S10]  /*1e3b0*/  WARPGROUP.ARRIVE ;  /* 0x00000000000079c5 */ /* 0x000fd40000000000 */
        /* <DEDUP_REMOVED lines=18> */
[----:B------:R-:W-:Y:S02]  /*1e4e0*/  IADD3 R8, R2, 0x280, RZ ;  /* 0x0000028002087810 */ /* 0x000fe40007ffe0ff */
[----:B------:R-:W1:Y:S01]  /*1e4f0*/  SHFL.BFLY PT, R2, R5, 0x2, 0x1f ;  /* 0x0c401f0005027f89 */ /* 0x000e6200000e0000 */
[----:B------:R-:W-:Y:S02]  /*1e500*/  WARPGROUP.DEPBAR.LE gsb0, 0x0 ;  /* 0x00008000000079c5 */ /* 0x000fe40000010000 */
[----:B------:R-:W-:-:S10]  /*1e510*/  WARPGROUP.ARRIVE ;  /* 0x00000000000079c5 */ /* 0x000fd40000000000 */
[----:B------:R-:W-:Y:S01]  /*1e520*/  HGMMA.64x192x16.F32 R24, R172, gdesc[UR4].tnspB, R24, gsb0 ;  /* 0x42e00004ac187df0 */ /* 0x000fe20008000818 */
[----:B------:R-:W-:Y:S01]  /*1e530*/  R2UR UR6, R8 ;  /* 0x00000000080672ca */ /* 0x000fe200000e0000 */
[----:B-1----:R-:W-:Y:S01]  /*1e540*/  FADD.FTZ R8, R2, R5 ;  /* 0x0000000502087221 */ /* 0x002fe20000010000 */
[----:B------:R-:W-:Y:S01]  /*1e550*/  R2UR UR7, R9 ;  /* 0x00000000090772ca */ /* 0x000fe200000e0000 */
[----:B------:R-:W1:Y:S01]  /*1e560*/  SHFL.BFLY PT, R2, R7, 0x1, 0x1f ;  /* 0x0c201f0007027f89 */ /* 0x000e6200000e0000 */
[----:B------:R-:W-:-:S03]  /*1e570*/  IMAD.MOV.U32 R5, RZ, RZ, -0x800000 ;  /* 0xff800000ff057424 */ /* 0x000fc600078e00ff */
[----:B------:R-:W2:Y:S01]  /*1e580*/  SHFL.BFLY PT, R9, R8, 0x1, 0x1f ;  /* 0x0c201f0008097f89 */ /* 0x000ea200000e0000 */
[----:B-1----:R-:W-:Y:S01]  /*1e590*/  FADD.FTZ R13, R7, R2 ;  /* 0x00000002070d7221 */ /* 0x002fe20000010000 */
[----:B------:R-:W-:Y:S01]  /*1e5a0*/  SEL R2, RZ, 0x1, P2 ;  /* 0x00000001ff027807 */ /* 0x000fe20001000000 */
[----:B--2---:R-:W-:-:S03]  /*1e5b0*/  FADD.FTZ R14, R8, R9 ;  /* 0x00000009080e7221 */ /* 0x004fc60000010000 */
[----:B------:R-:W-:Y:S01]  /*1e5c0*/  FSETP.NE.FTZ.AND P0, PT, R13, RZ, PT ;  /* 0x000000ff0d00720b */ /* 0x000fe20003f15000 */
[----:B------:R-:W-:Y:S01]  /*1e5d0*/  @!P1 VIADD R8, R12, 0x30860 ;  /* 0x000308600c089836 */ /* 0x000fe20000000000 */
[----:B------:R-:W-:Y:S01]  /*1e5e0*/  LOP3.LUT R23, R23, R2, RZ, 0x3c, !PT ;  /* 0x0000000217177212 */ /* 0x000fe200078e3cff */
[----:B------:R-:W-:Y:S01]  /*1e5f0*/  IMAD.MOV.U32 R9, RZ, RZ, RZ ;  /* 0x000000ffff097224 */ /* 0x000fe200078e00ff */
[----:B------:R-:W-:Y:S01]  /*1e600*/  FSETP.NE.FTZ.AND P3, PT, R14, RZ, PT ;  /* 0x000000ff0e00720b */ /* 0x000fe20003f75000 */
[----:B------:R-:W-:Y:S01]  /*1e610*/  IMAD.MOV.U32 R2, RZ, RZ, -0x800000 ;  /* 0xff800000ff027424 */ /* 0x000fe200078e00ff */
[----:B------:R-:W-:-:S07]  /*1e620*/  @!P1 PRMT R8, RZ, 0x654, R8 ;  /* 0x00000654ff089816 */ /* 0x000fce0000000008 */
[----:B------:R-:W1:Y:S01]  /*1e630*/  @P0 MUFU.LG2 R10, R13 ;  /* 0x0000000d000a0308 */ /* 0x000e620000000c00 */
[----:B------:R-:W-:-:S03]  /*1e640*/  @P0 FMUL.FTZ R7, R0, 0.69314718246459960938 ;  /* 0x3f31721800070820 */ /* 0x000fc60000410000 */
[----:B0-----:R-:W-:-:S04]  /*1e650*/  @P3 FMUL.FTZ R15, R0, 0.69314718246459960938 ;  /* 0x3f317218000f3820 */ /* 0x001fc80000410000 */
[----:B------:R-:W0:Y:S08]  /*1e660*/  @P3 MUFU.LG2 R11, R14 ;  /* 0x0000000e000b3308 */ /* 0x000e300000000c00 */
[----:B------:R-:W2:Y:S01]  /*1e670*/  @P3 MUFU.RCP R6, R14 ;  /* 0x0000000e00063308 */ /* 0x000ea20000001000 */
[----:B-1----:R-:W-:-:S04]  /*1e680*/  @P0 FMUL.FTZ R10, R10, 0.69314718246459960938 ;  /* 0x3f3172180a0a0820 */ /* 0x002fc80000410000 */
[----:B------:R-:W-:-:S03]  /*1e690*/  @P0 FFMA.FTZ R5, R7, R4, R10 ;  /* 0x0000000407050223 */ /* 0x000fc6000001000a */
[----:B------:R-:W1:Y:S01]  /*1e6a0*/  @P0 MUFU.RCP R9, R13 ;  /* 0x0000000d00090308 */ /* 0x000e620000001000 */
[----:B0-----:R-:W-:Y:S01]  /*1e6b0*/  @P3 FMUL.FTZ R0, R11, 0.69314718246459960938 ;  /* 0x3f3172180b003820 */ /* 0x001fe20000410000 */
        /* <DEDUP_REMOVED lines=17> */
[-C--:B-1----:R-:W-:Y:S01]  /*1e7d0*/  FMUL.FTZ R0, R24, R9.reuse ;  /* 0x0000000918007220 */ /* 0x082fe20000410000 */
        /* <DEDUP_REMOVED lines=84> */
[----:B0-----:R-:W-:-:S07]  /*1ed20*/  FMUL.FTZ R119, R119, R6 ;  /* 0x0000000677777220 */ /* 0x001fce0000410000 */
.L_x_1807:
[----:B------:R-:W0:Y:S08]  /*1ed30*/  S2UR UR5, SR_CgaCtaId ;  /* 0x00000000000579c3 */ /* 0x000e300000008800 */
[----:B------:R-:W-:Y:S06]  /*1ed40*/  BAR.SYNC.DEFER_BLOCKING 0x5, 0x180 ;  /* 0x0146000000007b1d */ /* 0x000fec0000010000 */
[----:B------:R-:W-:Y:S01]  /*1ed50*/  UMOV UR4, 0x400 ;  /* 0x0000040000047882 */ /* 0x000fe20000000000 */
[----:B------:R-:W-:Y:S01]  /*1ed60*/  BSSY B0, `(.L_x_1947) ;  /* 0x000025f000007945 */ /* 0x000fe20003800000 */
[----:B0-----:R-:W-:-:S06]  /*1ed70*/  ULEA UR4, UR5, UR4, 0x18 ;  /* 0x0000000405047291 */ /* 0x001fcc000f8ec03f */
[----:B------:R-:W-:-:S05]  /*1ed80*/  MOV R16, UR4 ;  /* 0x0000000400107c02 */ /* 0x000fca0008000f00 */
        /* <DEDUP_REMOVED lines=44> */
[----:B------:R-:W-:Y:S01]  /*1f050*/  F2FP.F16.F32.PACK_AB R115, R119, R118 ;  /* 0x000000767773723e */ /* 0x000fe200000000ff */
[----:B------:R-:W-:Y:S01]  /*1f060*/  BAR.SYNC.DEFER_BLOCKING 0x1, 0x100 ;  /* 0x0044000000007b1d */ /* 0x000fe20000010000 */
[----:B--2---:R-:W-:-:S03]  /*1f070*/  IMAD.WIDE R8, R8, 0x2, R6 ;  /* 0x0000000208087825 */ /* 0x004fc600078e0206 */
        /* <DEDUP_REMOVED lines=9> */
[C---:B-----5:R-:W-:Y:S01]  /*1f110*/  IADD3 R145, P0, R8.reuse, 0x4020, RZ ;  /* 0x0000402008917810 */ /* 0x060fe20007f1e0ff */
[----:B------:R-:W-:Y:S01]  /*1f120*/  IMAD.X R35, RZ, RZ, R9, P5 ;  /* 0x000000ffff237224 */ /* 0x000fe200028e0609 */
[----:B------:R-:W-:-:S02]  /*1f130*/  IADD3 R147, P4, R8, 0x4040, RZ ;  /* 0x0000404008937810 */ /* 0x000fc40007f9e0ff */
[C---:B------:R-:W-:Y:S01]  /*1f140*/  IADD3 R149, P3, R8.reuse, 0x4060, RZ ;  /* 0x0000406008957810 */ /* 0x040fe20007f7e0ff */
[--C-:B------:R-:W-:Y:S01]  /*1f150*/  IMAD.X R39, RZ, RZ, R9.reuse, P0 ;  /* 0x000000ffff277224 */ /* 0x100fe200000e0609 */
[C---:B------:R-:W-:Y:S01]  /*1f160*/  IADD3 R151, P2, R8.reuse, 0x8000, RZ ;  /* 0x0000800008977810 */ /* 0x040fe20007f5e0ff */
[--C-:B------:R-:W-:Y:S01]  /*1f170*/  IMAD.X R43, RZ, RZ, R9.reuse, P4 ;  /* 0x000000ffff2b7224 */ /* 0x100fe200020e0609 */
[C---:B-1----:R-:W-:Y:S01]  /*1f180*/  IADD3 R24, P1, R8.reuse, 0x8020, RZ ;  /* 0x0000802008187810 */ /* 0x042fe20007f3e0ff */
[--C-:B------:R-:W-:Y:S01]  /*1f190*/  IMAD.X R47, RZ, RZ, R9.reuse, P3 ;  /* 0x000000ffff2f7224 */ /* 0x100fe200018e0609 */
[C---:B------:R-:W-:Y:S01]  /*1f1a0*/  IADD3 R58, P6, R8.reuse, 0x8040, RZ ;  /* 0x00008040083a7810 */ /* 0x040fe20007fde0ff */
[--C-:B------:R-:W-:Y:S01]  /*1f1b0*/  IMAD.X R51, RZ, RZ, R9.reuse, P2 ;  /* 0x000000ffff337224 */ /* 0x100fe200010e0609 */
[----:B------:R-:W-:Y:S02]  /*1f1c0*/  IADD3 R86, P5, R8, 0x8060, RZ ;  /* 0x0000806008567810 */ /* 0x000fe40007fbe0ff */
[----:B------:R-:W-:Y:S01]  /*1f1d0*/  LOP3.LUT R8, R13, R8, RZ, 0x3c, !PT ;  /* 0x000000080d087212 */ /* 0x000fe200078e3cff */
[--C-:B------:R-:W-:Y:S01]  /*1f1e0*/  IMAD.X R59, RZ, RZ, R9.reuse, P6 ;  /* 0x000000ffff3b7224 */ /* 0x100fe200030e0609 */
[-C--:B------:R-:W-:Y:S01]  /*1f1f0*/  IADD3.X R55, RZ, R9.reuse, RZ, P1, !PT ;  /* 0x00000009ff377210 */ /* 0x080fe20000ffe4ff */
[----:B------:R-:W-:Y:S01]  /*1f200*/  IMAD.X R13, RZ, RZ, R9, P5 ;  /* 0x000000ffff0d7224 */ /* 0x000fe200028e0609 */
[----:B------:R-:W-:-:S02]  /*1f210*/  MOV R94, R8 ;  /* 0x00000008005e7202 */ /* 0x000fc40000000f00 */
[----:B------:R-:W-:Y:S02]  /*1f220*/  F2FP.F16.F32.PACK_AB R9, R137, R10 ;  /* 0x0000000a8909723e */ /* 0x000fe400000000ff */
[----:B------:R-:W-:Y:S02]  /*1f230*/  F2FP.F16.F32.PACK_AB R8, R3, R0 ;  /* 0x000000000308723e */ /* 0x000fe400000000ff */
[----:B------:R-:W-:Y:S02]  /*1f240*/  F2FP.F16.F32.PACK_AB R10, R29, R28 ;  /* 0x0000001c1d0a723e */ /* 0x000fe400000000ff */
[----:B------:R-:W-:Y:S02]  /*1f250*/  LOP3.LUT R14, R111, 0x380, RZ, 0xc0, !PT ;  /* 0x000003806f0e7812 */ /* 0x000fe400078ec0ff */
[----:B------:R-:W-:Y:S01]  /*1f260*/  LOP3.LUT R34, R143, 0x380, RZ, 0xc0, !PT ;  /* 0x000003808f227812 */ /* 0x000fe200078ec0ff */
[----:B------:R1:W-:Y:S01]  /*1f270*/  STSM.16.M88.4 [R94], R8 ;  /* 0x000000085e007844 */ /* 0x0003e20000000200 */
[----:B------:R-:W-:-:S02]  /*1f280*/  ISETP.NE.U32.AND P0, PT, RZ, UR4, PT ;  /* 0x00000004ff007c0c */ /* 0x000fc4000bf05070 */
[----:B------:R-:W-:Y:S02]  /*1f290*/  LOP3.LUT R42, R147, 0x380, RZ, 0xc0, !PT ;  /* 0x00000380932a7812 */ /* 0x000fe400078ec0ff */
[----:B------:R-:W-:Y:S02]  /*1f2a0*/  LOP3.LUT R20, R139, 0x380, RZ, 0xc0, !PT ;  /* 0x000003808b147812 */ /* 0x000fe400078ec0ff */
[----:B------:R-:W-:Y:S02]  /*1f2b0*/  LOP3.LUT R50, R151, 0x380, RZ, 0xc0, !PT ;  /* 0x0000038097327812 */ /* 0x000fe400078ec0ff */
[----:B------:R-:W-:Y:S02]  /*1f2c0*/  LOP3.LUT R3, R24, 0x380, RZ, 0xc0, !PT ;  /* 0x0000038018037812 */ /* 0x000fe400078ec0ff */
[----:B------:R-:W-:Y:S02]  /*1f2d0*/  LOP3.LUT R30, R141, 0x380, RZ, 0xc0, !PT ;  /* 0x000003808d1e7812 */ /* 0x000fe400078ec0ff */
[----:B------:R-:W-:-:S02]  /*1f2e0*/  SHF.R.U64 R14, R14, 0x3, RZ ;  /* 0x000000030e0e7819 */ /* 0x000fc400000012ff */
[----:B------:R-:W-:Y:S01]  /*1f2f0*/  LOP3.LUT R0, R58, 0x380, RZ, 0xc0, !PT ;  /* 0x000003803a007812 */ /* 0x000fe200078ec0ff */
[----:B-1----:R-:W1:Y:S01]  /*1f300*/  LDC.64 R8, c[0x0][0xc00] ;  /* 0x00030000ff087b82 */ /* 0x002e620000000a00 */
[----:B------:R-:W-:Y:S02]  /*1f310*/  SHF.R.U64 R34, R34, 0x3, RZ ;  /* 0x0000000322227819 */ /* 0x000fe400000012ff */
[----:B------:R-:W-:Y:S01]  /*1f320*/  ISETP.NE.AND.EX P0, PT, RZ, UR5, PT, P0 ;  /* 0x00000005ff007c0c */ /* 0x000fe2000bf05300 */
[----:B------:R-:W-:Y:S01]  /*1f330*/  ULDC.64 UR4, c[0x0][0xc08] ;  /* 0x0003020000047ab9 */ /* 0x000fe20000000a00 */
[----:B------:R-:W-:Y:S02]  /*1f340*/  LOP3.LUT R38, R145, 0x380, RZ, 0xc0, !PT ;  /* 0x0000038091267812 */ /* 0x000fe400078ec0ff */
[----:B------:R-:W-:Y:S02]  /*1f350*/  SHF.R.U64 R42, R42, 0x3, RZ ;  /* 0x000000032a2a7819 */ /* 0x000fe400000012ff */
[----:B------:R-:W-:-:S02]  /*1f360*/  SHF.R.U64 R20, R20, 0x3, RZ ;  /* 0x0000000314147819 */ /* 0x000fc400000012ff */
[----:B------:R-:W-:Y:S02]  /*1f370*/  SHF.R.U64 R50, R50, 0x3, RZ ;  /* 0x0000000332327819 */ /* 0x000fe400000012ff */
[----:B------:R-:W-:Y:S02]  /*1f380*/  SHF.R.U64 R3, R3, 0x3, RZ ;  /* 0x0000000303037819 */ /* 0x000fe400000012ff */
[----:B------:R-:W-:Y:S02]  /*1f390*/  SHF.R.U64 R30, R30, 0x3, RZ ;  /* 0x000000031e1e7819 */ /* 0x000fe400000012ff */
[----:B------:R-:W-:Y:S02]  /*1f3a0*/  LOP3.LUT R14, R14, R111, RZ, 0x3c, !PT ;  /* 0x0000006f0e0e7212 */ /* 0x000fe400078e3cff */
[----:B------:R-:W-:Y:S02]  /*1f3b0*/  LOP3.LUT R46, R149, 0x380, RZ, 0xc0, !PT ;  /* 0x00000380952e7812 */ /* 0x000fe400078ec0ff */
[----:B------:R-:W-:-:S02]  /*1f3c0*/  SHF.R.U64 R29, R0, 0x3, RZ ;  /* 0x00000003001d7819 */ /* 0x000fc400000012ff */
[----:B------:R-:W-:Y:S01]  /*1f3d0*/  ISETP.NE.U32.AND P2, PT, RZ, UR4, PT ;  /* 0x00000004ff007c0c */ /* 0x000fe2000bf45070 */
[----:B-1----:R-:W-:Y:S01]  /*1f3e0*/  IMAD.WIDE R10, R220, 0x4, R8 ;  /* 0x00000004dc0a7825 */ /* 0x002fe200078e0208 */
[----:B------:R-:W-:Y:S02]  /*1f3f0*/  LOP3.LUT R34, R34, R143, RZ, 0x3c, !PT ;  /* 0x0000008f22227212 */ /* 0x000fe400078e3cff */
[----:B------:R-:W-:Y:S02]  /*1f400*/  SHF.R.U64 R38, R38, 0x3, RZ ;  /* 0x0000000326267819 */ /* 0x000fe400000012ff */
[----:B------:R-:W-:Y:S02]  /*1f410*/  LOP3.LUT R42, R42, R147, RZ, 0x3c, !PT ;  /* 0x000000932a2a7212 */ /* 0x000fe400078e3cff */
[----:B------:R-:W-:Y:S02]  /*1f420*/  LOP3.LUT R20, R20, R139, RZ, 0x3c, !PT ;  /* 0x0000008b14147212 */ /* 0x000fe400078e3cff */
[----:B------:R-:W-:-:S02]  /*1f430*/  LOP3.LUT R50, R50, R151, RZ, 0x3c, !PT ;  /* 0x0000009732327212 */ /* 0x000fc400078e3cff */
[----:B------:R-:W-:Y:S02]  /*1f440*/  LOP3.LUT R54, R3, R24, RZ, 0x3c, !PT ;  /* 0x0000001803367212 */ /* 0x000fe400078e3cff */
[----:B------:R-:W-:Y:S02]  /*1f450*/  LOP3.LUT R30, R30, R141, RZ, 0x3c, !PT ;  /* 0x0000008d1e1e7212 */ /* 0x000fe400078e3cff */
[----:B------:R-:W-:Y:S02]  /*1f460*/  SHF.R.U64 R46, R46, 0x3, RZ ;  /* 0x000000032e2e7819 */ /* 0x000fe400000012ff */
[----:B------:R-:W-:Y:S02]  /*1f470*/  LOP3.LUT R111, R86, 0x380, RZ, 0xc0, !PT ;  /* 0x00000380566f7812 */ /* 0x000fe400078ec0ff */
[----:B------:R-:W-:Y:S02]  /*1f480*/  LOP3.LUT R58, R29, R58, RZ, 0x3c, !PT ;  /* 0x0000003a1d3a7212 */ /* 0x000fe400078e3cff */
[----:B------:R-:W-:-:S02]  /*1f490*/  MOV R24, R14 ;  /* 0x0000000e00187202 */ /* 0x000fc40000000f00 */
[----:B------:R-:W-:Y:S02]  /*1f4a0*/  ISETP.NE.AND.EX P2, PT, RZ, UR5, PT, P2 ;  /* 0x00000005ff007c0c */ /* 0x000fe4000bf45320 */
[----:B------:R-:W-:Y:S02]  /*1f4b0*/  MOV R15, R34 ;  /* 0x00000022000f7202 */ /* 0x000fe40000000f00 */
[----:B------:R-:W-:Y:S02]  /*1f4c0*/  LOP3.LUT R38, R38, R145, RZ, 0x3c, !PT ;  /* 0x0000009126267212 */ /* 0x000fe400078e3cff */
[----:B------:R-:W-:Y:S02]  /*1f4d0*/  MOV R14, R42 ;  /* 0x0000002a000e7202 */ /* 0x000fe40000000f00 */
[----:B------:R-:W-:Y:S02]  /*1f4e0*/  F2FP.F16.F32.PACK_AB R34, R37, R36 ;  /* 0x000000242522723e */ /* 0x000fe400000000ff */
[----:B------:R-:W-:-:S02]  /*1f4f0*/  F2FP.F16.F32.PACK_AB R35, R135, R124 ;  /* 0x0000007c8723723e */ /* 0x000fc400000000ff */
[----:B------:R-:W-:Y:S01]  /*1f500*/  MOV R20, R20 ;  /* 0x0000001400147202 */ /* 0x000fe20000000f00 */
[----:B------:R-:W1:Y:S01]  /*1f510*/  @P2 LDC.64 R8, c[0x0][0xc08] ;  /* 0x00030200ff082b82 */ /* 0x000e620000000a00 */
[----:B------:R-:W-:Y:S01]  /*1f520*/  MOV R0, R50 ;  /* 0x0000003200007202 */ /* 0x000fe20000000f00 */
[----:B------:R-:W-:Y:S01]  /*1f530*/  STSM.16.M88.4 [R24], R32 ;  /* 0x0000002018007844 */ /* 0x000fe20000000200 */
[----:B------:R-:W-:Y:S02]  /*1f540*/  F2FP.F16.F32.PACK_AB R42, R45, R44 ;  /* 0x0000002c2d2a723e */ /* 0x000fe400000000ff */
[----:B------:R-:W-:Y:S02]  /*1f550*/  F2FP.F16.F32.PACK_AB R43, R133, R122 ;  /* 0x0000007a852b723e */ /* 0x000fe400000000ff */
[----:B------:R-:W-:Y:S02]  /*1f560*/  LOP3.LUT R46, R46, R149, RZ, 0x3c, !PT ;  /* 0x000000952e2e7212 */ /* 0x000fe400078e3cff */
[----:B------:R-:W-:Y:S01]  /*1f570*/  SHF.R.U64 R111, R111, 0x3, RZ ;  /* 0x000000036f6f7819 */ /* 0x000fe200000012ff */
[----:B------:R2:W-:Y:S01]  /*1f580*/  STSM.16.M88.4 [R20], R40 ;  /* 0x0000002814007844 */ /* 0x0005e20000000200 */
[----:B------:R-:W-:-:S02]  /*1f590*/  MOV R30, R30 ;  /* 0x0000001e001e7202 */ /* 0x000fc40000000f00 */
[----:B------:R-:W-:Y:S02]  /*1f5a0*/  MOV R3, R58 ;  /* 0x0000003a00037202 */ /* 0x000fe40000000f00 */
[----:B------:R-:W-:Y:S02]  /*1f5b0*/  F2FP.F16.F32.PACK_AB R50, R53, R52 ;  /* 0x000000343532723e */ /* 0x000fe400000000ff */
[----:B------:R-:W-:Y:S02]  /*1f5c0*/  F2FP.F16.F32.PACK_AB R51, R131, R120 ;  /* 0x000000788333723e */ /* 0x000fe400000000ff */
[----:B------:R-:W-:Y:S02]  /*1f5d0*/  F2FP.F16.F32.PACK_AB R58, R61, R60 ;  /* 0x0000003c3d3a723e */ /* 0x000fe400000000ff */
[----:B------:R-:W-:Y:S01]  /*1f5e0*/  F2FP.F16.F32.PACK_AB R59, R129, R62 ;  /* 0x0000003e813b723e */ /* 0x000fe200000000ff */
[----:B------:R-:W-:Y:S01]  /*1f5f0*/  STSM.16.M88.4 [R30], R48 ;  /* 0x000000301e007844 */ /* 0x000fe20000000200 */
[----:B------:R-:W-:-:S02]  /*1f600*/  MOV R38, R38 ;  /* 0x0000002600267202 */ /* 0x000fc40000000f00 */
[----:B------:R-:W-:Y:S01]  /*1f610*/  LOP3.LUT R12, R111, R86, RZ, 0x3c, !PT ;  /* 0x000000566f0c7212 */ /* 0x000fe200078e3cff */
[----:B------:R-:W-:Y:S01]  /*1f620*/  STSM.16.M88.4 [R15], R56 ;  /* 0x000000380f007844 */ /* 0x000fe20000000200 */
[----:B------:R-:W-:Y:S01]  /*1f630*/  MOV R46, R46 ;  /* 0x0000002e002e7202 */ /* 0x000fe20000000f00 */
[----:B------:R-:W-:Y:S01]  /*1f640*/  ULDC UR4, c[0x0][0xa88] ;  /* 0x0002a20000047ab9 */ /* 0x000fe20000000800 */
[----:B------:R-:W-:Y:S01]  /*1f650*/  MOV R54, R54 ;  /* 0x0000003600367202 */ /* 0x000fe20000000f00 */
[----:B------:R3:W-:Y:S01]  /*1f660*/  STSM.16.M88.4 [R38], R64 ;  /* 0x0000004026007844 */ /* 0x0007e20000000200 */
[----:B------:R-:W-:Y:S01]  /*1f670*/  MOV R12, R12 ;  /* 0x0000000c000c7202 */ /* 0x000fe20000000f00 */
[----:B--2---:R-:W-:Y:S02]  /*1f680*/  IMAD.MOV.U32 R20, RZ, RZ, RZ ;  /* 0x000000ffff147224 */ /* 0x004fe400078e00ff */
[----:B------:R-:W-:Y:S04]  /*1f690*/  STSM.16.M88.4 [R14], R72 ;  /* 0x000000480e007844 */ /* 0x000fe80000000200 */
[----:B------:R-:W-:Y:S04]  /*1f6a0*/  STSM.16.M88.4 [R46], R80 ;  /* 0x000000502e007844 */ /* 0x000fe80000000200 */
[----:B------:R2:W-:Y:S04]  /*1f6b0*/  STSM.16.M88.4 [R0], R88 ;  /* 0x0000005800007844 */ /* 0x0005e80000000200 */
[----:B------:R4:W-:Y:S04]  /*1f6c0*/  STSM.16.M88.4 [R54], R96 ;  /* 0x0000006036007844 */ /* 0x0009e80000000200 */
[----:B------:R4:W-:Y:S04]  /*1f6d0*/  STSM.16.M88.4 [R3], R104 ;  /* 0x0000006803007844 */ /* 0x0009e80000000200 */
[----:B------:R4:W-:Y:S01]  /*1f6e0*/  STSM.16.M88.4 [R12], R112 ;  /* 0x000000700c007844 */ /* 0x0009e20000000200 */
[----:B------:R-:W-:Y:S01]  /*1f6f0*/  BAR.SYNC.DEFER_BLOCKING 0x1, 0x100 ;  /* 0x0044000000007b1d */ /* 0x000fe20000010000 */
[----:B---3--:R-:W-:-:S02]  /*1f700*/  IMAD.U32 R65, RZ, RZ, UR4 ;  /* 0x00000004ff417e24 */ /* 0x008fc4000f8e00ff */
[----:B-1----:R-:W-:-:S05]  /*1f710*/  @P2 IMAD.WIDE R8, R220, 0x4, R8 ;  /* 0x00000004dc082825 */ /* 0x002fca00078e0208 */
[----:B--2---:R-:W1:Y:S01]  /*1f720*/  LDC R0, c[0x0][0xbe8] ;  /* 0x0002fa00ff007b82 */ /* 0x004e620000000800 */
[----:B------:R4:W5:Y:S04]  /*1f730*/  @P0 LDG.E R20, desc[UR60][R10.64] ;  /* 0x0000003c0a140981 */ /* 0x000968000c1e1900 */
[----:B------:R4:W5:Y:S01]  /*1f740*/  @P2 LDG.E R65, desc[UR60][R8.64] ;  /* 0x0000003c08412981 */ /* 0x000962000c1e1900 */
[----:B-1----:R-:W-:-:S13]  /*1f750*/  ISETP.NE.AND P1, PT, R0, 0x1, PT ;  /* 0x000000010000780c */ /* 0x002fda0003f25270 */
[----:B------:R-:W1:Y:S08]  /*1f760*/  @P1 LDC R13, c[0x0][0xbec] ;  /* 0x0002fb00ff0d1b82 */ /* 0x000e700000000800 */
[----:B------:R-:W2:Y:S01]  /*1f770*/  @P1 LDC R14, c[0x0][0xbf0] ;  /* 0x0002fc00ff0e1b82 */ /* 0x000ea20000000800 */
[----:B----4-:R-:W-:Y:S05]  /*1f780*/  @P2 BRA `(.L_x_1949) ;  /* 0x0000000000102947 */ /* 0x010fea0003800000 */
[----:B------:R-:W-:Y:S05]  /*1f790*/  @!P0 BRA `(.L_x_1949) ;  /* 0x00000000000c8947 */ /* 0x000fea0003800000 */
[----:B------:R-:W3:Y:S04]  /*1f7a0*/  LDG.E R4, desc[UR60][R10.64] ;  /* 0x0000003c0a047981 */ /* 0x000ee8000c1e1900 */
[----:B-----5:R-:W3:Y:S02]  /*1f7b0*/  LDG.E R65, desc[UR60][R10.64+0x4] ;  /* 0x0000043c0a417981 */ /* 0x020ee4000c1e1900 */
[----:B---3--:R-:W-:-:S07]  /*1f7c0*/  IMAD.IADD R65, R65, 0x1, -R4 ;  /* 0x0000000141417824 */ /* 0x008fce00078e0a04 */
.L_x_1949:
[----:B------:R-:W3:Y:S01]  /*1f7d0*/  LDL R30, [R1+0x54] ;  /* 0x00005400011e7983 */ /* 0x000ee20000100800 */
[----:B------:R-:W-:Y:S01]  /*1f7e0*/  SHF.R.S32.HI R64, RZ, 0x1f, R219 ;  /* 0x0000001fff407819 */ /* 0x000fe200000114db */
[----:B------:R-:W-:Y:S01]  /*1f7f0*/  IMAD.IADD R10, R213, 0x1, R209 ;  /* 0x00000001d50a7824 */ /* 0x000fe200078e02d1 */
[----:B------:R-:W-:Y:S01]  /*1f800*/  ULDC.64 UR4, c[0x0][0xb90] ;  /* 0x0002e40000047ab9 */ /* 0x000fe20000000a00 */
[----:B-----5:R-:W-:Y:S01]  /*1f810*/  SHF.R.S32.HI R21, RZ, 0x1f, R20 ;  /* 0x0000001fff157819 */ /* 0x020fe20000011414 */
[----:B------:R-:W-:Y:S01]  /*1f820*/  IMAD R65, R65, R0, RZ ;  /* 0x0000000041417224 */ /* 0x000fe200078e02ff */
[----:B------:R-:W-:Y:S01]  /*1f830*/  SEL R24, R220, RZ, !P0 ;  /* 0x000000ffdc187207 */ /* 0x000fe20004000000 */
[----:B------:R-:W-:Y:S01]  /*1f840*/  IMAD R4, R64, UR4, RZ ;  /* 0x0000000440047c24 */ /* 0x000fe2000f8e02ff */
[----:B------:R-:W4:Y:S01]  /*1f850*/  @P1 LDC R69, c[0x0][0xbec] ;  /* 0x0002fb00ff451b82 */ /* 0x000f220000000800 */
[----:B-1----:R-:W-:-:S04]  /*1f860*/  @P1 IMAD.HI.U32 R3, R10, R13, RZ ;  /* 0x0000000d0a031227 */ /* 0x002fc800078e00ff */
[----:B------:R-:W-:Y:S01]  /*1f870*/  IMAD.MOV.U32 R11, RZ, RZ, R10 ;  /* 0x000000ffff0b7224 */ /* 0x000fe200078e000a */
[----:B--2---:R-:W-:Y:S01]  /*1f880*/  @P1 SHF.R.U32.HI R11, RZ, R14, R3 ;  /* 0x0000000eff0b1219 */ /* 0x004fe20000011603 */
[C---:B------:R-:W-:Y:S01]  /*1f890*/  IMAD R15, R219.reuse, UR5, R4 ;  /* 0x00000005db0f7c24 */ /* 0x040fe2000f8e0204 */
[----:B------:R-:W-:Y:S01]  /*1f8a0*/  SHF.R.S32.HI R4, RZ, 0x1f, R220 ;  /* 0x0000001fff047819 */ /* 0x000fe200000114dc */
[----:B------:R-:W-:Y:S01]  /*1f8b0*/  IMAD.WIDE.U32 R8, R219, UR4, R20 ;  /* 0x00000004db087c25 */ /* 0x000fe2000f8e0014 */
[----:B------:R-:W-:Y:S01]  /*1f8c0*/  ULDC.64 UR4, c[0x0][0xb98] ;  /* 0x0002e60000047ab9 */ /* 0x000fe20000000a00 */
[----:B------:R-:W1:Y:S01]  /*1f8d0*/  @P1 LDC R71, c[0x0][0xbf0] ;  /* 0x0002fc00ff471b82 */ /* 0x000e620000000800 */
[----:B------:R-:W-:Y:S01]  /*1f8e0*/  SEL R3, R4, RZ, !P0 ;  /* 0x000000ff04037207 */ /* 0x000fe20004000000 */
[----:B------:R-:W-:Y:S01]  /*1f8f0*/  IMAD R13, R224, 0x40, R214 ;  /* 0x00000040e00d7824 */ /* 0x000fe200078e02d6 */
[----:B------:R-:W-:Y:S01]  /*1f900*/  IADD3 R9, R9, R15, RZ ;  /* 0x0000000f09097210 */ /* 0x000fe20007ffe0ff */
[----:B------:R-:W-:-:S02]  /*1f910*/  IMAD.MOV R29, RZ, RZ, -R11 ;  /* 0x000000ffff1d7224 */ /* 0x000fc400078e0a0b */
[----:B------:R-:W-:-:S04]  /*1f920*/  IMAD.WIDE R6, R13, 0x2, R6 ;  /* 0x000000020d067825 */ /* 0x000fc800078e0206 */
[----:B------:R-:W-:Y:S01]  /*1f930*/  IMAD R15, R3, UR4, RZ ;  /* 0x00000004030f7c24 */ /* 0x000fe2000f8e02ff */
[----:B------:R-:W-:Y:S01]  /*1f940*/  IADD3 R33, P4, R6, 0x4000, RZ ;  /* 0x0000400006217810 */ /* 0x000fe20007f9e0ff */
[----:B------:R-:W-:Y:S01]  /*1f950*/  IMAD.WIDE.U32 R8, R24, UR4, R8 ;  /* 0x0000000418087c25 */ /* 0x000fe2000f8e0008 */
[----:B------:R-:W-:Y:S02]  /*1f960*/  IADD3 R41, P3, R6, 0x6000, RZ ;  /* 0x0000600006297810 */ /* 0x000fe40007f7e0ff */
[----:B------:R-:W-:Y:S01]  /*1f970*/  LOP3.LUT R32, R33, 0x380, RZ, 0xc0, !PT ;  /* 0x0000038021207812 */ /* 0x000fe200078ec0ff */
[----:B------:R-:W-:Y:S01]  /*1f980*/  IMAD R13, R0, R29, R10 ;  /* 0x0000001d000d7224 */ /* 0x000fe200078e020a */
[----:B------:R-:W-:Y:S01]  /*1f990*/  IADD3 R10, P0, R11, R8, RZ ;  /* 0x000000080b0a7210 */ /* 0x000fe20007f1e0ff */
[----:B------:R-:W-:Y:S01]  /*1f9a0*/  IMAD R12, R24, UR5, R15 ;  /* 0x00000005180c7c24 */ /* 0x000fe2000f8e020f */
[----:B------:R-:W-:Y:S01]  /*1f9b0*/  SHF.R.S32.HI R15, RZ, 0x1f, R11 ;  /* 0x0000001fff0f7819 */ /* 0x000fe2000001140b */
[----:B------:R-:W-:Y:S01]  /*1f9c0*/  ULDC.64 UR4, c[0x0][0xb88] ;  /* 0x0002e20000047ab9 */ /* 0x000fe20000000a00 */
[----:B------:R-:W-:-:S02]  /*1f9d0*/  SHF.R.S32.HI R4, RZ, 0x1f, R13 ;  /* 0x0000001fff047819 */ /* 0x000fc4000001140d */
[----:B------:R-:W-:Y:S02]  /*1f9e0*/  IADD3.X R11, R15, R9, R12, P0, !PT ;  /* 0x000000090f0b7210 */ /* 0x000fe400007fe40c */
[----:B------:R-:W-:Y:S01]  /*1f9f0*/  IADD3 R9, P6, R6, 0x2000, RZ ;  /* 0x0000200006097810 */ /* 0x000fe20007fde0ff */
[----:B------:R-:W-:Y:S01]  /*1fa00*/  IMAD R4, R4, UR4, RZ ;  /* 0x0000000404047c24 */ /* 0x000fe2000f8e02ff */
[----:B------:R-:W-:Y:S01]  /*1fa10*/  IADD3 R29, P2, R6, 0x1000, RZ ;  /* 0x00001000061d7810 */ /* 0x000fe20007f5e0ff */
[----:B------:R-:W-:Y:S01]  /*1fa20*/  IMAD.WIDE.U32 R10, R13, UR4, R10 ;  /* 0x000000040d0a7c25 */ /* 0x000fe2000f8e000a */
[----:B------:R-:W-:Y:S02]  /*1fa30*/  LOP3.LUT R12, R9, 0x380, RZ, 0xc0, !PT ;  /* 0x00000380090c7812 */ /* 0x000fe400078ec0ff */
[----:B------:R-:W-:Y:S01]  /*1fa40*/  LOP3.LUT R8, R29, 0x380, RZ, 0xc0, !PT ;  /* 0x000003801d087812 */ /* 0x000fe200078ec0ff */
[----:B------:R-:W-:Y:S01]  /*1fa50*/  IMAD R15, R13, UR5, R4 ;  /* 0x000000050d0f7c24 */ /* 0x000fe2000f8e0204 */
[----:B------:R-:W-:Y:S01]  /*1fa60*/  ULDC.64 UR4, c[0x0][0xb50] ;  /* 0x0002d40000047ab9 */ /* 0x000fe20000000a00 */
[----:B------:R-:W-:Y:S01]  /*1fa70*/  SHF.R.U64 R12, R12, 0x3, RZ ;  /* 0x000000030c0c7819 */ /* 0x000fe200000012ff */
[----:B------:R-:W-:Y:S01]  /*1fa80*/  IMAD.X R13, RZ, RZ, R7, P6 ;  /* 0x000000ffff0d7224 */ /* 0x000fe200030e0607 */
[----:B------:R-:W-:Y:S01]  /*1fa90*/  LEA R14, P0, R10, UR4, 0x2 ;  /* 0x000000040a0e7c11 */ /* 0x000fe2000f8010ff */
[----:B------:R-:W-:Y:S01]  /*1faa0*/  IMAD.IADD R11, R11, 0x1, R15 ;  /* 0x000000010b0b7824 */ /* 0x000fe200078e020f */
[----:B------:R-:W-:Y:S01]  /*1fab0*/  LOP3.LUT R12, R12, R9, RZ, 0x3c, !PT ;  /* 0x000000090c0c7212 */ /* 0x000fe200078e3cff */
[----:B------:R-:W-:Y:S01]  /*1fac0*/  IMAD.X R9, RZ, RZ, R7, P2 ;  /* 0x000000ffff097224 */ /* 0x000fe200010e0607 */
[----:B------:R-:W-:Y:S01]  /*1fad0*/  IADD3 R45, P2, R6, 0x7000, RZ ;  /* 0x00007000062d7810 */ /* 0x000fe20007f5e0ff */
[----:B------:R-:W-:Y:S01]  /*1fae0*/  SHFL.IDX PT, R54, R14, RZ, 0x1c1f ;  /* 0x001c1fff0e367589 */ /* 0x000fe200000e0000 */
[----:B------:R-:W-:Y:S01]  /*1faf0*/  LEA.HI.X R10, R10, UR5, R11, 0x2, P0 ;  /* 0x000000050a0a7c11 */ /* 0x000fe200080f140b */
[----:B------:R-:W-:Y:S01]  /*1fb00*/  ULDC.64 UR4, c[0x0][0xaa0] ;  /* 0x0002a80000047ab9 */ /* 0x000fe20000000a00 */
[----:B------:R-:W-:Y:S01]  /*1fb10*/  IADD3 R37, P0, R6, 0x5000, RZ ;  /* 0x0000500006257810 */ /* 0x000fe20007f1e0ff */
[----:B------:R-:W-:Y:S01]  /*1fb20*/  SHFL.IDX PT, R58, R14, 0x1, 0x1c1f ;  /* 0x003c1f000e3a7f89 */ /* 0x000fe200000e0000 */
[----:B------:R-:W-:-:S02]  /*1fb30*/  LOP3.LUT R44, R45, 0x380, RZ, 0xc0, !PT ;  /* 0x000003802d2c7812 */ /* 0x000fc400078ec0ff */
[----:B------:R-:W-:Y:S01]  /*1fb40*/  LOP3.LUT R36, R37, 0x380, RZ, 0xc0, !PT ;  /* 0x0000038025247812 */ /* 0x000fe200078ec0ff */
[----:B------:R-:W2:Y:S01]  /*1fb50*/  SHFL.IDX PT, R55, R10, RZ, 0x1c1f ;  /* 0x001c1fff0a377589 */ /* 0x000ea200000e0000 */
[----:B------:R-:W-:Y:S02]  /*1fb60*/  SHF.R.U64 R44, R44, 0x3, RZ ;  /* 0x000000032c2c7819 */ /* 0x000fe400000012ff */
[----:B------:R-:W-:Y:S01]  /*1fb70*/  SHF.R.U64 R36, R36, 0x3, RZ ;  /* 0x0000000324247819 */ /* 0x000fe200000012ff */
[----:B------:R-:W0:Y:S01]  /*1fb80*/  SHFL.IDX PT, R59, R10, 0x1, 0x1c1f ;  /* 0x003c1f000a3b7f89 */ /* 0x000e2200000e0000 */
[----:B------:R-:W-:Y:S01]  /*1fb90*/  LOP3.LUT R44, R44, R45, RZ, 0x3c, !PT ;  /* 0x0000002d2c2c7212 */ /* 0x000fe200078e3cff */
[--C-:B------:R-:W-:Y:S01]  /*1fba0*/  IMAD.X R45, RZ, RZ, R7.reuse, P2 ;  /* 0x000000ffff2d7224 */ /* 0x100fe200010e0607 */
[----:B------:R-:W-:Y:S01]  /*1fbb0*/  LOP3.LUT R36, R36, R37, RZ, 0x3c, !PT ;  /* 0x0000002524247212 */ /* 0x000fe200078e3cff */
[----:B------:R-:W-:Y:S01]  /*1fbc0*/  IMAD.X R37, RZ, RZ, R7, P0 ;  /* 0x000000ffff257224 */ /* 0x000fe200000e0607 */
[----:B------:R-:W-:-:S02]  /*1fbd0*/  LOP3.LUT P0, RZ, R233, 0x3, RZ, 0xc0, !PT ;  /* 0x00000003e9ff7812 */ /* 0x000fc4000780c0ff */
[----:B------:R-:W-:Y:S01]  /*1fbe0*/  SHF.R.U64 R8, R8, 0x3, RZ ;  /* 0x0000000308087819 */ /* 0x000fe200000012ff */
[----:B------:R-:W-:Y:S01]  /*1fbf0*/  IMAD R21, R21, UR4, RZ ;  /* 0x0000000415157c24 */ /* 0x000fe2000f8e02ff */
[----:B------:R-:W-:Y:S02]  /*1fc00*/  LOP3.LUT R40, R41, 0x380, RZ, 0xc0, !PT ;  /* 0x0000038029287812 */ /* 0x000fe400078ec0ff */
[----:B------:R-:W-:Y:S02]  /*1fc10*/  LOP3.LUT R8, R8, R29, RZ, 0x3c, !PT ;  /* 0x0000001d08087212 */ /* 0x000fe400078e3cff */
[----:B------:R-:W-:Y:S01]  /*1fc20*/  IADD3 R29, P5, R6, 0x3000, RZ ;  /* 0x00003000061d7810 */ /* 0x000fe20007fbe0ff */
[----:B------:R-:W-:Y:S01]  /*1fc30*/  IMAD R67, R20, UR5, R21 ;  /* 0x0000000514437c24 */ /* 0x000fe2000f8e0215 */
[----:B------:R-:W-:Y:S02]  /*1fc40*/  SHF.R.U64 R32, R32, 0x3, RZ ;  /* 0x0000000320207819 */ /* 0x000fe400000012ff */
[----:B------:R-:W-:Y:S01]  /*1fc50*/  LOP3.LUT R28, R29, 0x380, RZ, 0xc0, !PT ;  /* 0x000003801d1c7812 */ /* 0x000fe200078ec0ff */
[----:B------:R-:W-:Y:S01]  /*1fc60*/  IMAD.WIDE.U32 R20, R20, UR4, RZ ;  /* 0x0000000414147c25 */ /* 0x000fe2000f8e00ff */
[----:B------:R-:W-:Y:S01]  /*1fc70*/  SHF.R.U64 R40, R40, 0x3, RZ ;  /* 0x0000000328287819 */ /* 0x000fe200000012ff */
[----:B------:R-:W-:Y:S01]  /*1fc80*/  ULDC.64 UR4, c[0x0][0xae8] ;  /* 0x0002ba0000047ab9 */ /* 0x000fe20000000a00 */
[----:B------:R-:W-:Y:S01]  /*1fc90*/  SHF.R.U64 R28, R28, 0x3, RZ ;  /* 0x000000031c1c7819 */ /* 0x000fe200000012ff */
[----:B------:R-:W-:Y:S01]  /*1fca0*/  IMAD.IADD R21, R21, 0x1, R67 ;  /* 0x0000000115157824 */ /* 0x000fe200078e0243 */
[----:B------:R-:W-:Y:S01]  /*1fcb0*/  LOP3.LUT R32, R32, R33, RZ, 0x3c, !PT ;  /* 0x0000002120207212 */ /* 0x000fe200078e3cff */
[----:B------:R-:W-:Y:S01]  /*1fcc0*/  IMAD R64, R64, UR4, RZ ;  /* 0x0000000440407c24 */ /* 0x000fe2000f8e02ff */
[----:B------:R-:W-:Y:S01]  /*1fcd0*/  LOP3.LUT R28, R28, R29, RZ, 0x3c, !PT ;  /* 0x0000001d1c1c7212 */ /* 0x000fe200078e3cff */
[--C-:B------:R-:W-:Y:S01]  /*1fce0*/  IMAD.X R29, RZ, RZ, R7.reuse, P5 ;  /* 0x000000ffff1d7224 */ /* 0x100fe200028e0607 */
[----:B------:R-:W-:Y:S01]  /*1fcf0*/  LOP3.LUT R40, R40, R41, RZ, 0x3c, !PT ;  /* 0x0000002928287212 */ /* 0x000fe200078e3cff */
[--C-:B------:R-:W-:Y:S01]  /*1fd00*/  IMAD.X R33, RZ, RZ, R7.reuse, P4 ;  /* 0x000000ffff217224 */ /* 0x100fe200020e0607 */
[C---:B------:R-:W-:Y:S01]  /*1fd10*/  IADD3 R49, P6, R6.reuse, 0x8000, RZ ;  /* 0x0000800006317810 */ /* 0x040fe20007fde0ff */
[----:B------:R-:W-:Y:S01]  /*1fd20*/  IMAD.X R41, RZ, RZ, R7, P3 ;  /* 0x000000ffff297224 */ /* 0x000fe200018e0607 */
[C---:B------:R-:W-:Y:S01]  /*1fd30*/  IADD3 R53, P5, R6.reuse, 0x9000, RZ ;  /* 0x0000900006357810 */ /* 0x040fe20007fbe0ff */
[C---:B------:R-:W-:Y:S01]  /*1fd40*/  IMAD R67, R219.reuse, UR5, R64 ;  /* 0x00000005db437c24 */ /* 0x040fe2000f8e0240 */
[C---:B------:R-:W-:Y:S01]  /*1fd50*/  IADD3 R57, P4, R6.reuse, 0xa000, RZ ;  /* 0x0000a00006397810 */ /* 0x040fe20007f9e0ff */
[----:B------:R-:W-:Y:S01]  /*1fd60*/  IMAD.WIDE.U32 R20, R219, UR4, R20 ;  /* 0x00000004db147c25 */ /* 0x000fe2000f8e0014 */
[----:B------:R-:W-:Y:S01]  /*1fd70*/  IADD3 R11, P3, R6, 0xb000, RZ ;  /* 0x0000b000060b7810 */ /* 0x000fe20007f7e0ff */
[----:B------:R-:W-:Y:S01]  /*1fd80*/  ULDC.64 UR4, c[0x0][0xaf0] ;  /* 0x0002bc0000047ab9 */ /* 0x000fe20000000a00 */
[----:B------:R-:W-:Y:S01]  /*1fd90*/  LOP3.LUT R48, R49, 0x380, RZ, 0xc0, !PT ;  /* 0x0000038031307812 */ /* 0x000fe200078ec0ff */
[----:B------:R-:W-:Y:S01]  /*1fda0*/  IMAD.IADD R21, R21, 0x1, R67 ;  /* 0x0000000115157824 */ /* 0x000fe200078e0243 */
[----:B------:R-:W-:-:S02]  /*1fdb0*/  LOP3.LUT R52, R53, 0x380, RZ, 0xc0, !PT ;  /* 0x0000038035347812 */ /* 0x000fc400078ec0ff */
[----:B------:R-:W-:Y:S01]  /*1fdc0*/  LOP3.LUT R56, R57, 0x380, RZ, 0xc0, !PT ;  /* 0x0000038039387812 */ /* 0x000fe200078ec0ff */
[----:B------:R-:W-:Y:S01]  /*1fdd0*/  IMAD R3, R3, UR4, RZ ;  /* 0x0000000403037c24 */ /* 0x000fe2000f8e02ff */
[----:B------:R-:W-:Y:S01]  /*1fde0*/  LOP3.LUT R15, R6, 0x380, RZ, 0xc0, !PT ;  /* 0x00000380060f7812 */ /* 0x000fe200078ec0ff */
[----:B------:R-:W-:Y:S01]  /*1fdf0*/  IMAD.X R61, RZ, RZ, R7, P3 ;  /* 0x000000ffff3d7224 */ /* 0x000fe200018e0607 */
[----:B------:R-:W-:Y:S02]  /*1fe00*/  SHF.R.U64 R48, R48, 0x3, RZ ;  /* 0x0000000330307819 */ /* 0x000fe400000012ff */
[----:B------:R-:W-:Y:S02]  /*1fe10*/  SHF.R.U64 R52, R52, 0x3, RZ ;  /* 0x0000000334347819 */ /* 0x000fe400000012ff */
[----:B------:R-:W-:Y:S02]  /*1fe20*/  SHF.R.U64 R56, R56, 0x3, RZ ;  /* 0x0000000338387819 */ /* 0x000fe400000012ff */
[----:B------:R-:W-:-:S02]  /*1fe30*/  SHF.R.U64 R15, R15, 0x3, RZ ;  /* 0x000000030f0f7819 */ /* 0x000fc400000012ff */
[----:B------:R-:W-:Y:S01]  /*1fe40*/  LOP3.LUT R48, R48, R49, RZ, 0x3c, !PT ;  /* 0x0000003130307212 */ /* 0x000fe200078e3cff */
[--C-:B------:R-:W-:Y:S01]  /*1fe50*/  IMAD.X R49, RZ, RZ, R7.reuse, P6 ;  /* 0x000000ffff317224 */ /* 0x100fe200030e0607 */
[----:B------:R-:W-:Y:S01]  /*1fe60*/  LOP3.LUT R52, R52, R53, RZ, 0x3c, !PT ;  /* 0x0000003534347212 */ /* 0x000fe200078e3cff */
[--C-:B------:R-:W-:Y:S01]  /*1fe70*/  IMAD.X R53, RZ, RZ, R7.reuse, P5 ;  /* 0x000000ffff357224 */ /* 0x100fe200028e0607 */
[----:B------:R-:W-:Y:S01]  /*1fe80*/  LOP3.LUT R56, R56, R57, RZ, 0x3c, !PT ;  /* 0x0000003938387212 */ /* 0x000fe200078e3cff */
[----:B------:R-:W-:Y:S01]  /*1fe90*/  IMAD.X R57, RZ, RZ, R7, P4 ;  /* 0x000000ffff397224 */ /* 0x000fe200020e0607 */
[----:B------:R-:W-:Y:S01]  /*1fea0*/  LOP3.LUT R6, R15, R6, RZ, 0x3c, !PT ;  /* 0x000000060f067212 */ /* 0x000fe200078e3cff */
[----:B------:R-:W-:Y:S01]  /*1feb0*/  IMAD.IADD R68, R224, 0x1, R209 ;  /* 0x00000001e0447824 */ /* 0x000fe200078e02d1 */
[----:B------:R-:W-:Y:S01]  /*1fec0*/  BSSY B1, `(.L_x_1950) ;  /* 0x0000050000017945 */ /* 0x000fe20003800000 */
[----:B------:R-:W-:Y:S02]  /*1fed0*/  SHF.R.S32.HI R70, RZ, 0x1f, R217 ;  /* 0x0000001fff467819 */ /* 0x000fe400000114d9 */
[----:B------:R-:W-:-:S02]  /*1fee0*/  SHF.R.S32.HI R72, RZ, 0x1f, R216 ;  /* 0x0000001fff487819 */ /* 0x000fc400000114d8 */
[----:B------:R-:W-:Y:S01]  /*1fef0*/  SHF.R.S32.HI R73, RZ, 0x1f, R214 ;  /* 0x0000001fff497819 */ /* 0x000fe200000114d6 */
[----:B---3--:R-:W-:-:S05]  /*1ff00*/  IMAD.IADD R30, R30, 0x1, R209 ;  /* 0x000000011e1e7824 */ /* 0x008fca00078e02d1 */
[C---:B------:R-:W-:Y:S02]  /*1ff10*/  IADD3 R4, R30.reuse, 0x8, RZ ;  /* 0x000000081e047810 */ /* 0x040fe40007ffe0ff */
[-C--:B------:R-:W-:Y:S02]  /*1ff20*/  ISETP.GE.OR P2, PT, R30, R65.reuse, P0 ;  /* 0x000000411e00720c */ /* 0x080fe40000746670 */
[----:B------:R-:W-:Y:S02]  /*1ff30*/  ISETP.GE.OR P0, PT, R4, R65, P0 ;  /* 0x000000410400720c */ /* 0x000fe40000706670 */
[----:B------:R-:W-:-:S04]  /*1ff40*/  LOP3.LUT R4, R11, 0x380, RZ, 0xc0, !PT ;  /* 0x000003800b047812 */ /* 0x000fc800078ec0ff */
[----:B------:R-:W-:-:S04]  /*1ff50*/  SHF.R.U64 R4, R4, 0x3, RZ ;  /* 0x0000000304047819 */ /* 0x000fc800000012ff */
[----:B------:R-:W-:Y:S01]  /*1ff60*/  LOP3.LUT R60, R4, R11, RZ, 0x3c, !PT ;  /* 0x0000000b043c7212 */ /* 0x000fe200078e3cff */
[----:B--2---:R2:W-:Y:S04]  /*1ff70*/  @!P2 ST.E desc[UR60][R54.64], R5 ;  /* 0x000000053600a985 */ /* 0x0045e8000c10193c */
[----:B0-----:R0:W-:Y:S04]  /*1ff80*/  @!P0 ST.E desc[UR60][R58.64], R2 ;  /* 0x000000023a008985 */ /* 0x0011e8000c10193c */
[----:B------:R-:W5:Y:S04]  /*1ff90*/  LD.E.128 R8, desc[UR60][R8.64] ;  /* 0x0000003c08087980 */ /* 0x000f68000c101d00 */
[----:B--2---:R-:W5:Y:S01]  /*1ffa0*/  LD.E.128 R4, desc[UR60][R6.64] ;  /* 0x0000003c06047980 */ /* 0x004f62000c101d00 */
[----:B0-----:R-:W-:-:S03]  /*1ffb0*/  IMAD R2, R218, 0x20, R224 ;  /* 0x00000020da027824 */ /* 0x001fc600078e02e0 */
[----:B------:R-:W5:Y:S02]  /*1ffc0*/  LD.E.128 R12, desc[UR60][R12.64] ;  /* 0x0000003c0c0c7980 */ /* 0x000f64000c101d00 */
[----:B------:R-:W-:Y:S02]  /*1ffd0*/  IADD3 R66, R209, R2, RZ ;  /* 0x00000002d1427210 */ /* 0x000fe40007ffe0ff */
[----:B------:R-:W5:Y:S03]  /*1ffe0*/  LD.E.128 R28, desc[UR60][R28.64] ;  /* 0x0000003c1c1c7980 */ /* 0x000f66000c101d00 */
[----:B----4-:R-:W-:Y:S01]  /*1fff0*/  @P1 IMAD.HI.U32 R2, R66, R69, RZ ;  /* 0x0000004542021227 */ /* 0x010fe200078e00ff */
[----:B------:R-:W5:Y:S03]  /*20000*/  LD.E.128 R32, desc[UR60][R32.64] ;  /* 0x0000003c20207980 */ /* 0x000f66000c101d00 */
[----:B------:R-:W-:Y:S01]  /*20010*/  IMAD.MOV.U32 R67, RZ, RZ, R66 ;  /* 0x000000ffff437224 */ /* 0x000fe200078e0042 */
[----:B-1----:R-:W-:Y:S01]  /*20020*/  @P1 SHF.R.U32.HI R67, RZ, R71, R2 ;  /* 0x00000047ff431219 */ /* 0x002fe20000011602 */
[C---:B------:R-:W-:Y:S01]  /*20030*/  IMAD R69, R24.reuse, UR5, R3 ;  /* 0x0000000518457c24 */ /* 0x040fe2000f8e0203 */
[----:B------:R-:W5:Y:S01]  /*20040*/  LD.E.128 R36, desc[UR60][R36.64] ;  /* 0x0000003c24247980 */ /* 0x000f62000c101d00 */
[----:B------:R-:W-:Y:S01]  /*20050*/  IMAD.WIDE.U32 R2, R24, UR4, R20 ;  /* 0x0000000418027c25 */ /* 0x000fe2000f8e0014 */
[--C-:B------:R-:W-:Y:S01]  /*20060*/  SHF.R.S32.HI R20, RZ, 0x1f, R67.reuse ;  /* 0x0000001fff147819 */ /* 0x100fe20000011443 */
[----:B------:R-:W-:Y:S01]  /*20070*/  ULDC.64 UR4, c[0x0][0xae0] ;  /* 0x0002b80000047ab9 */ /* 0x000fe20000000a00 */
[----:B------:R-:W5:Y:S01]  /*20080*/  LD.E.128 R40, desc[UR60][R40.64] ;  /* 0x0000003c28287980 */ /* 0x000f62000c101d00 */
[----:B------:R-:W-:-:S02]  /*20090*/  IMAD.MOV R21, RZ, RZ, -R67 ;  /* 0x000000ffff157224 */ /* 0x000fc400078e0a43 */
[----:B------:R-:W-:Y:S01]  /*200a0*/  IMAD.IADD R3, R3, 0x1, R69 ;  /* 0x0000000103037824 */ /* 0x000fe200078e0245 */
[----:B------:R-:W5:Y:S01]  /*200b0*/  LD.E.128 R44, desc[UR60][R44.64] ;  /* 0x0000003c2c2c7980 */ /* 0x000f62000c101d00 */
[----:B------:R-:W-:Y:S02]  /*200c0*/  IMAD R21, R0, R21, R66 ;  /* 0x0000001500157224 */ /* 0x000fe400078e0242 */
[----:B------:R-:W-:Y:S01]  /*200d0*/  IMAD R20, R20, UR4, RZ ;  /* 0x0000000414147c24 */ /* 0x000fe2000f8e02ff */
[----:B------:R-:W5:Y:S01]  /*200e0*/  LD.E.128 R48, desc[UR60][R48.64] ;  /* 0x0000003c30307980 */ /* 0x000f62000c101d00 */
[C---:B------:R-:W-:Y:S01]  /*200f0*/  IMAD.WIDE.U32 R2, R67.reuse, UR4, R2 ;  /* 0x0000000443027c25 */ /* 0x040fe2000f8e0002 */
[----:B------:R-:W-:Y:S02]  /*20100*/  SHF.R.S32.HI R0, RZ, 0x1f, R21 ;  /* 0x0000001fff007819 */ /* 0x000fe40000011415 */
[----:B------:R-:W5:Y:S01]  /*20110*/  LD.E.128 R52, desc[UR60][R52.64] ;  /* 0x0000003c34347980 */ /* 0x000f62000c101d00 */
[----:B------:R-:W-:Y:S01]  /*20120*/  IMAD R69, R67, UR5, R20 ;  /* 0x0000000543457c24 */ /* 0x000fe2000f8e0214 */
[----:B------:R-:W-:-:S02]  /*20130*/  ULDC.64 UR4, c[0x0][0xad8] ;  /* 0x0002b60000047ab9 */ /* 0x000fc40000000a00 */
[----:B------:R-:W5:Y:S04]  /*20140*/  LD.E.128 R56, desc[UR60][R56.64] ;  /* 0x0000003c38387980 */ /* 0x000f68000c101d00 */
[----:B------:R-:W5:Y:S01]  /*20150*/  LD.E.128 R60, desc[UR60][R60.64] ;  /* 0x0000003c3c3c7980 */ /* 0x000f62000c101d00 */
[----:B------:R-:W-:Y:S01]  /*20160*/  @!PT LDS RZ, [RZ] ;  /* 0x00000000fffff984 */ /* 0x000fe20000000800 */
[----:B------:R-:W-:Y:S01]  /*20170*/  @!PT LDS RZ, [RZ] ;  /* 0x00000000fffff984 */ /* 0x000fe20000000800 */
[----:B------:R-:W-:Y:S01]  /*20180*/  @!PT LDS RZ, [RZ] ;  /* 0x00000000fffff984 */ /* 0x000fe20000000800 */
[----:B------:R-:W-:Y:S01]  /*20190*/  @!PT LDS RZ, [RZ] ;  /* 0x00000000fffff984 */ /* 0x000fe20000000800 */
[----:B------:R0:W-:Y:S06]  /*201a0*/  MEMBAR.ALL.CTA ;  /* 0x0000000000007992 */ /* 0x0001ec0000008000 */
[----:B0-----:R-:W0:Y:S01]  /*201b0*/  FENCE.VIEW.ASYNC.S ;  /* 0x00000000000073c6 */ /* 0x001e220000000000 */
[----:B------:R-:W-:-:S02]  /*201c0*/  IMAD.IADD R3, R3, 0x1, R69 ;  /* 0x0000000103037824 */ /* 0x000fc400078e0245 */
[----:B------:R-:W-:Y:S02]  /*201d0*/  IMAD R20, R0, UR4, RZ ;  /* 0x0000000400147c24 */ /* 0x000fe4000f8e02ff */
[C---:B------:R-:W-:Y:S02]  /*201e0*/  VIADD R0, R68.reuse, 0x20 ;  /* 0x0000002044007836 */ /* 0x040fe40000000000 */
[C---:B------:R-:W-:Y:S02]  /*201f0*/  IMAD R67, R21.reuse, UR5, R20 ;  /* 0x0000000515437c24 */ /* 0x040fe4000f8e0214 */
[----:B------:R-:W-:Y:S01]  /*20200*/  IMAD.WIDE.U32 R2, R21, UR4, R2 ;  /* 0x0000000415027c25 */ /* 0x000fe2000f8e0002 */
[-C--:B------:R-:W-:Y:S01]  /*20210*/  ISETP.GE.AND P2, PT, R68, R65.reuse, PT ;  /* 0x000000414400720c */ /* 0x080fe20003f46270 */
[----:B------:R-:W-:Y:S01]  /*20220*/  ULDC.64 UR4, c[0x0][0xa80] ;  /* 0x0002a00000047ab9 */ /* 0x000fe20000000a00 */
[----:B------:R-:W-:Y:S01]  /*20230*/  ISETP.GE.AND P1, PT, R0, R65, PT ;  /* 0x000000410000720c */ /* 0x000fe20003f26270 */
[----:B------:R-:W-:Y:S01]  /*20240*/  IMAD.IADD R3, R3, 0x1, R67 ;  /* 0x0000000103037824 */ /* 0x000fe200078e0243 */
[----:B------:R-:W-:Y:S01]  /*20250*/  LEA R24, P3, R2, UR4, 0x1 ;  /* 0x0000000402187c11 */ /* 0x000fe2000f8608ff */
[----:B------:R-:W-:-:S03]  /*20260*/  VIADD R0, R16, 0x30820 ;  /* 0x0003082010007836 */ /* 0x000fc60000000000 */
[----:B------:R-:W-:Y:S02]  /*20270*/  LEA.HI.X R64, R2, UR5, R3, 0x1, P3 ;  /* 0x0000000502407c11 */ /* 0x000fe400098f0c03 */
[----:B------:R-:W-:Y:S01]  /*20280*/  PRMT R0, RZ, 0x654, R0 ;  /* 0x00000654ff007816 */ /* 0x000fe20000000000 */
[----:B0-----:R0:W1:Y:S01]  /*20290*/  SHFL.IDX PT, R21, R24, RZ, 0x181f ;  /* 0x00181fff18157589 */ /* 0x00106200000e0000 */
[----:B------:R-:W-:Y:S02]  /*202a0*/  IADD3 R20, R68, 0x40, RZ ;  /* 0x0000004044147810 */ /* 0x000fe40007ffe0ff */
[----:B------:R0:W-:Y:S01]  /*202b0*/  SYNCS.ARRIVE.TRANS64.RED.A1T0 RZ, [R0+URZ], RZ ;  /* 0x000000ff00ff79a7 */ /* 0x0001e2000810043f */
[----:B------:R0:W2:Y:S01]  /*202c0*/  SHFL.IDX PT, R67, R64, RZ, 0x181f ;  /* 0x00181fff40437589 */ /* 0x0000a200000e0000 */
[----:B------:R-:W-:Y:S01]  /*202d0*/  ISETP.GE.AND P0, PT, R20, R65, PT ;  /* 0x000000411400720c */ /* 0x000fe20003f06270 */
[----:B------:R-:W-:-:S12]  /*202e0*/  @P2 BRA `(.L_x_1951) ;  /* 0x0000000000342947 */ /* 0x000fd80003800000 */
        /* <DEDUP_REMOVED lines=13> */
.L_x_1951:
[----:B------:R-:W-:Y:S05]  /*203c0*/  BSYNC B1 ;  /* 0x0000000000017941 */ /* 0x000fea0003800000 */
.L_x_1950:
[----:B---3-5:R3:W4:Y:S01]  /*203d0*/  SHFL.IDX PT, R7, R64, 0x1, 0x181f ;  /* 0x00381f0040077f89 */ /* 0x02872200000e0000 */
[----:B------:R-:W-:Y:S03]  /*203e0*/  BSSY B1, `(.L_x_1952) ;  /* 0x0000010000017945 */ /* 0x000fe60003800000 */
[----:B------:R3:W0:Y:S01]  /*203f0*/  SHFL.IDX PT, R3, R24, 0x1, 0x181f ;  /* 0x00381f0018037f89 */ /* 0x00062200000e0000 */
[----:B------:R-:W-:Y:S05]  /*20400*/  @P1 BRA `(.L_x_1953) ;  /* 0x0000000000341947 */ /* 0x000fea0003800000 */
[----:B------:R-:W-:Y:S02]  /*20410*/  ULDC UR4, c[0x0][0xac8] ;  /* 0x0002b20000047ab9 */ /* 0x000fe40000000800 */
[----:B------:R-:W-:Y:S02]  /*20420*/  ISETP.GE.AND P4, PT, R214, UR4, PT ;  /* 0x00000004d6007c0c */ /* 0x000fe4000bf86270 */
[----:B------:R-:W-:Y:S02]  /*20430*/  ISETP.GE.AND P5, PT, R216, UR4, PT ;  /* 0x00000004d8007c0c */ /* 0x000fe4000bfa6270 */
[----:B------:R-:W-:-:S09]  /*20440*/  ISETP.GE.AND P6, PT, R217, UR4, PT ;  /* 0x00000004d9007c0c */ /* 0x000fd2000bfc6270 */
[-C--:B0-----:R-:W-:Y:S02]  /*20450*/  @!P4 LEA R2, P1, R214, R3.reuse, 0x1 ;  /* 0x00000003d602c211 */ /* 0x081fe400078208ff */
        /* <DEDUP_REMOVED lines=8> */
.L_x_1953:
[----:B------:R-:W-:Y:S05]  /*204e0*/  BSYNC B1 ;  /* 0x0000000000017941 */ /* 0x000fea0003800000 */
.L_x_1952:
[----:B0---4-:R0:W4:Y:S01]  /*204f0*/  SHFL.IDX PT, R7, R64, 0x2, 0x181f ;  /* 0x00581f0040077f89 */ /* 0x01112200000e0000 */
        /* <DEDUP_REMOVED lines=16> */
.L_x_1955:
[----:B------:R-:W-:Y:S05]  /*20600*/  BSYNC B1 ;  /* 0x0000000000017941 */ /* 0x000fea0003800000 */
.L_x_1954:
[----:B------:R-:W-:Y:S01]  /*20610*/  VIADD R0, R68, 0x60 ;  /* 0x0000006044007836 */ /* 0x000fe20000000000 */
[----:B0---4-:R4:W0:Y:S04]  /*20620*/  SHFL.IDX PT, R7, R64, 0x3, 0x181f ;  /* 0x00781f0040077f89 */ /* 0x01182800000e0000 */
[----:B------:R-:W-:Y:S01]  /*20630*/  ISETP.GE.AND P0, PT, R0, R65, PT ;  /* 0x000000410000720c */ /* 0x000fe20003f06270 */
[----:B------:R4:W0:-:S12]  /*20640*/  SHFL.IDX PT, R9, R24, 0x3, 0x181f ;  /* 0x00781f0018097f89 */ /* 0x00081800000e0000 */
[----:B----4-:R-:W-:Y:S05]  /*20650*/  @P0 BRA `(.L_x_1956) ;  /* 0x0000000c003c0947 */ /* 0x010fea0003800000 */
[----:B------:R-:W-:Y:S02]  /*20660*/  ULDC UR4, c[0x0][0xac8] ;  /* 0x0002b20000047ab9 */ /* 0x000fe40000000800 */
[----:B------:R-:W-:Y:S02]  /*20670*/  ISETP.GE.AND P2, PT, R214, UR4, PT ;  /* 0x00000004d6007c0c */ /* 0x000fe4000bf46270 */
[----:B------:R-:W-:-:S11]  /*20680*/  ISETP.GE.AND P3, PT, R216, UR4, PT ;  /* 0x00000004d8007c0c */ /* 0x000fd6000bf66270 */
[-C--:B0-----:R-:W-:Y:S02]  /*20690*/  @!P2 LEA R2, P0, R214, R9.reuse, 0x1 ;  /* 0x00000009d602a211 */ /* 0x081fe400078008ff */
[----:B------:R-:W-:Y:S02]  /*206a0*/  @!P3 LEA R4, P1, R216, R9, 0x1 ;  /* 0x00000009d804b211 */ /* 0x000fe400078208ff */
[-C--:B------:R-:W-:Y:S02]  /*206b0*/  @!P2 LEA.HI.X R3, R214, R7.reuse, R73, 0x1, P0 ;  /* 0x00000007d603a211 */ /* 0x080fe400000f0c49 */
        /* <DEDUP_REMOVED lines=9> */
.L_x_1948:
[----:B------:R-:W-:Y:S01]  /*20750*/  ULDC.64 UR4, c[0x0][0xc00] ;  /* 0x0003000000047ab9 */ /* 0x000fe20000000a00 */
[----:B------:R-:W2:Y:S01]  /*20760*/  LDC.64 R2, c[0x0][0xc00] ;  /* 0x00030000ff027b82 */ /* 0x000ea20000000a00 */
[----:B------:R-:W-:Y:S01]  /*20770*/  ISETP.NE.U32.AND P0, PT, RZ, UR4, PT ;  /* 0x00000004ff007c0c */ /* 0x000fe2000bf05070 */
[----:B------:R-:W-:-:S03]  /*20780*/  IMAD.MOV.U32 R6, RZ, RZ, RZ ;  /* 0x000000ffff067224 */ /* 0x000fc600078e00ff */
[----:B------:R-:W-:Y:S01]  /*20790*/  ISETP.NE.AND.EX P0, PT, RZ, UR5, PT, P0 ;  /* 0x00000005ff007c0c */ /* 0x000fe2000bf05300 */
[----:B------:R-:W-:Y:S02]  /*207a0*/  ULDC.64 UR4, c[0x0][0xc08] ;  /* 0x0003020000047ab9 */ /* 0x000fe40000000a00 */
[----:B------:R-:W-:Y:S01]  /*207b0*/  ISETP.NE.U32.AND P1, PT, RZ, UR4, PT ;  /* 0x00000004ff007c0c */ /* 0x000fe2000bf25070 */
[----:B------:R-:W3:Y:S03]  /*207c0*/  LDC R21, c[0x0][0xbe8] ;  /* 0x0002fa00ff157b82 */ /* 0x000ee60000000800 */
[----:B------:R-:W-:Y:S01]  /*207d0*/  ISETP.NE.AND.EX P1, PT, RZ, UR5, PT, P1 ;  /* 0x00000005ff007c0c */ /* 0x000fe2000bf25310 */
[----:B--2---:R-:W-:-:S12]  /*207e0*/  IMAD.WIDE R2, R220, 0x4, R2 ;  /* 0x00000004dc027825 */ /* 0x004fd800078e0202 */
[----:B------:R-:W2:Y:S01]  /*207f0*/  @P1 LDC.64 R4, c[0x0][0xc08] ;  /* 0x00030200ff041b82 */ /* 0x000ea20000000a00 */
[----:B------:R-:W-:Y:S02]  /*20800*/  ULDC UR4, c[0x0][0xa88] ;  /* 0x0002a20000047ab9 */ /* 0x000fe40000000800 */
[----:B------:R-:W-:Y:S01]  /*20810*/  IMAD.U32 R0, RZ, RZ, UR4 ;  /* 0x00000004ff007e24 */ /* 0x000fe2000f8e00ff */
[----:B------:R4:W5:Y:S01]  /*20820*/  @P0 LDG.E R6, desc[UR60][R2.64] ;  /* 0x0000003c02060981 */ /* 0x000962000c1e1900 */
[----:B--2---:R-:W-:-:S05]  /*20830*/  @P1 IMAD.WIDE R4, R220, 0x4, R4 ;  /* 0x00000004dc041825 */ /* 0x004fca00078e0204 */
[----:B------:R4:W5:Y:S01]  /*20840*/  @P1 LDG.E R0, desc[UR60][R4.64] ;  /* 0x0000003c04001981 */ /* 0x000962000c1e1900 */
[----:B---3--:R-:W-:Y:S01]  /*20850*/  ISETP.NE.AND P2, PT, R21, 0x1, PT ;  /* 0x000000011500780c */ /* 0x008fe20003f45270 */
[----:B------:R-:W2:-:S12]  /*20860*/  S2R R8, SR_TID.X ;  /* 0x0000000000087919 */ /* 0x000e980000002100 */
[----:B------:R-:W3:Y:S08]  /*20870*/  @P2 LDC R20, c[0x0][0xbec] ;  /* 0x0002fb00ff142b82 */ /* 0x000ef00000000800 */
[----:B------:R-:W0:Y:S01]  /*20880*/  @P2 LDC R29, c[0x0][0xbf0] ;  /* 0x0002fc00ff1d2b82 */ /* 0x000e220000000800 */
[----:B--2---:R-:W-:-:S05]  /*20890*/  VIADD R7, R8, 0xffffff80 ;  /* 0xffffff8008077836 */ /* 0x004fca0000000000 */
[----:B------:R-:W-:Y:S02]  /*208a0*/  ISETP.GE.AND P3, PT, R7, 0x80, PT ;  /* 0x000000800700780c */ /* 0x000fe40003f66270 */
[----:B------:R-:W-:Y:S01]  /*208b0*/  SHF.R.S32.HI R7, RZ, 0x1f, R220 ;  /* 0x0000001fff077819 */ /* 0x000fe200000114dc */
[----:B----4-:R-:W-:Y:S10]  /*208c0*/  @P1 BRA `(.L_x_1957) ;  /* 0x0000000000101947 */ /* 0x010ff40003800000 */
[----:B------:R-:W-:Y:S05]  /*208d0*/  @!P0 BRA `(.L_x_1957) ;  /* 0x00000000000c8947 */ /* 0x000fea0003800000 */
[----:B------:R-:W2:Y:S04]  /*208e0*/  LDG.E R5, desc[UR60][R2.64] ;  /* 0x0000003c02057981 */ /* 0x000ea8000c1e1900 */
[----:B-----5:R-:W2:Y:S02]  /*208f0*/  LDG.E R0, desc[UR60][R2.64+0x4] ;  /* 0x0000043c02007981 */ /* 0x020ea4000c1e1900 */
[----:B--2---:R-:W-:-:S07]  /*20900*/  IMAD.IADD R0, R0, 0x1, -R5 ;  /* 0x0000000100007824 */ /* 0x004fce00078e0a05 */
.L_x_1957:
[----:B------:R-:W-:Y:S01]  /*20910*/  BSSY B1, `(.L_x_1958) ;  /* 0x000002c000017945 */ /* 0x000fe20003800000 */
[----:B------:R-:W-:Y:S02]  /*20920*/  SHF.R.S32.HI R10, RZ, 0x1f, R219 ;  /* 0x0000001fff0a7819 */ /* 0x000fe400000114db */
[----:B------:R-:W-:Y:S02]  /*20930*/  SEL R13, R220, RZ, !P0 ;  /* 0x000000ffdc0d7207 */ /* 0x000fe40004000000 */
[----:B------:R-:W-:Y:S02]  /*20940*/  SEL R12, R7, RZ, !P0 ;  /* 0x000000ff070c7207 */ /* 0x000fe40004000000 */
[----:B-----5:R-:W-:Y:S01]  /*20950*/  SHF.R.S32.HI R11, RZ, 0x1f, R6 ;  /* 0x0000001fff0b7819 */ /* 0x020fe20000011406 */
[----:B------:R-:W-:Y:S06]  /*20960*/  @P3 BRA `(.L_x_1959) ;  /* 0x0000000000983947 */ /* 0x000fec0003800000 */
[----:B------:R-:W2:Y:S01]  /*20970*/  LDC R14, c[0x0][0xbe8] ;  /* 0x0002fa00ff0e7b82 */ /* 0x000ea20000000800 */
[----:B------:R-:W-:Y:S01]  /*20980*/  IADD3 R9, R209, -0x80, R8 ;  /* 0xffffff80d1097810 */ /* 0x000fe20007ffe008 */
[----:B--2---:R-:W-:-:S05]  /*20990*/  IMAD R2, R0, R14, RZ ;  /* 0x0000000e00027224 */ /* 0x004fca00078e02ff */
[----:B------:R-:W-:-:S13]  /*209a0*/  ISETP.GE.AND P0, PT, R9, R2, PT ;  /* 0x000000020900720c */ /* 0x000fda0003f06270 */
[----:B------:R-:W-:Y:S05]  /*209b0*/  @P0 BRA `(.L_x_1959) ;  /* 0x0000000000840947 */ /* 0x000fea0003800000 */
[----:B------:R-:W-:Y:S01]  /*209c0*/  ISETP.NE.AND P0, PT, R14, 0x1, PT ;  /* 0x000000010e00780c */ /* 0x000fe20003f05270 */
[----:B------:R-:W-:Y:S01]  /*209d0*/  ULDC.64 UR4, c[0x0][0xb90] ;  /* 0x0002e40000047ab9 */ /* 0x000fe20000000a00 */
[----:B------:R-:W-:Y:S01]  /*209e0*/  MOV R3, R11 ;  /* 0x0000000b00037202 */ /* 0x000fe20000000f00 */
[----:B------:R-:W-:Y:S02]  /*209f0*/  IMAD R8, R10, UR4, RZ ;  /* 0x000000040a087c24 */ /* 0x000fe4000f8e02ff */
[----:B------:R-:W-:Y:S02]  /*20a00*/  IMAD.MOV.U32 R2, RZ, RZ, R6 ;  /* 0x000000ffff027224 */ /* 0x000fe400078e0006 */
[----:B------:R-:W-:Y:S02]  /*20a10*/  IMAD.MOV.U32 R5, RZ, RZ, R9 ;  /* 0x000000ffff057224 */ /* 0x000fe400078e0009 */
[----:B------:R-:W-:-:S04]  /*20a20*/  IMAD.WIDE.U32 R2, R219, UR4, R2 ;  /* 0x00000004db027c25 */ /* 0x000fc8000f8e0002 */
[----:B------:R-:W2:Y:S01]  /*20a30*/  @P0 LDC R4, c[0x0][0xbec] ;  /* 0x0002fb00ff040b82 */ /* 0x000ea20000000800 */
[----:B------:R-:W-:Y:S01]  /*20a40*/  IMAD R7, R219, UR5, R8 ;  /* 0x00000005db077c24 */ /* 0x000fe2000f8e0208 */
[----:B------:R-:W-:-:S03]  /*20a50*/  ULDC.64 UR4, c[0x0][0xb98] ;  /* 0x0002e60000047ab9 */ /* 0x000fc60000000a00 */
[----:B------:R-:W-:-:S03]  /*20a60*/  IMAD.IADD R3, R3, 0x1, R7 ;  /* 0x0000000103037824 */ /* 0x000fc600078e0207 */
[----:B------:R-:W4:Y:S01]  /*20a70*/  @P0 LDC R15, c[0x0][0xbf0] ;  /* 0x0002fc00ff0f0b82 */ /* 0x000f220000000800 */
[----:B------:R-:W-:-:S04]  /*20a80*/  IMAD.WIDE.U32 R2, R13, UR4, R2 ;  /* 0x000000040d027c25 */ /* 0x000fc8000f8e0002 */
[----:B--2---:R-:W-:-:S05]  /*20a90*/  @P0 IMAD.HI.U32 R4, R9, R4, RZ ;  /* 0x0000000409040227 */ /* 0x004fca00078e00ff */
[----:B----4-:R-:W-:Y:S01]  /*20aa0*/  @P0 SHF.R.U32.HI R5, RZ, R15, R4 ;  /* 0x0000000fff050219 */ /* 0x010fe20000011604 */
[----:B------:R-:W-:-:S03]  /*20ab0*/  IMAD R4, R12, UR4, RZ ;  /* 0x000000040c047c24 */ /* 0x000fc6000f8e02ff */
[----:B------:R-:W-:Y:S01]  /*20ac0*/  IADD3 R2, P0, R5, R2, RZ ;  /* 0x0000000205027210 */ /* 0x000fe20007f1e0ff */
[----:B------:R-:W-:Y:S02]  /*20ad0*/  IMAD.MOV R7, RZ, RZ, -R5 ;  /* 0x000000ffff077224 */ /* 0x000fe400078e0a05 */
[----:B------:R-:W-:Y:S01]  /*20ae0*/  IMAD R8, R13, UR5, R4 ;  /* 0x000000050d087c24 */ /* 0x000fe2000f8e0204 */
[----:B------:R-:W-:Y:S01]  /*20af0*/  ULDC.64 UR4, c[0x0][0xb88] ;  /* 0x0002e20000047ab9 */ /* 0x000fe20000000a00 */
[----:B------:R-:W-:Y:S01]  /*20b00*/  IMAD R7, R14, R7, R9 ;  /* 0x000000070e077224 */ /* 0x000fe200078e0209 */
[----:B------:R-:W-:-:S04]  /*20b10*/  SHF.R.S32.HI R9, RZ, 0x1f, R5 ;  /* 0x0000001fff097819 */ /* 0x000fc80000011405 */
        /* <DEDUP_REMOVED lines=11> */
.L_x_1959:
[----:B------:R-:W-:Y:S05]  /*20bd0*/  BSYNC B1 ;  /* 0x0000000000017941 */ /* 0x000fea0003800000 */
.L_x_1958:
[----:B------:R-:W-:Y:S01]  /*20be0*/  ULDC.64 UR4, c[0x0][0xaa0] ;  /* 0x0002a80000047ab9 */ /* 0x000fe20000000a00 */
[----:B--2---:R-:W-:Y:S01]  /*20bf0*/  IMAD R4, R218, 0x20, R224 ;  /* 0x00000020da047824 */ /* 0x004fe200078e02e0 */
[----:B------:R-:W-:Y:S01]  /*20c00*/  BSSY B1, `(.L_x_1960) ;  /* 0x000003e000017945 */ /* 0x000fe20003800000 */
[----:B------:R-:W-:Y:S01]  /*20c10*/  IMAD R3, R11, UR4, RZ ;  /* 0x000000040b037c24 */ /* 0x000fe2000f8e02ff */
[----:B------:R-:W-:Y:S01]  /*20c20*/  SHF.R.S32.HI R14, RZ, 0x1f, R217 ;  /* 0x0000001fff0e7819 */ /* 0x000fe200000114d9 */
[----:B------:R-:W-:Y:S01]  /*20c30*/  IMAD.IADD R9, R209, 0x1, R4 ;  /* 0x00000001d1097824 */ /* 0x000fe200078e0204 */
[----:B------:R-:W-:Y:S01]  /*20c40*/  SHF.R.S32.HI R15, RZ, 0x1f, R216 ;  /* 0x0000001fff0f7819 */ /* 0x000fe200000114d8 */
[C---:B------:R-:W-:Y:S01]  /*20c50*/  IMAD R5, R6.reuse, UR5, R3 ;  /* 0x0000000506057c24 */ /* 0x040fe2000f8e0203 */
[----:B-1----:R-:W-:Y:S01]  /*20c60*/  SHF.R.S32.HI R24, RZ, 0x1f, R214 ;  /* 0x0000001fff187819 */ /* 0x002fe200000114d6 */
[----:B------:R-:W-:Y:S01]  /*20c70*/  IMAD.WIDE.U32 R2, R6, UR4, RZ ;  /* 0x0000000406027c25 */ /* 0x000fe2000f8e00ff */
[----:B------:R-:W-:-:S03]  /*20c80*/  ULDC.64 UR4, c[0x0][0xae8] ;  /* 0x0002ba0000047ab9 */ /* 0x000fc60000000a00 */
[----:B------:R-:W-:Y:S02]  /*20c90*/  IMAD.IADD R3, R3, 0x1, R5 ;  /* 0x0000000103037824 */ /* 0x000fe400078e0205 */
[----:B------:R-:W-:Y:S02]  /*20ca0*/  IMAD R6, R10, UR4, RZ ;  /* 0x000000040a067c24 */ /* 0x000fe4000f8e02ff */
[----:B------:R-:W-:-:S04]  /*20cb0*/  IMAD.WIDE.U32 R2, R219, UR4, R2 ;  /* 0x00000004db027c25 */ /* 0x000fc8000f8e0002 */
[----:B------:R-:W-:Y:S01]  /*20cc0*/  IMAD R7, R219, UR5, R6 ;  /* 0x00000005db077c24 */ /* 0x000fe2000f8e0206 */
[----:B------:R-:W-:Y:S01]  /*20cd0*/  ULDC.64 UR4, c[0x0][0xaf0] ;  /* 0x0002bc0000047ab9 */ /* 0x000fe20000000a00 */
[----:B---3--:R-:W-:-:S03]  /*20ce0*/  @P2 IMAD.HI.U32 R4, R9, R20, RZ ;  /* 0x0000001409042227 */ /* 0x008fc600078e00ff */
        /* <DEDUP_REMOVED lines=18> */
[----:B------:R-:W-:Y:S02]  /*20e10*/  IMAD.IADD R6, R224, 0x1, R209 ;  /* 0x00000001e0067824 */ /* 0x000fe400078e02d1 */
[----:B------:R-:W-:-:S02]  /*20e20*/  IMAD R21, R0, R21, RZ ;  /* 0x0000001500157224 */ /* 0x000fc400078e02ff */
[C---:B------:R-:W-:Y:S02]  /*20e30*/  IMAD R5, R7.reuse, UR5, R4 ;  /* 0x0000000507057c24 */ /* 0x040fe4000f8e0204 */
[----:B------:R-:W-:Y:S01]  /*20e40*/  IMAD.WIDE.U32 R2, R7, UR4, R2 ;  /* 0x0000000407027c25 */ /* 0x000fe2000f8e0002 */
[----:B------:R-:W-:Y:S01]  /*20e50*/  ISETP.GE.AND P2, PT, R6, R21, PT ;  /* 0x000000150600720c */ /* 0x000fe20003f46270 */
[----:B------:R-:W-:Y:S02]  /*20e60*/  ULDC.64 UR4, c[0x0][0xa80] ;  /* 0x0002a00000047ab9 */ /* 0x000fe40000000a00 */
[----:B------:R-:W-:Y:S01]  /*20e70*/  IMAD.IADD R3, R3, 0x1, R5 ;  /* 0x0000000103037824 */ /* 0x000fe200078e0205 */
[----:B------:R-:W-:Y:S01]  /*20e80*/  LEA R4, P3, R2, UR4, 0x1 ;  /* 0x0000000402047c11 */ /* 0x000fe2000f8608ff */
[----:B------:R-:W-:-:S03]  /*20e90*/  VIADD R0, R6, 0x20 ;  /* 0x0000002006007836 */ /* 0x000fc60000000000 */
[----:B------:R-:W-:Y:S01]  /*20ea0*/  LEA.HI.X R5, R2, UR5, R3, 0x1, P3 ;  /* 0x0000000502057c11 */ /* 0x000fe200098f0c03 */
[----:B------:R0:W1:Y:S01]  /*20eb0*/  SHFL.IDX PT, R7, R4, RZ, 0x181f ;  /* 0x00181fff04077589 */ /* 0x00006200000e0000 */
[-C--:B------:R-:W-:Y:S01]  /*20ec0*/  ISETP.GE.AND P1, PT, R0, R21.reuse, PT ;  /* 0x000000150000720c */ /* 0x080fe20003f26270 */
[----:B------:R-:W-:Y:S02]  /*20ed0*/  VIADD R0, R6, 0x40 ;  /* 0x0000004006007836 */ /* 0x000fe40000000000 */
[----:B------:R0:W2:Y:S03]  /*20ee0*/  SHFL.IDX PT, R3, R5, RZ, 0x181f ;  /* 0x00181fff05037589 */ /* 0x0000a600000e0000 */
        /* <DEDUP_REMOVED lines=11> */
[----:B------:R3:W-:Y:S01]  /*20fa0*/  @!P4 ST.E.128 desc[UR60][R8.64], RZ ;  /* 0x000000ff0800c985 */ /* 0x0007e2000c101d3c */
[----:B------:R-:W-:-:S03]  /*20fb0*/  @!P2 LEA.HI.X R3, R217, R3, R14, 0x1, P6 ;  /* 0x00000003d903a211 */ /* 0x000fc600030f0c0e */
[----:B------:R3:W-:Y:S04]  /*20fc0*/  @!P3 ST.E.128 desc[UR60][R10.64], RZ ;  /* 0x000000ff0a00b985 */ /* 0x0007e8000c101d3c */
[----:B------:R3:W-:Y:S02]  /*20fd0*/  @!P2 ST.E.128 desc[UR60][R2.64], RZ ;  /* 0x000000ff0200a985 */ /* 0x0007e4000c101d3c */
.L_x_1961:
[----:B------:R-:W-:Y:S05]  /*20fe0*/  BSYNC B1 ;  /* 0x0000000000017941 */ /* 0x000fea0003800000 */
.L_x_1960:
[----:B--23--:R2:W3:Y:S01]  /*20ff0*/  SHFL.IDX PT, R3, R5, 0x1, 0x181f ;  /* 0x00381f0005037f89 */ /* 0x00c4e200000e0000 */
[----:B------:R-:W-:Y:S03]  /*21000*/  BSSY B1, `(.L_x_1962) ;  /* 0x0000010000017945 */ /* 0x000fe60003800000 */
[----:B-1----:R2:W1:Y:S01]  /*21010*/  SHFL.IDX PT, R7, R4, 0x1, 0x181f ;  /* 0x00381f0004077f89 */ /* 0x00246200000e0000 */
[----:B------:R-:W-:Y:S05]  /*21020*/  @P1 BRA `(.L_x_1963) ;  /* 0x0000000000341947 */ /* 0x000fea0003800000 */
[----:B------:R-:W-:Y:S02]  /*21030*/  ULDC UR4, c[0x0][0xac8] ;  /* 0x0002b20000047ab9 */ /* 0x000fe40000000800 */
[----:B------:R-:W-:Y:S02]  /*21040*/  ISETP.GE.AND P4, PT, R214, UR4, PT ;  /* 0x00000004d6007c0c */ /* 0x000fe4000bf86270 */
[----:B------:R-:W-:Y:S02]  /*21050*/  ISETP.GE.AND P5, PT, R216, UR4, PT ;  /* 0x00000004d8007c0c */ /* 0x000fe4000bfa6270 */
[----:B------:R-:W-:-:S09]  /*21060*/  ISETP.GE.AND P6, PT, R217, UR4, PT ;  /* 0x00000004d9007c0c */ /* 0x000fd2000bfc6270 */
[-C--:B-1----:R-:W-:Y:S02]  /*21070*/  @!P4 LEA R8, P1, R214, R7.reuse, 0x1 ;  /* 0x00000007d608c211 */ /* 0x082fe400078208ff */
[-C--:B------:R-:W-:Y:S02]  /*21080*/  @!P5 LEA R10, P2, R216, R7.reuse, 0x1 ;  /* 0x00000007d80ad211 */ /* 0x080fe400078408ff */
[C---:B------:R-:W-:Y:S02]  /*21090*/  @!P6 LEA R2, P3, R217.reuse, R7, 0x1 ;  /* 0x00000007d902e211 */ /* 0x040fe400078608ff */
[-C--:B---3--:R-:W-:Y:S02]  /*210a0*/  @!P4 LEA.HI.X R9, R214, R3.reuse, R24, 0x1, P1 ;  /* 0x00000003d609c211 */ /* 0x088fe400008f0c18 */
[-C--:B------:R-:W-:Y:S02]  /*210b0*/  @!P5 LEA.HI.X R11, R216, R3.reuse, R15, 0x1, P2 ;  /* 0x00000003d80bd211 */ /* 0x080fe400010f0c0f */
[----:B------:R-:W-:Y:S01]  /*210c0*/  @!P6 LEA.HI.X R3, R217, R3, R14, 0x1, P3 ;  /* 0x00000003d903e211 */ /* 0x000fe200018f0c0e */
[----:B------:R4:W-:Y:S04]  /*210d0*/  @!P4 ST.E.128 desc[UR60][R8.64], RZ ;  /* 0x000000ff0800c985 */ /* 0x0009e8000c101d3c */
[----:B------:R4:W-:Y:S04]  /*210e0*/  @!P5 ST.E.128 desc[UR60][R10.64], RZ ;  /* 0x000000ff0a00d985 */ /* 0x0009e8000c101d3c */
[----:B------:R4:W-:Y:S02]  /*210f0*/  @!P6 ST.E.128 desc[UR60][R2.64], RZ ;  /* 0x000000ff0200e985 */ /* 0x0009e4000c101d3c */
.L_x_1963:
[----:B------:R-:W-:Y:S05]  /*21100*/  BSYNC B1 ;  /* 0x0000000000017941 */ /* 0x000fea0003800000 */
.L_x_1962:
[----:B---34-:R3:W4:Y:S01]  /*21110*/  SHFL.IDX PT, R3, R5, 0x2, 0x181f ;  /* 0x00581f0005037f89 */ /* 0x01872200000e0000 */
        /* <DEDUP_REMOVED lines=10> */
[-C--:B----4-:R-:W-:Y:S02]  /*211c0*/  @!P3 LEA.HI.X R9, R214, R3.reuse, R24, 0x1, P0 ;  /* 0x00000003d609b211 */ /* 0x090fe400000f0c18 */
[-C--:B------:R-:W-:Y:S02]  /*211d0*/  @!P4 LEA.HI.X R11, R216, R3.reuse, R15, 0x1, P1 ;  /* 0x00000003d80bc211 */ /* 0x080fe400008f0c0f */
[----:B------:R-:W-:Y:S01]  /*211e0*/  @!P5 LEA.HI.X R3, R217, R3, R14, 0x1, P2 ;  /* 0x00000003d903d211 */ /* 0x000fe200010f0c0e */
[----:B------:R1:W-:Y:S04]  /*211f0*/  @!P3 ST.E.128 desc[UR60][R8.64], RZ ;  /* 0x000000ff0800b985 */ /* 0x0003e8000c101d3c */
[----:B------:R1:W-:Y:S04]  /*21200*/  @!P4 ST.E.128 desc[UR60][R10.64], RZ ;  /* 0x000000ff0a00c985 */ /* 0x0003e8000c101d3c */
[----:B------:R1:W-:Y:S02]  /*21210*/  @!P5 ST.E.128 desc[UR60][R2.64], RZ ;  /* 0x000000ff0200d985 */ /* 0x0003e4000c101d3c */
.L_x_1965:
[----:B------:R-:W-:Y:S05]  /*21220*/  BSYNC B1 ;  /* 0x0000000000017941 */ /* 0x000fea0003800000 */
.L_x_1964:
[----:B------:R-:W-:Y:S01]  /*21230*/  VIADD R0, R6, 0x60 ;  /* 0x0000006006007836 */ /* 0x000fe20000000000 */
[----:B0-23--:R-:W0:Y:S04]  /*21240*/  SHFL.IDX PT, R5, R5, 0x3, 0x181f ;  /* 0x00781f0005057f89 */ /* 0x00de2800000e0000 */
[----:B------:R-:W-:Y:S01]  /*21250*/  ISETP.GE.AND P0, PT, R0, R21, PT ;  /* 0x000000150000720c */ /* 0x000fe20003f06270 */
[----:B-1--4-:R1:W2:-:S12]  /*21260*/  SHFL.IDX PT, R3, R4, 0x3, 0x181f ;  /* 0x00781f0004037f89 */ /* 0x01229800000e0000 */
[----:B-1----:R-:W-:Y:S05]  /*21270*/  @P0 BRA `(.L_x_1956) ;  /* 0x0000000000340947 */ /* 0x002fea0003800000 */
        /* <DEDUP_REMOVED lines=13> */
.L_x_1956:
[----:B------:R-:W-:Y:S05]  /*21350*/  BSYNC B0 ;  /* 0x0000000000007941 */ /* 0x000fea0003800000 */
.L_x_1947:
[----:B------:R-:W-:Y:S02]  /*21360*/  ULDC UR4, c[0x0][0xc3c] ;  /* 0x00030f0000047ab9 */ /* 0x000fe40000000800 */
[----:B------:R-:W-:-:S13]  /*21370*/  ISETP.GE.AND P0, PT, R27, UR4, PT ;  /* 0x000000041b007c0c */ /* 0x000fda000bf06270 */
[----:B------:R-:W-:Y:S05]  /*21380*/  @!P0 BRA `(.L_x_1966) ;  /* 0xfffffdfc00e08947 */ /* 0x000fea000383ffff */
[----:B------:R-:W-:Y:S05]  /*21390*/  BRA `(.L_x_1680) ;  /* 0x0000008400e07947 */ /* 0x000fea0003800000 */
.L_x_1678:
[----:B------:R-:W-:-:S08]  /*213a0*/  NOP ;  /* 0x0000000000007918 */ /* 0x000fd00000000000 */
[----:B0-----:R-:W0:-:S00]  /*213b0*/  USETMAXREG.DEALLOC.CTAPOOL 0x18 ;  /* 0x00000018000079c8 */ /* 0x001e0000080e0500 */
[----:B0-----:R-:W2:Y:S01]  /*213c0*/  LDL.LU R2, [R1] ;  /* 0x0000000001027983 */ /* 0x001ea20000300800 */
[----:B------:R-:W-:Y:S02]  /*213d0*/  LOP3.LUT R0, R0, 0x3, RZ, 0xc0, !PT ;  /* 0x0000000300007812 */ /* 0x000fe400078ec0ff */
[----:B------:R-:W-:-:S04]  /*213e0*/  MOV R6, RZ ;  /* 0x000000ff00067202 */ /* 0x000fc80000000f00 */
[----:B------:R-:W0:Y:S02]  /*213f0*/  SHFL.IDX PT, R0, R0, RZ, 0x1f ;  /* 0x00001fff00007589 */ /* 0x000e2400000e0000 */
[----:B0-----:R-:W-:Y:S02]  /*21400*/  ISETP.NE.AND P0, PT, R0, RZ, PT ;  /* 0x000000ff0000720c */ /* 0x001fe40003f05270 */
[----:B--2---:R-:W-:-:S11]  /*21410*/  LOP3.LUT R2, R2, 0xfffffffd, RZ, 0xc0, !PT ;  /* 0xfffffffd02027812 */ /* 0x004fd600078ec0ff */
[----:B------:R-:W-:-:S05]  /*21420*/  @P0 LOP3.LUT R2, R2, 0x2, RZ, 0xfc, !PT ;  /* 0x0000000202020812 */ /* 0x000fca00078efcff */
[----:B------:R0:W-:Y:S01]  /*21430*/  STL [R1], R2 ;  /* 0x0000000201007387 */ /* 0x0001e20000100800 */
        /* <DEDUP_REMOVED lines=8> */
.L_x_1967:
        /* <DEDUP_REMOVED lines=41> */
.L_x_1973:
[----:B------:R-:W-:Y:S01]  /*21750*/  UIADD3 UR4, UR4, 0x1f, URZ ;  /* 0x0000001f04047890 */ /* 0x000fe2000fffe03f */
[----:B------:R-:W-:-:S05]  /*21760*/  MOV R19, UR7 ;  /* 0x0000000700137c02 */ /* 0x000fca0008000f00 */
        /* <DEDUP_REMOVED lines=10> */
.L_x_1972:
[----:B------:R-:W-:Y:S05]  /*21810*/  BSYNC B0 ;  /* 0x0000000000007941 */ /* 0x000fea0003800000 */
.L_x_1971:
        /* <DEDUP_REMOVED lines=20> */
[----:B------:R-:W-:-:S07]  /*21960*/  MOV R5, R11 ;  /* 0x0000000b00057202 */ /* 0x000fce0000000f00 */
.L_x_1969:
[----:B------:R-:W-:-:S04]  /*21970*/  IMAD.IADD R8, R7, 0x1, -R8 ;  /* 0x0000000107087824 */ /* 0x000fc800078e0a08 */
        /* <DEDUP_REMOVED lines=17> */
[----:B------:R-:W-:-:S06]  /*21a90*/  VIADD R16, R7, 0xffffffff ;  /* 0xffffffff07107836 */ /* 0x000fcc0000000000 */
[----:B------:R2:W3:Y:S02]  /*21aa0*/  SHFL.IDX PT, R16, R5, R16, 0x1f ;  /* 0x00001f1005107589 */ /* 0x0004e400000e0000 */
.L_x_1974:
[----:B-12---:R-:W-:Y:S01]  /*21ab0*/  IMAD.MOV R5, RZ, RZ, -R3 ;  /* 0x000000ffff057224 */ /* 0x006fe200078e0a03 */
[----:B------:R-:W-:Y:S01]  /*21ac0*/  IABS R7, R9 ;  /* 0x0000000900077213 */ /* 0x000fe20000000000 */
        /* <DEDUP_REMOVED lines=8> */
[----:B------:R-:W-:-:S05]  /*21b50*/  IMAD R3, R8, R7, R5 ;  /* 0x0000000708037224 */ /* 0x000fca00078e0205 */
[----:B------:R-:W-:-:S13]  /*21b60*/  ISETP.GT.U32.AND P1, PT, R10, R3, PT ;  /* 0x000000030a00720c */ /* 0x000fda0003f24070 */
[----:B------:R-:W-:Y:S01]  /*21b70*/  @!P1 IMAD.IADD R3, R3, 0x1, -R10 ;  /* 0x0000000103039824 */ /* 0x000fe200078e0a0a */
[----:B------:R-:W-:Y:S02]  /*21b80*/  @!P1 IADD3 R8, R8, 0x1, RZ ;  /* 0x0000000108089810 */ /* 0x000fe40007ffe0ff */
        /* <DEDUP_REMOVED lines=11> */
[----:B------:R-:W-:Y:S01]  /*21c40*/  VIADDMNMX R11, R10, UR5, R11, PT ;  /* 0x000000050a0b7c46 */ /* 0x000fe2000b80010b */
[----:B------:R-:W-:-:S03]  /*21c50*/  IMAD.IADD R5, R8, 0x1, R5 ;  /* 0x0000000108057824 */ /* 0x000fc600078e0205 */
[----:B------:R-:W-:-:S04]  /*21c60*/  IABS R7, R11 ;  /* 0x0000000b00077213 */ /* 0x000fc80000000000 */
[----:B------:R-:W1:Y:S08]  /*21c70*/  I2F.RP R10, R7 ;  /* 0x00000007000a7306 */ /* 0x000e700000209400 */
[----:B-1----:R-:W1:Y:S02]  /*21c80*/  MUFU.RCP R10, R10 ;  /* 0x0000000a000a7308 */ /* 0x002e640000001000 */
[----:B-1----:R-:W-:Y:S01]  /*21c90*/  VIADD R3, R10, 0xffffffe ;  /* 0x0ffffffe0a037836 */ /* 0x002fe20000000000 */
[----:B------:R-:W-:-:S05]  /*21ca0*/  IABS R10, R11 ;  /* 0x0000000b000a7213 */ /* 0x000fca0000000000 */
[----:B------:R-:W1:Y:S01]  /*21cb0*/  F2I.FTZ.U32.TRUNC.NTZ R3, R3 ;  /* 0x0000000300037305 */ /* 0x000e62000021f000 */
[----:B------:R-:W-:Y:S02]  /*21cc0*/  IMAD.MOV R10, RZ, RZ, -R10 ;  /* 0x000000ffff0a7224 */ /* 0x000fe400078e0a0a */
[----:B-1----:R-:W-:-:S04]  /*21cd0*/  IMAD.MOV R2, RZ, RZ, -R3 ;  /* 0x000000ffff027224 */ /* 0x002fc800078e0a03 */
[----:B------:R-:W-:Y:S02]  /*21ce0*/  IMAD R9, R2, R7, RZ ;  /* 0x0000000702097224 */ /* 0x000fe400078e02ff */
[----:B------:R-:W-:-:S04]  /*21cf0*/  IMAD.MOV.U32 R2, RZ, RZ, RZ ;  /* 0x000000ffff027224 */ /* 0x000fc800078e00ff */
[----:B------:R-:W-:Y:S01]  /*21d00*/  IMAD.HI.U32 R2, R3, R9, R2 ;  /* 0x0000000903027227 */ /* 0x000fe200078e0002 */
[----:B------:R-:W-:Y:S02]  /*21d10*/  IABS R9, R8 ;  /* 0x0000000800097213 */ /* 0x000fe40000000000 */
[----:B------:R-:W-:-:S03]  /*21d20*/  LOP3.LUT R3, R8, R11, RZ, 0x3c, !PT ;  /* 0x0000000b08037212 */ /* 0x000fc600078e3cff */
[----:B------:R-:W-:Y:S01]  /*21d30*/  IMAD.HI.U32 R2, R2, R9, RZ ;  /* 0x0000000902027227 */ /* 0x000fe200078e00ff */
[----:B------:R-:W-:-:S03]  /*21d40*/  ISETP.GE.AND P2, PT, R3, RZ, PT ;  /* 0x000000ff0300720c */ /* 0x000fc60003f46270 */
[----:B------:R-:W-:-:S05]  /*21d50*/  IMAD R10, R2, R10, R9 ;  /* 0x0000000a020a7224 */ /* 0x000fca00078e0209 */
[----:B------:R-:W-:-:S13]  /*21d60*/  ISETP.GT.U32.AND P1, PT, R7, R10, PT ;  /* 0x0000000a0700720c */ /* 0x000fda0003f24070 */
[-C--:B------:R-:W-:Y:S01]  /*21d70*/  @!P1 IADD3 R10, R10, -R7.reuse, RZ ;  /* 0x800000070a0a9210 */ /* 0x080fe20007ffe0ff */
        /* <DEDUP_REMOVED lines=11> */
.L_x_1970:
[----:B------:R-:W-:Y:S01]  /*21e30*/  IMAD.MOV.U32 R17, RZ, RZ, RZ ;  /* 0x000000ffff117224 */ /* 0x000fe200078e00ff */
[----:B------:R-:W-:Y:S01]  /*21e40*/  MOV R18, RZ ;  /* 0x000000ff00127202 */ /* 0x000fe20000000f00 */
[----:B------:R-:W-:-:S07]  /*21e50*/  IMAD.U32 R16, RZ, RZ, UR6 ;  /* 0x00000006ff107e24 */ /* 0x000fce000f8e00ff */
.L_x_1975:
[----:B------:R-:W-:-:S13]  /*21e60*/  ISETP.NE.AND P0, PT, R0, RZ, PT ;  /* 0x000000ff0000720c */ /* 0x000fda0003f05270 */
[----:B------:R-:W1:Y:S01]  /*21e70*/  @!P0 S2R R3, SR_CgaCtaId ;  /* 0x0000000000038919 */ /* 0x000e620000008800 */
[----:B------:R-:W-:-:S04]  /*21e80*/  @!P0 MOV R0, 0x400 ;  /* 0x0000040000008802 */ /* 0x000fc80000000f00 */
[----:B-1----:R-:W-:-:S05]  /*21e90*/  @!P0 LEA R0, R3, R0, 0x18 ;  /* 0x0000000003008211 */ /* 0x002fca00078ec0ff */
[----:B------:R2:W-:Y:S01]  /*21ea0*/  @!P0 STS.128 [R0+0x308d0], R16 ;  /* 0x0308d01000008388 */ /* 0x0005e20000000c00 */
[----:B------:R-:W-:Y:S06]  /*21eb0*/  BAR.ARV 0x5, 0x180 ;  /* 0x0146000000007b1d */ /* 0x000fec0000002000 */
.L_x_1968:
[----:B--2---:R-:W-:Y:S01]  /*21ec0*/  IMAD.MOV.U32 R0, RZ, RZ, 0x1 ;  /* 0x00000001ff007424 */ /* 0x004fe200078e00ff */
        /* <DEDUP_REMOVED lines=12> */
[C---:B------:R-:W-:Y:S01]  /*21f90*/  LOP3.LUT R3, R0.reuse, 0x1f8, RZ, 0xc0, !PT ;  /* 0x000001f800037812 */ /* 0x040fe200078ec0ff */
[----:B0-----:R-:W-:Y:S01]  /*21fa0*/  IMAD.SHL.U32 R2, R5, 0x8, RZ ;  /* 0x0000000805027824 */ /* 0x001fe200078e00ff */
[----:B------:R-:W-:Y:S01]  /*21fb0*/  LOP3.LUT R0, R0, 0x38, RZ, 0xc0, !PT ;  /* 0x0000003800007812 */ /* 0x000fe200078ec0ff */
[----:B------:R-:W-:Y:S01]  /*21fc0*/  ULDC UR38, c[0x0][0xc] ;  /* 0x0000030000267ab9 */ /* 0x000fe20000000800 */
[----:B------:R-:W-:Y:S01]  /*21fd0*/  LOP3.LUT R3, R3, 0x38, R4, 0x78, !PT ;  /* 0x0000003803037812 */ /* 0x000fe200078e7804 */
[----:B------:R-:W-:Y:S01]  /*21fe0*/  IMAD.SHL.U32 R4, R4, 0x10, RZ ;  /* 0x0000001004047824 */ /* 0x000fe200078e00ff */
[----:B------:R-:W-:-:S02]  /*21ff0*/  SHF.R.U32.HI R5, RZ, 0x3, R5 ;  /* 0x00000003ff057819 */ /* 0x000fc40000011605 */
[----:B------:R-:W-:Y:S02]  /*22000*/  LOP3.LUT R2, R3, 0x200, R2, 0xf8, !PT ;  /* 0x0000020003027812 */ /* 0x000fe400078ef802 */
[----:B------:R-:W-:Y:S01]  /*22010*/  LOP3.LUT R4, R5, 0x70, R4, 0xf8, !PT ;  /* 0x0000007005047812 */ /* 0x000fe200078ef804 */
[----:B-1----:R-:W-:-:S06]  /*22020*/  ULEA UR4, UR5, UR4, 0x18 ;  /* 0x0000000405047291 */ /* 0x002fcc000f8ec03f */
[----:B------:R-:W-:-:S05]  /*22030*/  IMAD.U32 R3, RZ, RZ, UR4 ;  /* 0x00000004ff037e24 */ /* 0x000fca000f8e00ff */
[----:B------:R0:W-:Y:S02]  /*22040*/  STL [R1+0x4], R3 ;  /* 0x0000040301007387 */ /* 0x0001e40000100800 */
[----:B0-----:R-:W-:Y:S02]  /*22050*/  IMAD R3, R2, 0x2, R3 ;  /* 0x0000000202037824 */ /* 0x001fe400078e0203 */
[----:B------:R-:W-:-:S03]  /*22060*/  IMAD.MOV.U32 R2, RZ, RZ, 0x1 ;  /* 0x00000001ff027424 */ /* 0x000fc600078e00ff */
[----:B------:R0:W-:Y:S04]  /*22070*/  STL [R1+0x28], R3 ;  /* 0x0000280301007387 */ /* 0x0001e80000100800 */
[----:B------:R-:W-:Y:S04]  /*22080*/  STL [R1+0x48], RZ ;  /* 0x000048ff01007387 */ /* 0x000fe80000100800 */
[----:B------:R1:W-:Y:S01]  /*22090*/  STL [R1+0x20], R2 ;  /* 0x0000200201007387 */ /* 0x0003e20000100800 */
[----:B0-----:R-:W-:-:S03]  /*220a0*/  IMAD.MOV.U32 R3, RZ, RZ, 0x1 ;  /* 0x00000001ff037424 */ /* 0x001fc600078e00ff */
[----:B------:R0:W-:Y:S04]  /*220b0*/  STL [R1+0x1c], RZ ;  /* 0x00001cff01007387 */ /* 0x0001e80000100800 */
[----:B------:R0:W-:Y:S01]  /*220c0*/  STL [R1+0x8], RZ ;  /* 0x000008ff01007387 */ /* 0x0001e20000100800 */
[----:B-1----:R-:W-:-:S03]  /*220d0*/  LOP3.LUT R2, R0, 0x40, RZ, 0xfc, !PT ;  /* 0x0000004000027812 */ /* 0x002fc600078efcff */
[----:B------:R0:W-:Y:S01]  /*220e0*/  STL [R1+0x14], R3 ;  /* 0x0000140301007387 */ /* 0x0001e20000100800 */
[----:B------:R-:W-:-:S07]  /*220f0*/  LOP3.LUT R0, R0, 0x80, RZ, 0xfc, !PT ;  /* 0x0000008000007812 */ /* 0x000fce00078efcff */
.L_x_2138:
[----:B------:R-:W-:Y:S05]  /*22100*/  YIELD ;  /* 0x0000000000007946 */ /* 0x000fea0003800000 */
[----:B------:R-:W-:Y:S01]  /*22110*/  ULDC.64 UR4, c[0x0][0xa28] ;  /* 0x00028a0000047ab9 */ /* 0x000fe20000000a00 */
[----:B------:R-:W-:Y:S02]  /*22120*/  CS2R R6, SRZ ;  /* 0x0000000000067805 */ /* 0x000fe4000001ff00 */
[----:B------:R-:W-:Y:S01]  /*22130*/  ISETP.NE.U32.AND P0, PT, RZ, UR4, PT ;  /* 0x00000004ff007c0c */ /* 0x000fe2000bf05070 */
[----:B01----:R-:W1:Y:S01]  /*22140*/  LDC.64 R12, c[0x0][0xa00] ;  /* 0x00028000ff0c7b82 */ /* 0x003e620000000a00 */
[----:B------:R-:W-:Y:S01]  /*22150*/  ULDC.64 UR6, c[0x0][0xa08] ;  /* 0x0002820000067ab9 */ /* 0x000fe20000000a00 */
[----:B------:R-:W-:Y:S01]  /*22160*/  ULDC.64 UR8, c[0x0][0xa10] ;  /* 0x0002840000087ab9 */ /* 0x000fe20000000a00 */
[----:B------:R-:W-:Y:S01]  /*22170*/  ISETP.NE.AND.EX P0, PT, RZ, UR5, PT, P0 ;  /* 0x00000005ff007c0c */ /* 0x000fe2000bf05300 */
[----:B------:R-:W-:-:S04]  /*22180*/  ULDC.64 UR4, c[0x0][0xa18] ;  /* 0x0002860000047ab9 */ /* 0x000fc80000000a00 */
[----:B--2---:R-:W2:Y:S08]  /*22190*/  LDC.64 R4, c[0x0][0xa08] ;  /* 0x00028200ff047b82 */ /* 0x004eb00000000a00 */
[----:B0-----:R-:W0:Y:S02]  /*221a0*/  @P0 LDC.64 R2, c[0x0][0xa28] ;  /* 0x00028a00ff020b82 */ /* 0x001e240000000a00 */
[----:B0-----:R-:W-:-:S05]  /*221b0*/  @P0 IMAD.WIDE R2, R19, 0x4, R2 ;  /* 0x0000000413020825 */ /* 0x001fca00078e0202 */
[----:B------:R0:W5:Y:S01]  /*221c0*/  @P0 LDG.E R6, desc[UR60][R2.64] ;  /* 0x0000003c02060981 */ /* 0x000162000c1e1900 */
[----:B------:R-:W-:Y:S01]  /*221d0*/  ISETP.NE.U32.AND P0, PT, RZ, UR4, PT ;  /* 0x00000004ff007c0c */ /* 0x000fe2000bf05070 */
[C---:B-1----:R-:W-:Y:S01]  /*221e0*/  IMAD.WIDE R12, R19.reuse, 0x4, R12 ;  /* 0x00000004130c7825 */ /* 0x042fe200078e020c */
[----:B------:R-:W-:Y:S02]  /*221f0*/  ISETP.NE.U32.AND P2, PT, RZ, UR6, PT ;  /* 0x00000006ff007c0c */ /* 0x000fe4000bf45070 */
[----:B------:R-:W-:Y:S01]  /*22200*/  ISETP.NE.AND.EX P0, PT, RZ, UR5, PT, P0 ;  /* 0x00000005ff007c0c */ /* 0x000fe2000bf05300 */
[----:B------:R-:W-:Y:S01]  /*22210*/  ULDC.64 UR4, c[0x0][0xa00] ;  /* 0x0002800000047ab9 */ /* 0x000fe20000000a00 */
[----:B------:R-:W-:Y:S01]  /*22220*/  ISETP.NE.U32.AND P4, PT, RZ, UR8, PT ;  /* 0x00000008ff007c0c */ /* 0x000fe2000bf85070 */
[----:B---3--:R-:W-:Y:S01]  /*22230*/  IMAD.MOV.U32 R0, RZ, RZ, RZ ;  /* 0x000000ffff007224 */ /* 0x008fe200078e00ff */
[----:B------:R-:W-:Y:S01]  /*22240*/  ISETP.NE.U32.AND P1, PT, RZ, UR4, PT ;  /* 0x00000004ff007c0c */ /* 0x000fe2000bf25070 */
[----:B0-----:R-:W0:Y:S01]  /*22250*/  LDC.64 R2, c[0x0][0xa10] ;  /* 0x00028400ff027b82 */ /* 0x001e220000000a00 */
[----:B------:R-:W-:Y:S01]  /*22260*/  MOV R8, RZ ;  /* 0x000000ff00087202 */ /* 0x000fe20000000f00 */
[----:B--2---:R-:W-:Y:S01]  /*22270*/  IMAD.WIDE R4, R19, 0x4, R4 ;  /* 0x0000000413047825 */ /* 0x004fe200078e0204 */
[----:B------:R-:W-:-:S05]  /*22280*/  ISETP.NE.AND.EX P3, PT, RZ, UR5, PT, P1 ;  /* 0x00000005ff007c0c */ /* 0x000fca000bf65310 */
[----:B------:R-:W1:Y:S01]  /*22290*/  @P0 LDC.64 R10, c[0x0][0xa18] ;  /* 0x00028600ff0a0b82 */ /* 0x000e620000000a00 */
[----:B------:R-:W-:Y:S01]  /*222a0*/  ULDC UR4, c[0x0][0x288] ;  /* 0x0000a20000047ab9 */ /* 0x000fe20000000800 */
[----:B------:R-:W-:Y:S02]  /*222b0*/  ISETP.NE.AND.EX P1, PT, RZ, UR7, PT, P2 ;  /* 0x00000007ff007c0c */ /* 0x000fe4000bf25320 */
[----:B------:R-:W-:-:S04]  /*222c0*/  ISETP.NE.AND.EX P2, PT, RZ, UR9, PT, P4 ;  /* 0x00000009ff007c0c */ /* 0x000fc8000bf45340 */
[----:B------:R-:W2:Y:S07]  /*222d0*/  @P3 LDG.E R7, desc[UR60][R12.64] ;  /* 0x0000003c0c073981 */ /* 0x000eae000c1e1900 */
[----:B------:R-:W5:Y:S01]  /*222e0*/  @P1 LDG.E R8, desc[UR60][R4.64] ;  /* 0x0000003c04081981 */ /* 0x000f62000c1e1900 */
        /* <DEDUP_REMOVED lines=15> */
[----:B--2---:R0:W-:Y:S01]  /*223e0*/  STL [R1+0x3c], R7 ;  /* 0x00003c0701007387 */ /* 0x0041e20000100800 */
[----:B------:R-:W-:Y:S02]  /*223f0*/  IMAD.MOV.U32 R11, RZ, RZ, R7 ;  /* 0x000000ffff0b7224 */ /* 0x000fe400078e0007 */
[----:B0-----:R-:W-:Y:S01]  /*22400*/  IMAD.U32 R7, RZ, RZ, UR4 ;  /* 0x00000004ff077e24 */ /* 0x001fe2000f8e00ff */
[----:B------:R-:W-:Y:S06]  /*22410*/  @P0 BRA `(.L_x_1977) ;  /* 0x0000000000140947 */ /* 0x000fec0003800000 */
[----:B------:R-:W-:Y:S05]  /*22420*/  @!P3 BRA `(.L_x_1977) ;  /* 0x000000000010b947 */ /* 0x000fea0003800000 */
[----:B------:R-:W2:Y:S04]  /*22430*/  LDG.E R9, desc[UR60][R12.64] ;  /* 0x0000003c0c097981 */ /* 0x000ea8000c1e1900 */
[----:B------:R-:W2:Y:S02]  /*22440*/  LDG.E R12, desc[UR60][R12.64+0x4] ;  /* 0x0000043c0c0c7981 */ /* 0x000ea4000c1e1900 */
[----:B--2---:R-:W-:-:S05]  /*22450*/  IMAD.IADD R11, R12, 0x1, -R9 ;  /* 0x000000010c0b7824 */ /* 0x004fca00078e0a09 */
[----:B------:R0:W-:Y:S02]  /*22460*/  STL [R1+0x3c], R11 ;  /* 0x00003c0b01007387 */ /* 0x0001e40000100800 */
.L_x_1977:
[----:B-----5:R-:W-:Y:S01]  /*22470*/  IMAD.IADD R8, R8, 0x1, R6 ;  /* 0x0000000108087824 */ /* 0x020fe200078e0206 */
[----:B------:R-:W-:Y:S02]  /*22480*/  ULDC.64 UR4, c[0x0][0xa20] ;  /* 0x0002880000047ab9 */ /* 0x000fe40000000a00 */
[----:B------:R-:W-:Y:S02]  /*22490*/  ISETP.NE.U32.AND P0, PT, RZ, UR4, PT ;  /* 0x00000004ff007c0c */ /* 0x000fe4000bf05070 */
[----:B------:R1:W-:Y:S02]  /*224a0*/  STL [R1+0x18], R8 ;  /* 0x0000180801007387 */ /* 0x0003e40000100800 */
[----:B------:R-:W-:-:S13]  /*224b0*/  ISETP.NE.AND.EX P0, PT, RZ, UR5, PT, P0 ;  /* 0x00000005ff007c0c */ /* 0x000fda000bf05300 */
[----:B-1----:R-:W-:Y:S05]  /*224c0*/  @!P0 BRA `(.L_x_1978) ;  /* 0x0000000000108947 */ /* 0x002fea0003800000 */
[----:B------:R-:W1:Y:S02]  /*224d0*/  LDC.64 R4, c[0x0][0xa20] ;  /* 0x00028800ff047b82 */ /* 0x000e640000000a00 */
[----:B-1----:R-:W-:-:S05]  /*224e0*/  IMAD.WIDE R4, R19, 0x4, R4 ;  /* 0x0000000413047825 */ /* 0x002fca00078e0204 */
[----:B------:R1:W5:Y:S01]  /*224f0*/  LDG.E R7, desc[UR60][R4.64] ;  /* 0x0000003c04077981 */ /* 0x000362000c1e1900 */
[----:B------:R-:W-:Y:S05]  /*22500*/  BRA `(.L_x_1979) ;  /* 0x0000000000107947 */ /* 0x000fea0003800000 */
.L_x_1978:
[----:B------:R-:W-:Y:S05]  /*22510*/  @!P1 BRA `(.L_x_1979) ;  /* 0x00000000000c9947 */ /* 0x000fea0003800000 */
[----:B------:R-:W2:Y:S04]  /*22520*/  LDG.E R7, desc[UR60][R4.64] ;  /* 0x0000003c04077981 */ /* 0x000ea8000c1e1900 */
[----:B------:R-:W2:Y:S02]  /*22530*/  LDG.E R4, desc[UR60][R4.64+0x4] ;  /* 0x0000043c04047981 */ /* 0x000ea4000c1e1900 */
[----:B--2---:R-:W-:-:S07]  /*22540*/  IMAD.IADD R7, R4, 0x1, -R7 ;  /* 0x0000000104077824 */ /* 0x004fce00078e0a07 */
.L_x_1979:
[----:B-1----:R-:W2:Y:S04]  /*22550*/  @P2 LDG.E R4, desc[UR60][R2.64] ;  /* 0x0000003c02042981 */ /* 0x002ea8000c1e1900 */
[----:B------:R1:W2:Y:S01]  /*22560*/  @P2 LDG.E R2, desc[UR60][R2.64+0x4] ;  /* 0x0000043c02022981 */ /* 0x0002a2000c1e1900 */
[----:B------:R-:W-:Y:S02]  /*22570*/  IMAD.SHL.U32 R12, R17, 0x80, RZ ;  /* 0x00000080110c7824 */ /* 0x000fe400078e00ff */
[----:B-----5:R-:W-:Y:S02]  /*22580*/  IMAD.IADD R9, R7, 0x1, -R6 ;  /* 0x0000000107097824 */ /* 0x020fe400078e0a06 */
[----:B------:R-:W-:Y:S01]  /*22590*/  VIADD R7, R12, 0x7f ;  /* 0x0000007f0c077836 */ /* 0x000fe20000000000 */
[----:B------:R3:W-:Y:S01]  /*225a0*/  STL [R1+0x30], R12 ;  /* 0x0000300c01007387 */ /* 0x0007e20000100800 */
[----:B-1----:R-:W1:Y:S02]  /*225b0*/  LDC R3, c[0x0][0x448] ;  /* 0x00011200ff037b82 */ /* 0x002e640000000800 */
[----:B-1----:R-:W-:-:S13]  /*225c0*/  ISETP.NE.AND P1, PT, R3, 0x1, PT ;  /* 0x000000010300780c */ /* 0x002fda0003f25270 */
[----:B------:R-:W1:Y:S08]  /*225d0*/  @P1 LDC R3, c[0x0][0x44c] ;  /* 0x00011300ff031b82 */ /* 0x000e700000000800 */
[----:B------:R-:W4:Y:S01]  /*225e0*/  @P1 LDC R5, c[0x0][0x450] ;  /* 0x00011400ff051b82 */ /* 0x000f220000000800 */
[----:B--2---:R-:W-:Y:S01]  /*225f0*/  @P2 IADD3 R10, -R4, R2, RZ ;  /* 0x00000002040a2210 */ /* 0x004fe20007ffe1ff */
[----:B-1----:R-:W-:-:S04]  /*22600*/  @P1 IMAD.HI.U32 R2, R7, R3, RZ ;  /* 0x0000000307021227 */ /* 0x002fc800078e00ff */
[----:B------:R-:W-:Y:S01]  /*22610*/  IMAD.IADD R6, R9, 0x1, R10 ;  /* 0x0000000109067824 */ /* 0x000fe200078e020a */
[----:B----4-:R-:W-:-:S03]  /*22620*/  @P1 SHF.R.U32.HI R7, RZ, R5, R2 ;  /* 0x00000005ff071219 */ /* 0x010fc60000011602 */
[C---:B------:R-:W-:Y:S01]  /*22630*/  VIADD R2, R6.reuse, 0x5f ;  /* 0x0000005f06027836 */ /* 0x040fe20000000000 */
[----:B------:R-:W-:-:S03]  /*22640*/  IADD3 R17, R6, 0x1, -R11 ;  /* 0x0000000106117810 */ /* 0x000fc60007ffe80b */
[----:B------:R-:W-:-:S04]  /*22650*/  IMAD.HI R2, R2, 0x2aaaaaab, RZ ;  /* 0x2aaaaaab02027827 */ /* 0x000fc800078e02ff */
[----:B------:R-:W-:Y:S01]  /*22660*/  IMAD.IADD R7, R17, 0x1, R7 ;  /* 0x0000000111077824 */ /* 0x000fe200078e0207 */
[----:B------:R-:W-:-:S04]  /*22670*/  SHF.R.U32.HI R21, RZ, 0x1f, R2 ;  /* 0x0000001fff157819 */ /* 0x000fc80000011602 */
[----:B------:R-:W-:Y:S02]  /*22680*/  LEA.HI.SX32 R21, R2, R21, 0x1c ;  /* 0x0000001502157211 */ /* 0x000fe400078fe2ff */
[----:B------:R-:W1:Y:S02]  /*22690*/  LDC.64 R2, c[0x0][0x9e0] ;  /* 0x00027800ff027b82 */ /* 0x000e640000000a00 */
[----:B-1----:R-:W-:Y:S01]  /*226a0*/  ISETP.GE.AND P3, PT, R3, 0x1, PT ;  /* 0x000000010300780c */ /* 0x002fe20003f66270 */
[----:B------:R-:W-:-:S12]  /*226b0*/  IMAD.IADD R8, R7, 0x1, R2 ;  /* 0x0000000107087824 */ /* 0x000fd800078e0202 */
[----:B---3--:R-:W-:Y:S05]  /*226c0*/  @!P3 BRA `(.L_x_1980) ;  /* 0x000000000048b947 */ /* 0x008fea0003800000 */
[C---:B------:R-:W-:Y:S01]  /*226d0*/  ISETP.GT.AND P0, PT, R7.reuse, RZ, PT ;  /* 0x000000ff0700720c */ /* 0x040fe20003f04270 */
[----:B------:R-:W-:Y:S01]  /*226e0*/  BSSY B0, `(.L_x_1981) ;  /* 0x000000e000007945 */ /* 0x000fe20003800000 */
[----:B------:R-:W-:-:S11]  /*226f0*/  VIADD R2, R7, 0xffffffff ;  /* 0xffffffff07027836 */ /* 0x000fd60000000000 */
[----:B------:R-:W-:Y:S05]  /*22700*/  @P0 BRA `(.L_x_1982) ;  /* 0x00000000001c0947 */ /* 0x000fea0003800000 */
[----:B------:R-:W-:Y:S02]  /*22710*/  ISETP.NE.AND P0, PT, R3, 0x1, PT ;  /* 0x000000010300780c */ /* 0x000fe40003f05270 */
[----:B------:R-:W-:-:S11]  /*22720*/  IADD3 R2, -R7, RZ, RZ ;  /* 0x000000ff07027210 */ /* 0x000fd60007ffe1ff */
[----:B------:R-:W1:Y:S02]  /*22730*/  @P0 LDC.64 R4, c[0x0][0x9e8] ;  /* 0x00027a00ff040b82 */ /* 0x000e640000000a00 */
[----:B-1----:R-:W-:-:S05]  /*22740*/  @P0 IMAD.HI.U32 R4, R2, R4, RZ ;  /* 0x0000000402040227 */ /* 0x002fca00078e00ff */
[----:B------:R-:W-:-:S04]  /*22750*/  @P0 SHF.R.U32.HI R2, RZ, R5, R4 ;  /* 0x00000005ff020219 */ /* 0x000fc80000011604 */
[----:B------:R-:W-:Y:S01]  /*22760*/  LOP3.LUT R2, RZ, R2, RZ, 0x33, !PT ;  /* 0x00000002ff027212 */ /* 0x000fe200078e33ff */
[----:B------:R-:W-:Y:S06]  /*22770*/  BRA `(.L_x_1983) ;  /* 0x0000000000107947 */ /* 0x000fec0003800000 */
.L_x_1982:
[----:B------:R-:W-:-:S13]  /*22780*/  ISETP.NE.AND P0, PT, R3, 0x1, PT ;  /* 0x000000010300780c */ /* 0x000fda0003f05270 */
[----:B------:R-:W1:Y:S02]  /*22790*/  @P0 LDC.64 R4, c[0x0][0x9e8] ;  /* 0x00027a00ff040b82 */ /* 0x000e640000000a00 */
[----:B-1----:R-:W-:-:S05]  /*227a0*/  @P0 IMAD.HI.U32 R4, R2, R4, RZ ;  /* 0x0000000402040227 */ /* 0x002fca00078e00ff */
[----:B------:R-:W-:-:S07]  /*227b0*/  @P0 SHF.R.U32.HI R2, RZ, R5, R4 ;  /* 0x00000005ff020219 */ /* 0x000fce0000011604 */
.L_x_1983:
[----:B------:R-:W-:Y:S05]  /*227c0*/  BSYNC B0 ;  /* 0x0000000000007941 */ /* 0x000fea0003800000 */
.L_x_1981:
[----:B------:R-:W-:-:S05]  /*227d0*/  IMAD R2, R2, R3, R3 ;  /* 0x0000000302027224 */ /* 0x000fca00078e0203 */
[----:B------:R-:W-:-:S07]  /*227e0*/  VIMNMX R8, R8, R2, PT ;  /* 0x0000000208087248 */ /* 0x000fce0003fe0100 */
.L_x_1980:
[----:B------:R-:W1:Y:S01]  /*227f0*/  @P1 LDC R4, c[0x0][0x44c] ;  /* 0x00011300ff041b82 */ /* 0x000e620000000800 */
[----:B------:R-:W-:Y:S01]  /*22800*/  IMAD.MOV.U32 R2, RZ, RZ, R12 ;  /* 0x000000ffff027224 */ /* 0x000fe200078e000c */
[----:B------:R-:W-:Y:S01]  /*22810*/  ULDC UR4, c[0x0][0x9dc] ;  /* 0x0002770000047ab9 */ /* 0x000fe20000000800 */
[----:B------:R-:W-:-:S05]  /*22820*/  IMAD.IADD R20, R6, 0x1, -R11 ;  /* 0x0000000106147824 */ /* 0x000fca00078e0a0b */
[----:B------:R-:W2:Y:S01]  /*22830*/  @P1 LDC R5, c[0x0][0x450] ;  /* 0x00011400ff051b82 */ /* 0x000ea20000000800 */
[----:B-1----:R-:W-:-:S05]  /*22840*/  @P1 IMAD.HI.U32 R4, R12, R4, RZ ;  /* 0x000000040c041227 */ /* 0x002fca00078e00ff */
[----:B--2---:R-:W-:-:S05]  /*22850*/  @P1 SHF.R.U32.HI R2, RZ, R5, R4 ;  /* 0x00000005ff021219 */ /* 0x004fca0000011604 */
        /* <DEDUP_REMOVED lines=8> */
[----:B------:R-:W1:Y:S02]  /*228e0*/  @P0 LDC.64 R4, c[0x0][0x9e8] ;  /* 0x00027a00ff040b82 */ /* 0x000e640000000a00 */
[----:B-1----:R-:W-:-:S05]  /*228f0*/  @P0 IMAD.HI.U32 R4, R2, R4, RZ ;  /* 0x0000000402040227 */ /* 0x002fca00078e00ff */
[----:B------:R-:W-:-:S04]  /*22900*/  @P0 SHF.R.U32.HI R2, RZ, R5, R4 ;  /* 0x00000005ff020219 */ /* 0x000fc80000011604 */
[----:B------:R-:W-:Y:S01]  /*22910*/  LOP3.LUT R2, RZ, R2, RZ, 0x33, !PT ;  /* 0x00000002ff027212 */ /* 0x000fe200078e33ff */
[----:B------:R-:W-:Y:S06]  /*22920*/  BRA `(.L_x_1987) ;  /* 0x0000000000107947 */ /* 0x000fec0003800000 */
.L_x_1986:
[----:B------:R-:W-:-:S13]  /*22930*/  ISETP.NE.AND P0, PT, R3, 0x1, PT ;  /* 0x000000010300780c */ /* 0x000fda0003f05270 */
[----:B------:R-:W1:Y:S02]  /*22940*/  @P0 LDC.64 R4, c[0x0][0x9e8] ;  /* 0x00027a00ff040b82 */ /* 0x000e640000000a00 */
[----:B-1----:R-:W-:-:S05]  /*22950*/  @P0 IMAD.HI.U32 R4, R2, R4, RZ ;  /* 0x0000000402040227 */ /* 0x002fca00078e00ff */
[----:B------:R-:W-:-:S07]  /*22960*/  @P0 SHF.R.U32.HI R2, RZ, R5, R4 ;  /* 0x00000005ff020219 */ /* 0x000fce0000011604 */
.L_x_1987:
[----:B------:R-:W-:Y:S05]  /*22970*/  BSYNC B0 ;  /* 0x0000000000007941 */ /* 0x000fea0003800000 */
.L_x_1985:
[----:B------:R-:W-:-:S05]  /*22980*/  IMAD R2, R2, R3, RZ ;  /* 0x0000000302027224 */ /* 0x000fca00078e02ff */
[----:B------:R-:W-:-:S07]  /*22990*/  VIMNMX R6, R6, R2, !PT ;  /* 0x0000000206067248 */ /* 0x000fce0007fe0100 */
.L_x_1984:
[----:B------:R-:W-:Y:S01]  /*229a0*/  VIADD R8, R8, 0x5f ;  /* 0x0000005f08087836 */ /* 0x000fe20000000000 */
[----:B------:R-:W-:Y:S01]  /*229b0*/  BSSY B0, `(.L_x_1988) ;  /* 0x000016b000007945 */ /* 0x000fe20003800000 */
        /* <DEDUP_REMOVED lines=11> */
[----:B------:R-:W-:-:S03]  /*22a70*/  VIMNMX R10, R9, R10, PT ;  /* 0x0000000a090a7248 */ /* 0x000fc60003fe0100 */
[----:B------:R-:W-:Y:S01]  /*22a80*/  IMAD.WIDE.U32 R4, R2, -0x55555555, RZ ;  /* 0xaaaaaaab02047825 */ /* 0x000fe200078e00ff */
[----:B------:R-:W-:-:S04]  /*22a90*/  ISETP.GT.AND P0, PT, R10, R2, PT ;  /* 0x000000020a00720c */ /* 0x000fc80003f04270 */
[----:B------:R-:W-:-:S05]  /*22aa0*/  SHF.R.U32.HI R3, RZ, 0x6, R5 ;  /* 0x00000006ff037819 */ /* 0x000fca0000011605 */
[----:B------:R-:W-:-:S04]  /*22ab0*/  IMAD.MOV.U32 R9, RZ, RZ, R3 ;  /* 0x000000ffff097224 */ /* 0x000fc800078e0003 */
[----:B------:R-:W-:-:S04]  /*22ac0*/  @P0 VIADD R2, R10, 0x5f ;  /* 0x0000005f0a020836 */ /* 0x000fc80000000000 */
[----:B------:R-:W-:-:S05]  /*22ad0*/  @P0 IMAD.HI R2, R2, 0x2aaaaaab, RZ ;  /* 0x2aaaaaab02020827 */ /* 0x000fca00078e02ff */
[----:B------:R-:W-:-:S04]  /*22ae0*/  @P0 SHF.R.U32.HI R4, RZ, 0x1f, R2 ;  /* 0x0000001fff040819 */ /* 0x000fc80000011602 */
[----:B------:R-:W-:Y:S02]  /*22af0*/  @P0 LEA.HI.SX32 R9, R2, R4, 0x1c ;  /* 0x0000000402090211 */ /* 0x000fe400078fe2ff */
[----:B------:R-:W-:Y:S02]  /*22b00*/  PLOP3.LUT P0, PT, PT, PT, PT, 0x80, 0x0 ;  /* 0x000000000000781c */ /* 0x000fe40003f0f070 */
[----:B------:R-:W-:-:S13]  /*22b10*/  ISETP.GT.AND P1, PT, R9, R3, PT ;  /* 0x000000030900720c */ /* 0x000fda0003f24270 */
[----:B------:R-:W-:Y:S05]  /*22b20*/  @!P1 BRA `(.L_x_1989) ;  /* 0x00000014004c9947 */ /* 0x000fea0003800000 */
[----:B------:R-:W-:Y:S01]  /*22b30*/  UMOV UR4, 0xffffffff ;  /* 0xffffffff00047882 */ /* 0x000fe20000000000 */
[----:B------:R-:W-:Y:S02]  /*22b40*/  SEL R2, R19, RZ, !P2 ;  /* 0x000000ff13027207 */ /* 0x000fe40005000000 */
[----:B------:R-:W-:Y:S05]  /*22b50*/  BRA.DIV UR4, `(.L_x_1990) ;  /* 0x0000007a04e47947 */ /* 0x000fea000b800000 */
[----:B------:R-:W1:Y:S02]  /*22b60*/  S2R R4, SR_TID.X ;  /* 0x0000000000047919 */ /* 0x000e640000002100 */
[----:B-1----:R-:W-:-:S04]  /*22b70*/  SHF.R.U32.HI R4, RZ, 0x5, R4 ;  /* 0x00000005ff047819 */ /* 0x002fc80000011604 */
[----:B------:R-:W-:-:S05]  /*22b80*/  LOP3.LUT R4, R4, 0x3, RZ, 0xc0, !PT ;  /* 0x0000000304047812 */ /* 0x000fca00078ec0ff */
[----:B------:R1:W2:Y:S02]  /*22b90*/  SHFL.IDX PT, R14, R4, RZ, 0x1f ;  /* 0x00001fff040e7589 */ /* 0x0002a400000e0000 */
.L_x_2181:
[----:B--2---:R-:W-:Y:S02]  /*22ba0*/  ISETP.NE.AND P0, PT, R14, RZ, PT ;  /* 0x000000ff0e00720c */ /* 0x004fe40003f05270 */
[----:B------:R-:W-:-:S11]  /*22bb0*/  PLOP3.LUT P6, PT, PT, PT, PT, 0x8, 0x0 ;  /* 0x000000000000781c */ /* 0x000fd60003fce170 */
[----:B------:R-:W-:Y:S05]  /*22bc0*/  @P0 BRA `(.L_x_1991) ;  /* 0x00000000000c0947 */ /* 0x000fea0003800000 */
[----:B------:R-:W-:-:S03]  /*22bd0*/  UMOV UR4, 0xffffffff ;  /* 0xffffffff00047882 */ /* 0x000fc60000000000 */
[----:B------:R-:W-:Y:S05]  /*22be0*/  BRA.DIV UR4, `(.L_x_1992) ;  /* 0x0000007a04f47947 */ /* 0x000fea000b800000 */
[----:B------:R-:W-:-:S13]  /*22bf0*/  ELECT P6, URZ, PT ;  /* 0x00000000003f782f */ /* 0x000fda00038c0000 */
.L_x_1991:
[----:B-1----:R-:W2:Y:S04]  /*22c00*/  LDL R4, [R1+0x48] ;  /* 0x0000480001047983 */ /* 0x002ea80000100800 */
[----:B------:R-:W3:Y:S01]  /*22c10*/  LDL R6, [R1+0x4] ;  /* 0x0000040001067983 */ /* 0x000ee20000100800 */
[----:B------:R-:W-:Y:S01]  /*22c20*/  BSSY B1, `(.L_x_1993) ;  /* 0x0000008000017945 */ /* 0x000fe20003800000 */
[----:B--2---:R-:W-:-:S05]  /*22c30*/  VIADD R4, R4, 0x1 ;  /* 0x0000000104047836 */ /* 0x004fca0000000000 */
[----:B------:R-:W-:-:S04]  /*22c40*/  LEA.HI R5, R4, R4, RZ, 0x1 ;  /* 0x0000000404057211 */ /* 0x000fc800078f08ff */
[----:B------:R-:W-:-:S04]  /*22c50*/  LOP3.LUT R5, R5, 0xfffffffe, RZ, 0xc0, !PT ;  /* 0xfffffffe05057812 */ /* 0x000fc800078ec0ff */
[----:B------:R-:W-:-:S04]  /*22c60*/  IADD3 R4, R4, -R5, RZ ;  /* 0x8000000504047210 */ /* 0x000fc80007ffe0ff */
[----:B------:R-:W-:-:S04]  /*22c70*/  SHF.L.U32 R4, R4, 0x1f, RZ ;  /* 0x0000001f04047819 */ /* 0x000fc800000006ff */
[----:B---3--:R-:W1:Y:S02]  /*22c80*/  SYNCS.PHASECHK.TRANS64.TRYWAIT P0, [R6+URZ+0x30820], R4 ;  /* 0x03082004060075a7 */ /* 0x008e64000800017f */
[----:B-1----:R-:W-:Y:S05]  /*22c90*/  @!P0 BRA `(.L_x_1994) ;  /* 0x0000007800e88947 */ /* 0x002fea0003800000 */
.L_x_2184:
[----:B------:R-:W-:Y:S05]  /*22ca0*/  BSYNC B1 ;  /* 0x0000000000017941 */ /* 0x000fea0003800000 */
.L_x_1993:
[----:B------:R-:W-:Y:S04]  /*22cb0*/  BSSY B1, `(.L_x_1995) ;  /* 0x0000090000017945 */ /* 0x000fe80003800000 */
[----:B------:R-:W-:Y:S05]  /*22cc0*/  @!P6 BRA `(.L_x_1996) ;  /* 0x000000080038e947 */ /* 0x000fea0003800000 */
[----:B------:R-:W2:Y:S04]  /*22cd0*/  LDL R8, [R1+0x4] ;  /* 0x0000040001087983 */ /* 0x000ea80000100800 */
[----:B------:R-:W2:Y:S04]  /*22ce0*/  LDL R7, [R1+0x1c] ;  /* 0x00001c0001077983 */ /* 0x000ea80000100800 */
[----:B------:R-:W3:Y:S01]  /*22cf0*/  LDL R6, [R1+0x20] ;  /* 0x0000200001067983 */ /* 0x000ee20000100800 */
[----:B------:R-:W-:Y:S01]  /*22d00*/  BSSY B2, `(.L_x_1997) ;  /* 0x0000008000027945 */ /* 0x000fe20003800000 */
[----:B-1----:R-:W1:Y:S02]  /*22d10*/  S2R R5, SR_TID.X ;  /* 0x0000000000057919 */ /* 0x002e640000002100 */
[----:B-1----:R-:W-:-:S04]  /*22d20*/  LOP3.LUT R5, R5, 0x7f, RZ, 0xc0, !PT ;  /* 0x0000007f05057812 */ /* 0x002fc800078ec0ff */
[----:B------:R-:W-:Y:S01]  /*22d30*/  ISETP.NE.AND P1, PT, R5, RZ, PT ;  /* 0x000000ff0500720c */ /* 0x000fe20003f25270 */
[----:B--2---:R-:W-:Y:S01]  /*22d40*/  IMAD R7, R7, 0x8, R8 ;  /* 0x0000000807077824 */ /* 0x004fe200078e0208 */
[----:B---3--:R-:W-:-:S04]  /*22d50*/  SHF.L.U32 R10, R6, 0x1f, RZ ;  /* 0x0000001f060a7819 */ /* 0x008fc800000006ff */
[----:B------:R-:W1:Y:S02]  /*22d60*/  SYNCS.PHASECHK.TRANS64.TRYWAIT P0, [R7+URZ+0x308a0], R10 ;  /* 0x0308a00a070075a7 */ /* 0x000e64000800017f */
[----:B-1----:R-:W-:Y:S05]  /*22d70*/  @!P0 BRA `(.L_x_1998) ;  /* 0x0000007800c88947 */ /* 0x002fea0003800000 */
.L_x_2185:
[----:B------:R-:W-:Y:S05]  /*22d80*/  BSYNC B2 ;  /* 0x0000000000027941 */ /* 0x000fea0003800000 */
.L_x_1997:
        /* <DEDUP_REMOVED lines=9> */
.L_x_2000:
[----:B------:R-:W-:Y:S05]  /*22e20*/  BSYNC B2 ;  /* 0x0000000000027941 */ /* 0x000fea0003800000 */
.L_x_1999:
        /* <DEDUP_REMOVED lines=8> */
[----:B------:R-:W-:Y:S01]  /*22eb0*/  VIADD R5, R5, 0xffffffa0 ;  /* 0xffffffa005057836 */ /* 0x000fe20000000000 */
[----:B------:R-:W-:Y:S01]  /*22ec0*/  UIADD3.X UR5, URZ, UR37, URZ, UP0, !UPT ;  /* 0x000000253f057290 */ /* 0x000fe200087fe43f */
[----:B------:R-:W-:Y:S01]  /*22ed0*/  UMOV UR7, 0x12f00000 ;  /* 0x12f0000000077882 */ /* 0x000fe20000000000 */
[----:B--2---:R-:W-:-:S02]  /*22ee0*/  IMAD R6, R4, 0x9000, R6 ;  /* 0x0000900004067824 */ /* 0x004fc400078e0206 */
[----:B------:R-:W-:Y:S02]  /*22ef0*/  VIADD R4, R7, 0x30890 ;  /* 0x0003089007047836 */ /* 0x000fe40000000000 */
[----:B------:R-:W-:-:S07]  /*22f00*/  VIADD R8, R6, 0x1e400 ;  /* 0x0001e40006087836 */ /* 0x000fce0000000000 */
.L_x_2001:
        /* <DEDUP_REMOVED lines=16> */
.L_x_2002:
        /* <DEDUP_REMOVED lines=10> */
[----:B------:R-:W-:Y:S01]  /*230b0*/  MOV R12, 0x80 ;  /* 0x00000080000c7802 */ /* 0x000fe20000000f00 */
[----:B------:R-:W-:Y:S01]  /*230c0*/  VIADD R8, R6, 0x24400 ;  /* 0x0002440006087836 */ /* 0x000fe20000000000 */
[----:B------:R-:W-:Y:S01]  /*230d0*/  PLOP3.LUT P0, PT, PT, PT, PT, 0x80, 0x0 ;  /* 0x000000000000781c */ /* 0x000fe20003f0f070 */
[----:B------:R-:W-:Y:S01]  /*230e0*/  UMOV UR6, 0x0 ;  /* 0x0000000000067882 */ /* 0x000fe20000000000 */
[----:B------:R-:W-:Y:S01]  /*230f0*/  R2UR UR10, R12 ;  /* 0x000000000c0a72ca */ /* 0x000fe200000e0000 */
[----:B------:R-:W-:-:S14]  /*23100*/  UMOV UR7, 0x12f00000 ;  /* 0x12f0000000077882 */ /* 0x000fdc0000000000 */
.L_x_2003:
        /* <DEDUP_REMOVED lines=13> */
.L_x_2186:
[----:B------:R-:W-:Y:S05]  /*231e0*/  BSYNC B2 ;  /* 0x0000000000027941 */ /* 0x000fea0003800000 */
.L_x_2004:
[----:B------:R-:W-:Y:S01]  /*231f0*/  BSSY B2, `(.L_x_2006) ;  /* 0x000000b000027945 */ /* 0x000fe20003800000 */
[----:B-12---:R-:W-:Y:S02]  /*23200*/  IMAD.MOV.U32 R10, RZ, RZ, 0x0 ;  /* 0x00000000ff0a7424 */ /* 0x006fe400078e00ff */
[----:B0-----:R-:W-:Y:S01]  /*23210*/  IMAD.MOV.U32 R11, RZ, RZ, 0x12f00000 ;  /* 0x12f00000ff0b7424 */ /* 0x001fe200078e00ff */
[----:B------:R-:W-:Y:S06]  /*23220*/  @P1 BRA `(.L_x_2007) ;  /* 0x00000000001c1947 */ /* 0x000fec0003800000 */
[----:B------:R-:W0:Y:S01]  /*23230*/  S2R R8, SR_TID.X ;  /* 0x0000000000087919 */ /* 0x000e220000002100 */
[----:B------:R-:W-:-:S04]  /*23240*/  IMAD.MOV.U32 R4, RZ, RZ, 0x9000 ;  /* 0x00009000ff047424 */ /* 0x000fc800078e00ff */
[----:B------:R1:W-:Y:S01]  /*23250*/  SYNCS.ARRIVE.TRANS64 RZ, [R7+URZ+0x308b0], R4 ;  /* 0x0308b00407ff79a7 */ /* 0x0003e2000800003f */
[----:B0-----:R-:W-:-:S04]  /*23260*/  LOP3.LUT R8, R8, 0x1f, RZ, 0xc0, !PT ;  /* 0x0000001f08087812 */ /* 0x001fc800078ec0ff */
[----:B------:R-:W-:-:S13]  /*23270*/  ISETP.NE.AND P0, PT, R8, RZ, PT ;  /* 0x000000ff0800720c */ /* 0x000fda0003f05270 */
[----:B-1----:R-:W-:Y:S05]  /*23280*/  @!P0 BRA `(.L_x_2007) ;  /* 0x0000000000048947 */ /* 0x002fea0003800000 */
[----:B------:R-:W-:Y:S01]  /*23290*/  BPT.TRAP 0x1 ;  /* 0x000000040000795c */ /* 0x000fe20000300000 */
.L_x_2007:
[----:B------:R-:W-:Y:S05]  /*232a0*/  BSYNC B2 ;  /* 0x0000000000027941 */ /* 0x000fea0003800000 */
.L_x_2006:
[----:B------:R-:W-:Y:S01]  /*232b0*/  R2UR UR10, R14 ;  /* 0x000000000e0a72ca */ /* 0x000fe200000e0000 */
[----:B------:R-:W-:Y:S01]  /*232c0*/  UIADD3 UR4, UP0, UR36, 0x670, URZ ;  /* 0x0000067024047890 */ /* 0x000fe2000ff1e03f */
[----:B------:R-:W-:Y:S01]  /*232d0*/  R2UR UR6, R10 ;  /* 0x000000000a0672ca */ /* 0x000fe200000e0000 */
[----:B------:R-:W-:Y:S01]  /*232e0*/  VIADD R7, R7, 0x308b0 ;  /* 0x000308b007077836 */ /* 0x000fe20000000000 */
[----:B------:R-:W-:Y:S01]  /*232f0*/  R2UR UR7, R11 ;  /* 0x000000000b0772ca */ /* 0x000fe200000e0000 */
[----:B------:R-:W-:Y:S01]  /*23300*/  VIADD R4, R6, 0x400 ;  /* 0x0000040006047836 */ /* 0x000fe20000000000 */
[----:B------:R-:W-:Y:S01]  /*23310*/  PLOP3.LUT P0, PT, PT, PT, PT, 0x80, 0x0 ;  /* 0x000000000000781c */ /* 0x000fe20003f0f070 */
[----:B------:R-:W-:-:S12]  /*23320*/  UIADD3.X UR5, URZ, UR37, URZ, UP0, !UPT ;  /* 0x000000253f057290 */ /* 0x000fd800087fe43f */
.L_x_2008:
        /* <DEDUP_REMOVED lines=15> */
.L_x_2009:
        /* <DEDUP_REMOVED lines=15> */
.L_x_2010:
        /* <DEDUP_REMOVED lines=10> */
.L_x_1996:
[----:B------:R-:W-:Y:S05]  /*235b0*/  BSYNC B1 ;  /* 0x0000000000017941 */ /* 0x000fea0003800000 */
.L_x_1995:
[----:B-1----:R-:W2:Y:S04]  /*235c0*/  LDL.LU R4, [R1+0x1c] ;  /* 0x00001c0001047983 */ /* 0x002ea80000300800 */
[----:B------:R-:W3:Y:S01]  /*235d0*/  LDL.LU R8, [R1+0x20] ;  /* 0x0000200001087983 */ /* 0x000ee20000300800 */
[----:B------:R-:W-:Y:S01]  /*235e0*/  VIADD R9, R9, 0xfffffffe ;  /* 0xfffffffe09097836 */ /* 0x000fe20000000000 */
[----:B------:R-:W-:-:S04]  /*235f0*/  PLOP3.LUT P0, PT, PT, PT, PT, 0x8, 0x0 ;  /* 0x000000000000781c */ /* 0x000fc80003f0e170 */
[----:B------:R-:W-:Y:S02]  /*23600*/  ISETP.GE.AND P2, PT, R9, R3, PT ;  /* 0x000000030900720c */ /* 0x000fe40003f46270 */
[----:B--2---:R-:W-:-:S04]  /*23610*/  IADD3 R4, R4, 0x1, RZ ;  /* 0x0000000104047810 */ /* 0x004fc80007ffe0ff */
[----:B------:R-:W-:-:S04]  /*23620*/  ISETP.NE.AND P1, PT, R4, 0x2, PT ;  /* 0x000000020400780c */ /* 0x000fc80003f25270 */
[----:B------:R-:W-:Y:S02]  /*23630*/  SEL R5, RZ, 0x1, P1 ;  /* 0x00000001ff057807 */ /* 0x000fe40000800000 */
[----:B------:R-:W-:Y:S02]  /*23640*/  SEL R4, R4, RZ, P1 ;  /* 0x000000ff04047207 */ /* 0x000fe40000800000 */
[----:B---3--:R-:W-:-:S03]  /*23650*/  LOP3.LUT R8, R8, R5, RZ, 0x3c, !PT ;  /* 0x0000000508087212 */ /* 0x008fc600078e3cff */
[----:B------:R1:W-:Y:S04]  /*23660*/  STL [R1+0x1c], R4 ;  /* 0x00001c0401007387 */ /* 0x0003e80000100800 */
[----:B------:R1:W-:Y:S01]  /*23670*/  STL [R1+0x20], R8 ;  /* 0x0000200801007387 */ /* 0x0003e20000100800 */
[----:B------:R-:W-:Y:S05]  /*23680*/  @!P2 BRA `(.L_x_1989) ;  /* 0x000000080074a947 */ /* 0x000fea0003800000 */
.L_x_2027:
[----:B------:R-:W-:Y:S05]  /*23690*/  YIELD ;  /* 0x0000000000007946 */ /* 0x000fea0003800000 */
[----:B------:R-:W-:Y:S04]  /*236a0*/  BSSY B1, `(.L_x_2011) ;  /* 0x000008f000017945 */ /* 0x000fe80003800000 */
[----:B--2---:R-:W-:Y:S05]  /*236b0*/  @!P6 BRA `(.L_x_2012) ;  /* 0x000000080034e947 */ /* 0x004fea0003800000 */
        /* <DEDUP_REMOVED lines=11> */
.L_x_2187:
[----:B------:R-:W-:Y:S05]  /*23770*/  BSYNC B2 ;  /* 0x0000000000027941 */ /* 0x000fea0003800000 */
.L_x_2013:
        /* <DEDUP_REMOVED lines=9> */
.L_x_2016:
[----:B------:R-:W-:Y:S05]  /*23810*/  BSYNC B2 ;  /* 0x0000000000027941 */ /* 0x000fea0003800000 */
.L_x_2015:
        /* <DEDUP_REMOVED lines=11> */
[----:B------:R-:W-:Y:S02]  /*238d0*/  VIADD R4, R8, 0x30890 ;  /* 0x0003089008047836 */ /* 0x000fe40000000000 */
[----:B------:R-:W-:-:S07]  /*238e0*/  VIADD R10, R6, 0x1e400 ;  /* 0x0001e400060a7836 */ /* 0x000fce0000000000 */
.L_x_2017:
        /* <DEDUP_REMOVED lines=16> */
.L_x_2018:
        /* <DEDUP_REMOVED lines=16> */
.L_x_2019:
        /* <DEDUP_REMOVED lines=13> */
.L_x_2188:
[----:B------:R-:W-:Y:S05]  /*23bc0*/  BSYNC B2 ;  /* 0x0000000000027941 */ /* 0x000fea0003800000 */
.L_x_2020:
[----:B------:R-:W-:Y:S01]  /*23bd0*/  BSSY B2, `(.L_x_2022) ;  /* 0x000000b000027945 */ /* 0x000fe20003800000 */
[----:B------:R-:W-:Y:S02]  /*23be0*/  IMAD.MOV.U32 R10, RZ, RZ, 0x0 ;  /* 0x00000000ff0a7424 */ /* 0x000fe400078e00ff */
[----:B0-----:R-:W-:Y:S01]  /*23bf0*/  IMAD.MOV.U32 R11, RZ, RZ, 0x12f00000 ;  /* 0x12f00000ff0b7424 */ /* 0x001fe200078e00ff */
[----:B------:R-:W-:Y:S06]  /*23c00*/  @P2 BRA `(.L_x_2023) ;  /* 0x00000000001c2947 */ /* 0x000fec0003800000 */
[----:B------:R-:W0:Y:S01]  /*23c10*/  S2R R15, SR_TID.X ;  /* 0x00000000000f7919 */ /* 0x000e220000002100 */
[----:B------:R-:W-:-:S04]  /*23c20*/  IMAD.MOV.U32 R4, RZ, RZ, 0x9000 ;  /* 0x00009000ff047424 */ /* 0x000fc800078e00ff */
[----:B------:R3:W-:Y:S01]  /*23c30*/  SYNCS.ARRIVE.TRANS64 RZ, [R8+URZ+0x308b0], R4 ;  /* 0x0308b00408ff79a7 */ /* 0x0007e2000800003f */
[----:B0-----:R-:W-:-:S04]  /*23c40*/  LOP3.LUT R15, R15, 0x1f, RZ, 0xc0, !PT ;  /* 0x0000001f0f0f7812 */ /* 0x001fc800078ec0ff */
[----:B------:R-:W-:-:S13]  /*23c50*/  ISETP.NE.AND P1, PT, R15, RZ, PT ;  /* 0x000000ff0f00720c */ /* 0x000fda0003f25270 */
[----:B---3--:R-:W-:Y:S05]  /*23c60*/  @!P1 BRA `(.L_x_2023) ;  /* 0x0000000000049947 */ /* 0x008fea0003800000 */
[----:B------:R-:W-:Y:S01]  /*23c70*/  BPT.TRAP 0x1 ;  /* 0x000000040000795c */ /* 0x000fe20000300000 */
.L_x_2023:
[----:B------:R-:W-:Y:S05]  /*23c80*/  BSYNC B2 ;  /* 0x0000000000027941 */ /* 0x000fea0003800000 */
.L_x_2022:
[----:B------:R-:W-:Y:S01]  /*23c90*/  R2UR UR10, R12 ;  /* 0x000000000c0a72ca */ /* 0x000fe200000e0000 */
[----:B------:R-:W-:Y:S01]  /*23ca0*/  UIADD3 UR4, UP0, UR36, 0x670, URZ ;  /* 0x0000067024047890 */ /* 0x000fe2000ff1e03f */
[----:B------:R-:W-:Y:S01]  /*23cb0*/  R2UR UR6, R10 ;  /* 0x000000000a0672ca */ /* 0x000fe200000e0000 */
[----:B-12---:R-:W-:Y:S01]  /*23cc0*/  VIADD R8, R8, 0x308b0 ;  /* 0x000308b008087836 */ /* 0x006fe20000000000 */
[----:B------:R-:W-:Y:S01]  /*23cd0*/  R2UR UR7, R11 ;  /* 0x000000000b0772ca */ /* 0x000fe200000e0000 */
[----:B------:R-:W-:Y:S01]  /*23ce0*/  VIADD R4, R6, 0x400 ;  /* 0x0000040006047836 */ /* 0x000fe20000000000 */
[----:B------:R-:W-:Y:S01]  /*23cf0*/  PLOP3.LUT P1, PT, PT, PT, PT, 0x80, 0x0 ;  /* 0x000000000000781c */ /* 0x000fe20003f2f070 */
[----:B------:R-:W-:-:S12]  /*23d00*/  UIADD3.X UR5, URZ, UR37, URZ, UP0, !UPT ;  /* 0x000000253f057290 */ /* 0x000fd800087fe43f */
.L_x_2024:
        /* <DEDUP_REMOVED lines=15> */
.L_x_2025:
        /* <DEDUP_REMOVED lines=15> */
.L_x_2026:
        /* <DEDUP_REMOVED lines=10> */
.L_x_2012:
[----:B------:R-:W-:Y:S05]  /*23f90*/  BSYNC B1 ;  /* 0x0000000000017941 */ /* 0x000fea0003800000 */
.L_x_2011:
[----:B-1----:R-:W2:Y:S04]  /*23fa0*/  LDL.LU R4, [R1+0x1c] ;  /* 0x00001c0001047983 */ /* 0x002ea80000300800 */
[----:B------:R-:W3:Y:S01]  /*23fb0*/  LDL.LU R7, [R1+0x20] ;  /* 0x0000200001077983 */ /* 0x000ee20000300800 */
[C---:B------:R-:W-:Y:S01]  /*23fc0*/  ISETP.GT.AND P2, PT, R9.reuse, R3, PT ;  /* 0x000000030900720c */ /* 0x040fe20003f44270 */
[----:B------:R-:W-:Y:S02]  /*23fd0*/  VIADD R9, R9, 0xffffffff ;  /* 0xffffffff09097836 */ /* 0x000fe40000000000 */
[----:B--2---:R-:W-:-:S05]  /*23fe0*/  VIADD R4, R4, 0x1 ;  /* 0x0000000104047836 */ /* 0x004fca0000000000 */
[----:B------:R-:W-:-:S04]  /*23ff0*/  ISETP.NE.AND P1, PT, R4, 0x2, PT ;  /* 0x000000020400780c */ /* 0x000fc80003f25270 */
[----:B------:R-:W-:Y:S02]  /*24000*/  SEL R5, RZ, 0x1, P1 ;  /* 0x00000001ff057807 */ /* 0x000fe40000800000 */
[----:B------:R-:W-:Y:S02]  /*24010*/  SEL R4, R4, RZ, P1 ;  /* 0x000000ff04047207 */ /* 0x000fe40000800000 */
[----:B---3--:R-:W-:-:S05]  /*24020*/  LOP3.LUT R7, R7, R5, RZ, 0x3c, !PT ;  /* 0x0000000507077212 */ /* 0x008fca00078e3cff */
[----:B------:R2:W-:Y:S04]  /*24030*/  STL [R1+0x20], R7 ;  /* 0x0000200701007387 */ /* 0x0005e80000100800 */
[----:B------:R2:W-:Y:S01]  /*24040*/  STL [R1+0x1c], R4 ;  /* 0x00001c0401007387 */ /* 0x0005e20000100800 */
[----:B------:R-:W-:Y:S05]  /*24050*/  @P2 BRA `(.L_x_2027) ;  /* 0xfffffff4008c2947 */ /* 0x000fea000383ffff */
.L_x_1989:
[----:B------:R-:W-:Y:S05]  /*24060*/  BSYNC B0 ;  /* 0x0000000000007941 */ /* 0x000fea0003800000 */
.L_x_1988:
[----:B--2---:R-:W2:Y:S01]  /*24070*/  LDL R7, [R1+0x30] ;  /* 0x0000300001077983 */ /* 0x004ea20000100800 */
[----:B------:R-:W3:Y:S01]  /*24080*/  LDC R0, c[0x0][0x448] ;  /* 0x00011200ff007b82 */ /* 0x000ee20000000800 */
[----:B------:R-:W-:Y:S07]  /*24090*/  @!P0 WARPSYNC.ALL ;  /* 0x0000000000008948 */ /* 0x000fee0003800000 */
[----:B------:R-:W-:Y:S01]  /*240a0*/  @!P0 BAR.SYNC.DEFER_BLOCKING 0xc, 0x180 ;  /* 0x0306000000008b1d */ /* 0x000fe20000010000 */
[----:B---3--:R-:W-:-:S13]  /*240b0*/  ISETP.NE.AND P1, PT, R0, 0x1, PT ;  /* 0x000000010000780c */ /* 0x008fda0003f25270 */
[----:B------:R-:W3:Y:S08]  /*240c0*/  @P1 LDC R2, c[0x0][0x44c] ;  /* 0x00011300ff021b82 */ /* 0x000ef00000000800 */
[----:B------:R-:W4:Y:S01]  /*240d0*/  @P1 LDC R3, c[0x0][0x450] ;  /* 0x00011400ff031b82 */ /* 0x000f220000000800 */
[----:B--2---:R-:W-:-:S04]  /*240e0*/  VIADD R0, R7, 0x7f ;  /* 0x0000007f07007836 */ /* 0x004fc80000000000 */
[----:B---3--:R-:W-:-:S05]  /*240f0*/  @P1 IMAD.HI.U32 R2, R0, R2, RZ ;  /* 0x0000000200021227 */ /* 0x008fca00078e00ff */
[----:B----4-:R-:W-:Y:S02]  /*24100*/  @P1 SHF.R.U32.HI R0, RZ, R3, R2 ;  /* 0x00000003ff001219 */ /* 0x010fe40000011602 */
[----:B------:R-:W2:Y:S03]  /*24110*/  LDC.64 R2, c[0x0][0x9e0] ;  /* 0x00027800ff027b82 */ /* 0x000ea60000000a00 */
[----:B------:R-:W-:Y:S01]  /*24120*/  IMAD.IADD R0, R17, 0x1, R0 ;  /* 0x0000000111007824 */ /* 0x000fe200078e0200 */
[----:B--2---:R-:W-:-:S03]  /*24130*/  ISETP.GE.AND P2, PT, R3, 0x1, PT ;  /* 0x000000010300780c */ /* 0x004fc60003f46270 */
[----:B------:R-:W-:-:S10]  /*24140*/  IMAD.IADD R2, R0, 0x1, R2 ;  /* 0x0000000100027824 */ /* 0x000fd400078e0202 */
[----:B------:R-:W-:Y:S05]  /*24150*/  @!P2 BRA `(.L_x_2028) ;  /* 0x000000000048a947 */ /* 0x000fea0003800000 */
[C---:B------:R-:W-:Y:S01]  /*24160*/  ISETP.GT.AND P0, PT, R0.reuse, RZ, PT ;  /* 0x000000ff0000720c */ /* 0x040fe20003f04270 */
[----:B------:R-:W-:Y:S01]  /*24170*/  BSSY B0, `(.L_x_2029) ;  /* 0x000000e000007945 */ /* 0x000fe20003800000 */
[----:B------:R-:W-:-:S11]  /*24180*/  VIADD R6, R0, 0xffffffff ;  /* 0xffffffff00067836 */ /* 0x000fd60000000000 */
[----:B------:R-:W-:Y:S05]  /*24190*/  @P0 BRA `(.L_x_2030) ;  /* 0x00000000001c0947 */ /* 0x000fea0003800000 */
[----:B------:R-:W-:Y:S01]  /*241a0*/  ISETP.NE.AND P0, PT, R3, 0x1, PT ;  /* 0x000000010300780c */ /* 0x000fe20003f05270 */
[----:B------:R-:W-:-:S12]  /*241b0*/  IMAD.MOV R0, RZ, RZ, -R0 ;  /* 0x000000ffff007224 */ /* 0x000fd800078e0a00 */
[----:B-1----:R-:W1:Y:S02]  /*241c0*/  @P0 LDC.64 R4, c[0x0][0x9e8] ;  /* 0x00027a00ff040b82 */ /* 0x002e640000000a00 */
[----:B-1----:R-:W-:-:S05]  /*241d0*/  @P0 IMAD.HI.U32 R4, R0, R4, RZ ;  /* 0x0000000400040227 */ /* 0x002fca00078e00ff */
[----:B------:R-:W-:-:S04]  /*241e0*/  @P0 SHF.R.U32.HI R0, RZ, R5, R4 ;  /* 0x00000005ff000219 */ /* 0x000fc80000011604 */
[----:B------:R-:W-:Y:S01]  /*241f0*/  LOP3.LUT R6, RZ, R0, RZ, 0x33, !PT ;  /* 0x00000000ff067212 */ /* 0x000fe200078e33ff */
[----:B------:R-:W-:Y:S06]  /*24200*/  BRA `(.L_x_2031) ;  /* 0x0000000000107947 */ /* 0x000fec0003800000 */
.L_x_2030:
[----:B------:R-:W-:-:S13]  /*24210*/  ISETP.NE.AND P0, PT, R3, 0x1, PT ;  /* 0x000000010300780c */ /* 0x000fda0003f05270 */
[----:B-1----:R-:W1:Y:S02]  /*24220*/  @P0 LDC.64 R4, c[0x0][0x9e8] ;  /* 0x00027a00ff040b82 */ /* 0x002e640000000a00 */
[----:B-1----:R-:W-:-:S05]  /*24230*/  @P0 IMAD.HI.U32 R4, R6, R4, RZ ;  /* 0x0000000406040227 */ /* 0x002fca00078e00ff */
[----:B------:R-:W-:-:S07]  /*24240*/  @P0 SHF.R.U32.HI R6, RZ, R5, R4 ;  /* 0x00000005ff060219 */ /* 0x000fce0000011604 */
.L_x_2031:
[----:B------:R-:W-:Y:S05]  /*24250*/  BSYNC B0 ;  /* 0x0000000000007941 */ /* 0x000fea0003800000 */
.L_x_2029:
[----:B------:R-:W-:-:S05]  /*24260*/  IMAD R6, R6, R3, R3 ;  /* 0x0000000306067224 */ /* 0x000fca00078e0203 */
[----:B------:R-:W-:-:S07]  /*24270*/  VIMNMX R2, R2, R6, PT ;  /* 0x0000000602027248 */ /* 0x000fce0003fe0100 */
.L_x_2028:
[----:B------:R-:W-:Y:S01]  /*24280*/  IADD3 R0, R2, 0x5f, RZ ;  /* 0x0000005f02007810 */ /* 0x000fe20007ffe0ff */
[----:B-1----:R-:W1:Y:S01]  /*24290*/  @P1 LDC R4, c[0x0][0x450] ;  /* 0x00011400ff041b82 */ /* 0x002e620000000800 */
[----:B------:R-:W-:-:S03]  /*242a0*/  ULDC UR4, c[0x0][0x9dc] ;  /* 0x0002770000047ab9 */ /* 0x000fc60000000800 */
[----:B------:R-:W-:-:S05]  /*242b0*/  IMAD.HI R0, R0, 0x2aaaaaab, RZ ;  /* 0x2aaaaaab00007827 */ /* 0x000fca00078e02ff */
[----:B------:R-:W-:-:S04]  /*242c0*/  SHF.R.U32.HI R2, RZ, 0x1f, R0 ;  /* 0x0000001fff027819 */ /* 0x000fc80000011600 */
[----:B------:R-:W-:Y:S02]  /*242d0*/  LEA.HI.SX32 R2, R0, R2, 0x1c ;  /* 0x0000000200027211 */ /* 0x000fe400078fe2ff */
[----:B------:R-:W2:Y:S02]  /*242e0*/  @P1 LDC R0, c[0x0][0x44c] ;  /* 0x00011300ff001b82 */ /* 0x000ea40000000800 */
[----:B------:R-:W-:Y:S01]  /*242f0*/  VIMNMX R6, R21, R2, PT ;  /* 0x0000000215067248 */ /* 0x000fe20003fe0100 */
[----:B------:R-:W-:-:S04]  /*24300*/  IMAD.MOV.U32 R2, RZ, RZ, R7 ;  /* 0x000000ffff027224 */ /* 0x000fc800078e0007 */
[----:B------:R3:W-:Y:S01]  /*24310*/  STL [R1+0x34], R6 ;  /* 0x0000340601007387 */ /* 0x0007e20000100800 */
[----:B--2---:R-:W-:-:S05]  /*24320*/  @P1 IMAD.HI.U32 R0, R7, R0, RZ ;  /* 0x0000000007001227 */ /* 0x004fca00078e00ff */
[----:B-1----:R-:W-:-:S05]  /*24330*/  @P1 SHF.R.U32.HI R2, RZ, R4, R0 ;  /* 0x00000004ff021219 */ /* 0x002fca0000011600 */
[----:B------:R-:W-:-:S04]  /*24340*/  IMAD.IADD R0, R20, 0x1, R2 ;  /* 0x0000000114007824 */ /* 0x000fc800078e0202 */
[----:B------:R-:W-:Y:S01]  /*24350*/  VIADD R2, R0, -UR4 ;  /* 0x8000000400027c36 */ /* 0x000fe20008000000 */
[----:B---3--:R-:W-:Y:S06]  /*24360*/  @!P2 BRA `(.L_x_2032) ;  /* 0x000000000044a947 */ /* 0x008fec0003800000 */
        /* <DEDUP_REMOVED lines=10> */
.L_x_2034:
[----:B------:R-:W-:-:S13]  /*24410*/  ISETP.NE.AND P0, PT, R3, 0x1, PT ;  /* 0x000000010300780c */ /* 0x000fda0003f05270 */
[----:B------:R-:W1:Y:S02]  /*24420*/  @P0 LDC.64 R4, c[0x0][0x9e8] ;  /* 0x00027a00ff040b82 */ /* 0x000e640000000a00 */
[----:B-1----:R-:W-:-:S05]  /*24430*/  @P0 IMAD.HI.U32 R4, R0, R4, RZ ;  /* 0x0000000400040227 */ /* 0x002fca00078e00ff */
[----:B------:R-:W-:-:S07]  /*24440*/  @P0 SHF.R.U32.HI R0, RZ, R5, R4 ;  /* 0x00000005ff000219 */ /* 0x000fce0000011604 */
.L_x_2035:
[----:B------:R-:W-:Y:S05]  /*24450*/  BSYNC B0 ;  /* 0x0000000000007941 */ /* 0x000fea0003800000 */
.L_x_2033:
[----:B------:R-:W-:-:S05]  /*24460*/  IMAD R0, R0, R3, RZ ;  /* 0x0000000300007224 */ /* 0x000fca00078e02ff */
[----:B------:R-:W-:-:S07]  /*24470*/  VIMNMX R2, R2, R0, !PT ;  /* 0x0000000002027248 */ /* 0x000fce0007fe0100 */
.L_x_2032:
[----:B------:R-:W-:Y:S01]  /*24480*/  IMAD.HI R2, R2, 0x2aaaaaab, RZ ;  /* 0x2aaaaaab02027827 */ /* 0x000fe200078e02ff */
[----:B------:R-:W-:Y:S04]  /*24490*/  BSSY B7, `(.L_x_2036) ;  /* 0x0000465000077945 */ /* 0x000fe80003800000 */
[----:B------:R-:W-:-:S04]  /*244a0*/  SHF.R.U32.HI R0, RZ, 0x1f, R2 ;  /* 0x0000001fff007819 */ /* 0x000fc80000011602 */
[----:B------:R-:W-:-:S04]  /*244b0*/  LEA.HI.SX32 R0, R2, R0, 0x1c ;  /* 0x0000000002007211 */ /* 0x000fc800078fe2ff */
[----:B------:R-:W-:-:S04]  /*244c0*/  VIMNMX R3, RZ, R0, !PT ;  /* 0x00000000ff037248 */ /* 0x000fc80007fe0100 */
[----:B------:R-:W-:Y:S01]  /*244d0*/  ISETP.GT.AND P0, PT, R6, R3, PT ;  /* 0x000000030600720c */ /* 0x000fe20003f04270 */
[----:B------:R1:W-:-:S12]  /*244e0*/  STL [R1+0x2c], R3 ;  /* 0x00002c0301007387 */ /* 0x0003d80000100800 */
[----:B-1----:R-:W-:Y:S05]  /*244f0*/  @P0 BRA `(.L_x_2037) ;  /* 0x0000000000440947 */ /* 0x002fea0003800000 */
[----:B------:R-:W1:Y:S02]  /*24500*/  S2R R3, SR_TID.X ;  /* 0x0000000000037919 */ /* 0x000e640000002100 */
[----:B-1----:R-:W-:-:S04]  /*24510*/  LOP3.LUT R3, R3, 0x7f, RZ, 0xc0, !PT ;  /* 0x0000007f03037812 */ /* 0x002fc800078ec0ff */
[----:B------:R-:W-:-:S13]  /*24520*/  ISETP.NE.AND P0, PT, R3, RZ, PT ;  /* 0x000000ff0300720c */ /* 0x000fda0003f05270 */
[----:B------:R-:W-:Y:S05]  /*24530*/  @P0 BRA `(.L_x_2038) ;  /* 0x0000004400680947 */ /* 0x000fea0003800000 */
[----:B------:R-:W1:Y:S01]  /*24540*/  S2R R3, SR_LANEID ;  /* 0x0000000000037919 */ /* 0x000e620000000000 */
[----:B------:R-:W-:Y:S02]  /*24550*/  VOTEU.ANY UR4, UPT, PT ;  /* 0x0000000000047886 */ /* 0x000fe400038e0100 */
[----:B------:R-:W1:Y:S08]  /*24560*/  FLO.U32 R0, UR4 ;  /* 0x0000000400007d00 */ /* 0x000e7000080e0000 */
[----:B------:R-:W2:Y:S01]  /*24570*/  POPC R4, UR4 ;  /* 0x0000000400047d09 */ /* 0x000ea20008000000 */
[----:B-1----:R-:W-:-:S02]  /*24580*/  ISETP.EQ.U32.AND P0, PT, R0, R3, PT ;  /* 0x000000030000720c */ /* 0x002fc40003f02070 */
[----:B------:R-:W2:Y:S11]  /*24590*/  LDC.64 R2, c[0x0][0xc60] ;  /* 0x00031800ff027b82 */ /* 0x000eb60000000a00 */
[----:B--2---:R-:W2:Y:S01]  /*245a0*/  @P0 ATOMG.E.ADD.STRONG.GPU PT, R3, desc[UR60][R2.64], R4 ;  /* 0x00000004020309a8 */ /* 0x004ea200081ee1fc */
[----:B------:R-:W1:Y:S02]  /*245b0*/  S2R R5, SR_LTMASK ;  /* 0x0000000000057919 */ /* 0x000e640000003900 */
[----:B-1----:R-:W-:-:S06]  /*245c0*/  LOP3.LUT R5, R5, UR4, RZ, 0xc0, !PT ;  /* 0x0000000405057c12 */ /* 0x002fcc000f8ec0ff */
[----:B------:R-:W1:Y:S01]  /*245d0*/  POPC R5, R5 ;  /* 0x0000000500057309 */ /* 0x000e620000000000 */
[----:B--2---:R-:W1:Y:S02]  /*245e0*/  SHFL.IDX PT, R0, R3, R0, 0x1f ;  /* 0x00001f0003007589 */ /* 0x004e6400000e0000 */
[----:B-1----:R-:W-:Y:S01]  /*245f0*/  IADD3 R16, R0, UR38, R5 ;  /* 0x0000002600107c10 */ /* 0x002fe2000fffe005 */
[----:B------:R-:W-:Y:S06]  /*24600*/  BRA `(.L_x_2038) ;  /* 0x0000004400347947 */ /* 0x000fec0003800000 */
.L_x_2037:
        /* <DEDUP_REMOVED lines=11> */
[----:B------:R-:W1:Y:S01]  /*246c0*/  LDC.64 R2, c[0x4][R2] ;  /* 0x0100000002027b82 */ /* 0x000e620000000a00 */
[----:B------:R-:W-:Y:S02]  /*246d0*/  IMAD.U32 R5, RZ, RZ, UR7 ;  /* 0x00000007ff057e24 */ /* 0x000fe4000f8e00ff */
[----:B------:R-:W-:Y:S02]  /*246e0*/  IMAD.U32 R6, RZ, RZ, UR8 ;  /* 0x00000008ff067e24 */ /* 0x000fe4000f8e00ff */
[----:B------:R-:W-:-:S02]  /*246f0*/  IMAD.U32 R10, RZ, RZ, UR4 ;  /* 0x00000004ff0a7e24 */ /* 0x000fc4000f8e00ff */
[----:B0-----:R-:W-:Y:S02]  /*24700*/  IMAD.U32 R11, RZ, RZ, UR5 ;  /* 0x00000005ff0b7e24 */ /* 0x001fe4000f8e00ff */
[----:B------:R-:W-:Y:S02]  /*24710*/  IMAD.MOV.U32 R8, RZ, RZ, 0x70 ;  /* 0x00000070ff087424 */ /* 0x000fe400078e00ff */
[----:B------:R-:W-:Y:S02]  /*24720*/  IMAD.MOV.U32 R12, RZ, RZ, 0x1 ;  /* 0x00000001ff0c7424 */ /* 0x000fe400078e00ff */
[----:B------:R-:W-:-:S07]  /*24730*/  IMAD.MOV.U32 R13, RZ, RZ, RZ ;  /* 0x000000ffff0d7224 */ /* 0x000fce00078e00ff */
[----:B------:R-:W-:-:S07]  /*24740*/  LEPC R20, `(.L_x_2040) ;  /* 0x000000001014794e */ /* 0x000fce0000000000 */
[----:B-1----:R-:W-:Y:S05]  /*24750*/  CALL.ABS.NOINC R2 ;  /* 0x0000000002007343 */ /* 0x002fea0003c00000 */
.L_x_2040:
[----:B------:R-:W-:Y:S05]  /*24760*/  BSYNC B6 ;  /* 0x0000000000067941 */ /* 0x000fea0003800000 */
.L_x_2039:
        /* <DEDUP_REMOVED lines=11> */
[----:B------:R-:W-:Y:S02]  /*24820*/  IMAD.U32 R6, RZ, RZ, UR8 ;  /* 0x00000008ff067e24 */ /* 0x000fe4000f8e00ff */
[----:B------:R-:W-:Y:S02]  /*24830*/  IMAD.U32 R7, RZ, RZ, UR9 ;  /* 0x00000009ff077e24 */ /* 0x000fe4000f8e00ff */
[----:B------:R-:W-:-:S02]  /*24840*/  IMAD.U32 R10, RZ, RZ, UR4 ;  /* 0x00000004ff0a7e24 */ /* 0x000fc4000f8e00ff */
[----:B0-----:R-:W-:Y:S02]  /*24850*/  IMAD.U32 R11, RZ, RZ, UR5 ;  /* 0x00000005ff0b7e24 */ /* 0x001fe4000f8e00ff */
[----:B------:R-:W-:Y:S02]  /*24860*/  IMAD.MOV.U32 R8, RZ, RZ, 0x70 ;  /* 0x00000070ff087424 */ /* 0x000fe400078e00ff */
[----:B------:R-:W-:Y:S02]  /*24870*/  IMAD.MOV.U32 R12, RZ, RZ, 0x1 ;  /* 0x00000001ff0c7424 */ /* 0x000fe400078e00ff */
[----:B-1----:R-:W-:-:S07]  /*24880*/  IMAD.MOV.U32 R13, RZ, RZ, RZ ;  /* 0x000000ffff0d7224 */ /* 0x002fce00078e00ff */
[----:B------:R-:W-:-:S07]  /*24890*/  LEPC R20, `(.L_x_2043) ;  /* 0x000000001014794e */ /* 0x000fce0000000000 */
[----:B--2---:R-:W-:Y:S05]  /*248a0*/  CALL.ABS.NOINC R2 ;  /* 0x0000000002007343 */ /* 0x004fea0003c00000 */
.L_x_2043:
[----:B------:R0:W1:Y:S01]  /*248b0*/  LDC.64 R2, c[0x4][R17] ;  /* 0x0100000011027b82 */ /* 0x0000620000000a00 */
[----:B------:R-:W-:Y:S01]  /*248c0*/  ULDC.64 UR4, c[0x4][0xa8] ;  /* 0x01002a0000047ab9 */ /* 0x000fe20000000a00 */
[----:B------:R-:W-:Y:S01]  /*248d0*/  ULDC.64 UR6, c[0x4][0xb0] ;  /* 0x01002c0000067ab9 */ /* 0x000fe20000000a00 */
[----:B------:R-:W-:Y:S01]  /*248e0*/  ULDC.64 UR8, c[0x4][0x40] ;  /* 0x0100100000087ab9 */ /* 0x000fe20000000a00 */
[----:B------:R-:W-:Y:S01]  /*248f0*/  MOV R4, UR4 ;  /* 0x0000000400047c02 */ /* 0x000fe20008000f00 */
[----:B------:R-:W-:Y:S01]  /*24900*/  IMAD.U32 R5, RZ, RZ, UR5 ;  /* 0x00000005ff057e24 */ /* 0x000fe2000f8e00ff */
[----:B------:R-:W-:Y:S01]  /*24910*/  MOV R13, RZ ;  /* 0x000000ff000d7202 */ /* 0x000fe20000000f00 */
[----:B------:R-:W-:Y:S02]  /*24920*/  IMAD.U32 R6, RZ, RZ, UR6 ;  /* 0x00000006ff067e24 */ /* 0x000fe4000f8e00ff */
[----:B------:R-:W-:Y:S02]  /*24930*/  IMAD.U32 R7, RZ, RZ, UR7 ;  /* 0x00000007ff077e24 */ /* 0x000fe4000f8e00ff */
[----:B------:R-:W-:-:S02]  /*24940*/  IMAD.U32 R10, RZ, RZ, UR8 ;  /* 0x00000008ff0a7e24 */ /* 0x000fc4000f8e00ff */
[----:B------:R-:W-:Y:S02]  /*24950*/  IMAD.U32 R11, RZ, RZ, UR9 ;  /* 0x00000009ff0b7e24 */ /* 0x000fe4000f8e00ff */
[----:B------:R-:W-:Y:S02]  /*24960*/  IMAD.MOV.U32 R8, RZ, RZ, 0x70 ;  /* 0x00000070ff087424 */ /* 0x000fe400078e00ff */
[----:B0-----:R-:W-:-:S07]  /*24970*/  IMAD.MOV.U32 R12, RZ, RZ, 0x1 ;  /* 0x00000001ff0c7424 */ /* 0x001fce00078e00ff */
[----:B------:R-:W-:-:S07]  /*24980*/  LEPC R20, `(.L_x_2042) ;  /* 0x000000001014794e */ /* 0x000fce0000000000 */
[----:B-1----:R-:W-:Y:S05]  /*24990*/  CALL.ABS.NOINC R2 ;  /* 0x0000000002007343 */ /* 0x002fea0003c00000 */
.L_x_2042:
[----:B------:R-:W-:Y:S05]  /*249a0*/  BSYNC B6 ;  /* 0x0000000000067941 */ /* 0x000fea0003800000 */
.L_x_2041:
[----:B------:R-:W-:Y:S01]  /*249b0*/  ULDC.64 UR4, c[0x0][0x9f8] ;  /* 0x00027e0000047ab9 */ /* 0x000fe20000000a00 */
[----:B------:R-:W2:Y:S01]  /*249c0*/  LDL R17, [R1+0x34] ;  /* 0x0000340001117983 */ /* 0x000ea20000100800 */
[----:B------:R-:W-:Y:S01]  /*249d0*/  ISETP.NE.U32.AND P0, PT, RZ, UR4, PT ;  /* 0x00000004ff007c0c */ /* 0x000fe2000bf05070 */
[----:B------:R-:W-:-:S03]  /*249e0*/  IMAD.MOV.U32 R7, RZ, RZ, R19 ;  /* 0x000000ffff077224 */ /* 0x000fc600078e0013 */
[----:B------:R-:W-:Y:S01]  /*249f0*/  ISETP.NE.AND.EX P0, PT, RZ, UR5, PT, P0 ;  /* 0x00000005ff007c0c */ /* 0x000fe2000bf05300 */
[----:B------:R-:W-:-:S12]  /*24a00*/  ULDC.64 UR4, c[0x0][0xa08] ;  /* 0x0002820000047ab9 */ /* 0x000fd80000000a00 */
[----:B------:R-:W1:Y:S02]  /*24a10*/  @P0 LDC.64 R2, c[0x0][0x9f8] ;  /* 0x00027e00ff020b82 */ /* 0x000e640000000a00 */
[----:B-1----:R-:W-:-:S05]  /*24a20*/  @P0 IMAD.WIDE R2, R19, 0x4, R2 ;  /* 0x0000000413020825 */ /* 0x002fca00078e0202 */
[----:B------:R1:W3:Y:S02]  /*24a30*/  @P0 LDG.E R7, desc[UR60][R2.64] ;  /* 0x0000003c02070981 */ /* 0x0002e4000c1e1900 */
[----:B-1----:R-:W1:Y:S02]  /*24a40*/  LDC.64 R2, c[0x0][0x418] ;  /* 0x00010600ff027b82 */ /* 0x002e640000000a00 */
[----:B-1----:R-:W-:Y:S01]  /*24a50*/  LOP3.LUT P0, RZ, R2, UR4, RZ, 0xfc, !PT ;  /* 0x0000000402ff7c12 */ /* 0x002fe2000f80fcff */
[----:B------:R-:W-:-:S03]  /*24a60*/  UMOV UR4, 0xffffffff ;  /* 0xffffffff00047882 */ /* 0x000fc60000000000 */
[----:B------:R-:W-:Y:S01]  /*24a70*/  LOP3.LUT P0, RZ, R3, UR5, RZ, 0xfc, P0 ;  /* 0x0000000503ff7c12 */ /* 0x000fe2000800fcff */
[----:B--2---:R-:W-:Y:S01]  /*24a80*/  VIADD R0, R17, 0xffffffff ;  /* 0xffffffff11007836 */ /* 0x004fe20000000000 */
[----:B---3--:R-:W-:Y:S01]  /*24a90*/  SHF.R.S32.HI R8, RZ, 0x1f, R7 ;  /* 0x0000001fff087819 */ /* 0x008fe20000011407 */
[----:B------:R1:W-:Y:S01]  /*24aa0*/  STL [R1+0x10], R7 ;  /* 0x0000100701007387 */ /* 0x0003e20000100800 */
[----:B------:R-:W-:-:S03]  /*24ab0*/  SEL R17, R7, RZ, !P0 ;  /* 0x000000ff07117207 */ /* 0x000fc60004000000 */
[----:B------:R1:W-:Y:S01]  /*24ac0*/  STL [R1+0x24], R8 ;  /* 0x0000240801007387 */ /* 0x0003e20000100800 */
[----:B------:R-:W-:Y:S05]  /*24ad0*/  BRA.DIV UR4, `(.L_x_2044) ;  /* 0x0000005e04c07947 */ /* 0x000fea000b800000 */
[----:B------:R-:W2:Y:S02]  /*24ae0*/  S2R R4, SR_TID.X ;  /* 0x0000000000047919 */ /* 0x000ea40000002100 */
[----:B--2---:R-:W-:-:S04]  /*24af0*/  SHF.R.U32.HI R4, RZ, 0x5, R4 ;  /* 0x00000005ff047819 */ /* 0x004fc80000011604 */
[----:B------:R-:W-:-:S05]  /*24b00*/  LOP3.LUT R4, R4, 0x3, RZ, 0xc0, !PT ;  /* 0x0000000304047812 */ /* 0x000fca00078ec0ff */
[----:B------:R2:W3:Y:S02]  /*24b10*/  SHFL.IDX PT, R14, R4, RZ, 0x1f ;  /* 0x00001fff040e7589 */ /* 0x0004e400000e0000 */
.L_x_2191:
[----:B--2---:R-:W2:Y:S01]  /*24b20*/  LDL.LU R4, [R1] ;  /* 0x0000000001047983 */ /* 0x004ea20000300800 */
[----:B------:R-:W-:Y:S02]  /*24b30*/  PLOP3.LUT P1, PT, PT, PT, PT, 0x8, 0x0 ;  /* 0x000000000000781c */ /* 0x000fe40003f2e170 */
[----:B---3--:R-:W-:Y:S01]  /*24b40*/  ISETP.NE.AND P0, PT, R14, RZ, PT ;  /* 0x000000ff0e00720c */ /* 0x008fe20003f05270 */
[----:B------:R3:W-:Y:S01]  /*24b50*/  STL [R1+0xc], R0 ;  /* 0x00000c0001007387 */ /* 0x0007e20000100800 */
[----:B--2---:R-:W-:-:S09]  /*24b60*/  LOP3.LUT R4, R4, 0xfffffffe, RZ, 0xc0, !PT ;  /* 0xfffffffe04047812 */ /* 0x004fd200078ec0ff */
[----:B------:R-:W-:-:S05]  /*24b70*/  @P1 LOP3.LUT R4, R4, 0x1, RZ, 0xfc, !PT ;  /* 0x0000000104041812 */ /* 0x000fca00078efcff */
[----:B------:R3:W-:Y:S01]  /*24b80*/  STL [R1], R4 ;  /* 0x0000000401007387 */ /* 0x0007e20000100800 */
[----:B------:R-:W-:Y:S05]  /*24b90*/  @P0 BRA `(.L_x_2045) ;  /* 0x0000000400480947 */ /* 0x000fea0003800000 */
[----:B------:R-:W-:-:S03]  /*24ba0*/  UMOV UR4, 0xffffffff ;  /* 0xffffffff00047882 */ /* 0x000fc60000000000 */
[----:B------:R-:W-:Y:S05]  /*24bb0*/  BRA.DIV UR4, `(.L_x_2046) ;  /* 0x0000005e04bc7947 */ /* 0x000fea000b800000 */
[----:B------:R-:W-:-:S13]  /*24bc0*/  ELECT P6, URZ, PT ;  /* 0x00000000003f782f */ /* 0x000fda00038c0000 */
.L_x_2194:
[----:B------:R-:W-:Y:S05]  /*24bd0*/  @!P6 BRA `(.L_x_2045) ;  /* 0x000000040038e947 */ /* 0x000fea0003800000 */
[----:B------:R-:W-:-:S04]  /*24be0*/  ISETP.NE.U32.AND P0, PT, R2, RZ, PT ;  /* 0x000000ff0200720c */ /* 0x000fc80003f05070 */
[----:B------:R-:W-:-:S13]  /*24bf0*/  ISETP.NE.AND.EX P0, PT, R3, RZ, PT, P0 ;  /* 0x000000ff0300720c */ /* 0x000fda0003f05300 */
[----:B------:R-:W-:Y:S05]  /*24c00*/  @!P0 BRA `(.L_x_2047) ;  /* 0x0000000000508947 */ /* 0x000fea0003800000 */
[----:B------:R-:W2:Y:S01]  /*24c10*/  LDC R6, c[0x0][0x43c] ;  /* 0x00010f00ff067b82 */ /* 0x000ea20000000800 */
[----:B------:R-:W-:Y:S01]  /*24c20*/  IMAD.MOV.U32 R9, RZ, RZ, R0 ;  /* 0x000000ffff097224 */ /* 0x000fe200078e0000 */
[----:B------:R-:W-:-:S03]  /*24c30*/  ULDC.64 UR4, c[0x0][0x428] ;  /* 0x00010a0000047ab9 */ /* 0x000fc60000000a00 */
[----:B---3--:R-:W-:Y:S01]  /*24c40*/  IMAD.MOV.U32 R0, RZ, RZ, R9 ;  /* 0x000000ffff007224 */ /* 0x008fe200078e0009 */
[----:B--2---:R-:W-:-:S13]  /*24c50*/  ISETP.NE.AND P0, PT, R6, 0x1, PT ;  /* 0x000000010600780c */ /* 0x004fda0003f05270 */
[----:B------:R-:W2:Y:S02]  /*24c60*/  @P0 LDC.64 R4, c[0x0][0x440] ;  /* 0x00011000ff040b82 */ /* 0x000ea40000000a00 */
[----:B--2---:R-:W-:-:S05]  /*24c70*/  @P0 IMAD.HI.U32 R4, R9, R4, RZ ;  /* 0x0000000409040227 */ /* 0x004fca00078e00ff */
        /* <DEDUP_REMOVED lines=13> */
.L_x_2047:
[----:B-1----:R-:W4:Y:S04]  /*24d50*/  LDL R7, [R1+0x4] ;  /* 0x0000040001077983 */ /* 0x002f280000100800 */
[----:B---3--:R-:W4:Y:S04]  /*24d60*/  LDL R0, [R1+0x8] ;  /* 0x0000080001007983 */ /* 0x008f280000100800 */
[----:B--2---:R-:W2:Y:S01]  /*24d70*/  LDL R2, [R1+0x14] ;  /* 0x0000140001027983 */ /* 0x004ea20000100800 */
[----:B----4-:R-:W-:Y:S02]  /*24d80*/  LEA R0, R0, R7, 0x3 ;  /* 0x0000000700007211 */ /* 0x010fe400078e18ff */
[----:B--2---:R-:W-:-:S04]  /*24d90*/  SHF.L.U32 R2, R2, 0x1f, RZ ;  /* 0x0000001f02027819 */ /* 0x004fc800000006ff */
[----:B------:R-:W1:Y:S02]  /*24da0*/  SYNCS.PHASECHK.TRANS64.TRYWAIT P0, [R0+URZ+0x30840], R2 ;  /* 0x03084002000075a7 */ /* 0x000e64000800017f */
[----:B-1----:R-:W-:Y:S05]  /*24db0*/  @!P0 BRA `(.L_x_2048) ;  /* 0x0000005c005c8947 */ /* 0x002fea0003800000 */
.L_x_2195:
        /* <DEDUP_REMOVED lines=11> */
.L_x_2049:
[----:B------:R-:W2:Y:S04]  /*24e70*/  LDL R6, [R1+0x4] ;  /* 0x0000040001067983 */ /* 0x000ea80000100800 */
[----:B------:R-:W2:Y:S04]  /*24e80*/  LDL R5, [R1+0x8] ;  /* 0x0000080001057983 */ /* 0x000ea80000100800 */
[----:B------:R-:W3:Y:S04]  /*24e90*/  LDL R4, [R1+0xc] ;  /* 0x00000c0001047983 */ /* 0x000ee80000100800 */
[----:B------:R-:W4:Y:S04]  /*24ea0*/  LDL R3, [R1+0x18] ;  /* 0x0000180001037983 */ /* 0x000f280000100800 */
[----:B-1----:R-:W4:Y:S01]  /*24eb0*/  LDL.LU R2, [R1] ;  /* 0x0000000001027983 */ /* 0x002f220000300800 */
        /* <DEDUP_REMOVED lines=10> */
[----:B--2---:R-:W-:Y:S01]  /*24f60*/  IMAD R0, R5, 0x9000, R6 ;  /* 0x0000900005007824 */ /* 0x004fe200078e0206 */
[----:B---3--:R-:W-:-:S04]  /*24f70*/  R2UR UR11, R4 ;  /* 0x00000000040b72ca */ /* 0x008fc800000e0000 */
[----:B------:R-:W-:Y:S02]  /*24f80*/  R2UR UR8, R0 ;  /* 0x00000000000872ca */ /* 0x000fe400000e0000 */
[----:B----4-:R-:W-:Y:S02]  /*24f90*/  R2UR UR5, R3 ;  /* 0x00000000030572ca */ /* 0x010fe400000e0000 */
[----:B------:R-:W-:-:S04]  /*24fa0*/  LOP3.LUT R2, R2, 0xfffffffe, RZ, 0xc0, !PT ;  /* 0xfffffffe02027812 */ /* 0x000fc800078ec0ff */
[----:B------:R-:W-:-:S05]  /*24fb0*/  @P0 LOP3.LUT R2, R2, 0x1, RZ, 0xfc, !PT ;  /* 0x0000000102020812 */ /* 0x000fca00078efcff */
[----:B------:R-:W-:Y:S02]  /*24fc0*/  UIADD3 UR14, UR8, 0x1e400, URZ ;  /* 0x0001e400080e7890 */ /* 0x000fe4000fffe03f */
[----:B------:R-:W-:Y:S01]  /*24fd0*/  UIMAD UR11, UR11, 0x60, UR5 ;  /* 0x000000600b0b78a4 */ /* 0x000fe2000f8e0205 */
[----:B------:R2:W-:Y:S01]  /*24fe0*/  STL [R1], R2 ;  /* 0x0000000201007387 */ /* 0x0005e20000100800 */
[----:B------:R-:W-:Y:S02]  /*24ff0*/  UIADD3.X UR5, URZ, UR37, URZ, UP0, !UPT ;  /* 0x000000253f057290 */ /* 0x000fe400087fe43f */
[----:B------:R-:W-:Y:S02]  /*25000*/  UIADD3 UR15, UR8, 0x21400, URZ ;  /* 0x00021400080f7890 */ /* 0x000fe4000fffe03f */
        /* <DEDUP_REMOVED lines=11> */
.L_x_2045:
[----:B---3--:R-:W2:Y:S04]  /*250c0*/  LDL R4, [R1+0x4] ;  /* 0x0000040001047983 */ /* 0x008ea80000100800 */
[----:B------:R-:W3:Y:S01]  /*250d0*/  LDL.LU R3, [R1+0x40] ;  /* 0x0000400001037983 */ /* 0x000ee20000300800 */
[----:B------:R-:W-:Y:S05]  /*250e0*/  WARPSYNC.ALL ;  /* 0x0000000000007948 */ /* 0x000fea0003800000 */
[----:B------:R-:W-:Y:S01]  /*250f0*/  ULDC.64 UR4, c[0x0][0x298] ;  /* 0x0000a60000047ab9 */ /* 0x000fe20000000a00 */
[----:B------:R-:W-:Y:S01]  /*25100*/  BSSY B6, `(.L_x_2050) ;  /* 0x000001c000067945 */ /* 0x000fe20003800000 */
[----:B------:R-:W-:Y:S01]  /*25110*/  BAR.SYNC.DEFER_BLOCKING 0x8, 0x180 ;  /* 0x0206000000007b1d */ /* 0x000fe20000010000 */
[----:B---3--:R-:W-:-:S05]  /*25120*/  SHF.R.S32.HI R0, RZ, 0x1f, R3 ;  /* 0x0000001fff007819 */ /* 0x008fca0000011403 */
[----:B------:R-:W-:Y:S02]  /*25130*/  IMAD R2, R0, UR4, RZ ;  /* 0x0000000400027c24 */ /* 0x000fe4000f8e02ff */
[----:B--2---:R-:W-:Y:S02]  /*25140*/  VIADD R0, R4, 0x12400 ;  /* 0x0001240004007836 */ /* 0x004fe40000000000 */
[C---:B------:R-:W-:Y:S02]  /*25150*/  IMAD R2, R3.reuse, UR5, R2 ;  /* 0x0000000503027c24 */ /* 0x040fe4000f8e0202 */
[----:B------:R-:W-:Y:S01]  /*25160*/  IMAD.WIDE.U32 R4, R3, UR4, RZ ;  /* 0x0000000403047c25 */ /* 0x000fe2000f8e00ff */
[----:B------:R-:W-:-:S03]  /*25170*/  LOP3.LUT P0, RZ, R0, 0x3ff, RZ, 0xc0, !PT ;  /* 0x000003ff00ff7812 */ /* 0x000fc6000780c0ff */
[----:B------:R-:W-:Y:S01]  /*25180*/  IMAD.IADD R0, R5, 0x1, R2 ;  /* 0x0000000105007824 */ /* 0x000fe200078e0202 */
[----:B------:R2:W-:Y:S04]  /*25190*/  STL.64 [R1+0x40], R4 ;  /* 0x0000400401007387 */ /* 0x0005e80000100a00 */
[----:B------:R2:W-:Y:S05]  /*251a0*/  STL [R1+0x4c], R0 ;  /* 0x00004c0001007387 */ /* 0x0005ea0000100800 */
[----:B------:R-:W-:Y:S05]  /*251b0*/  @!P0 BRA `(.L_x_2051) ;  /* 0x0000000000408947 */ /* 0x000fea0003800000 */
[----:B------:R-:W-:Y:S01]  /*251c0*/  MOV R2, 0x0 ;  /* 0x0000000000027802 */ /* 0x000fe20000000f00 */
[----:B------:R-:W-:Y:S01]  /*251d0*/  ULDC.64 UR4, c[0x4][0xa8] ;  /* 0x01002a0000047ab9 */ /* 0x000fe20000000a00 */
[----:B------:R-:W-:Y:S01]  /*251e0*/  ULDC.64 UR6, c[0x4][0xb0] ;  /* 0x01002c0000067ab9 */ /* 0x000fe20000000a00 */
[----:B------:R-:W-:Y:S01]  /*251f0*/  ULDC.64 UR8, c[0x4][0x20] ;  /* 0x0100080000087ab9 */ /* 0x000fe20000000a00 */
[----:B--2---:R-:W-:Y:S01]  /*25200*/  IMAD.U32 R4, RZ, RZ, UR4 ;  /* 0x00000004ff047e24 */ /* 0x004fe2000f8e00ff */
[----:B------:R-:W-:Y:S01]  /*25210*/  MOV R10, UR8 ;  /* 0x00000008000a7c02 */ /* 0x000fe20008000f00 */
[----:B------:R-:W2:Y:S01]  /*25220*/  LDC.64 R2, c[0x4][R2] ;  /* 0x0100000002027b82 */ /* 0x000ea20000000a00 */
[----:B------:R-:W-:Y:S02]  /*25230*/  IMAD.U32 R5, RZ, RZ, UR5 ;  /* 0x00000005ff057e24 */ /* 0x000fe4000f8e00ff */
[----:B------:R-:W-:Y:S02]  /*25240*/  IMAD.U32 R6, RZ, RZ, UR6 ;  /* 0x00000006ff067e24 */ /* 0x000fe4000f8e00ff */
[----:B-1----:R-:W-:-:S02]  /*25250*/  IMAD.U32 R7, RZ, RZ, UR7 ;  /* 0x00000007ff077e24 */ /* 0x002fc4000f8e00ff */
[----:B0-----:R-:W-:Y:S02]  /*25260*/  IMAD.U32 R11, RZ, RZ, UR9 ;  /* 0x00000009ff0b7e24 */ /* 0x001fe4000f8e00ff */
[----:B------:R-:W-:Y:S02]  /*25270*/  IMAD.MOV.U32 R8, RZ, RZ, 0x70 ;  /* 0x00000070ff087424 */ /* 0x000fe400078e00ff */
[----:B------:R-:W-:Y:S02]  /*25280*/  IMAD.MOV.U32 R12, RZ, RZ, 0x1 ;  /* 0x00000001ff0c7424 */ /* 0x000fe400078e00ff */
[----:B------:R-:W-:-:S07]  /*25290*/  IMAD.MOV.U32 R13, RZ, RZ, RZ ;  /* 0x000000ffff0d7224 */ /* 0x000fce00078e00ff */
[----:B------:R-:W-:-:S07]  /*252a0*/  LEPC R20, `(.L_x_2051) ;  /* 0x000000001014794e */ /* 0x000fce0000000000 */
[----:B--2---:R-:W-:Y:S05]  /*252b0*/  CALL.ABS.NOINC R2 ;  /* 0x0000000002007343 */ /* 0x004fea0003c00000 */
.L_x_2051:
[----:B------:R-:W-:Y:S05]  /*252c0*/  BSYNC B6 ;  /* 0x0000000000067941 */ /* 0x000fea0003800000 */
.L_x_2050:
[----:B--2---:R-:W2:Y:S01]  /*252d0*/  LDL.LU R0, [R1+0x4c] ;  /* 0x00004c0001007983 */ /* 0x004ea20000300800 */
[----:B-1----:R-:W1:Y:S01]  /*252e0*/  LDC R7, c[0x0][0x448] ;  /* 0x00011200ff077b82 */ /* 0x002e620000000800 */
[----:B------:R-:W-:Y:S01]  /*252f0*/  ULDC.64 UR4, c[0x0][0x2d8] ;  /* 0x0000b60000047ab9 */ /* 0x000fe20000000a00 */
[----:B------:R-:W-:Y:S01]  /*25300*/  ULDC.64 UR6, c[0x0][0x280] ;  /* 0x0000a00000067ab9 */ /* 0x000fe20000000a00 */
[----:B------:R-:W2:Y:S04]  /*25310*/  LDL.LU.64 R2, [R1+0x40] ;  /* 0x0000400001027983 */ /* 0x000ea80000300a00 */
[----:B------:R-:W3:Y:S01]  /*25320*/  LDL R9, [R1+0x30] ;  /* 0x0000300001097983 */ /* 0x000ee20000100800 */
[----:B------:R-:W4:Y:S01]  /*25330*/  S2R R5, SR_TID.X ;  /* 0x0000000000057919 */ /* 0x000f220000002100 */
[----:B------:R-:W0:Y:S01]  /*25340*/  S2R R8, SR_TID.X ;  /* 0x0000000000087919 */ /* 0x000e220000002100 */
[----:B------:R-:W0:Y:S01]  /*25350*/  S2R R10, SR_TID.X ;  /* 0x00000000000a7919 */ /* 0x000e220000002100 */
[----:B----4-:R-:W-:-:S04]  /*25360*/  LOP3.LUT R5, R5, 0x7f, RZ, 0xc0, !PT ;  /* 0x0000007f05057812 */ /* 0x010fc800078ec0ff */
[----:B------:R-:W-:Y:S02]  /*25370*/  SHF.R.U32.HI R5, RZ, 0x3, R5 ;  /* 0x00000003ff057819 */ /* 0x000fe40000011605 */
[----:B0-----:R-:W-:-:S04]  /*25380*/  SHF.L.U32 R8, R8, 0x4, RZ ;  /* 0x0000000408087819 */ /* 0x001fc800000006ff */
[----:B------:R-:W-:Y:S01]  /*25390*/  LOP3.LUT R8, R5, 0x70, R8, 0xf8, !PT ;  /* 0x0000007005087812 */ /* 0x000fe200078ef808 */
[----:B------:R-:W-:-:S05]  /*253a0*/  IMAD.SHL.U32 R10, R10, 0x8, RZ ;  /* 0x000000080a0a7824 */ /* 0x000fca00078e00ff */
[----:B------:R-:W-:-:S04]  /*253b0*/  LOP3.LUT R10, R10, 0x38, RZ, 0xc0, !PT ;  /* 0x000000380a0a7812 */ /* 0x000fc800078ec0ff */
[C---:B------:R-:W-:Y:S02]  /*253c0*/  LOP3.LUT R11, R10.reuse, 0x40, RZ, 0xfc, !PT ;  /* 0x000000400a0b7812 */ /* 0x040fe400078efcff */
[----:B------:R-:W-:Y:S01]  /*253d0*/  LOP3.LUT R10, R10, 0x80, RZ, 0xfc, !PT ;  /* 0x000000800a0a7812 */ /* 0x000fe200078efcff */
[----:B--2---:R-:W-:Y:S01]  /*253e0*/  IMAD.MOV.U32 R3, RZ, RZ, R0 ;  /* 0x000000ffff037224 */ /* 0x004fe200078e0000 */
        /* <DEDUP_REMOVED lines=12> */
[----:B-1----:R-:W-:-:S13]  /*254b0*/  ISETP.NE.AND P0, PT, R7, 0x1, PT ;  /* 0x000000010700780c */ /* 0x002fda0003f05270 */
[----:B------:R-:W0:Y:S08]  /*254c0*/  @P0 LDC R5, c[0x0][0x44c] ;  /* 0x00011300ff050b82 */ /* 0x000e300000000800 */
[----:B------:R-:W1:Y:S01]  /*254d0*/  @P0 LDC R6, c[0x0][0x450] ;  /* 0x00011400ff060b82 */ /* 0x000e620000000800 */
[----:B------:R-:W-:Y:S02]  /*254e0*/  IMAD R4, R4, UR4, RZ ;  /* 0x0000000404047c24 */ /* 0x000fe4000f8e02ff */
[----:B------:R-:W-:-:S04]  /*254f0*/  IMAD.WIDE.U32 R2, R0, UR4, R2 ;  /* 0x0000000400027c25 */ /* 0x000fc8000f8e0002 */
[----:B------:R-:W-:Y:S01]  /*25500*/  IMAD R0, R0, UR5, R4 ;  /* 0x0000000500007c24 */ /* 0x000fe2000f8e0204 */
[----:B------:R-:W-:Y:S01]  /*25510*/  ULDC.64 UR4, c[0x0][0x2d0] ;  /* 0x0000b40000047ab9 */ /* 0x000fe20000000a00 */
[----:B---3--:R-:W-:Y:S02]  /*25520*/  IMAD.IADD R4, R8, 0x1, R9 ;  /* 0x0000000108047824 */ /* 0x008fe400078e0209 */
[----:B------:R-:W-:Y:S02]  /*25530*/  IMAD.IADD R3, R3, 0x1, R0 ;  /* 0x0000000103037824 */ /* 0x000fe400078e0200 */
        /* <DEDUP_REMOVED lines=32> */
[----:B------:R-:W3:Y:S01]  /*25740*/  LDL.LU R6, [R1+0x3c] ;  /* 0x00003c0001067983 */ /* 0x000ee20000300800 */
[----:B------:R-:W0:Y:S02]  /*25750*/  S2R R11, SR_TID.X ;  /* 0x00000000000b7919 */ /* 0x000e240000002100 */
[----:B0-----:R-:W-:-:S05]  /*25760*/  IMAD.SHL.U32 R11, R11, 0x8, RZ ;  /* 0x000000080b0b7824 */ /* 0x001fca00078e00ff */
[----:B------:R-:W-:Y:S02]  /*25770*/  LOP3.LUT R11, R11, 0x38, RZ, 0xc0, !PT ;  /* 0x000000380b0b7812 */ /* 0x000fe400078ec0ff */
[----:B--2---:R-:W-:-:S05]  /*25780*/  IADD3 R0, R8, R9, RZ ;  /* 0x0000000908007210 */ /* 0x004fca0007ffe0ff */
[----:B------:R-:W-:Y:S01]  /*25790*/  VIADD R5, R0, 0x10 ;  /* 0x0000001000057836 */ /* 0x000fe20000000000 */
[----:B------:R-:W-:Y:S01]  /*257a0*/  SHFL.IDX PT, R9, R3, 0x1, 0x181f ;  /* 0x00381f0003097f89 */ /* 0x000fe200000e0000 */
[----:B---3--:R-:W-:-:S03]  /*257b0*/  IMAD R2, R6, R7, RZ ;  /* 0x0000000706027224 */ /* 0x008fc600078e02ff */
[----:B------:R-:W0:Y:S04]  /*257c0*/  SHFL.IDX PT, R7, R4, RZ, 0x181f ;  /* 0x00181fff04077589 */ /* 0x000e2800000e0000 */
[----:B------:R-:W1:Y:S01]  /*257d0*/  SHFL.IDX PT, R6, R3, RZ, 0x181f ;  /* 0x00181fff03067589 */ /* 0x000e6200000e0000 */
[-C--:B------:R-:W-:Y:S02]  /*257e0*/  ISETP.GE.AND P4, PT, R0, R2.reuse, PT ;  /* 0x000000020000720c */ /* 0x080fe40003f86270 */
[----:B------:R-:W-:Y:S02]  /*257f0*/  ISETP.GE.AND P3, PT, R5, R2, PT ;  /* 0x000000020500720c */ /* 0x000fe40003f66270 */
[----:B------:R-:W2:Y:S09]  /*25800*/  SHFL.IDX PT, R5, R4, 0x1, 0x181f ;  /* 0x00381f0004057f89 */ /* 0x000eb200000e0000 */
[----:B0-----:R-:W-:-:S05]  /*25810*/  @!P4 LEA R7, P5, R11, R7, 0x1 ;  /* 0x000000070b07c211 */ /* 0x001fca00078a08ff */
[----:B-1----:R-:W-:-:S05]  /*25820*/  @!P4 IMAD.X R6, RZ, RZ, R6, P5 ;  /* 0x000000ffff06c224 */ /* 0x002fca00028e0606 */
        /* <DEDUP_REMOVED lines=17> */
[----:B-1----:R-:W-:-:S04]  /*25940*/  @!P3 LEA R5, P4, R11, R5, 0x1 ;  /* 0x000000050b05b211 */ /* 0x002fc800078808ff */
[----:B0-----:R-:W-:-:S05]  /*25950*/  @!P3 IADD3.X R6, RZ, R8, RZ, P4, !PT ;  /* 0x00000008ff06b210 */ /* 0x001fca00027fe4ff */
        /* <DEDUP_REMOVED lines=42> */
[----:B0-----:R-:W-:-:S04]  /*25c00*/  @!P4 LEA R5, P3, R11, R5, 0x1 ;  /* 0x000000050b05c211 */ /* 0x001fc800078608ff */
[----:B-1----:R-:W-:-:S05]  /*25c10*/  @!P4 IADD3.X R6, RZ, R6, RZ, P3, !PT ;  /* 0x00000006ff06c210 */ /* 0x002fca0001ffe4ff */
[----:B------:R-:W-:Y:S02]  /*25c20*/  @!P4 IMAD.MOV.U32 R7, RZ, RZ, R6 ;  /* 0x000000ffff07c224 */ /* 0x000fe400078e0006 */
[----:B------:R-:W-:Y:S02]  /*25c30*/  @!P4 IMAD.MOV.U32 R6, RZ, RZ, R5 ;  /* 0x000000ffff06c224 */ /* 0x000fe400078e0005 */
[----:B------:R1:W2:Y:S04]  /*25c40*/  SHFL.IDX PT, R5, R3, 0x7, 0x181f ;  /* 0x00f81f0003057f89 */ /* 0x0002a800000e0000 */
[----:B------:R1:W-:Y:S04]  /*25c50*/  @!P4 LDGSTS.E.BYPASS.LTC128B.128 [R10+0x15400], desc[UR60][R6.64], !P2 ;  /* 0x15400000060acfae */ /* 0x0003e8000d101d7c */
[----:B------:R1:W-:Y:S04]  /*25c60*/  @!P4 LDGSTS.E.BYPASS.LTC128B.128 [R10+0x19400], desc[UR60][R6.64+0x80], !P1 ;  /* 0x19400080060acfae */ /* 0x0003e8000c901d7c */
[----:B------:R1:W-:Y:S04]  /*25c70*/  @!P4 LDGSTS.E.BYPASS.LTC128B.128 [R10+0x1d400], desc[UR60][R6.64+0x100], !P0 ;  /* 0x1d400100060acfae */ /* 0x0003e8000c101d7c */
[----:B------:R1:W3:Y:S02]  /*25c80*/  SHFL.IDX PT, R3, R4, 0x7, 0x181f ;  /* 0x00f81f0004037f89 */ /* 0x0002e400000e0000 */
.L_x_2212:
[----:B------:R-:W-:Y:S01]  /*25c90*/  VIADD R0, R0, 0x70 ;  /* 0x0000007000007836 */ /* 0x000fe20000000000 */
[----:B------:R-:W-:Y:S04]  /*25ca0*/  BSSY B0, `(.L_x_2053) ;  /* 0x000000e000007945 */ /* 0x000fe80003800000 */
[----:B------:R-:W-:-:S13]  /*25cb0*/  ISETP.GE.AND P3, PT, R0, R2, PT ;  /* 0x000000020000720c */ /* 0x000fda0003f66270 */
[----:B------:R-:W-:Y:S05]  /*25cc0*/  @P3 BRA `(.L_x_2054) ;  /* 0x00000000002c3947 */ /* 0x000fea0003800000 */
[----:B-1----:R-:W1:Y:S02]  /*25cd0*/  S2R R4, SR_TID.X ;  /* 0x0000000000047919 */ /* 0x002e640000002100 */
[----:B-1----:R-:W-:-:S05]  /*25ce0*/  IMAD.SHL.U32 R4, R4, 0x8, RZ ;  /* 0x0000000804047824 */ /* 0x002fca00078e00ff */
[----:B------:R-:W-:-:S04]  /*25cf0*/  LOP3.LUT R4, R4, 0x38, RZ, 0xc0, !PT ;  /* 0x0000003804047812 */ /* 0x000fc800078ec0ff */
[----:B---3--:R-:W-:-:S05]  /*25d00*/  LEA R2, P3, R4, R3, 0x1 ;  /* 0x0000000304027211 */ /* 0x008fca00078608ff */
[----:B--2---:R-:W-:-:S05]  /*25d10*/  IMAD.X R3, RZ, RZ, R5, P3 ;  /* 0x000000ffff037224 */ /* 0x004fca00018e0605 */
[----:B------:R-:W-:Y:S01]  /*25d20*/  @!PT LDS RZ, [RZ] ;  /* 0x00000000fffff984 */ /* 0x000fe20000000800 */
[----:B------:R-:W-:Y:S01]  /*25d30*/  @!PT LDS RZ, [RZ] ;  /* 0x00000000fffff984 */ /* 0x000fe20000000800 */
[----:B------:R-:W-:Y:S01]  /*25d40*/  @!PT LDS RZ, [RZ] ;  /* 0x00000000fffff984 */ /* 0x000fe20000000800 */
[----:B------:R4:W-:Y:S04]  /*25d50*/  LDGSTS.E.BYPASS.LTC128B.128 [R10+0x15c00], desc[UR60][R2.64], !P2 ;  /* 0x15c00000020a7fae */ /* 0x0009e8000d101d7c */
[----:B------:R4:W-:Y:S04]  /*25d60*/  LDGSTS.E.BYPASS.LTC128B.128 [R10+0x19c00], desc[UR60][R2.64+0x80], !P1 ;  /* 0x19c00080020a7fae */ /* 0x0009e8000c901d7c */
[----:B------:R4:W-:Y:S02]  /*25d70*/  LDGSTS.E.BYPASS.LTC128B.128 [R10+0x1dc00], desc[UR60][R2.64+0x100], !P0 ;  /* 0x1dc00100020a7fae */ /* 0x0009e4000c101d7c */
.L_x_2054:
[----:B------:R-:W-:Y:S05]  /*25d80*/  BSYNC B0 ;  /* 0x0000000000007941 */ /* 0x000fea0003800000 */
.L_x_2053:
[----:B01--4-:R-:W4:Y:S01]  /*25d90*/  LDL R10, [R1+0x4] ;  /* 0x00000400010a7983 */ /* 0x013f220000100800 */
[----:B------:R-:W-:Y:S01]  /*25da0*/  PLOP3.LUT P0, PT, PT, PT, PT, 0x80, 0x0 ;  /* 0x000000000000781c */ /* 0x000fe20003f0f070 */
[----:B------:R-:W-:Y:S01]  /*25db0*/  NOP ;  /* 0x0000000000007918 */ /* 0x000fe20000000000 */
[----:B----4-:R-:W-:-:S11]  /*25dc0*/  VIADD R11, R10, 0x30800 ;  /* 0x000308000a0b7836 */ /* 0x010fd60000000000 */
.L_x_2055:
        /* <DEDUP_REMOVED lines=11> */
[----:B------:R-:W-:-:S04]  /*25e80*/  LOP3.LUT R0, R0, 0xfffffffe, RZ, 0xc0, !PT ;  /* 0xfffffffe00007812 */ /* 0x000fc800078ec0ff */
[----:B------:R-:W-:-:S04]  /*25e90*/  IADD3 R0, R3, -R0, RZ ;  /* 0x8000000003007210 */ /* 0x000fc80007ffe0ff */
[----:B------:R-:W-:Y:S01]  /*25ea0*/  SHF.L.U32 R0, R0, 0x1f, RZ ;  /* 0x0000001f00007819 */ /* 0x000fe200000006ff */
[----:B------:R-:W-:Y:S01]  /*25eb0*/  NOP ;  /* 0x0000000000007918 */ /* 0x000fe20000000000 */
[----:B------:R0:W-:Y:S01]  /*25ec0*/  SYNCS.ARRIVE.TRANS64.A1T0 RZ, [R2+URZ+0x30800], RZ ;  /* 0x030800ff02ff79a7 */ /* 0x0001e2000810003f */
[----:B------:R-:W-:Y:S01]  /*25ed0*/  BSSY B0, `(.L_x_2056) ;  /* 0x0000003000007945 */ /* 0x000fe20003800000 */
[----:B------:R-:W1:Y:S03]  /*25ee0*/  SYNCS.PHASECHK.TRANS64.TRYWAIT P0, [R2+URZ+0x30820], R0 ;  /* 0x03082000020075a7 */ /* 0x000e66000800017f */
[----:B01----:R-:W-:Y:S05]  /*25ef0*/  @!P0 BRA `(.L_x_2057) ;  /* 0x00000058000c8947 */ /* 0x003fea0003800000 */
.L_x_2213:
[----:B------:R-:W-:Y:S05]  /*25f00*/  BSYNC B0 ;  /* 0x0000000000007941 */ /* 0x000fea0003800000 */
.L_x_2056:
[----:B------:R-:W3:Y:S04]  /*25f10*/  LDL R3, [R1+0x34] ;  /* 0x0000340001037983 */ /* 0x000ee80000100800 */
[----:B0-----:R-:W4:Y:S01]  /*25f20*/  LDL R2, [R1+0x2c] ;  /* 0x00002c0001027983 */ /* 0x001f220000100800 */
[----:B------:R-:W-:Y:S01]  /*25f30*/  BSSY B0, `(.L_x_2058) ;  /* 0x0000250000007945 */ /* 0x000fe20003800000 */
[----:B---3--:R-:W-:-:S05]  /*25f40*/  VIADD R0, R3, 0xfffffffe ;  /* 0xfffffffe03007836 */ /* 0x008fca0000000000 */
[----:B----4-:R-:W-:-:S13]  /*25f50*/  ISETP.GE.AND P0, PT, R0, R2, PT ;  /* 0x000000020000720c */ /* 0x010fda0003f06270 */
[----:B------:R-:W-:Y:S05]  /*25f60*/  @!P0 BRA `(.L_x_2059) ;  /* 0x0000002400308947 */ /* 0x000fea0003800000 */
[----:B------:R-:W-:Y:S01]  /*25f70*/  IMAD.MOV R8, RZ, RZ, -R3 ;  /* 0x000000ffff087224 */ /* 0x000fe200078e0a03 */
[----:B------:R-:W-:Y:S01]  /*25f80*/  LOP3.LUT R2, RZ, R2, RZ, 0x33, !PT ;  /* 0x00000002ff027212 */ /* 0x000fe200078e33ff */
[----:B------:R-:W-:Y:S03]  /*25f90*/  BSSY B2, `(.L_x_2060) ;  /* 0x00000c8000027945 */ /* 0x000fe60003800000 */
[----:B------:R-:W-:-:S05]  /*25fa0*/  VIADDMNMX R8, R8, 0x1, R2, !PT ;  /* 0x0000000108087846 */ /* 0x000fca0007800102 */
[----:B------:R-:W-:-:S05]  /*25fb0*/  IMAD.IADD R2, R3, 0x1, R8 ;  /* 0x0000000103027824 */ /* 0x000fca00078e0208 */
[----:B------:R-:W-:-:S04]  /*25fc0*/  LOP3.LUT R2, R2, 0x1, RZ, 0xc0, !PT ;  /* 0x0000000102027812 */ /* 0x000fc800078ec0ff */
[----:B------:R-:W-:-:S13]  /*25fd0*/  ISETP.NE.U32.AND P0, PT, R2, 0x1, PT ;  /* 0x000000010200780c */ /* 0x000fda0003f05070 */
[----:B------:R-:W-:Y:S05]  /*25fe0*/  @P0 BRA `(.L_x_2061) ;  /* 0x0000000c00080947 */ /* 0x000fea0003800000 */
[----:B--2---:R-:W2:Y:S04]  /*25ff0*/  LDL R5, [R1] ;  /* 0x0000000001057983 */ /* 0x004ea80000100800 */
        /* <DEDUP_REMOVED lines=29> */
[----:B------:R-:W-:-:S05]  /*261d0*/  IMAD.WIDE.U32 R2, R6, UR6, R2 ;  /* 0x0000000606027c25 */ /* 0x000fca000f8e0002 */
[----:B------:R-:W-:Y:S02]  /*261e0*/  IADD3 R3, R4, R3, RZ ;  /* 0x0000000304037210 */ /* 0x000fe40007ffe0ff */
[----:B------:R-:W-:-:S04]  /*261f0*/  LEA R4, P0, R2, UR4, 0x2 ;  /* 0x0000000402047c11 */ /* 0x000fc8000f8010ff */
[----:B------:R-:W-:-:S05]  /*26200*/  LEA.HI.X R5, R2, UR5, R3, 0x2, P0 ;  /* 0x0000000502057c11 */ /* 0x000fca00080f1403 */
[----:B------:R0:W5:Y:S04]  /*26210*/  LDG.E R4, desc[UR60][R4.64] ;  /* 0x0000003c04047981 */ /* 0x000168000c1e1900 */
.L_x_2064:
[----:B------:R-:W2:Y:S01]  /*26220*/  LDL R2, [R1+0x4] ;  /* 0x0000040001027983 */ /* 0x000ea20000100800 */
[----:B------:R-:W-:Y:S01]  /*26230*/  BSSY B3, `(.L_x_2065) ;  /* 0x0000005000037945 */ /* 0x000fe20003800000 */
[----:B--2---:R-:W-:Y:S01]  /*26240*/  IMAD R3, R7, 0x8, R2 ;  /* 0x0000000807037824 */ /* 0x004fe200078e0202 */
[----:B------:R-:W-:-:S04]  /*26250*/  SHF.L.U32 R2, R9, 0x1f, RZ ;  /* 0x0000001f09027819 */ /* 0x000fc800000006ff */
[----:B------:R-:W1:Y:S02]  /*26260*/  SYNCS.PHASECHK.TRANS64.TRYWAIT P0, [R3+URZ+0x30840], R2 ;  /* 0x03084002030075a7 */ /* 0x000e64000800017f */
[----:B-1----:R-:W-:Y:S05]  /*26270*/  @!P0 BRA `(.L_x_2066) ;  /* 0x0000005400448947 */ /* 0x002fea0003800000 */
.L_x_2214:
[----:B------:R-:W-:Y:S05]  /*26280*/  BSYNC B3 ;  /* 0x0000000000037941 */ /* 0x000fea0003800000 */
.L_x_2065:
        /* <DEDUP_REMOVED lines=12> */
.L_x_2068:
[----:B------:R-:W-:Y:S05]  /*26350*/  BSYNC B3 ;  /* 0x0000000000037941 */ /* 0x000fea0003800000 */
.L_x_2067:
        /* <DEDUP_REMOVED lines=13> */
.L_x_2069:
        /* <DEDUP_REMOVED lines=16> */
.L_x_2070:
        /* <DEDUP_REMOVED lines=16> */
.L_x_2071:
        /* <DEDUP_REMOVED lines=17> */
.L_x_2215:
[----:B------:R-:W-:Y:S05]  /*26740*/  BSYNC B3 ;  /* 0x0000000000037941 */ /* 0x000fea0003800000 */
.L_x_2072:
[----:B------:R1:W5:Y:S01]  /*26750*/  LDL R6, [R1+0x8] ;  /* 0x0000080001067983 */ /* 0x0003620000100800 */
[----:B------:R-:W-:Y:S01]  /*26760*/  BSSY B3, `(.L_x_2074) ;  /* 0x000000d000037945 */ /* 0x000fe20003800000 */
[----:B------:R-:W-:Y:S02]  /*26770*/  IMAD.MOV.U32 R12, RZ, RZ, 0x0 ;  /* 0x00000000ff0c7424 */ /* 0x000fe400078e00ff */
[----:B------:R-:W-:Y:S01]  /*26780*/  IMAD.MOV.U32 R13, RZ, RZ, 0x14f00000 ;  /* 0x14f00000ff0d7424 */ /* 0x000fe200078e00ff */
[----:B------:R-:W-:Y:S06]  /*26790*/  @P1 BRA `(.L_x_2075) ;  /* 0x0000000000241947 */ /* 0x000fec0003800000 */
[----:B0-----:R-:W2:Y:S01]  /*267a0*/  LDL R3, [R1+0x4] ;  /* 0x0000040001037983 */ /* 0x001ea20000100800 */
[----:B------:R-:W0:Y:S02]  /*267b0*/  S2R R5, SR_TID.X ;  /* 0x0000000000057919 */ /* 0x000e240000002100 */
[----:B0-----:R-:W-:-:S04]  /*267c0*/  LOP3.LUT R5, R5, 0x1f, RZ, 0xc0, !PT ;  /* 0x0000001f05057812 */ /* 0x001fc800078ec0ff */
[----:B------:R-:W-:Y:S01]  /*267d0*/  ISETP.NE.AND P0, PT, R5, RZ, PT ;  /* 0x000000ff0500720c */ /* 0x000fe20003f05270 */
[----:B--2--5:R-:W-:Y:S02]  /*267e0*/  IMAD R2, R6, 0x8, R3 ;  /* 0x0000000806027824 */ /* 0x024fe400078e0203 */
[----:B------:R-:W-:-:S04]  /*267f0*/  IMAD.MOV.U32 R3, RZ, RZ, 0x9000 ;  /* 0x00009000ff037424 */ /* 0x000fc800078e00ff */
[----:B------:R2:W-:Y:S06]  /*26800*/  SYNCS.ARRIVE.TRANS64 RZ, [R2+URZ+0x30850], R3 ;  /* 0x0308500302ff79a7 */ /* 0x0005ec000800003f */
[----:B------:R-:W-:Y:S05]  /*26810*/  @!P0 BRA `(.L_x_2075) ;  /* 0x0000000000048947 */ /* 0x000fea0003800000 */
[----:B------:R-:W-:Y:S01]  /*26820*/  BPT.TRAP 0x1 ;  /* 0x000000040000795c */ /* 0x000fe20000300000 */
.L_x_2075:
[----:B------:R-:W-:Y:S05]  /*26830*/  BSYNC B3 ;  /* 0x0000000000037941 */ /* 0x000fea0003800000 */
.L_x_2074:
[----:B------:R-:W3:Y:S01]  /*26840*/  LDL R5, [R1+0x18] ;  /* 0x0000180001057983 */ /* 0x000ee20000100800 */
[----:B------:R-:W-:-:S03]  /*26850*/  R2UR UR10, R10 ;  /* 0x000000000a0a72ca */ /* 0x000fc600000e0000 */
[----:B0-2---:R-:W3:Y:S04]  /*26860*/  LDL.LU R3, [R1+0xc] ;  /* 0x00000c0001037983 */ /* 0x005ee80000300800 */
[----:B------:R-:W2:Y:S01]  /*26870*/  LDL R10, [R1+0x4] ;  /* 0x00000400010a7983 */ /* 0x000ea20000100800 */
[----:B------:R-:W-:Y:S01]  /*26880*/  R2UR UR6, R12 ;  /* 0x000000000c0672ca */ /* 0x000fe200000e0000 */
[----:B------:R-:W-:Y:S01]  /*26890*/  UIADD3 UR4, UP0, UR36, 0x470, URZ ;  /* 0x0000047024047890 */ /* 0x000fe2000ff1e03f */
[----:B------:R-:W-:Y:S02]  /*268a0*/  R2UR UR7, R13 ;  /* 0x000000000d0772ca */ /* 0x000fe400000e0000 */
[----:B------:R-:W-:Y:S01]  /*268b0*/  PLOP3.LUT P0, PT, PT, PT, PT, 0x80, 0x0 ;  /* 0x000000000000781c */ /* 0x000fe20003f0f070 */
[----:B------:R-:W-:Y:S01]  /*268c0*/  UIADD3.X UR5, URZ, UR37, URZ, UP0, !UPT ;  /* 0x000000253f057290 */ /* 0x000fe200087fe43f */
[----:B---3--:R-:W-:-:S02]  /*268d0*/  IMAD R3, R3, 0x60, R5 ;  /* 0x0000006003037824 */ /* 0x008fc400078e0205 */
[C-C-:B--2--5:R-:W-:Y:S02]  /*268e0*/  IMAD R2, R6.reuse, 0x8, R10.reuse ;  /* 0x0000000806027824 */ /* 0x164fe400078e020a */
[----:B------:R-:W-:-:S03]  /*268f0*/  IMAD R6, R6, 0x9000, R10 ;  /* 0x0000900006067824 */ /* 0x000fc600078e020a */
[----:B------:R-:W-:Y:S01]  /*26900*/  IADD3 R2, R2, 0x30850, RZ ;  /* 0x0003085002027810 */ /* 0x000fe20007ffe0ff */
[----:B------:R-:W-:-:S07]  /*26910*/  VIADD R5, R6, 0x400 ;  /* 0x0000040006057836 */ /* 0x000fce0000000000 */
.L_x_2076:
        /* <DEDUP_REMOVED lines=15> */
.L_x_2077:
        /* <DEDUP_REMOVED lines=15> */
.L_x_2078:
        /* <DEDUP_REMOVED lines=12> */
.L_x_2063:
[----:B------:R-:W-:Y:S05]  /*26bc0*/  BSYNC B1 ;  /* 0x0000000000017941 */ /* 0x000fea0003800000 */
.L_x_2062:
[----:B0-----:R-:W2:Y:S04]  /*26bd0*/  LDL R0, [R1+0x34] ;  /* 0x0000340001007983 */ /* 0x001ea80000100800 */
[----:B------:R0:W-:Y:S04]  /*26be0*/  STL [R1+0x8], R7 ;  /* 0x0000080701007387 */ /* 0x0001e80000100800 */
[----:B------:R0:W-:Y:S02]  /*26bf0*/  STL [R1+0x14], R9 ;  /* 0x0000140901007387 */ /* 0x0001e40000100800 */
[----:B0-2---:R-:W-:-:S07]  /*26c00*/  VIADD R0, R0, 0xfffffffd ;  /* 0xfffffffd00007836 */ /* 0x005fce0000000000 */
.L_x_2061:
[----:B------:R-:W-:Y:S05]  /*26c10*/  BSYNC B2 ;  /* 0x0000000000027941 */ /* 0x000fea0003800000 */
.L_x_2060:
[----:B------:R-:W3:Y:S01]  /*26c20*/  LDL.LU R2, [R1+0x34] ;  /* 0x0000340001027983 */ /* 0x000ee20000300800 */
[----:B------:R-:W-:Y:S01]  /*26c30*/  VIADD R8, R8, 0xfffffffe ;  /* 0xfffffffe08087836 */ /* 0x000fe20000000000 */
[----:B---3--:R-:W-:-:S04]  /*26c40*/  LOP3.LUT R2, RZ, R2, RZ, 0x33, !PT ;  /* 0x00000002ff027212 */ /* 0x008fc800078e33ff */
[----:B------:R-:W-:-:S13]  /*26c50*/  ISETP.NE.AND P0, PT, R8, R2, PT ;  /* 0x000000020800720c */ /* 0x000fda0003f05270 */
[----:B------:R-:W-:Y:S05]  /*26c60*/  @!P0 BRA `(.L_x_2059) ;  /* 0x0000001400f08947 */ /* 0x000fea0003800000 */
[----:B------:R-:W-:-:S07]  /*26c70*/  IMAD.MOV.U32 R9, RZ, RZ, R17 ;  /* 0x000000ffff097224 */ /* 0x000fce00078e0011 */
.L_x_2113:
[----:B------:R-:W3:Y:S04]  /*26c80*/  LDL R4, [R1] ;  /* 0x0000000001047983 */ /* 0x000ee80000100800 */
[----:B------:R-:W4:Y:S04]  /*26c90*/  LDL R3, [R1+0x8] ;  /* 0x0000080001037983 */ /* 0x000f280000100800 */
[----:B------:R-:W5:Y:S01]  /*26ca0*/  LDL R2, [R1+0x14] ;  /* 0x0000140001027983 */ /* 0x000f620000100800 */
[----:B------:R-:W-:Y:S05]  /*26cb0*/  YIELD ;  /* 0x0000000000007946 */ /* 0x000fea0003800000 */
[----:B------:R-:W-:Y:S01]  /*26cc0*/  BSSY B1, `(.L_x_2079) ;  /* 0x00000b7000017945 */ /* 0x000fe20003800000 */
[----:B---3--:R-:W-:-:S02]  /*26cd0*/  LOP3.LUT P1, RZ, R4, 0x1, RZ, 0xc0, !PT ;  /* 0x0000000104ff7812 */ /* 0x008fc4000782c0ff */
[----:B----4-:R-:W-:-:S04]  /*26ce0*/  IADD3 R4, R3, 0x1, RZ ;  /* 0x0000000103047810 */ /* 0x010fc80007ffe0ff */
[----:B------:R-:W-:-:S04]  /*26cf0*/  ISETP.NE.AND P0, PT, R4, 0x2, PT ;  /* 0x000000020400780c */ /* 0x000fc80003f05270 */
[----:B--2---:R-:W-:Y:S02]  /*26d00*/  SEL R5, RZ, 0x1, P0 ;  /* 0x00000001ff057807 */ /* 0x004fe40000000000 */
[----:B------:R-:W-:Y:S02]  /*26d10*/  SEL R4, R4, RZ, P0 ;  /* 0x000000ff04047207 */ /* 0x000fe40000000000 */
[----:B-----5:R-:W-:Y:S01]  /*26d20*/  LOP3.LUT R5, R2, R5, RZ, 0x3c, !PT ;  /* 0x0000000502057212 */ /* 0x020fe200078e3cff */
[----:B0-----:R-:W-:Y:S06]  /*26d30*/  @!P1 BRA `(.L_x_2080) ;  /* 0x0000000800bc9947 */ /* 0x001fec0003800000 */
        /* <DEDUP_REMOVED lines=24> */
.L_x_2081:
[----:B------:R-:W2:Y:S01]  /*26ec0*/  LDL R2, [R1+0x4] ;  /* 0x0000040001027983 */ /* 0x000ea20000100800 */
[----:B------:R-:W-:Y:S01]  /*26ed0*/  BSSY B2, `(.L_x_2082) ;  /* 0x0000005000027945 */ /* 0x000fe20003800000 */
[----:B--2---:R-:W-:Y:S01]  /*26ee0*/  IMAD R3, R4, 0x8, R2 ;  /* 0x0000000804037824 */ /* 0x004fe200078e0202 */
[----:B------:R-:W-:-:S04]  /*26ef0*/  SHF.L.U32 R2, R5, 0x1f, RZ ;  /* 0x0000001f05027819 */ /* 0x000fc800000006ff */
[----:B------:R-:W2:Y:S02]  /*26f00*/  SYNCS.PHASECHK.TRANS64.TRYWAIT P0, [R3+URZ+0x30840], R2 ;  /* 0x03084002030075a7 */ /* 0x000ea4000800017f */
[----:B--2---:R-:W-:Y:S05]  /*26f10*/  @!P0 BRA `(.L_x_2083) ;  /* 0x0000004800448947 */ /* 0x004fea0003800000 */
.L_x_2216:
[----:B------:R-:W-:Y:S05]  /*26f20*/  BSYNC B2 ;  /* 0x0000000000027941 */ /* 0x000fea0003800000 */
.L_x_2082:
[----:B------:R-:W3:Y:S01]  /*26f30*/  S2R R7, SR_TID.X ;  /* 0x0000000000077919 */ /* 0x000ee20000002100 */
[----:B------:R-:W-:Y:S01]  /*26f40*/  BSSY B2, `(.L_x_2084) ;  /* 0x000000b000027945 */ /* 0x000fe20003800000 */
        /* <DEDUP_REMOVED lines=10> */
.L_x_2085:
[----:B------:R-:W-:Y:S05]  /*26ff0*/  BSYNC B2 ;  /* 0x0000000000027941 */ /* 0x000fea0003800000 */
.L_x_2084:
[----:B------:R-:W3:Y:S04]  /*27000*/  LDL R7, [R1+0x4] ;  /* 0x0000040001077983 */ /* 0x000ee80000100800 */
[----:B--2---:R-:W2:Y:S01]  /*27010*/  LDL R2, [R1+0x18] ;  /* 0x0000180001027983 */ /* 0x004ea20000100800 */
[----:B------:R-:W-:Y:S01]  /*27020*/  IMAD.MOV.U32 R10, RZ, RZ, RZ ;  /* 0x000000ffff0a7224 */ /* 0x000fe200078e00ff */
[----:B------:R-:W-:Y:S01]  /*27030*/  UIADD3 UR4, UP0, UR36, 0x370, URZ ;  /* 0x0000037024047890 */ /* 0x000fe2000ff1e03f */
[----:B------:R-:W-:Y:S01]  /*27040*/  PLOP3.LUT P0, PT, PT, PT, PT, 0x80, 0x0 ;  /* 0x000000000000781c */ /* 0x000fe20003f0f070 */
[----:B------:R-:W-:Y:S01]  /*27050*/  UMOV UR6, 0x0 ;  /* 0x0000000000067882 */ /* 0x000fe20000000000 */
[----:B------:R-:W-:Y:S01]  /*27060*/  IADD3 R3, R3, 0x30830, RZ ;  /* 0x0003083003037810 */ /* 0x000fe20007ffe0ff */
[----:B------:R-:W-:Y:S01]  /*27070*/  UIADD3.X UR5, URZ, UR37, URZ, UP0, !UPT ;  /* 0x000000253f057290 */ /* 0x000fe200087fe43f */
[----:B------:R-:W-:Y:S01]  /*27080*/  R2UR UR10, R10 ;  /* 0x000000000a0a72ca */ /* 0x000fe200000e0000 */
[----:B------:R-:W-:Y:S01]  /*27090*/  UMOV UR7, 0x14f00000 ;  /* 0x14f0000000077882 */ /* 0x000fe20000000000 */
[----:B---3--:R-:W-:-:S02]  /*270a0*/  IMAD R7, R4, 0x9000, R7 ;  /* 0x0000900004077824 */ /* 0x008fc400078e0207 */
[----:B--2---:R-:W-:Y:S02]  /*270b0*/  IMAD R2, R6, 0x60, R2 ;  /* 0x0000006006027824 */ /* 0x004fe400078e0202 */
[----:B0-----:R-:W-:-:S09]  /*270c0*/  VIADD R8, R7, 0x1e400 ;  /* 0x0001e40007087836 */ /* 0x001fd20000000000 */
.L_x_2086:
        /* <DEDUP_REMOVED lines=16> */
.L_x_2087:
        /* <DEDUP_REMOVED lines=16> */
.L_x_2088:
        /* <DEDUP_REMOVED lines=17> */
.L_x_2217:
[----:B------:R-:W-:Y:S05]  /*273e0*/  BSYNC B2 ;  /* 0x0000000000027941 */ /* 0x000fea0003800000 */
.L_x_2089:
[----:B------:R-:W-:Y:S01]  /*273f0*/  BSSY B2, `(.L_x_2091) ;  /* 0x000000b000027945 */ /* 0x000fe20003800000 */
[----:B------:R-:W-:Y:S01]  /*27400*/  IMAD.MOV.U32 R12, RZ, RZ, 0x0 ;  /* 0x00000000ff0c7424 */ /* 0x000fe200078e00ff */
[----:B------:R-:W-:Y:S02]  /*27410*/  MOV R13, 0x14f00000 ;  /* 0x14f00000000d7802 */ /* 0x000fe40000000f00 */
        /* <DEDUP_REMOVED lines=8> */
.L_x_2092:
[----:B------:R-:W-:Y:S05]  /*274a0*/  BSYNC B2 ;  /* 0x0000000000027941 */ /* 0x000fea0003800000 */
.L_x_2091:
[----:B0-----:R-:W2:Y:S01]  /*274b0*/  LDL.LU R3, [R1+0x8] ;  /* 0x0000080001037983 */ /* 0x001ea20000300800 */
[----:B------:R-:W-:-:S03]  /*274c0*/  R2UR UR10, R10 ;  /* 0x000000000a0a72ca */ /* 0x000fc600000e0000 */
[----:B------:R-:W3:Y:S04]  /*274d0*/  LDL R8, [R1+0x18] ;  /* 0x0000180001087983 */ /* 0x000ee80000100800 */
[----:B------:R-:W3:Y:S04]  /*274e0*/  LDL.LU R7, [R1+0xc] ;  /* 0x00000c0001077983 */ /* 0x000ee80000300800 */
[----:B------:R-:W2:Y:S01]  /*274f0*/  LDL R10, [R1+0x4] ;  /* 0x00000400010a7983 */ /* 0x000ea20000100800 */
        /* <DEDUP_REMOVED lines=9> */
.L_x_2093:
        /* <DEDUP_REMOVED lines=15> */
.L_x_2094:
        /* <DEDUP_REMOVED lines=15> */
.L_x_2095:
        /* <DEDUP_REMOVED lines=12> */
.L_x_2080:
[----:B------:R-:W-:Y:S05]  /*27830*/  BSYNC B1 ;  /* 0x0000000000017941 */ /* 0x000fea0003800000 */
.L_x_2079:
[----:B------:R-:W2:Y:S01]  /*27840*/  LDL R2, [R1] ;  /* 0x0000000001027983 */ /* 0x000ea20000100800 */
[----:B------:R-:W-:Y:S01]  /*27850*/  VIADD R3, R4, 0x1 ;  /* 0x0000000104037836 */ /* 0x000fe20000000000 */
[----:B------:R-:W-:Y:S01]  /*27860*/  BSSY B1, `(.L_x_2096) ;  /* 0x00000b8000017945 */ /* 0x000fe20003800000 */
[----:B0-----:R-:W-:-:S03]  /*27870*/  IADD3 R6, R0, -0x1, RZ ;  /* 0xffffffff00067810 */ /* 0x001fc60007ffe0ff */
        /* <DEDUP_REMOVED lines=30> */
[----:B------:R-:W-:-:S06]  /*27a60*/  LEA.HI.X R9, R2, UR5, R3, 0x2, P0 ;  /* 0x0000000502097c11 */ /* 0x000fcc00080f1403 */
[----:B------:R2:W5:Y:S03]  /*27a70*/  LDG.E R9, desc[UR60][R8.64] ;  /* 0x0000003c08097981 */ /* 0x000566000c1e1900 */
.L_x_2098:
[----:B------:R-:W3:Y:S01]  /*27a80*/  LDL R2, [R1+0x4] ;  /* 0x0000040001027983 */ /* 0x000ee20000100800 */
[----:B------:R-:W-:Y:S01]  /*27a90*/  SHF.L.U32 R3, R10, 0x1f, RZ ;  /* 0x0000001f0a037819 */ /* 0x000fe200000006ff */
[----:B------:R-:W-:Y:S01]  /*27aa0*/  BSSY B2, `(.L_x_2099) ;  /* 0x0000004000027945 */ /* 0x000fe20003800000 */
[----:B---3--:R-:W-:-:S04]  /*27ab0*/  IMAD R2, R12, 0x8, R2 ;  /* 0x000000080c027824 */ /* 0x008fc800078e0202 */
[----:B------:R-:W3:Y:S02]  /*27ac0*/  SYNCS.PHASECHK.TRANS64.TRYWAIT P0, [R2+URZ+0x30840], R3 ;  /* 0x03084003020075a7 */ /* 0x000ee4000800017f */
[----:B---3--:R-:W-:Y:S05]  /*27ad0*/  @!P0 BRA `(.L_x_2100) ;  /* 0x0000003c007c8947 */ /* 0x008fea0003800000 */
.L_x_2218:
[----:B------:R-:W-:Y:S05]  /*27ae0*/  BSYNC B2 ;  /* 0x0000000000027941 */ /* 0x000fea0003800000 */
.L_x_2099:
        /* <DEDUP_REMOVED lines=12> */
.L_x_2102:
[----:B------:R-:W-:Y:S05]  /*27bb0*/  BSYNC B2 ;  /* 0x0000000000027941 */ /* 0x000fea0003800000 */
.L_x_2101:
[----:B------:R-:W2:Y:S04]  /*27bc0*/  LDL R8, [R1+0x8] ;  /* 0x0000080001087983 */ /* 0x000ea80000100800 */
[----:B0-----:R-:W4:Y:S04]  /*27bd0*/  LDL R10, [R1+0x4] ;  /* 0x00000400010a7983 */ /* 0x001f280000100800 */
        /* <DEDUP_REMOVED lines=8> */
[C---:B--2---:R-:W-:Y:S01]  /*27c60*/  LEA R3, R8.reuse, R11, 0x3 ;  /* 0x0000000b08037211 */ /* 0x044fe200078e18ff */
[----:B----4-:R-:W-:-:S04]  /*27c70*/  IMAD R8, R8, 0x9000, R10 ;  /* 0x0000900008087824 */ /* 0x010fc800078e020a */
[----:B------:R-:W-:Y:S02]  /*27c80*/  VIADD R3, R3, 0x30 ;  /* 0x0000003003037836 */ /* 0x000fe40000000000 */
[----:B---3--:R-:W-:Y:S02]  /*27c90*/  IMAD R2, R7, 0x60, R2 ;  /* 0x0000006007027824 */ /* 0x008fe400078e0202 */
[----:B------:R-:W-:-:S07]  /*27ca0*/  VIADD R10, R8, 0x1e400 ;  /* 0x0001e400080a7836 */ /* 0x000fce0000000000 */
.L_x_2103:
        /* <DEDUP_REMOVED lines=16> */
.L_x_2104:
        /* <DEDUP_REMOVED lines=16> */
.L_x_2105:
        /* <DEDUP_REMOVED lines=15> */
.L_x_2219:
[----:B------:R-:W-:Y:S05]  /*27fa0*/  BSYNC B2 ;  /* 0x0000000000027941 */ /* 0x000fea0003800000 */
.L_x_2106:
[----:B------:R-:W-:Y:S01]  /*27fb0*/  BSSY B2, `(.L_x_2108) ;  /* 0x000000b000027945 */ /* 0x000fe20003800000 */
[----:B------:R-:W-:Y:S01]  /*27fc0*/  MOV R12, 0x0 ;  /* 0x00000000000c7802 */ /* 0x000fe20000000f00 */
[----:B------:R-:W-:Y:S02]  /*27fd0*/  IMAD.MOV.U32 R13, RZ, RZ, 0x14f00000 ;  /* 0x14f00000ff0d7424 */ /* 0x000fe400078e00ff */
        /* <DEDUP_REMOVED lines=8> */
.L_x_2109:
[----:B------:R-:W-:Y:S05]  /*28060*/  BSYNC B2 ;  /* 0x0000000000027941 */ /* 0x000fea0003800000 */
.L_x_2108:
        /* <DEDUP_REMOVED lines=13> */
.L_x_2110:
        /* <DEDUP_REMOVED lines=15> */
.L_x_2111:
        /* <DEDUP_REMOVED lines=15> */
.L_x_2112:
        /* <DEDUP_REMOVED lines=12> */
.L_x_2097:
[----:B------:R-:W-:Y:S05]  /*283e0*/  BSYNC B1 ;  /* 0x0000000000017941 */ /* 0x000fea0003800000 */
.L_x_2096:
[----:B------:R-:W3:Y:S01]  /*283f0*/  LDL R2, [R1+0x2c] ;  /* 0x00002c0001027983 */ /* 0x000ee20000100800 */
[----:B------:R-:W-:Y:S02]  /*28400*/  IADD3 R0, R0, -0x2, RZ ;  /* 0xfffffffe00007810 */ /* 0x000fe40007ffe0ff */
[----:B---3--:R-:W-:-:S13]  /*28410*/  ISETP.GT.AND P0, PT, R6, R2, PT ;  /* 0x000000020600720c */ /* 0x008fda0003f04270 */
[----:B------:R-:W-:Y:S05]  /*28420*/  @P0 BRA `(.L_x_2113) ;  /* 0xffffffe800140947 */ /* 0x000fea000383ffff */
.L_x_2059:
[----:B------:R-:W-:Y:S05]  /*28430*/  BSYNC B0 ;  /* 0x0000000000007941 */ /* 0x000fea0003800000 */
.L_x_2058:
[----:B------:R-:W3:Y:S01]  /*28440*/  S2R R3, SR_TID.X ;  /* 0x0000000000037919 */ /* 0x000ee20000002100 */
[----:B------:R-:W-:Y:S01]  /*28450*/  BSSY B0, `(.L_x_2114) ;  /* 0x0000010000007945 */ /* 0x000fe20003800000 */
[----:B---3--:R-:W-:-:S04]  /*28460*/  LOP3.LUT R3, R3, 0x7f, RZ, 0xc0, !PT ;  /* 0x0000007f03037812 */ /* 0x008fc800078ec0ff */
[----:B------:R-:W-:-:S13]  /*28470*/  ISETP.NE.AND P0, PT, R3, RZ, PT ;  /* 0x000000ff0300720c */ /* 0x000fda0003f05270 */
[----:B------:R-:W-:Y:S05]  /*28480*/  @P0 BRA `(.L_x_2115) ;  /* 0x0000000000300947 */ /* 0x000fea0003800000 */
[----:B------:R-:W3:Y:S01]  /*28490*/  S2R R2, SR_LANEID ;  /* 0x0000000000027919 */ /* 0x000ee20000000000 */
[----:B------:R-:W-:Y:S01]  /*284a0*/  VOTEU.ANY UR4, UPT, PT ;  /* 0x0000000000047886 */ /* 0x000fe200038e0100 */
[----:B--2---:R-:W2:Y:S01]  /*284b0*/  LDC.64 R4, c[0x0][0xc60] ;  /* 0x00031800ff047b82 */ /* 0x004ea20000000a00 */
[----:B------:R-:W3:Y:S02]  /*284c0*/  FLO.U32 R0, UR4 ;  /* 0x0000000400007d00 */ /* 0x000ee400080e0000 */
[----:B---3--:R-:W-:-:S06]  /*284d0*/  ISETP.EQ.U32.AND P0, PT, R0, R2, PT ;  /* 0x000000020000720c */ /* 0x008fcc0003f02070 */
[----:B------:R-:W2:Y:S07]  /*284e0*/  POPC R2, UR4 ;  /* 0x0000000400027d09 */ /* 0x000eae0008000000 */
[----:B--2---:R-:W2:Y:S04]  /*284f0*/  @P0 ATOMG.E.ADD.STRONG.GPU PT, R2, desc[UR60][R4.64], R2 ;  /* 0x00000002040209a8 */ /* 0x004ea800081ee1fc */
[----:B--2---:R2:W3:Y:S02]  /*28500*/  SHFL.IDX PT, R2, R2, R0, 0x1f ;  /* 0x00001f0002027589 */ /* 0x0044e400000e0000 */
[----:B--2---:R-:W2:Y:S02]  /*28510*/  S2R R0, SR_LTMASK ;  /* 0x0000000000007919 */ /* 0x004ea40000003900 */
[----:B--2---:R-:W-:-:S06]  /*28520*/  LOP3.LUT R0, R0, UR4, RZ, 0xc0, !PT ;  /* 0x0000000400007c12 */ /* 0x004fcc000f8ec0ff */
[----:B------:R-:W3:Y:S02]  /*28530*/  POPC R0, R0 ;  /* 0x0000000000007309 */ /* 0x000ee40000000000 */
[----:B---3--:R-:W-:-:S07]  /*28540*/  IADD3 R16, R2, UR38, R0 ;  /* 0x0000002602107c10 */ /* 0x008fce000fffe000 */
.L_x_2115:
[----:B------:R-:W-:Y:S05]  /*28550*/  BSYNC B0 ;  /* 0x0000000000007941 */ /* 0x000fea0003800000 */
.L_x_2114:
[----:B------:R-:W3:Y:S01]  /*28560*/  LDL R0, [R1] ;  /* 0x0000000001007983 */ /* 0x000ee20000100800 */
[----:B------:R-:W-:Y:S01]  /*28570*/  BSSY B0, `(.L_x_2116) ;  /* 0x000004d000007945 */ /* 0x000fe20003800000 */
[----:B---3--:R-:W-:-:S13]  /*28580*/  LOP3.LUT P0, RZ, R0, 0x1, RZ, 0xc0, !PT ;  /* 0x0000000100ff7812 */ /* 0x008fda000780c0ff */
[----:B------:R-:W-:Y:S05]  /*28590*/  @!P0 BRA `(.L_x_2117) ;  /* 0x0000000400288947 */ /* 0x000fea0003800000 */
[----:B------:R-:W3:Y:S04]  /*285a0*/  LDL R4, [R1+0x4] ;  /* 0x0000040001047983 */ /* 0x000ee80000100800 */
        /* <DEDUP_REMOVED lines=8> */
.L_x_2220:
[----:B------:R-:W-:Y:S05]  /*28630*/  BSYNC B1 ;  /* 0x0000000000017941 */ /* 0x000fea0003800000 */
.L_x_2118:
        /* <DEDUP_REMOVED lines=9> */
.L_x_2121:
[----:B------:R-:W-:Y:S05]  /*286d0*/  BSYNC B1 ;  /* 0x0000000000017941 */ /* 0x000fea0003800000 */
.L_x_2120:
[----:B--2---:R-:W2:Y:S04]  /*286e0*/  LDL.LU R5, [R1+0x18] ;  /* 0x0000180001057983 */ /* 0x004ea80000300800 */
[----:B------:R-:W2:Y:S04]  /*286f0*/  LDL.LU R3, [R1+0xc] ;  /* 0x00000c0001037983 */ /* 0x000ea80000300800 */
[----:B------:R-:W4:Y:S04]  /*28700*/  LDL R4, [R1+0x4] ;  /* 0x0000040001047983 */ /* 0x000f280000100800 */
[----:B---3--:R-:W4:Y:S01]  /*28710*/  LDL R2, [R1+0x8] ;  /* 0x0000080001027983 */ /* 0x008f220000100800 */
        /* <DEDUP_REMOVED lines=8> */
[----:B----4-:R-:W-:-:S04]  /*287a0*/  IMAD R2, R2, 0x9000, R4 ;  /* 0x0000900002027824 */ /* 0x010fc800078e0204 */
[----:B------:R-:W-:-:S07]  /*287b0*/  VIADD R4, R2, 0x400 ;  /* 0x0000040002047836 */ /* 0x000fce0000000000 */
.L_x_2122:
        /* <DEDUP_REMOVED lines=10> */
[----:B------:R-:W-:Y:S01]  /*28860*/  PLOP3.LUT P0, PT, PT, PT, PT, 0x80, 0x0 ;  /* 0x000000000000781c */ /* 0x000fe20003f0f070 */
[----:B------:R-:W-:Y:S01]  /*28870*/  VIADD R4, R2, 0x3400 ;  /* 0x0000340002047836 */ /* 0x000fe20000000000 */
[----:B------:R-:W-:Y:S01]  /*28880*/  UMOV UR6, 0x0 ;  /* 0x0000000000067882 */ /* 0x000fe20000000000 */
[----:B------:R-:W-:Y:S01]  /*28890*/  UMOV UR7, 0x14f00000 ;  /* 0x14f0000000077882 */ /* 0x000fe20000000000 */
[----:B------:R-:W-:-:S09]  /*288a0*/  UMOV UR10, 0x40 ;  /* 0x00000040000a7882 */ /* 0x000fd20000000000 */
.L_x_2123:
        /* <DEDUP_REMOVED lines=15> */
.L_x_2124:
        /* <DEDUP_REMOVED lines=10> */
.L_x_2117:
[----:B------:R-:W-:Y:S05]  /*28a40*/  BSYNC B0 ;  /* 0x0000000000007941 */ /* 0x000fea0003800000 */
.L_x_2116:
[----:B--2---:R-:W2:Y:S04]  /*28a50*/  LDL.LU R5, [R1+0x8] ;  /* 0x0000080001057983 */ /* 0x004ea80000300800 */
        /* <DEDUP_REMOVED lines=8> */
.L_x_2038:
[----:B------:R-:W-:Y:S05]  /*28ae0*/  BSYNC B7 ;  /* 0x0000000000077941 */ /* 0x000fea0003800000 */
.L_x_2036:
[----:B--2---:R-:W2:Y:S02]  /*28af0*/  LDL R0, [R1] ;  /* 0x0000000001007983 */ /* 0x004ea40000100800 */
[----:B--2---:R-:W-:-:S13]  /*28b00*/  LOP3.LUT P0, RZ, R0, 0x2, RZ, 0xc0, !PT ;  /* 0x0000000200ff7812 */ /* 0x004fda000780c0ff */
[----:B------:R-:W-:Y:S05]  /*28b10*/  @!P0 BRA `(.L_x_2125) ;  /* 0x0000000000288947 */ /* 0x000fea0003800000 */
[----:B------:R-:W-:Y:S05]  /*28b20*/  WARPSYNC.ALL ;  /* 0x0000000000007948 */ /* 0x000fea0003800000 */
[----:B------:R-:W2:Y:S08]  /*28b30*/  S2UR UR5, SR_CgaCtaId ;  /* 0x00000000000579c3 */ /* 0x000eb00000008800 */
[----:B------:R-:W-:Y:S06]  /*28b40*/  BAR.SYNC.DEFER_BLOCKING 0x5, 0x180 ;  /* 0x0146000000007b1d */ /* 0x000fec0000010000 */
[----:B------:R-:W-:-:S02]  /*28b50*/  UMOV UR4, 0x400 ;  /* 0x0000040000047882 */ /* 0x000fc40000000000 */
[----:B--2---:R-:W-:-:S06]  /*28b60*/  ULEA UR4, UR5, UR4, 0x18 ;  /* 0x0000000405047291 */ /* 0x004fcc000f8ec03f */
[----:B------:R-:W-:-:S05]  /*28b70*/  MOV R0, UR4 ;  /* 0x0000000400007c02 */ /* 0x000fca0008000f00 */
[----:B------:R3:W4:Y:S04]  /*28b80*/  LDS.128 R16, [R0+0x308d0] ;  /* 0x0308d00000107984 */ /* 0x0007280000000c00 */
[----:B------:R3:W-:Y:S01]  /*28b90*/  STL [R1+0x4], R0 ;  /* 0x0000040001007387 */ /* 0x0007e20000100800 */
[----:B------:R-:W-:Y:S06]  /*28ba0*/  BAR.ARV 0x4, 0x180 ;  /* 0x0106000000007b1d */ /* 0x000fec0000002000 */
[----:B------:R-:W-:Y:S05]  /*28bb0*/  BRA `(.L_x_2126) ;  /* 0x0000000800d87947 */ /* 0x000fea0003800000 */
.L_x_2125:
[----:B------:R-:W2:Y:S01]  /*28bc0*/  S2R R6, SR_TID.X ;  /* 0x0000000000067919 */ /* 0x000ea20000002100 */
[----:B------:R-:W-:Y:S01]  /*28bd0*/  UMOV UR4, 0xffffffff ;  /* 0xffffffff00047882 */ /* 0x000fe20000000000 */
[----:B--2---:R-:W-:-:S04]  /*28be0*/  LOP3.LUT R6, R6, 0x1f, RZ, 0xc0, !PT ;  /* 0x0000001f06067812 */ /* 0x004fc800078ec0ff */
[----:B------:R-:W-:Y:S01]  /*28bf0*/  ISETP.NE.AND P0, PT, R6, 0x1f, PT ;  /* 0x0000001f0600780c */ /* 0x000fe20003f05270 */
[----:B------:R-:W-:-:S12]  /*28c00*/  BRA.DIV UR4, `(.L_x_2127) ;  /* 0x0000002e046c7947 */ /* 0x000fd8000b800000 */
[----:B------:R-:W-:Y:S01]  /*28c10*/  IMAD.IADD R0, R19, 0x1, R6 ;  /* 0x0000000113007824 */ /* 0x000fe200078e0206 */
[----:B------:R-:W-:-:S04]  /*28c20*/  ULDC UR4, c[0x0][0xc3c] ;  /* 0x00030f0000047ab9 */ /* 0x000fc80000000800 */
[----:B------:R-:W-:-:S13]  /*28c30*/  ISETP.GE.OR P1, PT, R0, UR4, !P0 ;  /* 0x0000000400007c0c */ /* 0x000fda000c726670 */
[----:B------:R-:W2:Y:S02]  /*28c40*/  @!P1 LDC.64 R2, c[0x0][0xc80] ;  /* 0x00032000ff029b82 */ /* 0x000ea40000000a00 */
[----:B--2---:R-:W-:-:S06]  /*28c50*/  @!P1 IMAD.WIDE R2, R0, 0x4, R2 ;  /* 0x0000000400029825 */ /* 0x004fcc00078e0202 */
[----:B------:R2:W3:Y:S01]  /*28c60*/  @!P1 LDG.E R2, desc[UR60][R2.64] ;  /* 0x0000003c02029981 */ /* 0x0004e2000c1e1900 */
[C---:B------:R-:W-:Y:S02]  /*28c70*/  ISETP.GE.U32.AND P2, PT, R6.reuse, 0x2, PT ;  /* 0x000000020600780c */ /* 0x040fe40003f46070 */
[C---:B------:R-:W-:Y:S01]  /*28c80*/  ISETP.GE.U32.AND P3, PT, R6.reuse, 0x4, PT ;  /* 0x000000040600780c */ /* 0x040fe20003f66070 */
[----:B------:R-:W-:Y:S01]  /*28c90*/  SHFL.IDX PT, R5, R16, 0x1, 0x1f ;  /* 0x00201f0010057f89 */ /* 0x000fe200000e0000 */
[C---:B------:R-:W-:Y:S02]  /*28ca0*/  ISETP.GE.U32.AND P4, PT, R6.reuse, 0x8, PT ;  /* 0x000000080600780c */ /* 0x040fe40003f86070 */
[C---:B------:R-:W-:Y:S01]  /*28cb0*/  ISETP.GE.U32.AND P5, PT, R6.reuse, 0x10, PT ;  /* 0x000000100600780c */ /* 0x040fe20003fa6070 */
[----:B--2---:R-:W-:Y:S02]  /*28cc0*/  IMAD.MOV.U32 R3, RZ, RZ, RZ ;  /* 0x000000ffff037224 */ /* 0x004fe400078e00ff */
[----:B---3--:R-:W-:Y:S01]  /*28cd0*/  @!P1 IMAD.MOV.U32 R3, RZ, RZ, R2 ;  /* 0x000000ffff039224 */ /* 0x008fe200078e0002 */
[----:B------:R-:W-:-:S04]  /*28ce0*/  ISETP.NE.AND P1, PT, R6, RZ, PT ;  /* 0x000000ff0600720c */ /* 0x000fc80003f25270 */
[----:B------:R-:W2:Y:S02]  /*28cf0*/  SHFL.UP PT, R2, R3, 0x1, RZ ;  /* 0x0420000003027989 */ /* 0x000ea400000e00ff */
[----:B--2---:R-:W-:-:S05]  /*28d00*/  SEL R0, R2, RZ, P1 ;  /* 0x000000ff02007207 */ /* 0x004fca0000800000 */
[----:B------:R-:W-:Y:S02]  /*28d10*/  IMAD.IADD R2, R3, 0x1, R0 ;  /* 0x0000000103027824 */ /* 0x000fe400078e0200 */
[----:B------:R-:W-:Y:S04]  /*28d20*/  SHFL.IDX PT, R0, R16, RZ, 0x1f ;  /* 0x00001fff10007589 */ /* 0x000fe800000e0000 */
[----:B------:R-:W2:Y:S02]  /*28d30*/  SHFL.UP PT, R4, R2, 0x2, RZ ;  /* 0x0440000002047989 */ /* 0x000ea400000e00ff */
[----:B--2---:R-:W-:-:S05]  /*28d40*/  SEL R4, R4, RZ, P2 ;  /* 0x000000ff04047207 */ /* 0x004fca0001000000 */
[----:B------:R-:W-:-:S05]  /*28d50*/  IMAD.IADD R2, R2, 0x1, R4 ;  /* 0x0000000102027824 */ /* 0x000fca00078e0204 */
[----:B------:R-:W2:Y:S02]  /*28d60*/  SHFL.UP PT, R4, R2, 0x4, RZ ;  /* 0x0480000002047989 */ /* 0x000ea400000e00ff */
[----:B--2---:R-:W-:-:S05]  /*28d70*/  SEL R4, R4, RZ, P3 ;  /* 0x000000ff04047207 */ /* 0x004fca0001800000 */
[----:B------:R-:W-:-:S05]  /*28d80*/  IMAD.IADD R2, R2, 0x1, R4 ;  /* 0x0000000102027824 */ /* 0x000fca00078e0204 */
[----:B------:R-:W2:Y:S02]  /*28d90*/  SHFL.UP PT, R4, R2, 0x8, RZ ;  /* 0x0500000002047989 */ /* 0x000ea400000e00ff */
[----:B--2---:R-:W-:-:S05]  /*28da0*/  SEL R4, R4, RZ, P4 ;  /* 0x000000ff04047207 */ /* 0x004fca0002000000 */
[----:B------:R-:W-:-:S05]  /*28db0*/  IMAD.IADD R2, R2, 0x1, R4 ;  /* 0x0000000102027824 */ /* 0x000fca00078e0204 */
[----:B------:R-:W2:Y:S02]  /*28dc0*/  SHFL.UP PT, R4, R2, 0x10, RZ ;  /* 0x0600000002047989 */ /* 0x000ea400000e00ff */
[----:B--2---:R-:W-:-:S04]  /*28dd0*/  SEL R4, R4, RZ, P5 ;  /* 0x000000ff04047207 */ /* 0x004fc80002800000 */
[----:B------:R-:W-:-:S05]  /*28de0*/  IADD3 R2, R2, R4, RZ ;  /* 0x0000000402027210 */ /* 0x000fca0007ffe0ff */
[----:B------:R2:W3:Y:S02]  /*28df0*/  SHFL.IDX PT, R16, R2, 0x1f, 0x1f ;  /* 0x03e01f0002107f89 */ /* 0x0004e400000e0000 */
.L_x_2230:
[----:B------:R-:W-:Y:S02]  /*28e00*/  ULDC UR4, c[0x0][0xc38] ;  /* 0x00030e0000047ab9 */ /* 0x000fe40000000800 */
[----:B------:R-:W-:-:S04]  /*28e10*/  IMAD.U32 R4, RZ, RZ, UR4 ;  /* 0x00000004ff047e24 */ /* 0x000fc8000f8e00ff */
[----:B---3--:R-:W-:-:S04]  /*28e20*/  IMAD R16, R16, R4, RZ ;  /* 0x0000000410107224 */ /* 0x008fc800078e02ff */
[----:B------:R-:W-:-:S05]  /*28e30*/  IMAD.IADD R5, R5, 0x1, R16 ;  /* 0x0000000105057824 */ /* 0x000fca00078e0210 */
[----:B------:R-:W-:-:S13]  /*28e40*/  ISETP.GT.AND P6, PT, R5, R0, PT ;  /* 0x000000000500720c */ /* 0x000fda0003fc4270 */
[----:B------:R-:W-:Y:S05]  /*28e50*/  @P6 BRA `(.L_x_2128) ;  /* 0x00000000009c6947 */ /* 0x000fea0003800000 */
.L_x_2133:
[----:B--2---:R-:W2:Y:S01]  /*28e60*/  LDC R2, c[0x0][0xc3c] ;  /* 0x00030f00ff027b82 */ /* 0x004ea20000000800 */
[----:B------:R-:W-:-:S05]  /*28e70*/  VIADD R19, R19, 0x1f ;  /* 0x0000001f13137836 */ /* 0x000fca0000000000 */
[----:B--2---:R-:W-:-:S13]  /*28e80*/  ISETP.GE.AND P6, PT, R19, R2, PT ;  /* 0x000000021300720c */ /* 0x004fda0003fc6270 */
[----:B------:R-:W-:Y:S05]  /*28e90*/  @P6 BRA `(.L_x_2129) ;  /* 0x0000000400d46947 */ /* 0x000fea0003800000 */
[----:B------:R-:W2:Y:S01]  /*28ea0*/  S2R R3, SR_TID.X ;  /* 0x0000000000037919 */ /* 0x000ea20000002100 */
[----:B------:R-:W-:Y:S01]  /*28eb0*/  BSSY B0, `(.L_x_2130) ;  /* 0x0000009000007945 */ /* 0x000fe20003800000 */
[----:B--2---:R-:W-:-:S05]  /*28ec0*/  LOP3.LUT R3, R3, 0x1f, RZ, 0xc0, !PT ;  /* 0x0000001f03037812 */ /* 0x004fca00078ec0ff */
[----:B------:R-:W-:Y:S02]  /*28ed0*/  IMAD.IADD R4, R19, 0x1, R3 ;  /* 0x0000000113047824 */ /* 0x000fe400078e0203 */
[----:B------:R-:W-:-:S03]  /*28ee0*/  IMAD.MOV.U32 R3, RZ, RZ, RZ ;  /* 0x000000ffff037224 */ /* 0x000fc600078e00ff */
[----:B------:R-:W-:-:S13]  /*28ef0*/  ISETP.GE.OR P6, PT, R4, R2, !P0 ;  /* 0x000000020400720c */ /* 0x000fda00047c6670 */
[----:B------:R-:W-:Y:S05]  /*28f00*/  @P6 BRA `(.L_x_2131) ;  /* 0x00000000000c6947 */ /* 0x000fea0003800000 */
[----:B------:R-:W2:Y:S02]  /*28f10*/  LDC.64 R2, c[0x0][0xc80] ;  /* 0x00032000ff027b82 */ /* 0x000ea40000000a00 */
[----:B--2---:R-:W-:-:S06]  /*28f20*/  IMAD.WIDE R2, R4, 0x4, R2 ;  /* 0x0000000404027825 */ /* 0x004fcc00078e0202 */
[----:B------:R2:W5:Y:S02]  /*28f30*/  LDG.E R3, desc[UR60][R2.64] ;  /* 0x0000003c02037981 */ /* 0x000564000c1e1900 */
.L_x_2131:
[----:B------:R-:W-:Y:S05]  /*28f40*/  BSYNC B0 ;  /* 0x0000000000007941 */ /* 0x000fea0003800000 */
.L_x_2130:
[----:B------:R-:W-:-:S03]  /*28f50*/  UMOV UR4, 0xffffffff ;  /* 0xffffffff00047882 */ /* 0x000fc60000000000 */
[----:B------:R-:W-:Y:S05]  /*28f60*/  BRA.DIV UR4, `(.L_x_2132) ;  /* 0x0000002e04d07947 */ /* 0x000fea000b800000 */
[----:B--2--5:R-:W2:Y:S02]  /*28f70*/  SHFL.UP PT, R2, R3, 0x1, RZ ;  /* 0x0420000003027989 */ /* 0x024ea400000e00ff */
        /* <DEDUP_REMOVED lines=8> */
[----:B------:R-:W2:Y:S02]  /*29000*/  SHFL.UP PT, R4, R2, 0x8, RZ ;  /* 0x0500000002047989 */ /* 0x000ea400000e00ff */
[----:B--2---:R-:W-:-:S05]  /*29010*/  SEL R4, R4, RZ, P4 ;  /* 0x000000ff04047207 */ /* 0x004fca0002000000 */
[----:B------:R-:W-:-:S05]  /*29020*/  IMAD.IADD R2, R2, 0x1, R4 ;  /* 0x0000000102027824 */ /* 0x000fca00078e0204 */
[----:B------:R-:W2:Y:S02]  /*29030*/  SHFL.UP PT, R4, R2, 0x10, RZ ;  /* 0x0600000002047989 */ /* 0x000ea400000e00ff */
[----:B--2---:R-:W-:-:S05]  /*29040*/  SEL R4, R4, RZ, P5 ;  /* 0x000000ff04047207 */ /* 0x004fca0002800000 */
[----:B------:R-:W-:-:S05]  /*29050*/  IMAD.IADD R2, R2, 0x1, R4 ;  /* 0x0000000102027824 */ /* 0x000fca00078e0204 */
[----:B------:R2:W3:Y:S02]  /*29060*/  SHFL.IDX PT, R16, R2, 0x1f, 0x1f ;  /* 0x03e01f0002107f89 */ /* 0x0004e400000e0000 */
.L_x_2238:
[----:B------:R-:W-:Y:S02]  /*29070*/  ULDC UR4, c[0x0][0xc38] ;  /* 0x00030e0000047ab9 */ /* 0x000fe40000000800 */
[----:B------:R-:W-:-:S04]  /*29080*/  IMAD.U32 R4, RZ, RZ, UR4 ;  /* 0x00000004ff047e24 */ /* 0x000fc8000f8e00ff */
[----:B---3--:R-:W-:-:S04]  /*29090*/  IMAD R16, R16, R4, RZ ;  /* 0x0000000410107224 */ /* 0x008fc800078e02ff */
[----:B------:R-:W-:-:S05]  /*290a0*/  IMAD.IADD R5, R16, 0x1, R5 ;  /* 0x0000000110057824 */ /* 0x000fca00078e0205 */
[----:B------:R-:W-:-:S13]  /*290b0*/  ISETP.GT.AND P6, PT, R5, R0, PT ;  /* 0x000000000500720c */ /* 0x000fda0003fc4270 */
[----:B------:R-:W-:Y:S05]  /*290c0*/  @!P6 BRA `(.L_x_2133) ;  /* 0xfffffffc0064e947 */ /* 0x000fea000383ffff */
.L_x_2128:
[----:B------:R-:W-:Y:S01]  /*290d0*/  IMAD.IADD R16, R5, 0x1, -R16 ;  /* 0x0000000105107824 */ /* 0x000fe200078e0a10 */
[----:B------:R-:W-:-:S03]  /*290e0*/  UMOV UR4, 0xffffffff ;  /* 0xffffffff00047882 */ /* 0x000fc60000000000 */
[----:B------:R-:W-:-:S05]  /*290f0*/  IMAD R5, R2, R4, R16 ;  /* 0x0000000402057224 */ /* 0x000fca00078e0210 */
[----:B------:R-:W-:Y:S01]  /*29100*/  ISETP.GT.AND P6, PT, R5, R0, PT ;  /* 0x000000000500720c */ /* 0x000fe20003fc4270 */
[----:B------:R-:W-:-:S12]  /*29110*/  BRA.DIV UR4, `(.L_x_2134) ;  /* 0x00000032043c7947 */ /* 0x000fd8000b800000 */
[----:B------:R-:W-:-:S04]  /*29120*/  VOTE.ANY R5, PT, !P6 ;  /* 0x0000000000057806 */ /* 0x000fc800070e0100 */
[----:B------:R-:W3:Y:S02]  /*29130*/  POPC R6, R5 ;  /* 0x0000000500067309 */ /* 0x000ee40000000000 */
[----:B---3--:R3:W4:Y:S02]  /*29140*/  SHFL.IDX PT, R17, R3, R6, 0x1f ;  /* 0x00001f0603117589 */ /* 0x00872400000e0000 */
.L_x_2242:
[----:B------:R-:W-:Y:S01]  /*29150*/  ISETP.NE.AND P0, PT, R5, RZ, PT ;  /* 0x000000ff0500720c */ /* 0x000fe20003f05270 */
[----:B------:R-:W-:-:S12]  /*29160*/  IMAD.MOV.U32 R5, RZ, RZ, RZ ;  /* 0x000000ffff057224 */ /* 0x000fd800078e00ff */
[----:B------:R-:W-:Y:S05]  /*29170*/  @!P0 BRA `(.L_x_2135) ;  /* 0x0000000000148947 */ /* 0x000fea0003800000 */
[----:B------:R-:W-:Y:S01]  /*29180*/  UMOV UR4, 0xffffffff ;  /* 0xffffffff00047882 */ /* 0x000fe20000000000 */
[----:B0-----:R-:W-:Y:S02]  /*29190*/  VIADD R12, R6, 0xffffffff ;  /* 0xffffffff060c7836 */ /* 0x001fe40000000000 */
[----:B------:R-:W-:Y:S05]  /*291a0*/  BRA.DIV UR4, `(.L_x_2136) ;  /* 0x0000003204607947 */ /* 0x000fea000b800000 */
[----:B--2---:R0:W2:Y:S02]  /*291b0*/  SHFL.IDX PT, R2, R2, R12, 0x1f ;  /* 0x00001f0c02027589 */ /* 0x0040a400000e0000 */
.L_x_2245:
[----:B--2---:R-:W-:-:S07]  /*291c0*/  MOV R5, R2 ;  /* 0x0000000200057202 */ /* 0x004fce0000000f00 */
.L_x_2135:
[----:B--23--:R-:W2:Y:S01]  /*291d0*/  LDC.64 R2, c[0x0][0xc90] ;  /* 0x00032400ff027b82 */ /* 0x00cea20000000a00 */
[----:B------:R-:W-:-:S04]  /*291e0*/  IMAD.IADD R19, R6, 0x1, R19 ;  /* 0x0000000106137824 */ /* 0x000fc800078e0213 */
[----:B--2---:R-:W-:-:S05]  /*291f0*/  IMAD.WIDE R2, R19, 0x4, R2 ;  /* 0x0000000413027825 */ /* 0x004fca00078e0202 */
[----:B------:R-:W4:Y:S01]  /*29200*/  LDG.E R7, desc[UR60][R2.64] ;  /* 0x0000003c02077981 */ /* 0x000f22000c1e1900 */
[----:B------:R-:W-:-:S04]  /*29210*/  IMAD R16, R5, R4, R16 ;  /* 0x0000000405107224 */ /* 0x000fc800078e0210 */
[----:B------:R-:W-:Y:S02]  /*29220*/  IMAD.IADD R0, R0, 0x1, -R16 ;  /* 0x0000000100007824 */ /* 0x000fe400078e0a10 */
[----:B----4-:R-:W-:-:S05]  /*29230*/  IMAD R6, R17, R7, RZ ;  /* 0x0000000711067224 */ /* 0x010fca00078e02ff */
[----:B------:R-:W-:-:S04]  /*29240*/  IABS R8, R6 ;  /* 0x0000000600087213 */ /* 0x000fc80000000000 */
[----:B------:R-:W2:Y:S08]  /*29250*/  I2F.RP R2, R8 ;  /* 0x0000000800027306 */ /* 0x000eb00000209400 */
[----:B--2---:R-:W2:Y:S02]  /*29260*/  MUFU.RCP R2, R2 ;  /* 0x0000000200027308 */ /* 0x004ea40000001000 */
[----:B--2---:R-:W-:-:S06]  /*29270*/  VIADD R2, R2, 0xffffffe ;  /* 0x0ffffffe02027836 */ /* 0x004fcc0000000000 */
[----:B------:R-:W2:Y:S02]  /*29280*/  F2I.FTZ.U32.TRUNC.NTZ R3, R2 ;  /* 0x0000000200037305 */ /* 0x000ea4000021f000 */
[----:B--2---:R-:W-:-:S04]  /*29290*/  IMAD.MOV R2, RZ, RZ, -R3 ;  /* 0x000000ffff027224 */ /* 0x004fc800078e0a03 */
        /* <DEDUP_REMOVED lines=22> */
[----:B------:R-:W-:-:S04]  /*29400*/  VIADDMNMX R4, R3, R4, R7, PT ;  /* 0x0000000403047246 */ /* 0x000fc80003800107 */
        /* <DEDUP_REMOVED lines=11> */
[----:B------:R-:W-:Y:S01]  /*294c0*/  IMAD.HI.U32 R2, R2, R3, RZ ;  /* 0x0000000302027227 */ /* 0x000fe200078e00ff */
[----:B------:R-:W-:-:S05]  /*294d0*/  IADD3 R6, RZ, -R6, RZ ;  /* 0x80000006ff067210 */ /* 0x000fca0007ffe0ff */
[----:B------:R-:W-:-:S05]  /*294e0*/  IMAD R3, R2, R6, R3 ;  /* 0x0000000602037224 */ /* 0x000fca00078e0203 */
[----:B------:R-:W-:-:S13]  /*294f0*/  ISETP.GT.U32.AND P1, PT, R7, R3, PT ;  /* 0x000000030700720c */ /* 0x000fda0003f24070 */
[----:B------:R-:W-:Y:S02]  /*29500*/  @!P1 IMAD.IADD R3, R3, 0x1, -R7 ;  /* 0x0000000103039824 */ /* 0x000fe400078e0a07 */
[----:B------:R-:W-:Y:S01]  /*29510*/  @!P1 VIADD R2, R2, 0x1 ;  /* 0x0000000102029836 */ /* 0x000fe20000000000 */
[----:B------:R-:W-:Y:S02]  /*29520*/  ISETP.NE.AND P1, PT, R4, RZ, PT ;  /* 0x000000ff0400720c */ /* 0x000fe40003f25270 */
[----:B------:R-:W-:Y:S02]  /*29530*/  ISETP.GE.U32.AND P0, PT, R3, R7, PT ;  /* 0x000000070300720c */ /* 0x000fe40003f06070 */
[C---:B------:R-:W-:Y:S01]  /*29540*/  LOP3.LUT R3, R0.reuse, R4, RZ, 0x3c, !PT ;  /* 0x0000000400037212 */ /* 0x040fe200078e3cff */
[----:B------:R-:W-:-:S03]  /*29550*/  IMAD.IADD R0, R0, 0x1, R5 ;  /* 0x0000000100007824 */ /* 0x000fc600078e0205 */
        /* <DEDUP_REMOVED lines=9> */
.L_x_2129:
[----:B------:R-:W-:Y:S01]  /*295f0*/  UMOV UR4, URZ ;  /* 0x0000003f00047c82 */ /* 0x000fe20008000000 */
[----:B------:R-:W-:Y:S01]  /*29600*/  UMOV UR5, URZ ;  /* 0x0000003f00057c82 */ /* 0x000fe20008000000 */
[----:B------:R-:W-:Y:S01]  /*29610*/  ULDC UR6, c[0x0][0xc3c] ;  /* 0x00030f0000067ab9 */ /* 0x000fe20000000800 */
[----:B------:R-:W-:Y:S01]  /*29620*/  MOV R16, R0 ;  /* 0x0000000000107202 */ /* 0x000fe20000000f00 */
[----:B------:R-:W-:Y:S02]  /*29630*/  IMAD.U32 R17, RZ, RZ, UR4 ;  /* 0x00000004ff117e24 */ /* 0x000fe4000f8e00ff */
[----:B------:R-:W-:Y:S02]  /*29640*/  IMAD.U32 R18, RZ, RZ, UR5 ;  /* 0x00000005ff127e24 */ /* 0x000fe4000f8e00ff */
[----:B------:R-:W-:-:S07]  /*29650*/  IMAD.U32 R19, RZ, RZ, UR6 ;  /* 0x00000006ff137e24 */ /* 0x000fce000f8e00ff */
.L_x_2137:
[----:B------:R2:W3:Y:S01]  /*29660*/  LDL R3, [R1+0x4] ;  /* 0x0000040001037983 */ /* 0x0004e20000100800 */
[----:B------:R-:W4:Y:S01]  /*29670*/  S2R R0, SR_TID.X ;  /* 0x0000000000007919 */ /* 0x000f220000002100 */
[----:B------:R-:W-:Y:S05]  /*29680*/  WARPSYNC.ALL ;  /* 0x0000000000007948 */ /* 0x000fea0003800000 */
[----:B----4-:R-:W-:Y:S01]  /*29690*/  LOP3.LUT R0, R0, 0x1f, RZ, 0xc0, !PT ;  /* 0x0000001f00007812 */ /* 0x010fe200078ec0ff */
[----:B------:R-:W-:Y:S03]  /*296a0*/  BAR.SYNC.DEFER_BLOCKING 0x4, 0x180 ;  /* 0x0106000000007b1d */ /* 0x000fe60000010000 */
[----:B------:R-:W-:-:S13]  /*296b0*/  ISETP.NE.AND P0, PT, R0, RZ, PT ;  /* 0x000000ff0000720c */ /* 0x000fda0003f05270 */
[----:B------:R-:W3:Y:S01]  /*296c0*/  @!P0 S2R R0, SR_CgaCtaId ;  /* 0x0000000000008919 */ /* 0x000ee20000008800 */
[----:B------:R-:W-:-:S04]  /*296d0*/  @!P0 MOV R2, 0x400 ;  /* 0x0000040000028802 */ /* 0x000fc80000000f00 */
[----:B---3--:R-:W-:-:S05]  /*296e0*/  @!P0 LEA R3, R0, R2, 0x18 ;  /* 0x0000000200038211 */ /* 0x008fca00078ec0ff */
[----:B------:R2:W-:Y:S04]  /*296f0*/  @!P0 STS.128 [R3+0x308d0], R16 ;  /* 0x0308d01003008388 */ /* 0x0005e80000000c00 */
[----:B------:R2:W-:Y:S01]  /*29700*/  @!P0 STL [R1+0x4], R3 ;  /* 0x0000040301008387 */ /* 0x0005e20000100800 */
[----:B------:R-:W-:Y:S06]  /*29710*/  BAR.ARV 0x5, 0x180 ;  /* 0x0146000000007b1d */ /* 0x000fec0000002000 */
.L_x_2126:
[----:B------:R-:W-:Y:S02]  /*29720*/  ULDC UR4, c[0x0][0xc3c] ;  /* 0x00030f0000047ab9 */ /* 0x000fe40000000800 */
[----:B----4-:R-:W-:-:S13]  /*29730*/  ISETP.GE.AND P0, PT, R19, UR4, PT ;  /* 0x0000000413007c0c */ /* 0x010fda000bf06270 */
[----:B------:R-:W-:Y:S05]  /*29740*/  @!P0 BRA `(.L_x_2138) ;  /* 0xffffff88006c8947 */ /* 0x000fea000383ffff */
[----:B------:R-:W-:Y:S05]  /*29750*/  BSYNC B8 ;  /* 0x0000000000087941 */ /* 0x000fea0003800000 */
.L_x_1976:
[----:B---3--:R-:W3:Y:S01]  /*29760*/  LDL.LU R0, [R1+0x48] ;  /* 0x0000480001007983 */ /* 0x008ee20000300800 */
[----:B------:R-:W-:Y:S01]  /*29770*/  BSSY B0, `(.L_x_2139) ;  /* 0x000000b000007945 */ /* 0x000fe20003800000 */
[----:B------:R-:W4:Y:S01]  /*29780*/  S2R R5, SR_CgaCtaId ;  /* 0x0000000000057919 */ /* 0x000f220000008800 */
[----:B---3--:R-:W-:-:S05]  /*29790*/  VIADD R0, R0, 0x1 ;  /* 0x0000000100007836 */ /* 0x008fca0000000000 */
[----:B0-----:R-:W-:-:S04]  /*297a0*/  LEA.HI R2, R0, R0, RZ, 0x1 ;  /* 0x0000000000027211 */ /* 0x001fc800078f08ff */
[----:B--2---:R-:W-:-:S05]  /*297b0*/  LOP3.LUT R3, R2, 0xfffffffe, RZ, 0xc0, !PT ;  /* 0xfffffffe02037812 */ /* 0x004fca00078ec0ff */
[----:B------:R-:W-:Y:S01]  /*297c0*/  IMAD.IADD R3, R0, 0x1, -R3 ;  /* 0x0000000100037824 */ /* 0x000fe200078e0a03 */
[----:B------:R-:W-:-:S04]  /*297d0*/  MOV R0, 0x400 ;  /* 0x0000040000007802 */ /* 0x000fc80000000f00 */
[----:B----4-:R-:W-:Y:S02]  /*297e0*/  LEA R0, R5, R0, 0x18 ;  /* 0x0000000005007211 */ /* 0x010fe400078ec0ff */
[----:B------:R-:W-:-:S04]  /*297f0*/  SHF.L.U32 R3, R3, 0x1f, RZ ;  /* 0x0000001f03037819 */ /* 0x000fc800000006ff */
[----:B------:R-:W0:Y:S02]  /*29800*/  SYNCS.PHASECHK.TRANS64.TRYWAIT P0, [R0+URZ+0x30820], R3 ;  /* 0x03082003000075a7 */ /* 0x000e24000800017f */
[----:B0-----:R-:W-:Y:S05]  /*29810*/  @!P0 BRA `(.L_x_2140) ;  /* 0x0000002800ec8947 */ /* 0x001fea0003800000 */
.L_x_2246:
[----:B------:R-:W-:Y:S05]  /*29820*/  BSYNC B0 ;  /* 0x0000000000007941 */ /* 0x000fea0003800000 */
.L_x_2139:
[----:B------:R-:W-:-:S03]  /*29830*/  UMOV UR4, 0xffffffff ;  /* 0xffffffff00047882 */ /* 0x000fc60000000000 */
[----:B------:R-:W-:Y:S05]  /*29840*/  BRA.DIV UR4, `(.L_x_2141) ;  /* 0x0000002a04f47947 */ /* 0x000fea000b800000 */
[----:B------:R-:W2:Y:S02]  /*29850*/  S2R R2, SR_TID.X ;  /* 0x0000000000027919 */ /* 0x000ea40000002100 */
[----:B--2---:R-:W-:-:S04]  /*29860*/  SHF.R.U32.HI R2, RZ, 0x5, R2 ;  /* 0x00000005ff027819 */ /* 0x004fc80000011602 */
[----:B------:R-:W-:-:S05]  /*29870*/  LOP3.LUT R2, R2, 0x3, RZ, 0xc0, !PT ;  /* 0x0000000302027812 */ /* 0x000fca00078ec0ff */
[----:B------:R2:W3:Y:S02]  /*29880*/  SHFL.IDX PT, R14, R2, RZ, 0x1f ;  /* 0x00001fff020e7589 */ /* 0x0004e400000e0000 */
.L_x_2249:
[----:B---3--:R-:W-:-:S13]  /*29890*/  ISETP.NE.AND P0, PT, R14, RZ, PT ;  /* 0x000000ff0e00720c */ /* 0x008fda0003f05270 */
[----:B------:R-:W-:Y:S05]  /*298a0*/  @P0 BRA `(.L_x_1680) ;  /* 0x00000000009c0947 */ /* 0x000fea0003800000 */
[----:B------:R-:W-:-:S03]  /*298b0*/  UMOV UR4, 0xffffffff ;  /* 0xffffffff00047882 */ /* 0x000fc60000000000 */
[----:B------:R-:W-:Y:S05]  /*298c0*/  BRA.DIV UR4, `(.L_x_2142) ;  /* 0x0000002e04087947 */ /* 0x000fea000b800000 */
[----:B------:R-:W-:-:S13]  /*298d0*/  ELECT P6, URZ, PT ;  /* 0x00000000003f782f */ /* 0x000fda00038c0000 */
.L_x_2252:
        /* <DEDUP_REMOVED lines=8> */
.L_x_2143:
[----:B0-----:R-:W2:Y:S04]  /*29960*/  LDL R3, [R1+0x8] ;  /* 0x0000080001037983 */ /* 0x001ea80000100800 */
[----:B------:R-:W3:Y:S01]  /*29970*/  LDL.LU R7, [R1+0x14] ;  /* 0x0000140001077983 */ /* 0x000ee20000300800 */
[----:B------:R-:W-:-:S05]  /*29980*/  VIADD R2, R0, 0x30840 ;  /* 0x0003084000027836 */ /* 0x000fca0000000000 */
[C---:B--2---:R-:W-:Y:S01]  /*29990*/  LEA R6, R3.reuse, R2, 0x3 ;  /* 0x0000000203067211 */ /* 0x044fe200078e18ff */
        /* <DEDUP_REMOVED lines=10> */
.L_x_2253:
[----:B------:R-:W2:Y:S02]  /*29a40*/  SYNCS.PHASECHK.TRANS64.TRYWAIT P0, [R7+URZ], R2 ;  /* 0x00000002070075a7 */ /* 0x000ea4000800017f */
[----:B--2---:R-:W-:Y:S05]  /*29a50*/  @!P0 BRA `(.L_x_2145) ;  /* 0x0000002800d88947 */ /* 0x004fea0003800000 */
.L_x_2254:
[----:B------:R-:W-:Y:S05]  /*29a60*/  @!P2 BRA `(.L_x_2146) ;  /* 0x000000000004a947 */ /* 0x000fea0003800000 */
[----:B------:R-:W-:Y:S01]  /*29a70*/  BPT.TRAP 0x1 ;  /* 0x000000040000795c */ /* 0x000fe20000300000 */
.L_x_2146:
[----:B------:R-:W3:Y:S01]  /*29a80*/  LDL.LU R4, [R1+0x8] ;  /* 0x0000080001047983 */ /* 0x000ee20000300800 */
[----:B------:R-:W-:-:S04]  /*29a90*/  VIADD R0, R0, 0x30860 ;  /* 0x0003086000007836 */ /* 0x000fc80000000000 */
[----:B---3--:R-:W-:-:S04]  /*29aa0*/  IMAD R4, R4, 0x8, R0 ;  /* 0x0000000804047824 */ /* 0x008fc800078e0200 */
[----:B------:R-:W3:Y:S02]  /*29ab0*/  SYNCS.PHASECHK.TRANS64.TRYWAIT P0, [R4+URZ], R5 ;  /* 0x00000005040075a7 */ /* 0x000ee4000800017f */
[----:B---3--:R-:W-:Y:S05]  /*29ac0*/  @!P0 BRA `(.L_x_2147) ;  /* 0x0000002800d08947 */ /* 0x008fea0003800000 */
.L_x_2255:
[----:B------:R-:W-:-:S07]  /*29ad0*/  IMAD R3, R3, 0x8, R0 ;  /* 0x0000000803037824 */ /* 0x000fce00078e0200 */
.L_x_2148:
[----:B----4-:R4:W0:Y:S02]  /*29ae0*/  SYNCS.PHASECHK.TRANS64.TRYWAIT P0, [R3+URZ], R2 ;  /* 0x00000002030075a7 */ /* 0x010824000800017f */
[----:B0-----:R-:W-:Y:S05]  /*29af0*/  @!P0 NANOSLEEP.SYNCS 0x989680 ;  /* 0x009896800000895d */ /* 0x001fea0003900000 */
[----:B------:R-:W0:Y:S02]  /*29b00*/  @!P0 SYNCS.PHASECHK.TRANS64 P0, [R3+URZ], R2 ;  /* 0x00000002030085a7 */ /* 0x000e24000800007f */
[----:B0-----:R-:W-:Y:S05]  /*29b10*/  @!P0 BRA `(.L_x_2148) ;  /* 0xfffffffc00f08947 */ /* 0x001fea000383ffff */
.L_x_1680:
[----:B------:R-:W-:Y:S05]  /*29b20*/  BSYNC B9 ;  /* 0x0000000000097941 */ /* 0x000fea0003800000 */
.L_x_1677:
[----:B------:R-:W-:Y:S05]  /*29b30*/  EXIT ;  /* 0x000000000000794d */ /* 0x000fea0003800000 */
.L_x_1706:
[----:B0-----:R0:W1:Y:S02]  /*29b40*/  SYNCS.PHASECHK.TRANS64.TRYWAIT P5, [R90+URZ+0x30890], R91 ;  /* 0x0308905b5a0075a7 */ /* 0x00106400080a017f */
[----:B-1----:R-:W-:Y:S05]  /*29b50*/  @!P5 NANOSLEEP.SYNCS 0x989680 ;  /* 0x009896800000d95d */ /* 0x002fea0003900000 */
[----:B------:R-:W1:Y:S02]  /*29b60*/  @!P5 SYNCS.PHASECHK.TRANS64 P5, [R90+URZ+0x30890], R91 ;  /* 0x0308905b5a00d5a7 */ /* 0x000e6400080a007f */
[----:B-1----:R-:W-:Y:S05]  /*29b70*/  @!P5 BRA `(.L_x_1706) ;  /* 0xfffffffc00f0d947 */ /* 0x002fea000383ffff */
[----:B------:R-:W-:Y:S05]  /*29b80*/  BRA `(.L_x_2149) ;  /* 0xfffffd9c00d07947 */ /* 0x000fea000383ffff */
.L_x_1760:
[----:B-1----:R1:W3:Y:S02]  /*29b90*/  SYNCS.PHASECHK.TRANS64.TRYWAIT P5, [R90+URZ+0x30890], R91 ;  /* 0x0308905b5a0075a7 */ /* 0x0022e400080a017f */
[----:B---3--:R-:W-:Y:S05]  /*29ba0*/  @!P5 NANOSLEEP.SYNCS 0x989680 ;  /* 0x009896800000d95d */ /* 0x008fea0003900000 */
[----:B------:R-:W3:Y:S02]  /*29bb0*/  @!P5 SYNCS.PHASECHK.TRANS64 P5, [R90+URZ+0x30890], R91 ;  /* 0x0308905b5a00d5a7 */ /* 0x000ee400080a007f */
[----:B---3--:R-:W-:Y:S05]  /*29bc0*/  @!P5 BRA `(.L_x_1760) ;  /* 0xfffffffc00f0d947 */ /* 0x008fea000383ffff */
[----:B------:R-:W-:Y:S05]  /*29bd0*/  BRA `(.L_x_2150) ;  /* 0xfffffdd000307947 */ /* 0x000fea000383ffff */
.L_x_1785:
[----:B-1----:R1:W2:Y:S02]  /*29be0*/  SYNCS.PHASECHK.TRANS64.TRYWAIT P3, [R90+URZ+0x30890], R91 ;  /* 0x0308905b5a0075a7 */ /* 0x0022a4000806017f */
[----:B--2---:R-:W-:Y:S05]  /*29bf0*/  @!P3 NANOSLEEP.SYNCS 0x989680 ;  /* 0x009896800000b95d */ /* 0x004fea0003900000 */
[----:B------:R-:W2:Y:S02]  /*29c00*/  @!P3 SYNCS.PHASECHK.TRANS64 P3, [R90+URZ+0x30890], R91 ;  /* 0x0308905b5a00b5a7 */ /* 0x000ea4000806007f */
[----:B--2---:R-:W-:Y:S05]  /*29c10*/  @!P3 BRA `(.L_x_1785) ;  /* 0xfffffffc00f0b947 */ /* 0x004fea000383ffff */
[----:B------:R-:W-:Y:S05]  /*29c20*/  BRA `(.L_x_2151) ;  /* 0xfffffe00004c7947 */ /* 0x000fea000383ffff */
.L_x_1791:
[----:B-1----:R1:W2:Y:S02]  /*29c30*/  SYNCS.PHASECHK.TRANS64.TRYWAIT P2, [R90+URZ+0x308b0], R91 ;  /* 0x0308b05b5a0075a7 */ /* 0x0022a4000804017f */
[----:B--2---:R-:W-:Y:S05]  /*29c40*/  @!P2 NANOSLEEP.SYNCS 0x989680 ;  /* 0x009896800000a95d */ /* 0x004fea0003900000 */
[----:B------:R-:W2:Y:S02]  /*29c50*/  @!P2 SYNCS.PHASECHK.TRANS64 P2, [R90+URZ+0x308b0], R91 ;  /* 0x0308b05b5a00a5a7 */ /* 0x000ea4000804007f */
[----:B--2---:R-:W-:Y:S05]  /*29c60*/  @!P2 BRA `(.L_x_1791) ;  /* 0xfffffffc00f0a947 */ /* 0x004fea000383ffff */
[----:B------:R-:W-:Y:S05]  /*29c70*/  BRA `(.L_x_2152) ;  /* 0xfffffe0400447947 */ /* 0x000fea000383ffff */
.L_x_1817:
        /* <DEDUP_REMOVED lines=8> */
.L_x_2154:
[----:B------:R-:W-:Y:S05]  /*29d00*/  BSYNC B1 ;  /* 0x0000000000017941 */ /* 0x000fea0003800000 */
.L_x_2153:
[----:B------:R-:W-:Y:S02]  /*29d10*/  IMAD.MOV.U32 R13, RZ, RZ, R6 ;  /* 0x000000ffff0d7224 */ /* 0x000fe400078e0006 */
[----:B------:R-:W-:Y:S02]  /*29d20*/  IMAD.MOV.U32 R12, RZ, RZ, RZ ;  /* 0x000000ffff0c7224 */ /* 0x000fe400078e00ff */
[----:B------:R-:W-:Y:S02]  /*29d30*/  IMAD.MOV.U32 R11, RZ, RZ, 0x1c1f ;  /* 0x00001c1fff0b7424 */ /* 0x000fe400078e00ff */
[----:B------:R-:W-:Y:S02]  /*29d40*/  IMAD.MOV.U32 R15, RZ, RZ, -0x1 ;  /* 0xffffffffff0f7424 */ /* 0x000fe400078e00ff */
[----:B------:R-:W-:-:S07]  /*29d50*/  IMAD.MOV.U32 R3, RZ, RZ, R14 ;  /* 0x000000ffff037224 */ /* 0x000fce00078e000e */
[----:B------:R-:W-:Y:S05]  /*29d60*/  WARPSYNC.COLLECTIVE R15, `(.L_x_2155) ;  /* 0x000000000f087348 */ /* 0x000fea0003c00000 */
[----:B------:R0:W1:Y:S02]  /*29d70*/  SHFL.IDX P6, R14, R13, R12, R11 ;  /* 0x0000000c0d0e7389 */ /* 0x00006400000c000b */
[----:B01----:R-:W-:Y:S01]  /*29d80*/  ENDCOLLECTIVE ;  /* 0x000000000000791b */ /* 0x003fe20003800000 */
.L_x_2155:
[----:B------:R-:W-:Y:S01]  /*29d90*/  MOV R13, R8 ;  /* 0x00000008000d7202 */ /* 0x000fe20000000f00 */
[----:B------:R-:W-:-:S07]  /*29da0*/  IMAD.MOV.U32 R0, RZ, RZ, R14 ;  /* 0x000000ffff007224 */ /* 0x000fce00078e000e */
[----:B------:R-:W-:Y:S05]  /*29db0*/  WARPSYNC.COLLECTIVE R15, `(.L_x_2156) ;  /* 0x000000000f087348 */ /* 0x000fea0003c00000 */
[----:B------:R0:W1:Y:S02]  /*29dc0*/  SHFL.IDX P6, R14, R13, R12, R11 ;  /* 0x0000000c0d0e7389 */ /* 0x00006400000c000b */
[----:B01----:R-:W-:Y:S01]  /*29dd0*/  ENDCOLLECTIVE ;  /* 0x000000000000791b */ /* 0x003fe20003800000 */
.L_x_2156:
[----:B------:R-:W-:Y:S02]  /*29de0*/  IMAD.MOV.U32 R13, RZ, RZ, R4 ;  /* 0x000000ffff0d7224 */ /* 0x000fe400078e0004 */
[----:B------:R-:W-:-:S07]  /*29df0*/  IMAD.MOV.U32 R5, RZ, RZ, R14 ;  /* 0x000000ffff057224 */ /* 0x000fce00078e000e */
[----:B------:R-:W-:Y:S05]  /*29e00*/  WARPSYNC.COLLECTIVE R15, `(.L_x_2157) ;  /* 0x000000000f087348 */ /* 0x000fea0003c00000 */
[----:B------:R0:W1:Y:S02]  /*29e10*/  SHFL.IDX P6, R14, R13, R12, R11 ;  /* 0x0000000c0d0e7389 */ /* 0x00006400000c000b */
[----:B01----:R-:W-:Y:S01]  /*29e20*/  ENDCOLLECTIVE ;  /* 0x000000000000791b */ /* 0x003fe20003800000 */
.L_x_2157:
[----:B------:R-:W-:Y:S05]  /*29e30*/  BRA `(.L_x_2158) ;  /* 0xfffffe1400f87947 */ /* 0x000fea000383ffff */
.L_x_1820:
[----:B------:R-:W-:Y:S01]  /*29e40*/  BSSY B1, `(.L_x_2159) ;  /* 0x0000008000017945 */ /* 0x000fe20003800000 */
[----:B------:R-:W-:Y:S02]  /*29e50*/  IMAD.MOV.U32 R13, RZ, RZ, R7 ;  /* 0x000000ffff0d7224 */ /* 0x000fe400078e0007 */
[----:B------:R-:W-:Y:S02]  /*29e60*/  IMAD.MOV.U32 R12, RZ, RZ, 0x1 ;  /* 0x00000001ff0c7424 */ /* 0x000fe400078e00ff */
[----:B------:R-:W-:Y:S02]  /*29e70*/  IMAD.MOV.U32 R11, RZ, RZ, 0x1c1f ;  /* 0x00001c1fff0b7424 */ /* 0x000fe400078e00ff */
[----:B------:R-:W-:-:S07]  /*29e80*/  IMAD.MOV.U32 R15, RZ, RZ, -0x1 ;  /* 0xffffffffff0f7424 */ /* 0x000fce00078e00ff */
[----:B0---4-:R-:W-:Y:S05]  /*29e90*/  WARPSYNC.COLLECTIVE R15, `(.L_x_2160) ;  /* 0x000000000f087348 */ /* 0x011fea0003c00000 */
[----:B----4-:R1:W2:Y:S02]  /*29ea0*/  SHFL.IDX P6, R14, R13, R12, R11 ;  /* 0x0000000c0d0e7389 */ /* 0x0102a400000c000b */
[----:B012---:R-:W-:Y:S01]  /*29eb0*/  ENDCOLLECTIVE ;  /* 0x000000000000791b */ /* 0x007fe20003800000 */
.L_x_2160:
[----:B------:R-:W-:Y:S05]  /*29ec0*/  BSYNC B1 ;  /* 0x0000000000017941 */ /* 0x000fea0003800000 */
.L_x_2159:
[----:B------:R-:W-:Y:S01]  /*29ed0*/  MOV R13, R6 ;  /* 0x00000006000d7202 */ /* 0x000fe20000000f00 */
[----:B------:R-:W-:Y:S02]  /*29ee0*/  IMAD.MOV.U32 R12, RZ, RZ, 0x1 ;  /* 0x00000001ff0c7424 */ /* 0x000fe400078e00ff */
[----:B------:R-:W-:Y:S02]  /*29ef0*/  IMAD.MOV.U32 R11, RZ, RZ, 0x1c1f ;  /* 0x00001c1fff0b7424 */ /* 0x000fe400078e00ff */
[----:B------:R-:W-:Y:S02]  /*29f00*/  IMAD.MOV.U32 R15, RZ, RZ, -0x1 ;  /* 0xffffffffff0f7424 */ /* 0x000fe400078e00ff */
[----:B------:R-:W-:-:S07]  /*29f10*/  IMAD.MOV.U32 R3, RZ, RZ, R14 ;  /* 0x000000ffff037224 */ /* 0x000fce00078e000e */
[----:B------:R-:W-:Y:S05]  /*29f20*/  WARPSYNC.COLLECTIVE R15, `(.L_x_2161) ;  /* 0x000000000f087348 */ /* 0x000fea0003c00000 */
[----:B------:R0:W1:Y:S02]  /*29f30*/  SHFL.IDX P6, R14, R13, R12, R11 ;  /* 0x0000000c0d0e7389 */ /* 0x00006400000c000b */
[----:B01----:R-:W-:Y:S01]  /*29f40*/  ENDCOLLECTIVE ;  /* 0x000000000000791b */ /* 0x003fe20003800000 */
.L_x_2161:
[----:B------:R-:W-:Y:S02]  /*29f50*/  IMAD.MOV.U32 R13, RZ, RZ, R8 ;  /* 0x000000ffff0d7224 */ /* 0x000fe400078e0008 */
[----:B------:R-:W-:-:S07]  /*29f60*/  IMAD.MOV.U32 R0, RZ, RZ, R14 ;  /* 0x000000ffff007224 */ /* 0x000fce00078e000e */
[----:B------:R-:W-:Y:S05]  /*29f70*/  WARPSYNC.COLLECTIVE R15, `(.L_x_2162) ;  /* 0x000000000f087348 */ /* 0x000fea0003c00000 */
[----:B------:R0:W1:Y:S02]  /*29f80*/  SHFL.IDX P6, R14, R13, R12, R11 ;  /* 0x0000000c0d0e7389 */ /* 0x00006400000c000b */
[----:B01----:R-:W-:Y:S01]  /*29f90*/  ENDCOLLECTIVE ;  /* 0x000000000000791b */ /* 0x003fe20003800000 */
.L_x_2162:
[----:B------:R-:W-:Y:S02]  /*29fa0*/  IMAD.MOV.U32 R13, RZ, RZ, R4 ;  /* 0x000000ffff0d7224 */ /* 0x000fe400078e0004 */
[----:B------:R-:W-:-:S07]  /*29fb0*/  IMAD.MOV.U32 R5, RZ, RZ, R14 ;  /* 0x000000ffff057224 */ /* 0x000fce00078e000e */
[----:B------:R-:W-:Y:S05]  /*29fc0*/  WARPSYNC.COLLECTIVE R15, `(.L_x_2163) ;  /* 0x000000000f087348 */ /* 0x000fea0003c00000 */
[----:B------:R0:W1:Y:S02]  /*29fd0*/  SHFL.IDX P6, R14, R13, R12, R11 ;  /* 0x0000000c0d0e7389 */ /* 0x00006400000c000b */
[----:B01----:R-:W-:Y:S01]  /*29fe0*/  ENDCOLLECTIVE ;  /* 0x000000000000791b */ /* 0x003fe20003800000 */
.L_x_2163:
[----:B------:R-:W-:Y:S01]  /*29ff0*/  MOV R4, R14 ;  /* 0x0000000e00047202 */ /* 0x000fe20000000f00 */
[----:B------:R-:W-:Y:S06]  /*2a000*/  BRA `(.L_x_2164) ;  /* 0xfffffe1c00847947 */ /* 0x000fec000383ffff */
.L_x_1824:
[----:B0-----:R0:W1:Y:S02]  /*2a010*/  SYNCS.PHASECHK.TRANS64.TRYWAIT P0, [R16+URZ+0x30800], R5 ;  /* 0x03080005100075a7 */ /* 0x001064000800017f */
[----:B-1----:R-:W-:Y:S05]  /*2a020*/  @!P0 NANOSLEEP.SYNCS 0x989680 ;  /* 0x009896800000895d */ /* 0x002fea0003900000 */
[----:B------:R-:W1:Y:S02]  /*2a030*/  @!P0 SYNCS.PHASECHK.TRANS64 P0, [R16+URZ+0x30800], R5 ;  /* 0x03080005100085a7 */ /* 0x000e64000800007f */
[----:B-1----:R-:W-:Y:S05]  /*2a040*/  @!P0 BRA `(.L_x_1824) ;  /* 0xfffffffc00f08947 */ /* 0x002fea000383ffff */
[----:B------:R-:W-:Y:S05]  /*2a050*/  BRA `(.L_x_2165) ;  /* 0xfffffe2400947947 */ /* 0x000fea000383ffff */
.L_x_1848:
[----:B------:R-:W-:Y:S01]  /*2a060*/  BSSY B1, `(.L_x_2166) ;  /* 0x0000008000017945 */ /* 0x000fe20003800000 */
[----:B------:R-:W-:Y:S02]  /*2a070*/  IMAD.MOV.U32 R13, RZ, RZ, R8 ;  /* 0x000000ffff0d7224 */ /* 0x000fe400078e0008 */
[----:B------:R-:W-:Y:S02]  /*2a080*/  IMAD.MOV.U32 R12, RZ, RZ, RZ ;  /* 0x000000ffff0c7224 */ /* 0x000fe400078e00ff */
[----:B------:R-:W-:Y:S02]  /*2a090*/  IMAD.MOV.U32 R11, RZ, RZ, 0x1c1f ;  /* 0x00001c1fff0b7424 */ /* 0x000fe400078e00ff */
[----:B------:R-:W-:-:S07]  /*2a0a0*/  IMAD.MOV.U32 R15, RZ, RZ, -0x1 ;  /* 0xffffffffff0f7424 */ /* 0x000fce00078e00ff */
[----:B------:R-:W-:Y:S05]  /*2a0b0*/  WARPSYNC.COLLECTIVE R15, `(.L_x_2167) ;  /* 0x000000000f087348 */ /* 0x000fea0003c00000 */
[----:B------:R0:W1:Y:S02]  /*2a0c0*/  SHFL.IDX P6, R14, R13, R12, R11 ;  /* 0x0000000c0d0e7389 */ /* 0x00006400000c000b */
[----:B01----:R-:W-:Y:S01]  /*2a0d0*/  ENDCOLLECTIVE ;  /* 0x000000000000791b */ /* 0x003fe20003800000 */
.L_x_2167:
[----:B------:R-:W-:Y:S05]  /*2a0e0*/  BSYNC B1 ;  /* 0x0000000000017941 */ /* 0x000fea0003800000 */
.L_x_2166:
[----:B------:R-:W-:Y:S01]  /*2a0f0*/  IMAD.MOV.U32 R13, RZ, RZ, R6 ;  /* 0x000000ffff0d7224 */ /* 0x000fe200078e0006 */
[----:B------:R-:W-:Y:S01]  /*2a100*/  MOV R11, 0x1c1f ;  /* 0x00001c1f000b7802 */ /* 0x000fe20000000f00 */
[----:B------:R-:W-:Y:S02]  /*2a110*/  IMAD.MOV.U32 R12, RZ, RZ, RZ ;  /* 0x000000ffff0c7224 */ /* 0x000fe400078e00ff */
[----:B------:R-:W-:Y:S02]  /*2a120*/  IMAD.MOV.U32 R15, RZ, RZ, -0x1 ;  /* 0xffffffffff0f7424 */ /* 0x000fe400078e00ff */
[----:B------:R-:W-:-:S07]  /*2a130*/  IMAD.MOV.U32 R3, RZ, RZ, R14 ;  /* 0x000000ffff037224 */ /* 0x000fce00078e000e */
[----:B------:R-:W-:Y:S05]  /*2a140*/  WARPSYNC.COLLECTIVE R15, `(.L_x_2168) ;  /* 0x000000000f087348 */ /* 0x000fea0003c00000 */
[----:B------:R0:W1:Y:S02]  /*2a150*/  SHFL.IDX P6, R14, R13, R12, R11 ;  /* 0x0000000c0d0e7389 */ /* 0x00006400000c000b */
[----:B01----:R-:W-:Y:S01]  /*2a160*/  ENDCOLLECTIVE ;  /* 0x000000000000791b */ /* 0x003fe20003800000 */
.L_x_2168:
[----:B------:R-:W-:Y:S02]  /*2a170*/  IMAD.MOV.U32 R21, RZ, RZ, R3 ;  /* 0x000000ffff157224 */ /* 0x000fe400078e0003 */
[----:B------:R-:W-:Y:S02]  /*2a180*/  IMAD.MOV.U32 R13, RZ, RZ, R7 ;  /* 0x000000ffff0d7224 */ /* 0x000fe400078e0007 */
[----:B------:R-:W-:-:S07]  /*2a190*/  IMAD.MOV.U32 R0, RZ, RZ, R14 ;  /* 0x000000ffff007224 */ /* 0x000fce00078e000e */
[----:B------:R-:W-:Y:S05]  /*2a1a0*/  WARPSYNC.COLLECTIVE R15, `(.L_x_2169) ;  /* 0x000000000f087348 */ /* 0x000fea0003c00000 */
[----:B------:R0:W1:Y:S02]  /*2a1b0*/  SHFL.IDX P6, R14, R13, R12, R11 ;  /* 0x0000000c0d0e7389 */ /* 0x00006400000c000b */
[----:B01----:R-:W-:Y:S01]  /*2a1c0*/  ENDCOLLECTIVE ;  /* 0x000000000000791b */ /* 0x003fe20003800000 */
.L_x_2169:
[----:B------:R-:W-:Y:S02]  /*2a1d0*/  IMAD.MOV.U32 R20, RZ, RZ, R0 ;  /* 0x000000ffff147224 */ /* 0x000fe400078e0000 */
[----:B------:R-:W-:Y:S02]  /*2a1e0*/  IMAD.MOV.U32 R13, RZ, RZ, R9 ;  /* 0x000000ffff0d7224 */ /* 0x000fe400078e0009 */
[----:B------:R-:W-:-:S07]  /*2a1f0*/  IMAD.MOV.U32 R5, RZ, RZ, R14 ;  /* 0x000000ffff057224 */ /* 0x000fce00078e000e */
[----:B------:R-:W-:Y:S05]  /*2a200*/  WARPSYNC.COLLECTIVE R15, `(.L_x_2170) ;  /* 0x000000000f087348 */ /* 0x000fea0003c00000 */
[----:B------:R0:W1:Y:S02]  /*2a210*/  SHFL.IDX P6, R14, R13, R12, R11 ;  /* 0x0000000c0d0e7389 */ /* 0x00006400000c000b */
[----:B01----:R-:W-:Y:S01]  /*2a220*/  ENDCOLLECTIVE ;  /* 0x000000000000791b */ /* 0x003fe20003800000 */
.L_x_2170:
[----:B------:R-:W-:Y:S05]  /*2a230*/  BRA `(.L_x_2171) ;  /* 0xfffffe4800647947 */ /* 0x000fea000383ffff */
.L_x_1851:
[----:B------:R-:W-:Y:S01]  /*2a240*/  BSSY B1, `(.L_x_2172) ;  /* 0x0000008000017945 */ /* 0x000fe20003800000 */
[----:B------:R-:W-:Y:S01]  /*2a250*/  MOV R13, R8 ;  /* 0x00000008000d7202 */ /* 0x000fe20000000f00 */
[----:B------:R-:W-:Y:S02]  /*2a260*/  IMAD.MOV.U32 R12, RZ, RZ, 0x1 ;  /* 0x00000001ff0c7424 */ /* 0x000fe400078e00ff */
[----:B------:R-:W-:Y:S02]  /*2a270*/  IMAD.MOV.U32 R11, RZ, RZ, 0x1c1f ;  /* 0x00001c1fff0b7424 */ /* 0x000fe400078e00ff */
[----:B------:R-:W-:-:S07]  /*2a280*/  IMAD.MOV.U32 R15, RZ, RZ, -0x1 ;  /* 0xffffffffff0f7424 */ /* 0x000fce00078e00ff */
[----:B------:R-:W-:Y:S05]  /*2a290*/  WARPSYNC.COLLECTIVE R15, `(.L_x_2173) ;  /* 0x000000000f087348 */ /* 0x000fea0003c00000 */
[----:B------:R0:W1:Y:S02]  /*2a2a0*/  SHFL.IDX P6, R14, R13, R12, R11 ;  /* 0x0000000c0d0e7389 */ /* 0x00006400000c000b */
[----:B01----:R-:W-:Y:S01]  /*2a2b0*/  ENDCOLLECTIVE ;  /* 0x000000000000791b */ /* 0x003fe20003800000 */
.L_x_2173:
[----:B------:R-:W-:Y:S05]  /*2a2c0*/  BSYNC B1 ;  /* 0x0000000000017941 */ /* 0x000fea0003800000 */
.L_x_2172:
[----:B------:R-:W-:Y:S01]  /*2a2d0*/  IMAD.MOV.U32 R13, RZ, RZ, R6 ;  /* 0x000000ffff0d7224 */ /* 0x000fe200078e0006 */
[----:B------:R-:W-:Y:S01]  /*2a2e0*/  MOV R15, 0xffffffff ;  /* 0xffffffff000f7802 */ /* 0x000fe20000000f00 */
[----:B------:R-:W-:Y:S02]  /*2a2f0*/  IMAD.MOV.U32 R12, RZ, RZ, 0x1 ;  /* 0x00000001ff0c7424 */ /* 0x000fe400078e00ff */
[----:B------:R-:W-:Y:S02]  /*2a300*/  IMAD.MOV.U32 R11, RZ, RZ, 0x1c1f ;  /* 0x00001c1fff0b7424 */ /* 0x000fe400078e00ff */
[----:B------:R-:W-:-:S07]  /*2a310*/  IMAD.MOV.U32 R3, RZ, RZ, R14 ;  /* 0x000000ffff037224 */ /* 0x000fce00078e000e */
[----:B------:R-:W-:Y:S05]  /*2a320*/  WARPSYNC.COLLECTIVE R15, `(.L_x_2174) ;  /* 0x000000000f087348 */ /* 0x000fea0003c00000 */
[----:B------:R0:W1:Y:S02]  /*2a330*/  SHFL.IDX P6, R14, R13, R12, R11 ;  /* 0x0000000c0d0e7389 */ /* 0x00006400000c000b */
[----:B01----:R-:W-:Y:S01]  /*2a340*/  ENDCOLLECTIVE ;  /* 0x000000000000791b */ /* 0x003fe20003800000 */
.L_x_2174:
[----:B------:R-:W-:Y:S02]  /*2a350*/  IMAD.MOV.U32 R61, RZ, RZ, R3 ;  /* 0x000000ffff3d7224 */ /* 0x000fe400078e0003 */
[----:B------:R-:W-:Y:S02]  /*2a360*/  IMAD.MOV.U32 R13, RZ, RZ, R7 ;  /* 0x000000ffff0d7224 */ /* 0x000fe400078e0007 */
[----:B------:R-:W-:-:S07]  /*2a370*/  IMAD.MOV.U32 R0, RZ, RZ, R14 ;  /* 0x000000ffff007224 */ /* 0x000fce00078e000e */
[----:B------:R-:W-:Y:S05]  /*2a380*/  WARPSYNC.COLLECTIVE R15, `(.L_x_2175) ;  /* 0x000000000f087348 */ /* 0x000fea0003c00000 */
[----:B------:R0:W1:Y:S02]  /*2a390*/  SHFL.IDX P6, R14, R13, R12, R11 ;  /* 0x0000000c0d0e7389 */ /* 0x00006400000c000b */
[----:B01----:R-:W-:Y:S01]  /*2a3a0*/  ENDCOLLECTIVE ;  /* 0x000000000000791b */ /* 0x003fe20003800000 */
.L_x_2175:
[----:B------:R-:W-:Y:S02]  /*2a3b0*/  IMAD.MOV.U32 R60, RZ, RZ, R0 ;  /* 0x000000ffff3c7224 */ /* 0x000fe400078e0000 */
[----:B------:R-:W-:Y:S02]  /*2a3c0*/  IMAD.MOV.U32 R13, RZ, RZ, R9 ;  /* 0x000000ffff0d7224 */ /* 0x000fe400078e0009 */
[----:B------:R-:W-:-:S07]  /*2a3d0*/  IMAD.MOV.U32 R7, RZ, RZ, R14 ;  /* 0x000000ffff077224 */ /* 0x000fce00078e000e */
[----:B------:R-:W-:Y:S05]  /*2a3e0*/  WARPSYNC.COLLECTIVE R15, `(.L_x_2176) ;  /* 0x000000000f087348 */ /* 0x000fea0003c00000 */
[----:B------:R0:W1:Y:S02]  /*2a3f0*/  SHFL.IDX P6, R14, R13, R12, R11 ;  /* 0x0000000c0d0e7389 */ /* 0x00006400000c000b */
[----:B01----:R-:W-:Y:S01]  /*2a400*/  ENDCOLLECTIVE ;  /* 0x000000000000791b */ /* 0x003fe20003800000 */
.L_x_2176:
[----:B------:R-:W-:Y:S05]  /*2a410*/  BRA `(.L_x_2177) ;  /* 0xfffffe4c00747947 */ /* 0x000fea000383ffff */
.L_x_1855:
[----:B0-----:R0:W1:Y:S02]  /*2a420*/  SYNCS.PHASECHK.TRANS64.TRYWAIT P0, [R16+URZ+0x30800], R21 ;  /* 0x03080015100075a7 */ /* 0x001064000800017f */
[----:B-1----:R-:W-:Y:S05]  /*2a430*/  @!P0 NANOSLEEP.SYNCS 0x989680 ;  /* 0x009896800000895d */ /* 0x002fea0003900000 */
[----:B------:R-:W1:Y:S02]  /*2a440*/  @!P0 SYNCS.PHASECHK.TRANS64 P0, [R16+URZ+0x30800], R21 ;  /* 0x03080015100085a7 */ /* 0x000e64000800007f */
[----:B-1----:R-:W-:Y:S05]  /*2a450*/  @!P0 BRA `(.L_x_1855) ;  /* 0xfffffffc00f08947 */ /* 0x002fea000383ffff */
[----:B------:R-:W-:Y:S05]  /*2a460*/  BRA `(.L_x_2178) ;  /* 0xfffffe5000dc7947 */ /* 0x000fea000383ffff */
.L_x_1869:
[----:B-1----:R1:W2:Y:S02]  /*2a470*/  SYNCS.PHASECHK.TRANS64.TRYWAIT P2, [R5+URZ+0x30830], R0 ;  /* 0x03083000050075a7 */ /* 0x0022a4000804017f */
[----:B--2---:R-:W-:Y:S05]  /*2a480*/  @!P2 NANOSLEEP.SYNCS 0x989680 ;  /* 0x009896800000a95d */ /* 0x004fea0003900000 */
[----:B------:R-:W2:Y:S02]  /*2a490*/  @!P2 SYNCS.PHASECHK.TRANS64 P2, [R5+URZ+0x30830], R0 ;  /* 0x030830000500a5a7 */ /* 0x000ea4000804007f */
[----:B--2---:R-:W-:Y:S05]  /*2a4a0*/  @!P2 BRA `(.L_x_1869) ;  /* 0xfffffffc00f0a947 */ /* 0x004fea000383ffff */
[----:B------:R-:W-:Y:S05]  /*2a4b0*/  BRA `(.L_x_1868) ;  /* 0xfffffe78008c7947 */ /* 0x000fea000383ffff */
.L_x_1889:
[----:B-1----:R1:W2:Y:S02]  /*2a4c0*/  SYNCS.PHASECHK.TRANS64.TRYWAIT P2, [R0+URZ+0x30830], R11 ;  /* 0x0308300b000075a7 */ /* 0x0022a4000804017f */
[----:B--2---:R-:W-:Y:S05]  /*2a4d0*/  @!P2 NANOSLEEP.SYNCS 0x989680 ;  /* 0x009896800000a95d */ /* 0x004fea0003900000 */
[----:B------:R-:W2:Y:S02]  /*2a4e0*/  @!P2 SYNCS.PHASECHK.TRANS64 P2, [R0+URZ+0x30830], R11 ;  /* 0x0308300b0000a5a7 */ /* 0x000ea4000804007f */
[----:B--2---:R-:W-:Y:S05]  /*2a4f0*/  @!P2 BRA `(.L_x_1889) ;  /* 0xfffffffc00f0a947 */ /* 0x004fea000383ffff */
[----:B------:R-:W-:Y:S05]  /*2a500*/  BRA `(.L_x_1888) ;  /* 0xfffffea800787947 */ /* 0x000fea000383ffff */
.L_x_1894:
[----:B-1----:R1:W2:Y:S02]  /*2a510*/  SYNCS.PHASECHK.TRANS64.TRYWAIT P2, [R21+URZ+0x30850], R2 ;  /* 0x03085002150075a7 */ /* 0x0022a4000804017f */
[----:B--2---:R-:W-:Y:S05]  /*2a520*/  @!P2 NANOSLEEP.SYNCS 0x989680 ;  /* 0x009896800000a95d */ /* 0x004fea0003900000 */
[----:B------:R-:W2:Y:S02]  /*2a530*/  @!P2 SYNCS.PHASECHK.TRANS64 P2, [R21+URZ+0x30850], R2 ;  /* 0x030850021500a5a7 */ /* 0x000ea4000804007f */
[----:B--2---:R-:W-:Y:S05]  /*2a540*/  @!P2 BRA `(.L_x_1894) ;  /* 0xfffffffc00f0a947 */ /* 0x004fea000383ffff */
[----:B------:R-:W-:Y:S05]  /*2a550*/  BRA `(.L_x_1893) ;  /* 0xfffffeb400c07947 */ /* 0x000fea000383ffff */
.L_x_1914:
[----:B--2---:R2:W3:Y:S02]  /*2a560*/  SYNCS.PHASECHK.TRANS64.TRYWAIT P2, [R0+URZ+0x30830], R3 ;  /* 0x03083003000075a7 */ /* 0x0044e4000804017f */
[----:B---3--:R-:W-:Y:S05]  /*2a570*/  @!P2 NANOSLEEP.SYNCS 0x989680 ;  /* 0x009896800000a95d */ /* 0x008fea0003900000 */
[----:B------:R-:W3:Y:S02]  /*2a580*/  @!P2 SYNCS.PHASECHK.TRANS64 P2, [R0+URZ+0x30830], R3 ;  /* 0x030830030000a5a7 */ /* 0x000ee4000804007f */
[----:B---3--:R-:W-:Y:S05]  /*2a590*/  @!P2 BRA `(.L_x_1914) ;  /* 0xfffffffc00f0a947 */ /* 0x008fea000383ffff */
[----:B------:R-:W-:Y:S05]  /*2a5a0*/  BRA `(.L_x_1913) ;  /* 0xfffffee0003c7947 */ /* 0x000fea000383ffff */
.L_x_1919:
[----:B-1----:R1:W2:Y:S02]  /*2a5b0*/  SYNCS.PHASECHK.TRANS64.TRYWAIT P2, [R15+URZ+0x30850], R0 ;  /* 0x030850000f0075a7 */ /* 0x0022a4000804017f */
[----:B--2---:R-:W-:Y:S05]  /*2a5c0*/  @!P2 NANOSLEEP.SYNCS 0x989680 ;  /* 0x009896800000a95d */ /* 0x004fea0003900000 */
[----:B------:R-:W2:Y:S02]  /*2a5d0*/  @!P2 SYNCS.PHASECHK.TRANS64 P2, [R15+URZ+0x30850], R0 ;  /* 0x030850000f00a5a7 */ /* 0x000ea4000804007f */
[----:B--2---:R-:W-:Y:S05]  /*2a5e0*/  @!P2 BRA `(.L_x_1919) ;  /* 0xfffffffc00f0a947 */ /* 0x004fea000383ffff */
[----:B------:R-:W-:Y:S05]  /*2a5f0*/  BRA `(.L_x_1918) ;  /* 0xfffffeec008c7947 */ /* 0x000fea000383ffff */
.L_x_1927:
[----:B--2---:R2:W3:Y:S02]  /*2a600*/  SYNCS.PHASECHK.TRANS64.TRYWAIT P2, [R3+URZ+0x30830], R4 ;  /* 0x03083004030075a7 */ /* 0x0044e4000804017f */
[----:B---3--:R-:W-:Y:S05]  /*2a610*/  @!P2 NANOSLEEP.SYNCS 0x989680 ;  /* 0x009896800000a95d */ /* 0x008fea0003900000 */
[----:B------:R-:W3:Y:S02]  /*2a620*/  @!P2 SYNCS.PHASECHK.TRANS64 P2, [R3+URZ+0x30830], R4 ;  /* 0x030830040300a5a7 */ /* 0x000ee4000804007f */
[----:B---3--:R-:W-:Y:S05]  /*2a630*/  @!P2 BRA `(.L_x_1927) ;  /* 0xfffffffc00f0a947 */ /* 0x008fea000383ffff */
[----:B------:R-:W-:Y:S05]  /*2a640*/  BRA `(.L_x_1926) ;  /* 0xffffff0000887947 */ /* 0x000fea000383ffff */
.L_x_1932:
[----:B-1----:R1:W2:Y:S02]  /*2a650*/  SYNCS.PHASECHK.TRANS64.TRYWAIT P2, [R14+URZ+0x30850], R2 ;  /* 0x030850020e0075a7 */ /* 0x0022a4000804017f */
[----:B--2---:R-:W-:Y:S05]  /*2a660*/  @!P2 NANOSLEEP.SYNCS 0x989680 ;  /* 0x009896800000a95d */ /* 0x004fea0003900000 */
[----:B------:R-:W2:Y:S02]  /*2a670*/  @!P2 SYNCS.PHASECHK.TRANS64 P2, [R14+URZ+0x30850], R2 ;  /* 0x030850020e00a5a7 */ /* 0x000ea4000804007f */
[----:B--2---:R-:W-:Y:S05]  /*2a680*/  @!P2 BRA `(.L_x_1932) ;  /* 0xfffffffc00f0a947 */ /* 0x004fea000383ffff */
[----:B------:R-:W-:Y:S05]  /*2a690*/  BRA `(.L_x_1931) ;  /* 0xffffff0c00c87947 */ /* 0x000fea000383ffff */
.L_x_1946:
[----:B--2---:R2:W3:Y:S02]  /*2a6a0*/  SYNCS.PHASECHK.TRANS64.TRYWAIT P0, [R12+URZ+0x30850], R7 ;  /* 0x030850070c0075a7 */ /* 0x0044e4000800017f */
[----:B---3--:R-:W-:Y:S05]  /*2a6b0*/  @!P0 NANOSLEEP.SYNCS 0x989680 ;  /* 0x009896800000895d */ /* 0x008fea0003900000 */
[----:B------:R-:W3:Y:S02]  /*2a6c0*/  @!P0 SYNCS.PHASECHK.TRANS64 P0, [R12+URZ+0x30850], R7 ;  /* 0x030850070c0085a7 */ /* 0x000ee4000800007f */
[----:B---3--:R-:W-:Y:S05]  /*2a6d0*/  @!P0 BRA `(.L_x_1946) ;  /* 0xfffffffc00f08947 */ /* 0x008fea000383ffff */
[----:B------:R-:W-:Y:S05]  /*2a6e0*/  BRA `(.L_x_1945) ;  /* 0xffffff3800dc7947 */ /* 0x000fea000383ffff */
.L_x_1990:
[----:B------:R-:W1:Y:S01]  /*2a6f0*/  S2R R7, SR_TID.X ;  /* 0x0000000000077919 */ /* 0x000e620000002100 */
[----:B------:R-:W-:Y:S01]  /*2a700*/  BSSY B1, `(.L_x_2179) ;  /* 0x000000a000017945 */ /* 0x000fe20003800000 */
[----:B------:R-:W-:Y:S01]  /*2a710*/  MOV R12, RZ ;  /* 0x000000ff000c7202 */ /* 0x000fe20000000f00 */
[----:B0-----:R-:W-:Y:S02]  /*2a720*/  IMAD.MOV.U32 R11, RZ, RZ, 0x1f ;  /* 0x0000001fff0b7424 */ /* 0x001fe400078e00ff */
[----:B------:R-:W-:Y:S01]  /*2a730*/  IMAD.MOV.U32 R15, RZ, RZ, -0x1 ;  /* 0xffffffffff0f7424 */ /* 0x000fe200078e00ff */
[----:B-1----:R-:W-:-:S04]  /*2a740*/  SHF.R.U32.HI R7, RZ, 0x5, R7 ;  /* 0x00000005ff077819 */ /* 0x002fc80000011607 */
[----:B------:R-:W-:-:S05]  /*2a750*/  LOP3.LUT R7, R7, 0x3, RZ, 0xc0, !PT ;  /* 0x0000000307077812 */ /* 0x000fca00078ec0ff */
[----:B------:R-:W-:-:S07]  /*2a760*/  IMAD.MOV.U32 R13, RZ, RZ, R7 ;  /* 0x000000ffff0d7224 */ /* 0x000fce00078e0007 */
[----:B------:R-:W-:Y:S05]  /*2a770*/  WARPSYNC.COLLECTIVE R15, `(.L_x_2180) ;  /* 0x000000000f087348 */ /* 0x000fea0003c00000 */
[----:B------:R0:W1:Y:S02]  /*2a780*/  SHFL.IDX P6, R14, R13, R12, R11 ;  /* 0x0000000c0d0e7389 */ /* 0x00006400000c000b */
[----:B01----:R-:W-:Y:S01]  /*2a790*/  ENDCOLLECTIVE ;  /* 0x000000000000791b */ /* 0x003fe20003800000 */
.L_x_2180:
[----:B------:R-:W-:Y:S05]  /*2a7a0*/  BSYNC B1 ;  /* 0x0000000000017941 */ /* 0x000fea0003800000 */
.L_x_2179:
[----:B------:R-:W-:Y:S05]  /*2a7b0*/  BRA `(.L_x_2181) ;  /* 0xffffff8000f87947 */ /* 0x000fea000383ffff */
.L_x_1992:
[----:B------:R-:W-:Y:S01]  /*2a7c0*/  BSSY B1, `(.L_x_2182) ;  /* 0x0000006000017945 */ /* 0x000fe20003800000 */
[----:B------:R-:W-:-:S07]  /*2a7d0*/  IMAD.MOV.U32 R15, RZ, RZ, -0x1 ;  /* 0xffffffffff0f7424 */ /* 0x000fce00078e00ff */
[----:B01----:R-:W-:Y:S05]  /*2a7e0*/  WARPSYNC.COLLECTIVE R15, `(.L_x_2183) ;  /* 0x000000000f0c7348 */ /* 0x003fea0003c00000 */
[----:B------:R-:W-:Y:S02]  /*2a7f0*/  ELECT P6, UR62, PT ;  /* 0x00000000003e782f */ /* 0x000fe400038c0000 */
[----:B------:R-:W-:Y:S01]  /*2a800*/  MOV R14, UR62 ;  /* 0x0000003e000e7c02 */ /* 0x000fe20008000f00 */
[----:B01----:R-:W-:Y:S10]  /*2a810*/  ENDCOLLECTIVE ;  /* 0x000000000000791b */ /* 0x003ff40003800000 */
.L_x_2183:
[----:B------:R-:W-:Y:S05]  /*2a820*/  BSYNC B1 ;  /* 0x0000000000017941 */ /* 0x000fea0003800000 */
.L_x_2182:
[----:B------:R-:W-:Y:S05]  /*2a830*/  BRA `(.L_x_1991) ;  /* 0xffffff8000f07947 */ /* 0x000fea000383ffff */
.L_x_1994:
[----:B-1----:R-:W2:Y:S02]  /*2a840*/  LDL R5, [R1+0x4] ;  /* 0x0000040001057983 */ /* 0x002ea40000100800 */
[----:B--2---:R1:W2:Y:S02]  /*2a850*/  SYNCS.PHASECHK.TRANS64.TRYWAIT P0, [R5+URZ+0x30820], R4 ;  /* 0x03082004050075a7 */ /* 0x0042a4000800017f */
[----:B--2---:R-:W-:Y:S05]  /*2a860*/  @!P0 NANOSLEEP.SYNCS 0x989680 ;  /* 0x009896800000895d */ /* 0x004fea0003900000 */
[----:B------:R-:W2:Y:S02]  /*2a870*/  @!P0 SYNCS.PHASECHK.TRANS64 P0, [R5+URZ+0x30820], R4 ;  /* 0x03082004050085a7 */ /* 0x000ea4000800007f */
[----:B--2---:R-:W-:Y:S05]  /*2a880*/  @!P0 BRA `(.L_x_1994) ;  /* 0xfffffffc00ec8947 */ /* 0x004fea000383ffff */
[----:B------:R-:W-:Y:S05]  /*2a890*/  BRA `(.L_x_2184) ;  /* 0xffffff8400007947 */ /* 0x000fea000383ffff */
.L_x_1998:
[----:B-1----:R1:W2:Y:S02]  /*2a8a0*/  SYNCS.PHASECHK.TRANS64.TRYWAIT P0, [R7+URZ+0x308a0], R10 ;  /* 0x0308a00a070075a7 */ /* 0x0022a4000800017f */
[----:B--2---:R-:W-:Y:S05]  /*2a8b0*/  @!P0 NANOSLEEP.SYNCS 0x989680 ;  /* 0x009896800000895d */ /* 0x004fea0003900000 */
[----:B------:R-:W2:Y:S02]  /*2a8c0*/  @!P0 SYNCS.PHASECHK.TRANS64 P0, [R7+URZ+0x308a0], R10 ;  /* 0x0308a00a070085a7 */ /* 0x000ea4000800007f */
[----:B--2---:R-:W-:Y:S05]  /*2a8d0*/  @!P0 BRA `(.L_x_1998) ;  /* 0xfffffffc00f08947 */ /* 0x004fea000383ffff */
[----:B------:R-:W-:Y:S05]  /*2a8e0*/  BRA `(.L_x_2185) ;  /* 0xffffff8400247947 */ /* 0x000fea000383ffff */
.L_x_2005:
[----:B--2---:R2:W3:Y:S02]  /*2a8f0*/  SYNCS.PHASECHK.TRANS64.TRYWAIT P0, [R7+URZ+0x308c0], R10 ;  /* 0x0308c00a070075a7 */ /* 0x0044e4000800017f */
[----:B---3--:R-:W-:Y:S05]  /*2a900*/  @!P0 NANOSLEEP.SYNCS 0x989680 ;  /* 0x009896800000895d */ /* 0x008fea0003900000 */
[----:B------:R-:W3:Y:S02]  /*2a910*/  @!P0 SYNCS.PHASECHK.TRANS64 P0, [R7+URZ+0x308c0], R10 ;  /* 0x0308c00a070085a7 */ /* 0x000ee4000800007f */
[----:B---3--:R-:W-:Y:S05]  /*2a920*/  @!P0 BRA `(.L_x_2005) ;  /* 0xfffffffc00f08947 */ /* 0x008fea000383ffff */
[----:B------:R-:W-:Y:S05]  /*2a930*/  BRA `(.L_x_2186) ;  /* 0xffffff8800287947 */ /* 0x000fea000383ffff */
.L_x_2014:
[----:B-1----:R1:W2:Y:S02]  /*2a940*/  SYNCS.PHASECHK.TRANS64.TRYWAIT P1, [R8+URZ+0x308a0], R7 ;  /* 0x0308a007080075a7 */ /* 0x0022a4000802017f */
[----:B--2---:R-:W-:Y:S05]  /*2a950*/  @!P1 NANOSLEEP.SYNCS 0x989680 ;  /* 0x009896800000995d */ /* 0x004fea0003900000 */
[----:B------:R-:W2:Y:S02]  /*2a960*/  @!P1 SYNCS.PHASECHK.TRANS64 P1, [R8+URZ+0x308a0], R7 ;  /* 0x0308a007080095a7 */ /* 0x000ea4000802007f */
[----:B--2---:R-:W-:Y:S05]  /*2a970*/  @!P1 BRA `(.L_x_2014) ;  /* 0xfffffffc00f09947 */ /* 0x004fea000383ffff */
[----:B------:R-:W-:Y:S05]  /*2a980*/  BRA `(.L_x_2187) ;  /* 0xffffff8c00787947 */ /* 0x000fea000383ffff */
.L_x_2021:
[----:B--2---:R2:W3:Y:S02]  /*2a990*/  SYNCS.PHASECHK.TRANS64.TRYWAIT P1, [R8+URZ+0x308c0], R7 ;  /* 0x0308c007080075a7 */ /* 0x0044e4000802017f */
[----:B---3--:R-:W-:Y:S05]  /*2a9a0*/  @!P1 NANOSLEEP.SYNCS 0x989680 ;  /* 0x009896800000995d */ /* 0x008fea0003900000 */
[----:B------:R-:W3:Y:S02]  /*2a9b0*/  @!P1 SYNCS.PHASECHK.TRANS64 P1, [R8+URZ+0x308c0], R7 ;  /* 0x0308c007080095a7 */ /* 0x000ee4000802007f */
[----:B---3--:R-:W-:Y:S05]  /*2a9c0*/  @!P1 BRA `(.L_x_2021) ;  /* 0xfffffffc00f09947 */ /* 0x008fea000383ffff */
[----:B------:R-:W-:Y:S05]  /*2a9d0*/  BRA `(.L_x_2188) ;  /* 0xffffff9000787947 */ /* 0x000fea000383ffff */
.L_x_2044:
[----:B------:R-:W2:Y:S01]  /*2a9e0*/  S2R R4, SR_TID.X ;  /* 0x0000000000047919 */ /* 0x000ea20000002100 */
[----:B------:R-:W-:Y:S01]  /*2a9f0*/  BSSY B0, `(.L_x_2189) ;  /* 0x000000a000007945 */ /* 0x000fe20003800000 */
[----:B------:R-:W-:Y:S02]  /*2aa00*/  IMAD.MOV.U32 R12, RZ, RZ, RZ ;  /* 0x000000ffff0c7224 */ /* 0x000fe400078e00ff */
[----:B0-----:R-:W-:Y:S02]  /*2aa10*/  IMAD.MOV.U32 R11, RZ, RZ, 0x1f ;  /* 0x0000001fff0b7424 */ /* 0x001fe400078e00ff */
[----:B------:R-:W-:Y:S01]  /*2aa20*/  IMAD.MOV.U32 R15, RZ, RZ, -0x1 ;  /* 0xffffffffff0f7424 */ /* 0x000fe200078e00ff */
[----:B--2---:R-:W-:-:S04]  /*2aa30*/  SHF.R.U32.HI R4, RZ, 0x5, R4 ;  /* 0x00000005ff047819 */ /* 0x004fc80000011604 */
[----:B------:R-:W-:-:S05]  /*2aa40*/  LOP3.LUT R4, R4, 0x3, RZ, 0xc0, !PT ;  /* 0x0000000304047812 */ /* 0x000fca00078ec0ff */
[----:B------:R-:W-:-:S07]  /*2aa50*/  IMAD.MOV.U32 R13, RZ, RZ, R4 ;  /* 0x000000ffff0d7224 */ /* 0x000fce00078e0004 */
[----:B-1----:R-:W-:Y:S05]  /*2aa60*/  WARPSYNC.COLLECTIVE R15, `(.L_x_2190) ;  /* 0x000000000f087348 */ /* 0x002fea0003c00000 */
[----:B------:R0:W2:Y:S02]  /*2aa70*/  SHFL.IDX P6, R14, R13, R12, R11 ;  /* 0x0000000c0d0e7389 */ /* 0x0000a400000c000b */
[----:B012---:R-:W-:Y:S01]  /*2aa80*/  ENDCOLLECTIVE ;  /* 0x000000000000791b */ /* 0x007fe20003800000 */
.L_x_2190:
[----:B------:R-:W-:Y:S05]  /*2aa90*/  BSYNC B0 ;  /* 0x0000000000007941 */ /* 0x000fea0003800000 */
.L_x_2189:
[----:B------:R-:W-:Y:S05]  /*2aaa0*/  BRA `(.L_x_2191) ;  /* 0xffffffa0001c7947 */ /* 0x000fea000383ffff */
.L_x_2046:
[----:B------:R-:W-:Y:S01]  /*2aab0*/  BSSY B0, `(.L_x_2192) ;  /* 0x0000006000007945 */ /* 0x000fe20003800000 */
[----:B------:R-:W-:-:S07]  /*2aac0*/  MOV R15, 0xffffffff ;  /* 0xffffffff000f7802 */ /* 0x000fce0000000f00 */
[----:B01-3--:R-:W-:Y:S05]  /*2aad0*/  WARPSYNC.COLLECTIVE R15, `(.L_x_2193) ;  /* 0x000000000f0c7348 */ /* 0x00bfea0003c00000 */
[----:B------:R-:W-:Y:S02]  /*2aae0*/  ELECT P6, UR62, PT ;  /* 0x00000000003e782f */ /* 0x000fe400038c0000 */
[----:B------:R-:W-:Y:S01]  /*2aaf0*/  MOV R14, UR62 ;  /* 0x0000003e000e7c02 */ /* 0x000fe20008000f00 */
[----:B01-3--:R-:W-:Y:S10]  /*2ab00*/  ENDCOLLECTIVE ;  /* 0x000000000000791b */ /* 0x00bff40003800000 */
.L_x_2193:
[----:B------:R-:W-:Y:S05]  /*2ab10*/  BSYNC B0 ;  /* 0x0000000000007941 */ /* 0x000fea0003800000 */
.L_x_2192:
[----:B------:R-:W-:Y:S05]  /*2ab20*/  BRA `(.L_x_2194) ;  /* 0xffffffa000287947 */ /* 0x000fea000383ffff */
.L_x_2048:
[----:B-1----:R1:W2:Y:S02]  /*2ab30*/  SYNCS.PHASECHK.TRANS64.TRYWAIT P0, [R0+URZ+0x30840], R2 ;  /* 0x03084002000075a7 */ /* 0x0022a4000800017f */
[----:B--2---:R-:W-:Y:S05]  /*2ab40*/  @!P0 NANOSLEEP.SYNCS 0x989680 ;  /* 0x009896800000895d */ /* 0x004fea0003900000 */
[----:B------:R-:W2:Y:S02]  /*2ab50*/  @!P0 SYNCS.PHASECHK.TRANS64 P0, [R0+URZ+0x30840], R2 ;  /* 0x03084002000085a7 */ /* 0x000ea4000800007f */
[----:B--2---:R-:W-:Y:S05]  /*2ab60*/  @!P0 BRA `(.L_x_2048) ;  /* 0xfffffffc00f08947 */ /* 0x004fea000383ffff */
[----:B------:R-:W-:Y:S05]  /*2ab70*/  BRA `(.L_x_2195) ;  /* 0xffffffa000907947 */ /* 0x000fea000383ffff */
.L_x_2052:
[----:B------:R-:W2:Y:S01]  /*2ab80*/  LDL.LU R11, [R1+0x3c] ;  /* 0x00003c00010b7983 */ /* 0x000ea20000300800 */
[----:B------:R-:W-:Y:S02]  /*2ab90*/  IMAD.MOV.U32 R13, RZ, RZ, R3 ;  /* 0x000000ffff0d7224 */ /* 0x000fe400078e0003 */
[----:B------:R-:W-:Y:S01]  /*2aba0*/  IMAD.MOV.U32 R12, RZ, RZ, RZ ;  /* 0x000000ffff0c7224 */ /* 0x000fe200078e00ff */
[----:B------:R-:W0:Y:S01]  /*2abb0*/  S2R R5, SR_TID.X ;  /* 0x0000000000057919 */ /* 0x000e220000002100 */
[----:B------:R-:W-:Y:S01]  /*2abc0*/  IMAD.MOV.U32 R15, RZ, RZ, -0x1 ;  /* 0xffffffffff0f7424 */ /* 0x000fe200078e00ff */
[----:B0-----:R-:W-:-:S04]  /*2abd0*/  LOP3.LUT R5, R5, 0x7f, RZ, 0xc0, !PT ;  /* 0x0000007f05057812 */ /* 0x001fc800078ec0ff */
[----:B------:R-:W-:-:S04]  /*2abe0*/  SHF.R.U32.HI R5, RZ, 0x3, R5 ;  /* 0x00000003ff057819 */ /* 0x000fc80000011605 */
[----:B------:R-:W-:-:S05]  /*2abf0*/  IADD3 R0, R5, R9, RZ ;  /* 0x0000000905007210 */ /* 0x000fca0007ffe0ff */
[----:B------:R-:W-:Y:S02]  /*2ac00*/  VIADD R5, R0, 0x10 ;  /* 0x0000001000057836 */ /* 0x000fe40000000000 */
[----:B--2---:R-:W-:Y:S02]  /*2ac10*/  IMAD R2, R11, R7, RZ ;  /* 0x000000070b027224 */ /* 0x004fe400078e02ff */
[----:B------:R-:W-:-:S03]  /*2ac20*/  IMAD.MOV.U32 R11, RZ, RZ, 0x181f ;  /* 0x0000181fff0b7424 */ /* 0x000fc600078e00ff */
[----:B------:R-:W-:-:S13]  /*2ac30*/  ISETP.GE.AND P3, PT, R0, R2, PT ;  /* 0x000000020000720c */ /* 0x000fda0003f66270 */
[----:B-----5:R-:W-:Y:S05]  /*2ac40*/  WARPSYNC.COLLECTIVE R15, `(.L_x_2196) ;  /* 0x000000000f087348 */ /* 0x020fea0003c00000 */
[----:B------:R0:W1:Y:S02]  /*2ac50*/  SHFL.IDX P6, R14, R13, R12, R11 ;  /* 0x0000000c0d0e7389 */ /* 0x00006400000c000b */
[----:B01---5:R-:W-:Y:S01]  /*2ac60*/  ENDCOLLECTIVE ;  /* 0x000000000000791b */ /* 0x023fe20003800000 */
.L_x_2196:
[----:B------:R-:W-:Y:S02]  /*2ac70*/  IMAD.MOV.U32 R13, RZ, RZ, R4 ;  /* 0x000000ffff0d7224 */ /* 0x000fe400078e0004 */
[----:B------:R-:W-:-:S07]  /*2ac80*/  IMAD.MOV.U32 R6, RZ, RZ, R14 ;  /* 0x000000ffff067224 */ /* 0x000fce00078e000e */
[----:B------:R-:W-:Y:S05]  /*2ac90*/  WARPSYNC.COLLECTIVE R15, `(.L_x_2197) ;  /* 0x000000000f087348 */ /* 0x000fea0003c00000 */
[----:B------:R0:W1:Y:S02]  /*2aca0*/  SHFL.IDX P6, R14, R13, R12, R11 ;  /* 0x0000000c0d0e7389 */ /* 0x00006400000c000b */
[----:B01----:R-:W-:Y:S01]  /*2acb0*/  ENDCOLLECTIVE ;  /* 0x000000000000791b */ /* 0x003fe20003800000 */
.L_x_2197:
[----:B------:R-:W-:Y:S02]  /*2acc0*/  IMAD.MOV.U32 R13, RZ, RZ, R3 ;  /* 0x000000ffff0d7224 */ /* 0x000fe400078e0003 */
[----:B------:R-:W-:Y:S02]  /*2acd0*/  IMAD.MOV.U32 R12, RZ, RZ, 0x1 ;  /* 0x00000001ff0c7424 */ /* 0x000fe400078e00ff */
[----:B------:R-:W-:-:S07]  /*2ace0*/  IMAD.MOV.U32 R7, RZ, RZ, R14 ;  /* 0x000000ffff077224 */ /* 0x000fce00078e000e */
[----:B------:R-:W-:Y:S05]  /*2acf0*/  WARPSYNC.COLLECTIVE R15, `(.L_x_2198) ;  /* 0x000000000f087348 */ /* 0x000fea0003c00000 */
[----:B------:R0:W1:Y:S02]  /*2ad00*/  SHFL.IDX P6, R14, R13, R12, R11 ;  /* 0x0000000c0d0e7389 */ /* 0x00006400000c000b */
[----:B01----:R-:W-:Y:S01]  /*2ad10*/  ENDCOLLECTIVE ;  /* 0x000000000000791b */ /* 0x003fe20003800000 */
.L_x_2198:
[----:B------:R-:W-:-:S05]  /*2ad20*/  @!P3 LEA R7, P5, R8, R7, 0x1 ;  /* 0x000000070807b211 */ /* 0x000fca00078a08ff */
[----:B------:R-:W-:-:S05]  /*2ad30*/  @!P3 IMAD.X R6, RZ, RZ, R6, P5 ;  /* 0x000000ffff06b224 */ /* 0x000fca00028e0606 */
[----:B------:R-:W-:Y:S01]  /*2ad40*/  @!P3 LOP3.LUT R7, R7, R6, RZ, 0x3c, !PT ;  /* 0x000000060707b212 */ /* 0x000fe200078e3cff */
[----:B------:R-:W-:-:S03]  /*2ad50*/  IMAD.MOV.U32 R13, RZ, RZ, R4 ;  /* 0x000000ffff0d7224 */ /* 0x000fc600078e0004 */
[----:B------:R-:W-:-:S04]  /*2ad60*/  @!P3 LOP3.LUT R6, R7, R6, RZ, 0x3c, !PT ;  /* 0x000000060706b212 */ /* 0x000fc800078e3cff */
[----:B------:R-:W-:Y:S01]  /*2ad70*/  @!P3 LOP3.LUT R7, R7, R6, RZ, 0x3c, !PT ;  /* 0x000000060707b212 */ /* 0x000fe200078e3cff */
[----:B------:R-:W-:-:S07]  /*2ad80*/  IMAD.MOV.U32 R9, RZ, RZ, R14 ;  /* 0x000000ffff097224 */ /* 0x000fce00078e000e */
[----:B------:R-:W-:Y:S05]  /*2ad90*/  WARPSYNC.COLLECTIVE R15, `(.L_x_2199) ;  /* 0x000000000f087348 */ /* 0x000fea0003c00000 */
[----:B------:R0:W1:Y:S02]  /*2ada0*/  SHFL.IDX P6, R14, R13, R12, R11 ;  /* 0x0000000c0d0e7389 */ /* 0x00006400000c000b */
[----:B01----:R-:W-:Y:S01]  /*2adb0*/  ENDCOLLECTIVE ;  /* 0x000000000000791b */ /* 0x003fe20003800000 */
.L_x_2199:
        /* <DEDUP_REMOVED lines=13> */
.L_x_2200:
[----:B------:R-:W-:-:S04]  /*2ae90*/  @!P3 LEA R8, P5, R8, R5, 0x1 ;  /* 0x000000050808b211 */ /* 0x000fc800078a08ff */
[----:B------:R-:W-:Y:S01]  /*2aea0*/  @!P3 IADD3.X R5, RZ, R9, RZ, P5, !PT ;  /* 0x00000009ff05b210 */ /* 0x000fe20002ffe4ff */
[----:B------:R-:W-:Y:S01]  /*2aeb0*/  @!P3 IMAD.MOV.U32 R6, RZ, RZ, R8 ;  /* 0x000000ffff06b224 */ /* 0x000fe200078e0008 */
[----:B------:R-:W0:Y:S03]  /*2aec0*/  S2R R9, SR_TID.X ;  /* 0x0000000000097919 */ /* 0x000e260000002100 */
[----:B------:R-:W-:Y:S02]  /*2aed0*/  @!P3 IMAD.MOV.U32 R7, RZ, RZ, R5 ;  /* 0x000000ffff07b224 */ /* 0x000fe400078e0005 */
[----:B------:R-:W-:Y:S02]  /*2aee0*/  IMAD.MOV.U32 R13, RZ, RZ, R4 ;  /* 0x000000ffff0d7224 */ /* 0x000fe400078e0004 */
[----:B------:R-:W-:Y:S01]  /*2aef0*/  VIADD R5, R0, 0x20 ;  /* 0x0000002000057836 */ /* 0x000fe20000000000 */
[----:B------:R-:W-:Y:S01]  /*2af00*/  @!PT LDS RZ, [RZ] ;  /* 0x00000000fffff984 */ /* 0x000fe20000000800 */
[----:B------:R-:W-:Y:S01]  /*2af10*/  @!PT LDS RZ, [RZ] ;  /* 0x00000000fffff984 */ /* 0x000fe20000000800 */
[----:B------:R-:W-:Y:S01]  /*2af20*/  @!PT LDS RZ, [RZ] ;  /* 0x00000000fffff984 */ /* 0x000fe20000000800 */
[----:B------:R1:W-:Y:S04]  /*2af30*/  @!P3 LDGSTS.E.BYPASS.LTC128B.128 [R10+0x12c00], desc[UR60][R6.64], !P2 ;  /* 0x12c00000060abfae */ /* 0x0003e8000d101d7c */
[----:B------:R1:W-:Y:S01]  /*2af40*/  @!P3 LDGSTS.E.BYPASS.LTC128B.128 [R10+0x16c00], desc[UR60][R6.64+0x80], !P1 ;  /* 0x16c00080060abfae */ /* 0x0003e2000c901d7c */
[----:B------:R-:W-:-:S03]  /*2af50*/  IMAD.MOV.U32 R8, RZ, RZ, R14 ;  /* 0x000000ffff087224 */ /* 0x000fc600078e000e */
[----:B------:R1:W-:Y:S01]  /*2af60*/  @!P3 LDGSTS.E.BYPASS.LTC128B.128 [R10+0x1ac00], desc[UR60][R6.64+0x100], !P0 ;  /* 0x1ac00100060abfae */ /* 0x0003e2000c101d7c */
[----:B------:R-:W-:-:S13]  /*2af70*/  ISETP.GE.AND P3, PT, R5, R2, PT ;  /* 0x000000020500720c */ /* 0x000fda0003f66270 */
[----:B01----:R-:W-:Y:S05]  /*2af80*/  WARPSYNC.COLLECTIVE R15, `(.L_x_2201) ;  /* 0x000000000f087348 */ /* 0x003fea0003c00000 */
[----:B------:R2:W3:Y:S02]  /*2af90*/  SHFL.IDX P6, R14, R13, R12, R11 ;  /* 0x0000000c0d0e7389 */ /* 0x0004e400000c000b */
[----:B0123--:R-:W-:Y:S01]  /*2afa0*/  ENDCOLLECTIVE ;  /* 0x000000000000791b */ /* 0x00ffe20003800000 */
.L_x_2201:
[----:B------:R-:W-:Y:S01]  /*2afb0*/  SHF.L.U32 R9, R9, 0x3, RZ ;  /* 0x0000000309097819 */ /* 0x000fe200000006ff */
[----:B------:R-:W-:Y:S02]  /*2afc0*/  IMAD.MOV.U32 R13, RZ, RZ, R3 ;  /* 0x000000ffff0d7224 */ /* 0x000fe400078e0003 */
[----:B------:R-:W-:Y:S01]  /*2afd0*/  IMAD.MOV.U32 R12, RZ, RZ, 0x3 ;  /* 0x00000003ff0c7424 */ /* 0x000fe200078e00ff */
[----:B------:R-:W-:Y:S01]  /*2afe0*/  LOP3.LUT R9, R9, 0x38, RZ, 0xc0, !PT ;  /* 0x0000003809097812 */ /* 0x000fe200078ec0ff */
[----:B------:R-:W-:-:S07]  /*2aff0*/  IMAD.MOV.U32 R5, RZ, RZ, R14 ;  /* 0x000000ffff057224 */ /* 0x000fce00078e000e */
[----:B------:R-:W-:Y:S05]  /*2b000*/  WARPSYNC.COLLECTIVE R15, `(.L_x_2202) ;  /* 0x000000000f087348 */ /* 0x000fea0003c00000 */
[----:B------:R0:W1:Y:S02]  /*2b010*/  SHFL.IDX P6, R14, R13, R12, R11 ;  /* 0x0000000c0d0e7389 */ /* 0x00006400000c000b */
[----:B01----:R-:W-:Y:S01]  /*2b020*/  ENDCOLLECTIVE ;  /* 0x000000000000791b */ /* 0x003fe20003800000 */
.L_x_2202:
        /* <DEDUP_REMOVED lines=12> */
[----:B------:R-:W-:-:S02]  /*2b0f0*/  ISETP.GE.AND P3, PT, R5, R2, PT ;  /* 0x000000020500720c */ /* 0x000fc40003f66270 */
[----:B0-----:R-:W-:-:S11]  /*2b100*/  MOV R6, R14 ;  /* 0x0000000e00067202 */ /* 0x001fd60000000f00 */
[----:B------:R-:W-:Y:S05]  /*2b110*/  WARPSYNC.COLLECTIVE R15, `(.L_x_2203) ;  /* 0x000000000f087348 */ /* 0x000fea0003c00000 */
[----:B------:R0:W1:Y:S02]  /*2b120*/  SHFL.IDX P6, R14, R13, R12, R11 ;  /* 0x0000000c0d0e7389 */ /* 0x00006400000c000b */
[----:B01----:R-:W-:Y:S01]  /*2b130*/  ENDCOLLECTIVE ;  /* 0x000000000000791b */ /* 0x003fe20003800000 */
.L_x_2203:
[----:B------:R-:W-:Y:S01]  /*2b140*/  IMAD.MOV.U32 R13, RZ, RZ, R3 ;  /* 0x000000ffff0d7224 */ /* 0x000fe200078e0003 */
[----:B------:R-:W-:Y:S01]  /*2b150*/  MOV R12, 0x4 ;  /* 0x00000004000c7802 */ /* 0x000fe20000000f00 */
[----:B------:R-:W-:-:S07]  /*2b160*/  IMAD.MOV.U32 R5, RZ, RZ, R14 ;  /* 0x000000ffff057224 */ /* 0x000fce00078e000e */
[----:B------:R-:W-:Y:S05]  /*2b170*/  WARPSYNC.COLLECTIVE R15, `(.L_x_2204) ;  /* 0x000000000f087348 */ /* 0x000fea0003c00000 */
[----:B------:R0:W1:Y:S02]  /*2b180*/  SHFL.IDX P6, R14, R13, R12, R11 ;  /* 0x0000000c0d0e7389 */ /* 0x00006400000c000b */
[----:B01----:R-:W-:Y:S01]  /*2b190*/  ENDCOLLECTIVE ;  /* 0x000000000000791b */ /* 0x003fe20003800000 */
.L_x_2204:
        /* <DEDUP_REMOVED lines=17> */
.L_x_2205:
[----:B------:R-:W-:Y:S01]  /*2b2b0*/  MOV R13, R3 ;  /* 0x00000003000d7202 */ /* 0x000fe20000000f00 */
[----:B------:R-:W-:Y:S02]  /*2b2c0*/  IMAD.MOV.U32 R12, RZ, RZ, 0x5 ;  /* 0x00000005ff0c7424 */ /* 0x000fe400078e00ff */
[----:B------:R-:W-:-:S07]  /*2b2d0*/  IMAD.MOV.U32 R5, RZ, RZ, R14 ;  /* 0x000000ffff057224 */ /* 0x000fce00078e000e */
[----:B------:R-:W-:Y:S05]  /*2b2e0*/  WARPSYNC.COLLECTIVE R15, `(.L_x_2206) ;  /* 0x000000000f087348 */ /* 0x000fea0003c00000 */
[----:B------:R0:W1:Y:S02]  /*2b2f0*/  SHFL.IDX P6, R14, R13, R12, R11 ;  /* 0x0000000c0d0e7389 */ /* 0x00006400000c000b */
[----:B01----:R-:W-:Y:S01]  /*2b300*/  ENDCOLLECTIVE ;  /* 0x000000000000791b */ /* 0x003fe20003800000 */
.L_x_2206:
        /* <DEDUP_REMOVED lines=17> */
.L_x_2207:
[----:B------:R-:W-:Y:S01]  /*2b420*/  MOV R13, R3 ;  /* 0x00000003000d7202 */ /* 0x000fe20000000f00 */
[----:B------:R-:W-:Y:S02]  /*2b430*/  IMAD.MOV.U32 R12, RZ, RZ, 0x6 ;  /* 0x00000006ff0c7424 */ /* 0x000fe400078e00ff */
[----:B------:R-:W-:-:S07]  /*2b440*/  IMAD.MOV.U32 R5, RZ, RZ, R14 ;  /* 0x000000ffff057224 */ /* 0x000fce00078e000e */
[----:B------:R-:W-:Y:S05]  /*2b450*/  WARPSYNC.COLLECTIVE R15, `(.L_x_2208) ;  /* 0x000000000f087348 */ /* 0x000fea0003c00000 */
[----:B------:R0:W1:Y:S02]  /*2b460*/  SHFL.IDX P6, R14, R13, R12, R11 ;  /* 0x0000000c0d0e7389 */ /* 0x00006400000c000b */
[----:B01----:R-:W-:Y:S01]  /*2b470*/  ENDCOLLECTIVE ;  /* 0x000000000000791b */ /* 0x003fe20003800000 */
.L_x_2208:
[----:B------:R-:W-:-:S05]  /*2b480*/  @!P3 LEA R5, P4, R9, R5, 0x1 ;  /* 0x000000050905b211 */ /* 0x000fca00078808ff */
[----:B------:R-:W-:-:S04]  /*2b490*/  @!P3 IMAD.X R6, RZ, RZ, R6, P4 ;  /* 0x000000ffff06b224 */ /* 0x000fc800020e0606 */
[----:B------:R-:W-:Y:S02]  /*2b4a0*/  @!P3 IMAD.MOV.U32 R7, RZ, RZ, R6 ;  /* 0x000000ffff07b224 */ /* 0x000fe400078e0006 */
[----:B------:R-:W-:Y:S02]  /*2b4b0*/  @!P3 IMAD.MOV.U32 R6, RZ, RZ, R5 ;  /* 0x000000ffff06b224 */ /* 0x000fe400078e0005 */
[----:B------:R-:W-:-:S03]  /*2b4c0*/  IMAD.MOV.U32 R13, RZ, RZ, R4 ;  /* 0x000000ffff0d7224 */ /* 0x000fc600078e0004 */
        /* <DEDUP_REMOVED lines=10> */
.L_x_2209:
[----:B------:R-:W-:-:S05]  /*2b570*/  VIADD R7, R0, 0x60 ;  /* 0x0000006000077836 */ /* 0x000fca0000000000 */
[----:B------:R-:W-:Y:S01]  /*2b580*/  ISETP.GE.AND P4, PT, R7, R2, PT ;  /* 0x000000020700720c */ /* 0x000fe20003f86270 */
[----:B------:R-:W-:Y:S02]  /*2b590*/  IMAD.MOV.U32 R13, RZ, RZ, R3 ;  /* 0x000000ffff0d7224 */ /* 0x000fe400078e0003 */
[----:B------:R-:W-:Y:S02]  /*2b5a0*/  IMAD.MOV.U32 R12, RZ, RZ, 0x7 ;  /* 0x00000007ff0c7424 */ /* 0x000fe400078e00ff */
[----:B------:R-:W-:-:S08]  /*2b5b0*/  IMAD.MOV.U32 R5, RZ, RZ, R14 ;  /* 0x000000ffff057224 */ /* 0x000fd000078e000e */
[----:B------:R-:W-:Y:S05]  /*2b5c0*/  WARPSYNC.COLLECTIVE R15, `(.L_x_2210) ;  /* 0x000000000f087348 */ /* 0x000fea0003c00000 */
[----:B------:R0:W1:Y:S02]  /*2b5d0*/  SHFL.IDX P6, R14, R13, R12, R11 ;  /* 0x0000000c0d0e7389 */ /* 0x00006400000c000b */
[----:B01----:R-:W-:Y:S01]  /*2b5e0*/  ENDCOLLECTIVE ;  /* 0x000000000000791b */ /* 0x003fe20003800000 */
.L_x_2210:
[----:B------:R-:W-:-:S05]  /*2b5f0*/  @!P4 LEA R5, P3, R9, R5, 0x1 ;  /* 0x000000050905c211 */ /* 0x000fca00078608ff */
[----:B------:R-:W-:-:S04]  /*2b600*/  @!P4 IMAD.X R6, RZ, RZ, R6, P3 ;  /* 0x000000ffff06c224 */ /* 0x000fc800018e0606 */
[----:B------:R-:W-:Y:S01]  /*2b610*/  @!P4 IMAD.MOV.U32 R7, RZ, RZ, R6 ;  /* 0x000000ffff07c224 */ /* 0x000fe200078e0006 */
[----:B------:R-:W-:Y:S01]  /*2b620*/  @!P4 MOV R6, R5 ;  /* 0x000000050006c202 */ /* 0x000fe20000000f00 */
[----:B------:R-:W-:-:S04]  /*2b630*/  IMAD.MOV.U32 R13, RZ, RZ, R4 ;  /* 0x000000ffff0d7224 */ /* 0x000fc800078e0004 */
[----:B------:R-:W-:Y:S01]  /*2b640*/  @!PT LDS RZ, [RZ] ;  /* 0x00000000fffff984 */ /* 0x000fe20000000800 */
[----:B------:R-:W-:Y:S01]  /*2b650*/  @!PT LDS RZ, [RZ] ;  /* 0x00000000fffff984 */ /* 0x000fe20000000800 */
[----:B------:R-:W-:Y:S01]  /*2b660*/  @!PT LDS RZ, [RZ] ;  /* 0x00000000fffff984 */ /* 0x000fe20000000800 */
[----:B------:R0:W-:Y:S04]  /*2b670*/  @!P4 LDGSTS.E.BYPASS.LTC128B.128 [R10+0x15400], desc[UR60][R6.64], !P2 ;  /* 0x15400000060acfae */ /* 0x0001e8000d101d7c */
[----:B------:R0:W-:Y:S01]  /*2b680*/  @!P4 LDGSTS.E.BYPASS.LTC128B.128 [R10+0x19400], desc[UR60][R6.64+0x80], !P1 ;  /* 0x19400080060acfae */ /* 0x0001e2000c901d7c */
[----:B------:R-:W-:-:S07]  /*2b690*/  IMAD.MOV.U32 R5, RZ, RZ, R14 ;  /* 0x000000ffff057224 */ /* 0x000fce00078e000e */
[----:B0-----:R-:W-:Y:S05]  /*2b6a0*/  WARPSYNC.COLLECTIVE R15, `(.L_x_2211) ;  /* 0x000000000f087348 */ /* 0x001fea0003c00000 */
[----:B------:R1:W2:Y:S02]  /*2b6b0*/  SHFL.IDX P6, R14, R13, R12, R11 ;  /* 0x0000000c0d0e7389 */ /* 0x0002a400000c000b */
[----:B012---:R-:W-:Y:S01]  /*2b6c0*/  ENDCOLLECTIVE ;  /* 0x000000000000791b */ /* 0x007fe20003800000 */
.L_x_2211:
[----:B------:R-:W-:Y:S01]  /*2b6d0*/  @!PT LDS RZ, [RZ] ;  /* 0x00000000fffff984 */ /* 0x000fe20000000800 */
[----:B------:R-:W-:Y:S01]  /*2b6e0*/  @!PT LDS RZ, [RZ] ;  /* 0x00000000fffff984 */ /* 0x000fe20000000800 */
[----:B------:R-:W-:Y:S01]  /*2b6f0*/  @!PT LDS RZ, [RZ] ;  /* 0x00000000fffff984 */ /* 0x000fe20000000800 */
[----:B------:R0:W-:Y:S01]  /*2b700*/  @!P4 LDGSTS.E.BYPASS.LTC128B.128 [R10+0x1d400], desc[UR60][R6.64+0x100], !P0 ;  /* 0x1d400100060acfae */ /* 0x0001e2000c101d7c */
[----:B------:R-:W-:Y:S01]  /*2b710*/  IMAD.MOV.U32 R3, RZ, RZ, R14 ;  /* 0x000000ffff037224 */ /* 0x000fe200078e000e */
[----:B------:R-:W-:Y:S06]  /*2b720*/  BRA `(.L_x_2212) ;  /* 0xffffffa400587947 */ /* 0x000fec000383ffff */
.L_x_2057:
[----:B0-----:R-:W3:Y:S02]  /*2b730*/  LDL R2, [R1+0x4] ;  /* 0x0000040001027983 */ /* 0x001ee40000100800 */
[----:B---3--:R0:W1:Y:S02]  /*2b740*/  SYNCS.PHASECHK.TRANS64.TRYWAIT P0, [R2+URZ+0x30820], R0 ;  /* 0x03082000020075a7 */ /* 0x008064000800017f */
[----:B-1----:R-:W-:Y:S05]  /*2b750*/  @!P0 NANOSLEEP.SYNCS 0x989680 ;  /* 0x009896800000895d */ /* 0x002fea0003900000 */
[----:B------:R-:W1:Y:S02]  /*2b760*/  @!P0 SYNCS.PHASECHK.TRANS64 P0, [R2+URZ+0x30820], R0 ;  /* 0x03082000020085a7 */ /* 0x000e64000800007f */
[----:B-1----:R-:W-:Y:S05]  /*2b770*/  @!P0 BRA `(.L_x_2057) ;  /* 0xfffffffc00ec8947 */ /* 0x002fea000383ffff */
[----:B------:R-:W-:Y:S05]  /*2b780*/  BRA `(.L_x_2213) ;  /* 0xffffffa400dc7947 */ /* 0x000fea000383ffff */
.L_x_2066:
[----:B-1----:R1:W2:Y:S02]  /*2b790*/  SYNCS.PHASECHK.TRANS64.TRYWAIT P0, [R3+URZ+0x30840], R2 ;  /* 0x03084002030075a7 */ /* 0x0022a4000800017f */
[----:B--2---:R-:W-:Y:S05]  /*2b7a0*/  @!P0 NANOSLEEP.SYNCS 0x989680 ;  /* 0x009896800000895d */ /* 0x004fea0003900000 */
[----:B------:R-:W2:Y:S02]  /*2b7b0*/  @!P0 SYNCS.PHASECHK.TRANS64 P0, [R3+URZ+0x30840], R2 ;  /* 0x03084002030085a7 */ /* 0x000ea4000800007f */
[----:B--2---:R-:W-:Y:S05]  /*2b7c0*/  @!P0 BRA `(.L_x_2066) ;  /* 0xfffffffc00f08947 */ /* 0x004fea000383ffff */
[----:B------:R-:W-:Y:S05]  /*2b7d0*/  BRA `(.L_x_2214) ;  /* 0xffffffa800a87947 */ /* 0x000fea000383ffff */
.L_x_2073:
[----:B0-----:R0:W1:Y:S02]  /*2b7e0*/  SYNCS.PHASECHK.TRANS64.TRYWAIT P0, [R3+URZ+0x60], R2 ;  /* 0x00006002030075a7 */ /* 0x001064000800017f */
[----:B-1----:R-:W-:Y:S05]  /*2b7f0*/  @!P0 NANOSLEEP.SYNCS 0x989680 ;  /* 0x009896800000895d */ /* 0x002fea0003900000 */
[----:B------:R-:W1:Y:S02]  /*2b800*/  @!P0 SYNCS.PHASECHK.TRANS64 P0, [R3+URZ+0x60], R2 ;  /* 0x00006002030085a7 */ /* 0x000e64000800007f */
[----:B-1----:R-:W-:Y:S05]  /*2b810*/  @!P0 BRA `(.L_x_2073) ;  /* 0xfffffffc00f08947 */ /* 0x002fea000383ffff */
[----:B------:R-:W-:Y:S05]  /*2b820*/  BRA `(.L_x_2215) ;  /* 0xffffffac00c47947 */ /* 0x000fea000383ffff */
.L_x_2083:
[----:B--2---:R2:W3:Y:S02]  /*2b830*/  SYNCS.PHASECHK.TRANS64.TRYWAIT P0, [R3+URZ+0x30840], R2 ;  /* 0x03084002030075a7 */ /* 0x0044e4000800017f */
[----:B---3--:R-:W-:Y:S05]  /*2b840*/  @!P0 NANOSLEEP.SYNCS 0x989680 ;  /* 0x009896800000895d */ /* 0x008fea0003900000 */
[----:B------:R-:W3:Y:S02]  /*2b850*/  @!P0 SYNCS.PHASECHK.TRANS64 P0, [R3+URZ+0x30840], R2 ;  /* 0x03084002030085a7 */ /* 0x000ee4000800007f */
[----:B---3--:R-:W-:Y:S05]  /*2b860*/  @!P0 BRA `(.L_x_2083) ;  /* 0xfffffffc00f08947 */ /* 0x008fea000383ffff */
[----:B------:R-:W-:Y:S05]  /*2b870*/  BRA `(.L_x_2216) ;  /* 0xffffffb400a87947 */ /* 0x000fea000383ffff */
.L_x_2090:
[----:B0-----:R0:W2:Y:S02]  /*2b880*/  SYNCS.PHASECHK.TRANS64.TRYWAIT P0, [R2+URZ+0x60], R3 ;  /* 0x00006003020075a7 */ /* 0x0010a4000800017f */
[----:B--2---:R-:W-:Y:S05]  /*2b890*/  @!P0 NANOSLEEP.SYNCS 0x989680 ;  /* 0x009896800000895d */ /* 0x004fea0003900000 */
[----:B------:R-:W2:Y:S02]  /*2b8a0*/  @!P0 SYNCS.PHASECHK.TRANS64 P0, [R2+URZ+0x60], R3 ;  /* 0x00006003020085a7 */ /* 0x000ea4000800007f */
[----:B--2---:R-:W-:Y:S05]  /*2b8b0*/  @!P0 BRA `(.L_x_2090) ;  /* 0xfffffffc00f08947 */ /* 0x004fea000383ffff */
[----:B------:R-:W-:Y:S05]  /*2b8c0*/  BRA `(.L_x_2217) ;  /* 0xffffffb800c47947 */ /* 0x000fea000383ffff */
.L_x_2100:
[----:B---3--:R3:W4:Y:S02]  /*2b8d0*/  SYNCS.PHASECHK.TRANS64.TRYWAIT P0, [R2+URZ+0x30840], R3 ;  /* 0x03084003020075a7 */ /* 0x008724000800017f */
[----:B----4-:R-:W-:Y:S05]  /*2b8e0*/  @!P0 NANOSLEEP.SYNCS 0x989680 ;  /* 0x009896800000895d */ /* 0x010fea0003900000 */
[----:B------:R-:W4:Y:S02]  /*2b8f0*/  @!P0 SYNCS.PHASECHK.TRANS64 P0, [R2+URZ+0x30840], R3 ;  /* 0x03084003020085a7 */ /* 0x000f24000800007f */
[----:B----4-:R-:W-:Y:S05]  /*2b900*/  @!P0 BRA `(.L_x_2100) ;  /* 0xfffffffc00f08947 */ /* 0x010fea000383ffff */
[----:B------:R-:W-:Y:S05]  /*2b910*/  BRA `(.L_x_2218) ;  /* 0xffffffc000707947 */ /* 0x000fea000383ffff */
.L_x_2107:
[----:B0-----:R0:W2:Y:S02]  /*2b920*/  SYNCS.PHASECHK.TRANS64.TRYWAIT P0, [R2+URZ+0x60], R5 ;  /* 0x00006005020075a7 */ /* 0x0010a4000800017f */
[----:B--2---:R-:W-:Y:S05]  /*2b930*/  @!P0 NANOSLEEP.SYNCS 0x989680 ;  /* 0x009896800000895d */ /* 0x004fea0003900000 */
[----:B------:R-:W2:Y:S02]  /*2b940*/  @!P0 SYNCS.PHASECHK.TRANS64 P0, [R2+URZ+0x60], R5 ;  /* 0x00006005020085a7 */ /* 0x000ea4000800007f */
[----:B--2---:R-:W-:Y:S05]  /*2b950*/  @!P0 BRA `(.L_x_2107) ;  /* 0xfffffffc00f08947 */ /* 0x004fea000383ffff */
[----:B------:R-:W-:Y:S05]  /*2b960*/  BRA `(.L_x_2219) ;  /* 0xffffffc4008c7947 */ /* 0x000fea000383ffff */
.L_x_2119:
[----:B---3--:R3:W4:Y:S02]  /*2b970*/  SYNCS.PHASECHK.TRANS64.TRYWAIT P0, [R0+URZ+0x30860], R2 ;  /* 0x03086002000075a7 */ /* 0x008724000800017f */
[----:B----4-:R-:W-:Y:S05]  /*2b980*/  @!P0 NANOSLEEP.SYNCS 0x989680 ;  /* 0x009896800000895d */ /* 0x010fea0003900000 */
[----:B------:R-:W4:Y:S02]  /*2b990*/  @!P0 SYNCS.PHASECHK.TRANS64 P0, [R0+URZ+0x30860], R2 ;  /* 0x03086002000085a7 */ /* 0x000f24000800007f */
[----:B----4-:R-:W-:Y:S05]  /*2b9a0*/  @!P0 BRA `(.L_x_2119) ;  /* 0xfffffffc00f08947 */ /* 0x010fea000383ffff */
[----:B------:R-:W-:Y:S05]  /*2b9b0*/  BRA `(.L_x_2220) ;  /* 0xffffffcc001c7947 */ /* 0x000fea000383ffff */
.L_x_2127:
[----:B------:R-:W-:Y:S01]  /*2b9c0*/  BSSY B0, `(.L_x_2221) ;  /* 0x0000008000007945 */ /* 0x000fe20003800000 */
[----:B------:R-:W-:Y:S01]  /*2b9d0*/  IMAD.MOV.U32 R13, RZ, RZ, R16 ;  /* 0x000000ffff0d7224 */ /* 0x000fe200078e0010 */
[----:B0-----:R-:W-:Y:S01]  /*2b9e0*/  MOV R11, 0x1f ;  /* 0x0000001f000b7802 */ /* 0x001fe20000000f00 */
[----:B------:R-:W-:Y:S02]  /*2b9f0*/  IMAD.MOV.U32 R12, RZ, RZ, RZ ;  /* 0x000000ffff0c7224 */ /* 0x000fe400078e00ff */
[----:B------:R-:W-:-:S07]  /*2ba00*/  IMAD.MOV.U32 R15, RZ, RZ, -0x1 ;  /* 0xffffffffff0f7424 */ /* 0x000fce00078e00ff */
[----:B-1----:R-:W-:Y:S05]  /*2ba10*/  WARPSYNC.COLLECTIVE R15, `(.L_x_2222) ;  /* 0x000000000f087348 */ /* 0x002fea0003c00000 */
[----:B------:R0:W2:Y:S02]  /*2ba20*/  SHFL.IDX P6, R14, R13, R12, R11 ;  /* 0x0000000c0d0e7389 */ /* 0x0000a400000c000b */
[----:B012---:R-:W-:Y:S01]  /*2ba30*/  ENDCOLLECTIVE ;  /* 0x000000000000791b */ /* 0x007fe20003800000 */
.L_x_2222:
[----:B------:R-:W-:Y:S05]  /*2ba40*/  BSYNC B0 ;  /* 0x0000000000007941 */ /* 0x000fea0003800000 */
.L_x_2221:
[----:B------:R-:W-:Y:S01]  /*2ba50*/  IMAD.MOV.U32 R13, RZ, RZ, R16 ;  /* 0x000000ffff0d7224 */ /* 0x000fe200078e0010 */
[----:B------:R-:W-:Y:S01]  /*2ba60*/  IADD3 R4, R19, R6, RZ ;  /* 0x0000000613047210 */ /* 0x000fe20007ffe0ff */
[----:B------:R-:W-:Y:S02]  /*2ba70*/  IMAD.MOV.U32 R12, RZ, RZ, 0x1 ;  /* 0x00000001ff0c7424 */ /* 0x000fe400078e00ff */
[----:B------:R-:W-:Y:S02]  /*2ba80*/  IMAD.MOV.U32 R11, RZ, RZ, 0x1f ;  /* 0x0000001fff0b7424 */ /* 0x000fe400078e00ff */
[----:B------:R-:W-:Y:S02]  /*2ba90*/  IMAD.MOV.U32 R15, RZ, RZ, -0x1 ;  /* 0xffffffffff0f7424 */ /* 0x000fe400078e00ff */
[----:B------:R-:W-:-:S07]  /*2baa0*/  IMAD.MOV.U32 R0, RZ, RZ, R14 ;  /* 0x000000ffff007224 */ /* 0x000fce00078e000e */
[----:B------:R-:W-:Y:S05]  /*2bab0*/  WARPSYNC.COLLECTIVE R15, `(.L_x_2223) ;  /* 0x000000000f087348 */ /* 0x000fea0003c00000 */
[----:B------:R0:W1:Y:S02]  /*2bac0*/  SHFL.IDX P6, R14, R13, R12, R11 ;  /* 0x0000000c0d0e7389 */ /* 0x00006400000c000b */
[----:B01----:R-:W-:Y:S01]  /*2bad0*/  ENDCOLLECTIVE ;  /* 0x000000000000791b */ /* 0x003fe20003800000 */
.L_x_2223:
        /* <DEDUP_REMOVED lines=18> */
.L_x_2224:
[----:B------:R-:W-:Y:S01]  /*2bc00*/  MOV R12, 0x2 ;  /* 0x00000002000c7802 */ /* 0x000fe20000000f00 */
[----:B------:R-:W-:-:S05]  /*2bc10*/  IMAD.MOV.U32 R2, RZ, RZ, R14 ;  /* 0x000000ffff027224 */ /* 0x000fca00078e000e */
[----:B------:R-:W-:-:S05]  /*2bc20*/  SEL R2, R2, RZ, P1 ;  /* 0x000000ff02027207 */ /* 0x000fca0000800000 */
[----:B------:R-:W-:-:S04]  /*2bc30*/  IMAD.IADD R2, R3, 0x1, R2 ;  /* 0x0000000103027824 */ /* 0x000fc800078e0202 */
[----:B------:R-:W-:-:S07]  /*2bc40*/  IMAD.MOV.U32 R13, RZ, RZ, R2 ;  /* 0x000000ffff0d7224 */ /* 0x000fce00078e0002 */
[----:B------:R-:W-:Y:S05]  /*2bc50*/  WARPSYNC.COLLECTIVE R15, `(.L_x_2225) ;  /* 0x000000000f087348 */ /* 0x000fea0003c00000 */
[----:B------:R0:W1:Y:S02]  /*2bc60*/  SHFL.UP P6, R14, R13, R12, R11 ;  /* 0x0400000c0d0e7389 */ /* 0x00006400000c000b */
[----:B01----:R-:W-:Y:S01]  /*2bc70*/  ENDCOLLECTIVE ;  /* 0x000000000000791b */ /* 0x003fe20003800000 */
.L_x_2225:
        /* <DEDUP_REMOVED lines=8> */
.L_x_2226:
        /* <DEDUP_REMOVED lines=8> */
.L_x_2227:
        /* <DEDUP_REMOVED lines=8> */
.L_x_2228:
[----:B------:R-:W-:Y:S01]  /*2be00*/  MOV R12, 0x1f ;  /* 0x0000001f000c7802 */ /* 0x000fe20000000f00 */
        /* <DEDUP_REMOVED lines=8> */
.L_x_2229:
[----:B------:R-:W-:Y:S01]  /*2be90*/  IMAD.MOV.U32 R16, RZ, RZ, R14 ;  /* 0x000000ffff107224 */ /* 0x000fe200078e000e */
[----:B------:R-:W-:Y:S06]  /*2bea0*/  BRA `(.L_x_2230) ;  /* 0xffffffcc00d47947 */ /* 0x000fec000383ffff */
.L_x_2132:
[----:B------:R-:W-:Y:S01]  /*2beb0*/  BSSY B0, `(.L_x_2231) ;  /* 0x0000008000007945 */ /* 0x000fe20003800000 */
[----:B-----5:R-:W-:Y:S02]  /*2bec0*/  IMAD.MOV.U32 R13, RZ, RZ, R3 ;  /* 0x000000ffff0d7224 */ /* 0x020fe400078e0003 */
[----:B0-----:R-:W-:Y:S02]  /*2bed0*/  IMAD.MOV.U32 R12, RZ, RZ, 0x1 ;  /* 0x00000001ff0c7424 */ /* 0x001fe400078e00ff */
[----:B------:R-:W-:Y:S02]  /*2bee0*/  IMAD.MOV.U32 R11, RZ, RZ, RZ ;  /* 0x000000ffff0b7224 */ /* 0x000fe400078e00ff */
[----:B------:R-:W-:-:S07]  /*2bef0*/  IMAD.MOV.U32 R15, RZ, RZ, -0x1 ;  /* 0xffffffffff0f7424 */ /* 0x000fce00078e00ff */
[----:B-12---:R-:W-:Y:S05]  /*2bf00*/  WARPSYNC.COLLECTIVE R15, `(.L_x_2232) ;  /* 0x000000000f087348 */ /* 0x006fea0003c00000 */
[----:B------:R0:W3:Y:S02]  /*2bf10*/  SHFL.UP P6, R14, R13, R12, R11 ;  /* 0x0400000c0d0e7389 */ /* 0x0000e400000c000b */
[----:B0123--:R-:W-:Y:S01]  /*2bf20*/  ENDCOLLECTIVE ;  /* 0x000000000000791b */ /* 0x00ffe20003800000 */
.L_x_2232:
[----:B------:R-:W-:Y:S05]  /*2bf30*/  BSYNC B0 ;  /* 0x0000000000007941 */ /* 0x000fea0003800000 */
.L_x_2231:
[----:B------:R-:W-:Y:S02]  /*2bf40*/  IMAD.MOV.U32 R2, RZ, RZ, R14 ;  /* 0x000000ffff027224 */ /* 0x000fe400078e000e */
[----:B------:R-:W-:Y:S02]  /*2bf50*/  IMAD.MOV.U32 R12, RZ, RZ, 0x2 ;  /* 0x00000002ff0c7424 */ /* 0x000fe400078e00ff */
[----:B------:R-:W-:Y:S01]  /*2bf60*/  IMAD.MOV.U32 R11, RZ, RZ, RZ ;  /* 0x000000ffff0b7224 */ /* 0x000fe200078e00ff */
[----:B------:R-:W-:Y:S01]  /*2bf70*/  SEL R2, R2, RZ, P1 ;  /* 0x000000ff02027207 */ /* 0x000fe20000800000 */
[----:B------:R-:W-:-:S03]  /*2bf80*/  IMAD.MOV.U32 R15, RZ, RZ, -0x1 ;  /* 0xffffffffff0f7424 */ /* 0x000fc600078e00ff */
[----:B------:R-:W-:-:S05]  /*2bf90*/  IADD3 R2, R3, R2, RZ ;  /* 0x0000000203027210 */ /* 0x000fca0007ffe0ff */
[----:B------:R-:W-:-:S07]  /*2bfa0*/  IMAD.MOV.U32 R13, RZ, RZ, R2 ;  /* 0x000000ffff0d7224 */ /* 0x000fce00078e0002 */
[----:B------:R-:W-:Y:S05]  /*2bfb0*/  WARPSYNC.COLLECTIVE R15, `(.L_x_2233) ;  /* 0x000000000f087348 */ /* 0x000fea0003c00000 */
[----:B------:R0:W1:Y:S02]  /*2bfc0*/  SHFL.UP P6, R14, R13, R12, R11 ;  /* 0x0400000c0d0e7389 */ /* 0x00006400000c000b */
[----:B01----:R-:W-:Y:S01]  /*2bfd0*/  ENDCOLLECTIVE ;  /* 0x000000000000791b */ /* 0x003fe20003800000 */
.L_x_2233:
        /* <DEDUP_REMOVED lines=8> */
.L_x_2234:
        /* <DEDUP_REMOVED lines=8> */
.L_x_2235:
        /* <DEDUP_REMOVED lines=8> */
.L_x_2236:
        /* <DEDUP_REMOVED lines=9> */
.L_x_2237:
[----:B------:R-:W-:Y:S01]  /*2c1f0*/  IMAD.MOV.U32 R16, RZ, RZ, R14 ;  /* 0x000000ffff107224 */ /* 0x000fe200078e000e */
[----:B------:R-:W-:Y:S06]  /*2c200*/  BRA `(.L_x_2238) ;  /* 0xffffffcc00987947 */ /* 0x000fec000383ffff */
.L_x_2134:
[----:B------:R-:W-:Y:S01]  /*2c210*/  BSSY B0, `(.L_x_2239) ;  /* 0x0000006000007945 */ /* 0x000fe20003800000 */
[----:B------:R-:W-:Y:S01]  /*2c220*/  PLOP3.LUT P6, PT, P6, PT, PT, 0x8, 0x0 ;  /* 0x000000000000781c */ /* 0x000fe200037ce170 */
[----:B------:R-:W-:-:S12]  /*2c230*/  IMAD.MOV.U32 R15, RZ, RZ, -0x1 ;  /* 0xffffffffff0f7424 */ /* 0x000fd800078e00ff */
[----:B012---:R-:W-:Y:S05]  /*2c240*/  WARPSYNC.COLLECTIVE R15, `(.L_x_2240) ;  /* 0x000000000f087348 */ /* 0x007fea0003c00000 */
[----:B------:R-:W-:Y:S01]  /*2c250*/  VOTE.ANY R14, PT, P6 ;  /* 0x00000000000e7806 */ /* 0x000fe200030e0100 */
[----:B012---:R-:W-:Y:S06]  /*2c260*/  ENDCOLLECTIVE ;  /* 0x000000000000791b */ /* 0x007fec0003800000 */
.L_x_2240:
[----:B------:R-:W-:Y:S05]  /*2c270*/  BSYNC B0 ;  /* 0x0000000000007941 */ /* 0x000fea0003800000 */
.L_x_2239:
[----:B------:R-:W-:Y:S01]  /*2c280*/  MOV R5, R14 ;  /* 0x0000000e00057202 */ /* 0x000fe20000000f00 */
[----:B------:R-:W-:Y:S02]  /*2c290*/  IMAD.MOV.U32 R13, RZ, RZ, R3 ;  /* 0x000000ffff0d7224 */ /* 0x000fe400078e0003 */
[----:B------:R-:W-:Y:S01]  /*2c2a0*/  IMAD.MOV.U32 R11, RZ, RZ, 0x1f ;  /* 0x0000001fff0b7424 */ /* 0x000fe200078e00ff */
[----:B------:R-:W0:Y:S01]  /*2c2b0*/  POPC R6, R5 ;  /* 0x0000000500067309 */ /* 0x000e220000000000 */
[----:B------:R-:W-:Y:S02]  /*2c2c0*/  IMAD.MOV.U32 R15, RZ, RZ, -0x1 ;  /* 0xffffffffff0f7424 */ /* 0x000fe400078e00ff */
[----:B0-----:R-:W-:-:S07]  /*2c2d0*/  IMAD.MOV.U32 R12, RZ, RZ, R6 ;  /* 0x000000ffff0c7224 */ /* 0x001fce00078e0006 */
[----:B------:R-:W-:Y:S05]  /*2c2e0*/  WARPSYNC.COLLECTIVE R15, `(.L_x_2241) ;  /* 0x000000000f087348 */ /* 0x000fea0003c00000 */
[----:B------:R0:W1:Y:S02]  /*2c2f0*/  SHFL.IDX P6, R14, R13, R12, R11 ;  /* 0x0000000c0d0e7389 */ /* 0x00006400000c000b */
[----:B01----:R-:W-:Y:S01]  /*2c300*/  ENDCOLLECTIVE ;  /* 0x000000000000791b */ /* 0x003fe20003800000 */
.L_x_2241:
[----:B------:R-:W-:Y:S01]  /*2c310*/  IMAD.MOV.U32 R17, RZ, RZ, R14 ;  /* 0x000000ffff117224 */ /* 0x000fe200078e000e */
[----:B------:R-:W-:Y:S06]  /*2c320*/  BRA `(.L_x_2242) ;  /* 0xffffffcc00887947 */ /* 0x000fec000383ffff */
.L_x_2136:
[----:B------:R-:W-:Y:S01]  /*2c330*/  BSSY B0, `(.L_x_2243) ;  /* 0x0000007000007945 */ /* 0x000fe20003800000 */
[----:B------:R-:W-:Y:S01]  /*2c340*/  IMAD.MOV.U32 R13, RZ, RZ, R2 ;  /* 0x000000ffff0d7224 */ /* 0x000fe200078e0002 */
[----:B------:R-:W-:Y:S01]  /*2c350*/  MOV R15, 0xffffffff ;  /* 0xffffffff000f7802 */ /* 0x000fe20000000f00 */
[----:B------:R-:W-:-:S07]  /*2c360*/  IMAD.MOV.U32 R11, RZ, RZ, 0x1f ;  /* 0x0000001fff0b7424 */ /* 0x000fce00078e00ff */
[----:B-1234-:R-:W-:Y:S05]  /*2c370*/  WARPSYNC.COLLECTIVE R15, `(.L_x_2244) ;  /* 0x000000000f087348 */ /* 0x01efea0003c00000 */
[----:B------:R0:W0:Y:S02]  /*2c380*/  SHFL.IDX P6, R14, R13, R12, R11 ;  /* 0x0000000c0d0e7389 */ /* 0x00002400000c000b */
[----:B01234-:R-:W-:Y:S01]  /*2c390*/  ENDCOLLECTIVE ;  /* 0x000000000000791b */ /* 0x01ffe20003800000 */
.L_x_2244:
[----:B------:R-:W-:Y:S05]  /*2c3a0*/  BSYNC B0 ;  /* 0x0000000000007941 */ /* 0x000fea0003800000 */
.L_x_2243:
[----:B------:R-:W-:Y:S01]  /*2c3b0*/  IMAD.MOV.U32 R2, RZ, RZ, R14 ;  /* 0x000000ffff027224 */ /* 0x000fe200078e000e */
[----:B------:R-:W-:Y:S06]  /*2c3c0*/  BRA `(.L_x_2245) ;  /* 0xffffffcc007c7947 */ /* 0x000fec000383ffff */
.L_x_2140:
[----:B0-----:R0:W2:Y:S02]  /*2c3d0*/  SYNCS.PHASECHK.TRANS64.TRYWAIT P0, [R0+URZ+0x30820], R3 ;  /* 0x03082003000075a7 */ /* 0x0010a4000800017f */
[----:B--2---:R-:W-:Y:S05]  /*2c3e0*/  @!P0 NANOSLEEP.SYNCS 0x989680 ;  /* 0x009896800000895d */ /* 0x004fea0003900000 */
[----:B------:R-:W2:Y:S02]  /*2c3f0*/  @!P0 SYNCS.PHASECHK.TRANS64 P0, [R0+URZ+0x30820], R3 ;  /* 0x03082003000085a7 */ /* 0x000ea4000800007f */
[----:B--2---:R-:W-:Y:S05]  /*2c400*/  @!P0 BRA `(.L_x_2140) ;  /* 0xfffffffc00f08947 */ /* 0x004fea000383ffff */
[----:B------:R-:W-:Y:S05]  /*2c410*/  BRA `(.L_x_2246) ;  /* 0xffffffd400007947 */ /* 0x000fea000383ffff */
.L_x_2141:
        /* <DEDUP_REMOVED lines=8> */
[----:B01----:R-:W-:Y:S05]  /*2c4a0*/  WARPSYNC.COLLECTIVE R15, `(.L_x_2248) ;  /* 0x000000000f087348 */ /* 0x003fea0003c00000 */
[----:B------:R2:W3:Y:S02]  /*2c4b0*/  SHFL.IDX P6, R14, R13, R12, R11 ;  /* 0x0000000c0d0e7389 */ /* 0x0004e400000c000b */
[----:B0123--:R-:W-:Y:S01]  /*2c4c0*/  ENDCOLLECTIVE ;  /* 0x000000000000791b */ /* 0x00ffe20003800000 */
.L_x_2248:
[----:B------:R-:W-:Y:S05]  /*2c4d0*/  BSYNC B0 ;  /* 0x0000000000007941 */ /* 0x000fea0003800000 */
.L_x_2247:
[----:B------:R-:W-:Y:S05]  /*2c4e0*/  BRA `(.L_x_2249) ;  /* 0xffffffd000e87947 */ /* 0x000fea000383ffff */
.L_x_2142:
[----:B------:R-:W-:Y:S01]  /*2c4f0*/  BSSY B0, `(.L_x_2250) ;  /* 0x0000006000007945 */ /* 0x000fe20003800000 */
[----:B------:R-:W-:-:S07]  /*2c500*/  IMAD.MOV.U32 R15, RZ, RZ, -0x1 ;  /* 0xffffffffff0f7424 */ /* 0x000fce00078e00ff */
[----:B012---:R-:W-:Y:S05]  /*2c510*/  WARPSYNC.COLLECTIVE R15, `(.L_x_2251) ;  /* 0x000000000f0c7348 */ /* 0x007fea0003c00000 */
[----:B------:R-:W-:Y:S02]  /*2c520*/  ELECT P6, UR62, PT ;  /* 0x00000000003e782f */ /* 0x000fe400038c0000 */
[----:B------:R-:W-:Y:S01]  /*2c530*/  MOV R14, UR62 ;  /* 0x0000003e000e7c02 */ /* 0x000fe20008000f00 */
[----:B012---:R-:W-:Y:S10]  /*2c540*/  ENDCOLLECTIVE ;  /* 0x000000000000791b */ /* 0x007ff40003800000 */
.L_x_2251:
[----:B------:R-:W-:Y:S05]  /*2c550*/  BSYNC B0 ;  /* 0x0000000000007941 */ /* 0x000fea0003800000 */
.L_x_2250:
[----:B------:R-:W-:Y:S05]  /*2c560*/  BRA `(.L_x_2252) ;  /* 0xffffffd000dc7947 */ /* 0x000fea000383ffff */
.L_x_2144:
[----:B0-----:R0:W2:Y:S02]  /*2c570*/  SYNCS.PHASECHK.TRANS64.TRYWAIT P0, [R6+URZ], R5 ;  /* 0x00000005060075a7 */ /* 0x0010a4000800017f */
[----:B--2---:R-:W-:Y:S05]  /*2c580*/  @!P0 NANOSLEEP.SYNCS 0x989680 ;  /* 0x009896800000895d */ /* 0x004fea0003900000 */
[----:B------:R-:W2:Y:S02]  /*2c590*/  @!P0 SYNCS.PHASECHK.TRANS64 P0, [R6+URZ], R5 ;  /* 0x00000005060085a7 */ /* 0x000ea4000800007f */
[----:B--2---:R-:W-:Y:S05]  /*2c5a0*/  @!P0 BRA `(.L_x_2144) ;  /* 0xfffffffc00f08947 */ /* 0x004fea000383ffff */
[----:B------:R-:W-:Y:S05]  /*2c5b0*/  BRA `(.L_x_2253) ;  /* 0xffffffd400207947 */ /* 0x000fea000383ffff */
.L_x_2145:
[----:B--2---:R2:W3:Y:S02]  /*2c5c0*/  SYNCS.PHASECHK.TRANS64.TRYWAIT P0, [R7+URZ], R2 ;  /* 0x00000002070075a7 */ /* 0x0044e4000800017f */
[----:B---3--:R-:W-:Y:S05]  /*2c5d0*/  @!P0 NANOSLEEP.SYNCS 0x989680 ;  /* 0x009896800000895d */ /* 0x008fea0003900000 */
[----:B------:R-:W3:Y:S02]  /*2c5e0*/  @!P0 SYNCS.PHASECHK.TRANS64 P0, [R7+URZ], R2 ;  /* 0x00000002070085a7 */ /* 0x000ee4000800007f */
[----:B---3--:R-:W-:Y:S05]  /*2c5f0*/  @!P0 BRA `(.L_x_2145) ;  /* 0xfffffffc00f08947 */ /* 0x008fea000383ffff */
[----:B------:R-:W-:Y:S05]  /*2c600*/  BRA `(.L_x_2254) ;  /* 0xffffffd400147947 */ /* 0x000fea000383ffff */
.L_x_2147:
[----:B---3--:R3:W4:Y:S02]  /*2c610*/  SYNCS.PHASECHK.TRANS64.TRYWAIT P0, [R4+URZ], R5 ;  /* 0x00000005040075a7 */ /* 0x008724000800017f */
[----:B----4-:R-:W-:Y:S05]  /*2c620*/  @!P0 NANOSLEEP.SYNCS 0x989680 ;  /* 0x009896800000895d */ /* 0x010fea0003900000 */
[----:B------:R-:W4:Y:S02]  /*2c630*/  @!P0 SYNCS.PHASECHK.TRANS64 P0, [R4+URZ], R5 ;  /* 0x00000005040085a7 */ /* 0x000f24000800007f */
[----:B----4-:R-:W-:Y:S05]  /*2c640*/  @!P0 BRA `(.L_x_2147) ;  /* 0xfffffffc00f08947 */ /* 0x010fea000383ffff */
[----:B------:R-:W-:Y:S05]  /*2c650*/  BRA `(.L_x_2255) ;  /* 0xffffffd4001c7947 */ /* 0x000fea000383ffff */
.L_x_2256:
        /* <DEDUP_REMOVED lines=10> */
.L_x_3245:


//--------------------- .text._ZN7cutlass13device_kernelIN5flash11enable_sm90INS1_16FlashAttnFwdSm90INS1_25CollectiveMainloopFwdSm90ILi2EN4cute5tupleIJNS5_1CILi1EEES8_S8_EEENS6_IJNS7_ILi128EEENS7_ILi112EEENS7_ILi192EEEEEELi192ENS_6half_tEfNS_4arch4Sm90ELb1ELb0ELb0ELb0ELb0ELb0ELb0ELb1ELb1ELb1ELb0ELb0EEENS1_21CollectiveEpilogueFwdINS6_IJSA_SC_SB_EEES9_SE_SG_Li256ELb0ELb1ELb0ELb0EEENS1_30DynamicPersistentTileSchedulerILi256ELi128ELb0ELb1ELb1EEEEEEEEEvNT_6ParamsE --------------------------
	.section	.text._ZN7cutlass13device_kernelIN5flash11enable_sm90INS1_16FlashAttnFwdSm90INS1_25CollectiveMainloopFwdSm90ILi2EN4cute5tupleIJNS5_1CILi1EEES8_S8_EEENS6_IJNS7_ILi128EEENS7_ILi112EEENS7_ILi192EEEEEELi192ENS_6half_tEfNS_4arch4Sm90ELb1ELb0ELb0ELb0ELb0ELb0ELb0ELb1ELb1ELb1ELb0ELb0EEENS1_21CollectiveEpilogueFwdINS6_IJSA_SC_SB_EEES9_SE_SG_Li256ELb0ELb1ELb0ELb0EEENS1_30DynamicPersistentTileSchedulerILi256ELi128ELb0ELb1ELb1EEEEEEEEEvNT_6ParamsE,"ax",@progbits
	.align	128
.text._ZN7cutlass13device_kernelIN5flash11enable_sm90INS1_16FlashAttnFwdSm90INS1_25CollectiveMainloopFwdSm90ILi2EN4cute5tupleIJNS5_1CILi1EEES8_S8_EEENS6_IJNS7_ILi128EEENS7_ILi112EEENS7_ILi192EEEEEELi192ENS_6half_tEfNS_4arch4Sm90ELb1ELb0ELb0ELb0ELb0ELb0ELb0ELb1ELb1ELb1ELb0ELb0EEENS1_21CollectiveEpilogueFwdINS6_IJSA_SC_SB_EEES9_SE_SG_Li256ELb0ELb1ELb0ELb0EEENS1_30DynamicPersistentTileSchedulerILi256ELi128ELb0ELb1ELb1EEEEEEEEEvNT_6ParamsE:
        .type           _ZN7cutlass13device_kernelIN5flash11enable_sm90INS1_16FlashAttnFwdSm90INS1_25CollectiveMainloopFwdSm90ILi2EN4cute5tupleIJNS5_1CILi1EEES8_S8_EEENS6_IJNS7_ILi128EEENS7_ILi112EEENS7_ILi192EEEEEELi192ENS_6half_tEfNS_4arch4Sm90ELb1ELb0ELb0ELb0ELb0ELb0ELb0ELb1ELb1ELb1ELb0ELb0EEENS1_21CollectiveEpilogueFwdINS6_IJSA_SC_SB_EEES9_SE_SG_Li256ELb0ELb1ELb0ELb0EEENS1_30DynamicPersistentTileSchedulerILi256ELi128ELb0ELb1ELb1EEEEEEEEEvNT_6ParamsE,@function
        .size           _ZN7cutlass13device_kernelIN5flash11enable_sm90INS1_16FlashAttnFwdSm90INS1_25CollectiveMainloopFwdSm90ILi2EN4cute5tupleIJNS5_1CILi1EEES8_S8_EEENS6_IJNS7_ILi128EEENS7_ILi112EEENS7_ILi192EEEEEELi192ENS_6half_tEfNS_4arch4Sm90ELb1ELb0ELb0ELb0ELb0ELb0ELb0ELb1ELb1ELb1ELb0ELb0EEENS1_21CollectiveEpilogueFwdINS6_IJSA_SC_SB_EEES9_SE_SG_Li256ELb0ELb1ELb0ELb0EEENS1_30DynamicPersistentTileSchedulerILi256ELi128ELb0ELb1ELb1EEEEEEEEEvNT_6ParamsE,(.L_x_3246 - _ZN7cutlass13device_kernelIN5flash11enable_sm90INS1_16FlashAttnFwdSm90INS1_25CollectiveMainloopFwdSm90ILi2EN4cute5tupleIJNS5_1CILi1EEES8_S8_EEENS6_IJNS7_ILi128EEENS7_ILi112EEENS7_ILi192EEEEEELi192ENS_6half_tEfNS_4arch4Sm90ELb1ELb0ELb0ELb0ELb0ELb0ELb0ELb1ELb1ELb1ELb0ELb0EEENS1_21CollectiveEpilogueFwdINS6_IJSA_SC_SB_EEES9_SE_SG_Li256ELb0ELb1ELb0ELb0EEENS1_30DynamicPersistentTileSchedulerILi256ELi128ELb0ELb1ELb1EEEEEEEEEvNT_6ParamsE)
        .other          _ZN7cutlass13device_kernelIN5flash11enable_sm90INS1_16FlashAttnFwdSm90INS1_25CollectiveMainloopFwdSm90ILi2EN4cute5tupleIJNS5_1CILi1EEES8_S8_EEENS6_IJNS7_ILi128EEENS7_ILi112EEENS7_ILi192EEEEEELi192ENS_6half_tEfNS_4arch4Sm90ELb1ELb0ELb0ELb0ELb0ELb0ELb0ELb1ELb1ELb1ELb0ELb0EEENS1_21CollectiveEpilogueFwdINS6_IJSA_SC_SB_EEES9_SE_SG_Li256ELb0ELb1ELb0ELb0EEENS1_30DynamicPersistentTileSchedulerILi256ELi128ELb0ELb1ELb1EEEEEEEEEvNT_6ParamsE,@"STO_CUDA_ENTRY STV_DEFAULT"
_ZN7cutlass13device_kernelIN5flash11enable_sm90INS1_16FlashAttnFwdSm90INS1_25CollectiveMainloopFwdSm90ILi2EN4cute5tupleIJNS5_1CILi1EEES8_S8_EEENS6_IJNS7_ILi128EEENS7_ILi112EEENS7_ILi192EEEEEELi192ENS_6half_tEfNS_4arch4Sm90ELb1ELb0ELb0ELb0ELb0ELb0ELb0ELb1ELb1ELb1ELb0ELb0EEENS1_21CollectiveEpilogueFwdINS6_IJSA_SC_SB_EEES9_SE_SG_Li256ELb0ELb1ELb0ELb0EEENS1_30DynamicPersistentTileSchedulerILi256ELi128ELb0ELb1ELb1EEEEEEEEEvNT_6ParamsE:
        /* <DEDUP_REMOVED lines=17> */
.L_x_2258:
[----:B------:R-:W-:Y:S05]  /*0110*/  BSYNC B0 ;  /* 0x0000000000007941 */ /* 0x000fea0003800000 */
.L_x_2257:
        /* <DEDUP_REMOVED lines=40> */
.L_x_2259:
        /* <DEDUP_REMOVED lines=22> */
.L_x_2260:
        /* <DEDUP_REMOVED lines=18> */
.L_x_2261:
        /* <DEDUP_REMOVED lines=22> */
.L_x_2262:
        /* <DEDUP_REMOVED lines=22> */
.L_x_2263:
[----:B0-----:R-:W-:Y:S01]  /*08e0*/  ISETP.NE.AND P0, PT, R2, RZ, PT ;  /* 0x000000ff0200720c */ /* 0x001fe20003f05270 */
[----:B------:R-:W-:Y:S01]  /*08f0*/  IMAD.MOV.U32 R2, RZ, RZ, 0x1 ;  /* 0x00000001ff027424 */ /* 0x000fe200078e00ff */
[----:B------:R-:W-:-:S04]  /*0900*/  NOP ;  /* 0x0000000000007918 */ /* 0x000fc80000000000 */
[----:B------:R-:W-:-:S05]  /*0910*/  SEL R2, R2, 0x2, !P0 ;  /* 0x0000000202027807 */ /* 0x000fca0004000000 */
[----:B------:R0:W-:Y:S01]  /*0920*/  STL [R1+0x30], R2 ;  /* 0x0000300201007387 */ /* 0x0001e20000100800 */
[----:B-123--:R-:W-:Y:S06]  /*0930*/  BAR.SYNC.DEFER_BLOCKING 0x0 ;  /* 0x0000000000007b1d */ /* 0x00efec0000010000 */
[----:B------:R-:W-:Y:S05]  /*0940*/  @!P0 BRA `(.L_x_2264) ;  /* 0x000000fc00bc8947 */ /* 0x000fea0003800000 */
.L_x_2265:
        /* <DEDUP_REMOVED lines=10> */
[----:B------:R-:W2:Y:S01]  /*09f0*/  LDL.LU R12, [R1+0x30] ;  /* 0x00003000010c7983 */ /* 0x000ea20000300800 */
[----:B0-----:R-:W0:Y:S02]  /*0a00*/  S2R R2, SR_TID.X ;  /* 0x0000000000027919 */ /* 0x001e240000002100 */
[----:B0-----:R-:W-:-:S05]  /*0a10*/  VIADD R217, R2, 0xffffff80 ;  /* 0xffffff8002d97836 */ /* 0x001fca0000000000 */
[----:B------:R-:W-:-:S04]  /*0a20*/  SHF.R.S32.HI R0, RZ, 0x1f, R217 ;  /* 0x0000001fff007819 */ /* 0x000fc800000114d9 */
[CC--:B------:R-:W-:Y:S02]  /*0a30*/  LEA.HI R2, R0.reuse, R217.reuse, RZ, 0x7 ;  /* 0x000000d900027211 */ /* 0x0c0fe400078f38ff */
[-C--:B------:R-:W-:Y:S02]  /*0a40*/  LEA.HI R3, R0, R217.reuse, RZ, 0x4 ;  /* 0x000000d900037211 */ /* 0x080fe400078f20ff */
[----:B------:R-:W-:Y:S02]  /*0a50*/  LOP3.LUT R210, R2, 0xffffff80, RZ, 0xc0, !PT ;  /* 0xffffff8002d27812 */ /* 0x000fe400078ec0ff */
[----:B------:R-:W-:Y:S02]  /*0a60*/  LEA.HI R4, R0, R217, RZ, 0x5 ;  /* 0x000000d900047211 */ /* 0x000fe400078f28ff */
[----:B------:R-:W-:Y:S01]  /*0a70*/  SHF.R.S32.HI R6, RZ, 0x4, R3 ;  /* 0x00000004ff067819 */ /* 0x000fe20000011403 */
[----:B------:R-:W-:Y:S02]  /*0a80*/  IMAD.IADD R210, R217, 0x1, -R210 ;  /* 0x00000001d9d27824 */ /* 0x000fe400078e0ad2 */
[----:B------:R-:W-:Y:S01]  /*0a90*/  IMAD.SHL.U32 R5, R4, 0x20, RZ ;  /* 0x0000002004057824 */ /* 0x000fe200078e00ff */
[----:B------:R-:W-:-:S02]  /*0aa0*/  LOP3.LUT R4, R3, 0x3fffff0, RZ, 0xc0, !PT ;  /* 0x03fffff003047812 */ /* 0x000fc400078ec0ff */
[----:B------:R-:W-:Y:S02]  /*0ab0*/  SHF.R.S32.HI R7, RZ, 0x1f, R210 ;  /* 0x0000001fff077819 */ /* 0x000fe400000114d2 */
[----:B------:R-:W-:Y:S02]  /*0ac0*/  LEA.HI R3, R3, R6, RZ, 0x1 ;  /* 0x0000000603037211 */ /* 0x000fe400078f08ff */
[----:B------:R-:W-:Y:S02]  /*0ad0*/  LEA.HI R8, R7, R210, RZ, 0x2 ;  /* 0x000000d207087211 */ /* 0x000fe400078f10ff */
[----:B------:R-:W-:Y:S02]  /*0ae0*/  LOP3.LUT R3, R3, 0x1ffffffe, RZ, 0xc0, !PT ;  /* 0x1ffffffe03037812 */ /* 0x000fe400078ec0ff */
[----:B------:R-:W-:Y:S02]  /*0af0*/  LEA.HI R11, R0, R217, RZ, 0x2 ;  /* 0x000000d9000b7211 */ /* 0x000fe400078f10ff */
[--C-:B------:R-:W-:Y:S01]  /*0b00*/  SHF.R.S32.HI R9, RZ, 0x2, R8.reuse ;  /* 0x00000002ff097819 */ /* 0x100fe20000011408 */
[----:B------:R-:W-:Y:S01]  /*0b10*/  IMAD.IADD R3, R6, 0x1, -R3 ;  /* 0x0000000106037824 */ /* 0x000fe200078e0a03 */
[----:B------:R-:W-:-:S02]  /*0b20*/  SHF.R.S32.HI R10, RZ, 0x1f, R8 ;  /* 0x0000001fff0a7819 */ /* 0x000fc40000011408 */
[----:B------:R-:W-:Y:S02]  /*0b30*/  LOP3.LUT R6, R11, 0xfffffffc, RZ, 0xc0, !PT ;  /* 0xfffffffc0b067812 */ /* 0x000fe400078ec0ff */
[----:B------:R-:W-:Y:S02]  /*0b40*/  LEA.HI R0, R0, R217, RZ, 0x3 ;  /* 0x000000d900007211 */ /* 0x000fe400078f18ff */
[----:B------:R-:W-:Y:S02]  /*0b50*/  LEA.HI R10, R10, R9, RZ, 0x3 ;  /* 0x000000090a0a7211 */ /* 0x000fe400078f18ff */
[----:B------:R-:W-:Y:S01]  /*0b60*/  SHF.R.S32.HI R211, RZ, 0x7, R2 ;  /* 0x00000007ffd37819 */ /* 0x000fe20000011402 */
[----:B------:R-:W-:Y:S01]  /*0b70*/  IMAD.IADD R4, R217, 0x1, -R4 ;  /* 0x00000001d9047824 */ /* 0x000fe200078e0a04 */
[----:B------:R-:W-:Y:S01]  /*0b80*/  LOP3.LUT R5, R5, 0xfffffc00, RZ, 0xc0, !PT ;  /* 0xfffffc0005057812 */ /* 0x000fe200078ec0ff */
[----:B------:R-:W-:Y:S01]  /*0b90*/  IMAD.IADD R6, R217, 0x1, -R6 ;  /* 0x00000001d9067824 */ /* 0x000fe200078e0a06 */
[----:B------:R-:W-:-:S02]  /*0ba0*/  LOP3.LUT R206, R0, 0xfffffff8, RZ, 0xc0, !PT ;  /* 0xfffffff800ce7812 */ /* 0x000fc400078ec0ff */
[----:B------:R-:W-:Y:S02]  /*0bb0*/  LOP3.LUT R10, R10, 0xfffffff8, RZ, 0xc0, !PT ;  /* 0xfffffff80a0a7812 */ /* 0x000fe400078ec0ff */
[----:B------:R-:W-:Y:S02]  /*0bc0*/  LEA.HI R7, R7, R210, RZ, 0x5 ;  /* 0x000000d207077211 */ /* 0x000fe400078f28ff */
[----:B------:R-:W-:Y:S01]  /*0bd0*/  LEA.HI R2, R2, R211, RZ, 0x1 ;  /* 0x000000d302027211 */ /* 0x000fe200078f08ff */
[----:B------:R-:W-:Y:S01]  /*0be0*/  IMAD R4, R4, 0x40, R5 ;  /* 0x0000004004047824 */ /* 0x000fe200078e0205 */
[----:B------:R-:W-:Y:S01]  /*0bf0*/  SHF.R.S32.HI R7, RZ, 0x5, R7 ;  /* 0x00000005ff077819 */ /* 0x000fe20000011407 */
[----:B------:R-:W-:Y:S01]  /*0c00*/  IMAD.IADD R206, R217, 0x1, -R206 ;  /* 0x00000001d9ce7824 */ /* 0x000fe200078e0ace */
[----:B------:R-:W-:Y:S01]  /*0c10*/  LEA.HI R5, R6, R6, RZ, 0x1 ;  /* 0x0000000606057211 */ /* 0x000fe200078f08ff */
[----:B------:R-:W-:Y:S01]  /*0c20*/  IMAD.IADD R10, R9, 0x1, -R10 ;  /* 0x00000001090a7824 */ /* 0x000fe200078e0a0a */
[----:B------:R-:W-:Y:S01]  /*0c30*/  LOP3.LUT R2, R2, 0x3fffffe, RZ, 0xc0, !PT ;  /* 0x03fffffe02027812 */ /* 0x000fe200078ec0ff */
[----:B------:R-:W-:Y:S01]  /*0c40*/  IMAD.SHL.U32 R16, R206, 0x8, RZ ;  /* 0x00000008ce107824 */ /* 0x000fe200078e00ff */
[----:B------:R-:W-:Y:S01]  /*0c50*/  LOP3.LUT R5, R5, 0x1ffffffe, RZ, 0xc0, !PT ;  /* 0x1ffffffe05057812 */ /* 0x000fe200078ec0ff */
[----:B------:R-:W-:-:S02]  /*0c60*/  IMAD R7, R7, 0x10, R10 ;  /* 0x0000001007077824 */ /* 0x000fc400078e020a */
[----:B------:R-:W-:Y:S01]  /*0c70*/  IMAD.IADD R2, R211, 0x1, -R2 ;  /* 0x00000001d3027824 */ /* 0x000fe200078e0a02 */
[----:B------:R-:W-:Y:S01]  /*0c80*/  LOP3.LUT R19, R8, 0x7ffffffc, RZ, 0xc0, !PT ;  /* 0x7ffffffc08137812 */ /* 0x000fe200078ec0ff */
[C---:B------:R-:W-:Y:S02]  /*0c90*/  VIADD R23, R16.reuse, 0x40 ;  /* 0x0000004010177836 */ /* 0x040fe40000000000 */
[----:B------:R-:W-:Y:S02]  /*0ca0*/  VIADD R204, R16, 0x80 ;  /* 0x0000008010cc7836 */ /* 0x000fe40000000000 */
[----:B------:R-:W-:Y:S02]  /*0cb0*/  IMAD.IADD R5, R6, 0x1, -R5 ;  /* 0x0000000106057824 */ /* 0x000fe400078e0a05 */
[----:B------:R-:W-:Y:S01]  /*0cc0*/  IMAD R212, R2, 0x40, R7 ;  /* 0x0000004002d47824 */ /* 0x000fe200078e0207 */
[----:B------:R-:W-:Y:S01]  /*0cd0*/  SHF.R.S32.HI R208, RZ, 0x3, R0 ;  /* 0x00000003ffd07819 */ /* 0x000fe20000011400 */
[----:B------:R-:W-:Y:S01]  /*0ce0*/  IMAD R213, R3, 0x8, R4 ;  /* 0x0000000803d57824 */ /* 0x000fe200078e0204 */
[----:B------:R-:W-:Y:S01]  /*0cf0*/  SHF.R.S32.HI R216, RZ, 0x1f, R16 ;  /* 0x0000001fffd87819 */ /* 0x000fe20000011410 */
[----:B------:R-:W-:Y:S01]  /*0d00*/  IMAD.U32 R52, RZ, RZ, UR4 ;  /* 0x00000004ff347e24 */ /* 0x000fe2000f8e00ff */
[----:B------:R-:W-:Y:S01]  /*0d10*/  SHF.R.S32.HI R215, RZ, 0x1f, R23 ;  /* 0x0000001fffd77819 */ /* 0x000fe20000011417 */
[----:B------:R-:W-:Y:S01]  /*0d20*/  IMAD.MOV.U32 R209, RZ, RZ, RZ ;  /* 0x000000ffffd17224 */ /* 0x000fe200078e00ff */
[----:B------:R-:W-:Y:S01]  /*0d30*/  SHF.R.S32.HI R214, RZ, 0x1f, R204 ;  /* 0x0000001fffd67819 */ /* 0x000fe200000114cc */
[----:B------:R-:W-:-:S02]  /*0d40*/  IMAD.IADD R19, R210, 0x1, -R19 ;  /* 0x00000001d2137824 */ /* 0x000fc400078e0a13 */
[----:B------:R-:W-:Y:S01]  /*0d50*/  IMAD R22, R5, 0x8, R212 ;  /* 0x0000000805167824 */ /* 0x000fe200078e02d4 */
[----:B------:R-:W-:Y:S01]  /*0d60*/  UMOV UR38, URZ ;  /* 0x0000003f00267c82 */ /* 0x000fe20008000000 */
[----:B------:R-:W-:Y:S01]  /*0d70*/  UMOV UR36, URZ ;  /* 0x0000003f00247c82 */ /* 0x000fe20008000000 */
[----:B--2---:R-:W-:-:S07]  /*0d80*/  LOP3.LUT R18, R12, 0x1, RZ, 0xfc, !PT ;  /* 0x000000010c127812 */ /* 0x004fce00078efcff */
.L_x_2316:
[----:B0-234-:R-:W0:Y:S01]  /*0d90*/  LDC R3, c[0x0][0xc60] ;  /* 0x00031800ff037b82 */ /* 0x01de220000000800 */
[----:B------:R-:W-:Y:S01]  /*0da0*/  IMAD.MOV.U32 R0, RZ, RZ, R52 ;  /* 0x000000ffff007224 */ /* 0x000fe200078e0034 */
[----:B------:R-:W-:Y:S01]  /*0db0*/  ULDC UR4, c[0x0][0xc78] ;  /* 0x00031e0000047ab9 */ /* 0x000fe20000000800 */
[----:B0-----:R-:W-:-:S13]  /*0dc0*/  ISETP.NE.AND P0, PT, R3, 0x1, PT ;  /* 0x000000010300780c */ /* 0x001fda0003f05270 */
[----:B------:R-:W0:Y:S08]  /*0dd0*/  @P0 LDC R5, c[0x0][0xc64] ;  /* 0x00031900ff050b82 */ /* 0x000e300000000800 */
[----:B------:R-:W1:Y:S01]  /*0de0*/  @P0 LDC R7, c[0x0][0xc68] ;  /* 0x00031a00ff070b82 */ /* 0x000e620000000800 */
[----:B0-----:R-:W-:-:S05]  /*0df0*/  @P0 IMAD.HI.U32 R2, R52, R5, RZ ;  /* 0x0000000534020227 */ /* 0x001fca00078e00ff */
[----:B-1----:R-:W-:-:S04]  /*0e00*/  @P0 SHF.R.U32.HI R0, RZ, R7, R2 ;  /* 0x00000007ff000219 */ /* 0x002fc80000011602 */
[----:B------:R-:W-:Y:S01]  /*0e10*/  ISETP.GE.AND P0, PT, R0, UR4, PT ;  /* 0x0000000400007c0c */ /* 0x000fe2000bf06270 */
[----:B------:R-:W-:-:S04]  /*0e20*/  IMAD.MOV R2, RZ, RZ, -R0 ;  /* 0x000000ffff027224 */ /* 0x000fc800078e0a00 */
[----:B------:R-:W-:-:S08]  /*0e30*/  IMAD R13, R3, R2, R52 ;  /* 0x00000002030d7224 */ /* 0x000fd000078e0234 */
[----:B------:R-:W-:Y:S05]  /*0e40*/  @!P0 BRA `(.L_x_2266) ;  /* 0x0000000000208947 */ /* 0x000fea0003800000 */
[----:B------:R-:W0:Y:S01]  /*0e50*/  LDC R3, c[0x0][0xc6c] ;  /* 0x00031b00ff037b82 */ /* 0x000e220000000800 */
[----:B------:R-:W-:Y:S01]  /*0e60*/  IMAD.MOV.U32 R2, RZ, RZ, R13 ;  /* 0x000000ffff027224 */ /* 0x000fe200078e000d */
[----:B0-----:R-:W-:-:S13]  /*0e70*/  ISETP.NE.AND P0, PT, R3, 0x1, PT ;  /* 0x000000010300780c */ /* 0x001fda0003f05270 */
[----:B------:R-:W0:Y:S02]  /*0e80*/  @P0 LDC.64 R4, c[0x0][0xc70] ;  /* 0x00031c00ff040b82 */ /* 0x000e240000000a00 */
[----:B0-----:R-:W-:-:S05]  /*0e90*/  @P0 IMAD.HI.U32 R4, R13, R4, RZ ;  /* 0x000000040d040227 */ /* 0x001fca00078e00ff */
[----:B------:R-:W-:-:S05]  /*0ea0*/  @P0 SHF.R.U32.HI R2, RZ, R5, R4 ;  /* 0x00000005ff020219 */ /* 0x000fca0000011604 */
[----:B------:R-:W-:Y:S01]  /*0eb0*/  IMAD R3, R2, R3, RZ ;  /* 0x0000000302037224 */ /* 0x000fe200078e02ff */
[----:B------:R-:W-:Y:S06]  /*0ec0*/  BRA `(.L_x_2267) ;  /* 0x00000000001c7947 */ /* 0x000fec0003800000 */
.L_x_2266:
[----:B------:R-:W0:Y:S01]  /*0ed0*/  LDC R3, c[0x0][0xc54] ;  /* 0x00031500ff037b82 */ /* 0x000e220000000800 */
[----:B------:R-:W-:Y:S01]  /*0ee0*/  IMAD.MOV.U32 R2, RZ, RZ, R13 ;  /* 0x000000ffff027224 */ /* 0x000fe200078e000d */
[----:B0-----:R-:W-:-:S13]  /*0ef0*/  ISETP.NE.AND P0, PT, R3, 0x1, PT ;  /* 0x000000010300780c */ /* 0x001fda0003f05270 */
[----:B------:R-:W0:Y:S02]  /*0f00*/  @P0 LDC.64 R4, c[0x0][0xc58] ;  /* 0x00031600ff040b82 */ /* 0x000e240000000a00 */
[----:B0-----:R-:W-:-:S05]  /*0f10*/  @P0 IMAD.HI.U32 R4, R13, R4, RZ ;  /* 0x000000040d040227 */ /* 0x001fca00078e00ff */
[----:B------:R-:W-:-:S05]  /*0f20*/  @P0 SHF.R.U32.HI R2, RZ, R5, R4 ;  /* 0x00000005ff020219 */ /* 0x000fca0000011604 */
[----:B------:R-:W-:-:S07]  /*0f30*/  IMAD R3, R2, R3, RZ ;  /* 0x0000000302037224 */ /* 0x000fce00078e02ff */
.L_x_2267:
[----:B------:R-:W0:Y:S01]  /*0f40*/  LDC R4, c[0x0][0x448] ;  /* 0x00011200ff047b82 */ /* 0x000e220000000800 */
[----:B------:R-:W-:Y:S01]  /*0f50*/  LOP3.LUT R2, RZ, R2, RZ, 0x33, !PT ;  /* 0x00000002ff027212 */ /* 0x000fe200078e33ff */
[----:B------:R-:W-:Y:S01]  /*0f60*/  ULDC UR4, c[0x0][0xc3c] ;  /* 0x00030f0000047ab9 */ /* 0x000fe20000000800 */
[----:B------:R-:W-:Y:S01]  /*0f70*/  ULDC.64 UR6, c[0x0][0x418] ;  /* 0x0001060000067ab9 */ /* 0x000fe20000000a00 */
[----:B------:R-:W-:Y:S01]  /*0f80*/  ULDC UR39, c[0x0][0x424] ;  /* 0x0001090000277ab9 */ /* 0x000fe20000000800 */
[----:B------:R-:W-:Y:S01]  /*0f90*/  UISETP.NE.U32.AND UP0, UPT, UR6, URZ, UPT ;  /* 0x0000003f0600728c */ /* 0x000fe2000bf05070 */
[----:B------:R-:W-:Y:S01]  /*0fa0*/  VIADD R2, R2, UR4 ;  /* 0x0000000402027c36 */ /* 0x000fe20008000000 */
[----:B------:R-:W-:Y:S01]  /*0fb0*/  ULDC UR4, c[0x0][0x288] ;  /* 0x0000a20000047ab9 */ /* 0x000fe20000000800 */
[----:B------:R-:W1:Y:S01]  /*0fc0*/  LDC R207, c[0x0][0xc48] ;  /* 0x00031200ffcf7b82 */ /* 0x000e620000000800 */
[----:B------:R-:W-:Y:S01]  /*0fd0*/  UISETP.NE.AND.EX UP0, UPT, UR7, URZ, UPT, UP0 ;  /* 0x0000003f0700728c */ /* 0x000fe2000bf05300 */
[----:B------:R-:W-:Y:S01]  /*0fe0*/  IMAD.SHL.U32 R17, R2, 0x80, RZ ;  /* 0x0000008002117824 */ /* 0x000fe200078e00ff */
[----:B------:R-:W-:Y:S01]  /*0ff0*/  UIADD3 UR4, -UR4, 0x70, URZ ;  /* 0x0000007004047890 */ /* 0x000fe2000fffe13f */
[----:B------:R-:W-:Y:S01]  /*1000*/  IMAD.IADD R3, R13, 0x1, -R3 ;  /* 0x000000010d037824 */ /* 0x000fe200078e0a03 */
[----:B------:R-:W-:Y:S01]  /*1010*/  USEL UR39, UR39, 0x1, UP0 ;  /* 0x0000000127277887 */ /* 0x000fe20008000000 */
[----:B------:R-:W-:Y:S01]  /*1020*/  VIADD R2, R17, 0x7f ;  /* 0x0000007f11027836 */ /* 0x000fe20000000000 */
[----:B------:R-:W-:Y:S01]  /*1030*/  ULDC UR5, c[0x0][0x2f0] ;  /* 0x0000bc0000057ab9 */ /* 0x000fe20000000800 */
[----:B------:R-:W-:Y:S01]  /*1040*/  ULDC UR6, c[0x0][0xc54] ;  /* 0x0003150000067ab9 */ /* 0x000fe20000000800 */
[----:B------:R-:W-:Y:S01]  /*1050*/  UIMAD UR4, UR39, UR5, UR4 ;  /* 0x00000005270472a4 */ /* 0x000fe2000f8e0204 */
[----:B------:R-:W-:Y:S01]  /*1060*/  IMAD R6, R0, UR6, R3 ;  /* 0x0000000600067c24 */ /* 0x000fe2000f8e0203 */
[----:B------:R-:W-:Y:S01]  /*1070*/  UIMAD UR5, UR39, UR5, 0x6f ;  /* 0x0000006f270574a4 */ /* 0x000fe2000f8e0205 */
[----:B------:R-:W-:-:S02]  /*1080*/  CS2R R118, SRZ ;  /* 0x0000000000767805 */ /* 0x000fc4000001ff00 */
[----:B------:R-:W-:Y:S01]  /*1090*/  CS2R R116, SRZ ;  /* 0x0000000000747805 */ /* 0x000fe2000001ff00 */
[----:B------:R-:W-:Y:S01]  /*10a0*/  IMAD.MOV.U32 R205, RZ, RZ, R6 ;  /* 0x000000ffffcd7224 */ /* 0x000fe200078e0006 */
[----:B------:R-:W-:Y:S02]  /*10b0*/  CS2R R114, SRZ ;  /* 0x0000000000727805 */ /* 0x000fe4000001ff00 */
[----:B0-----:R-:W-:Y:S02]  /*10c0*/  ISETP.NE.AND P1, PT, R4, 0x1, PT ;  /* 0x000000010400780c */ /* 0x001fe40003f25270 */
[----:B------:R-:W-:Y:S01]  /*10d0*/  CS2R R112, SRZ ;  /* 0x0000000000707805 */ /* 0x000fe2000001ff00 */
[----:B------:R-:W-:Y:S01]  /*10e0*/  IMAD.MOV.U32 R102, RZ, RZ, RZ ;  /* 0x000000ffff667224 */ /* 0x000fe200078e00ff */
[----:B------:R-:W-:Y:S02]  /*10f0*/  CS2R R106, SRZ ;  /* 0x00000000006a7805 */ /* 0x000fe4000001ff00 */
[----:B------:R-:W-:Y:S01]  /*1100*/  CS2R R108, SRZ ;  /* 0x00000000006c7805 */ /* 0x000fe2000001ff00 */
[----:B------:R-:W-:Y:S01]  /*1110*/  IMAD.MOV.U32 R95, RZ, RZ, RZ ;  /* 0x000000ffff5f7224 */ /* 0x000fe200078e00ff */
[----:B------:R-:W-:-:S02]  /*1120*/  CS2R R104, SRZ ;  /* 0x0000000000687805 */ /* 0x000fc4000001ff00 */
[----:B------:R-:W-:Y:S02]  /*1130*/  CS2R R126, SRZ ;  /* 0x00000000007e7805 */ /* 0x000fe4000001ff00 */
[----:B-1----:R-:W-:Y:S02]  /*1140*/  ISETP.NE.AND P0, PT, R207, 0x1, PT ;  /* 0x00000001cf00780c */ /* 0x002fe40003f05270 */
[----:B------:R-:W-:Y:S02]  /*1150*/  CS2R R98, SRZ ;  /* 0x0000000000627805 */ /* 0x000fe4000001ff00 */
[----:B------:R-:W-:Y:S02]  /*1160*/  CS2R R100, SRZ ;  /* 0x0000000000647805 */ /* 0x000fe4000001ff00 */
[----:B------:R-:W-:Y:S02]  /*1170*/  CS2R R96, SRZ ;  /* 0x0000000000607805 */ /* 0x000fe4000001ff00 */
[----:B------:R-:W-:Y:S01]  /*1180*/  CS2R R128, SRZ ;  /* 0x0000000000807805 */ /* 0x000fe2000001ff00 */
[----:B------:R-:W0:Y:S01]  /*1190*/  @P1 LDC R9, c[0x0][0x44c] ;  /* 0x00011300ff091b82 */ /* 0x000e220000000800 */
[----:B------:R-:W-:-:S02]  /*11a0*/  CS2R R124, SRZ ;  /* 0x00000000007c7805 */ /* 0x000fc4000001ff00 */
[----:B------:R-:W-:Y:S02]  /*11b0*/  CS2R R92, SRZ ;  /* 0x00000000005c7805 */ /* 0x000fe4000001ff00 */
[----:B------:R-:W-:Y:S02]  /*11c0*/  CS2R R130, SRZ ;  /* 0x0000000000827805 */ /* 0x000fe4000001ff00 */
[----:B------:R-:W-:Y:S02]  /*11d0*/  CS2R R88, SRZ ;  /* 0x0000000000587805 */ /* 0x000fe4000001ff00 */
[----:B------:R-:W-:Y:S02]  /*11e0*/  CS2R R122, SRZ ;  /* 0x00000000007a7805 */ /* 0x000fe4000001ff00 */
[----:B------:R-:W-:Y:S02]  /*11f0*/  CS2R R84, SRZ ;  /* 0x0000000000547805 */ /* 0x000fe4000001ff00 */
[----:B------:R-:W-:Y:S01]  /*1200*/  CS2R R80, SRZ ;  /* 0x0000000000507805 */ /* 0x000fe2000001ff00 */
[----:B------:R-:W1:Y:S01]  /*1210*/  @P1 LDC R11, c[0x0][0x450] ;  /* 0x00011400ff0b1b82 */ /* 0x000e620000000800 */
[----:B------:R-:W-:-:S02]  /*1220*/  CS2R R138, SRZ ;  /* 0x00000000008a7805 */ /* 0x000fc4000001ff00 */
[----:B------:R-:W-:Y:S02]  /*1230*/  CS2R R132, SRZ ;  /* 0x0000000000847805 */ /* 0x000fe4000001ff00 */
[----:B------:R-:W-:Y:S02]  /*1240*/  CS2R R76, SRZ ;  /* 0x00000000004c7805 */ /* 0x000fe4000001ff00 */
[----:B------:R-:W-:Y:S02]  /*1250*/  CS2R R72, SRZ ;  /* 0x0000000000487805 */ /* 0x000fe4000001ff00 */
[----:B------:R-:W-:Y:S02]  /*1260*/  CS2R R140, SRZ ;  /* 0x00000000008c7805 */ /* 0x000fe4000001ff00 */
[----:B------:R-:W-:Y:S02]  /*1270*/  CS2R R134, SRZ ;  /* 0x0000000000867805 */ /* 0x000fe4000001ff00 */
[----:B------:R-:W-:Y:S01]  /*1280*/  CS2R R68, SRZ ;  /* 0x0000000000447805 */ /* 0x000fe2000001ff00 */
[----:B------:R-:W2:Y:S01]  /*1290*/  @P0 LDC R5, c[0x0][0xc4c] ;  /* 0x00031300ff050b82 */ /* 0x000ea20000000800 */
[----:B------:R-:W-:-:S02]  /*12a0*/  CS2R R142, SRZ ;  /* 0x00000000008e7805 */ /* 0x000fc4000001ff00 */
[----:B------:R-:W-:Y:S02]  /*12b0*/  CS2R R64, SRZ ;  /* 0x0000000000407805 */ /* 0x000fe4000001ff00 */
[----:B------:R-:W-:Y:S02]  /*12c0*/  CS2R R136, SRZ ;  /* 0x0000000000887805 */ /* 0x000fe4000001ff00 */
[----:B------:R-:W-:Y:S02]  /*12d0*/  CS2R R60, SRZ ;  /* 0x00000000003c7805 */ /* 0x000fe4000001ff00 */
[----:B------:R-:W-:Y:S02]  /*12e0*/  CS2R R56, SRZ ;  /* 0x0000000000387805 */ /* 0x000fe4000001ff00 */
[----:B------:R-:W-:Y:S01]  /*12f0*/  CS2R R144, SRZ ;  /* 0x0000000000907805 */ /* 0x000fe2000001ff00 */
[----:B------:R-:W-:Y:S01]  /*1300*/  IMAD.MOV.U32 R53, RZ, RZ, RZ ;  /* 0x000000ffff357224 */ /* 0x000fe200078e00ff */
[----:B------:R-:W3:Y:S01]  /*1310*/  @P0 LDC R7, c[0x0][0xc50] ;  /* 0x00031400ff070b82 */ /* 0x000ee20000000800 */
[----:B0-----:R-:W-:Y:S01]  /*1320*/  @P1 IMAD.HI.U32 R4, R2, R9, RZ ;  /* 0x0000000902041227 */ /* 0x001fe200078e00ff */
[----:B------:R-:W-:-:S02]  /*1330*/  CS2R R14, SRZ ;  /* 0x00000000000e7805 */ /* 0x000fc4000001ff00 */
[----:B------:R-:W-:Y:S02]  /*1340*/  CS2R R150, SRZ ;  /* 0x0000000000967805 */ /* 0x000fe4000001ff00 */
[----:B------:R-:W-:Y:S02]  /*1350*/  CS2R R146, SRZ ;  /* 0x0000000000927805 */ /* 0x000fe4000001ff00 */
[----:B------:R-:W-:Y:S02]  /*1360*/  CS2R R12, SRZ ;  /* 0x00000000000c7805 */ /* 0x000fe4000001ff00 */
[----:B------:R-:W-:Y:S02]  /*1370*/  CS2R R152, SRZ ;  /* 0x0000000000987805 */ /* 0x000fe4000001ff00 */
[----:B------:R-:W-:Y:S02]  /*1380*/  CS2R R148, SRZ ;  /* 0x0000000000947805 */ /* 0x000fe4000001ff00 */
[----:B-1----:R-:W-:-:S02]  /*1390*/  @P1 SHF.R.U32.HI R2, RZ, R11, R4 ;  /* 0x0000000bff021219 */ /* 0x002fc40000011604 */
[----:B------:R-:W-:Y:S02]  /*13a0*/  CS2R R10, SRZ ;  /* 0x00000000000a7805 */ /* 0x000fe4000001ff00 */
[----:B------:R-:W-:Y:S02]  /*13b0*/  CS2R R8, SRZ ;  /* 0x0000000000087805 */ /* 0x000fe4000001ff00 */
[----:B------:R-:W-:Y:S02]  /*13c0*/  CS2R R154, SRZ ;  /* 0x00000000009a7805 */ /* 0x000fe4000001ff00 */
[----:B------:R-:W-:Y:S01]  /*13d0*/  CS2R R120, SRZ ;  /* 0x0000000000787805 */ /* 0x000fe2000001ff00 */
[----:B------:R-:W-:Y:S01]  /*13e0*/  VIADD R3, R2, UR4 ;  /* 0x0000000402037c36 */ /* 0x000fe20008000000 */
[----:B------:R-:W-:Y:S01]  /*13f0*/  UMOV UR4, URZ ;  /* 0x0000003f00047c82 */ /* 0x000fe20008000000 */
[----:B------:R-:W-:Y:S01]  /*1400*/  IMAD.MOV.U32 R2, RZ, RZ, RZ ;  /* 0x000000ffff027224 */ /* 0x000fe200078e00ff */
[----:B------:R-:W-:Y:S01]  /*1410*/  UIMAD.WIDE UR4, UR5, -0x6db6db6d, UR4 ;  /* 0x92492493050478a5 */ /* 0x000fe2000f8e0204 */
[----:B--2---:R-:W-:Y:S01]  /*1420*/  @P0 IMAD.HI.U32 R0, R6, R5, RZ ;  /* 0x0000000506000227 */ /* 0x004fe200078e00ff */
[----:B------:R-:W-:-:S02]  /*1430*/  CS2R R4, SRZ ;  /* 0x0000000000047805 */ /* 0x000fc4000001ff00 */
[----:B------:R-:W-:Y:S01]  /*1440*/  USHF.R.U32.HI UR4, URZ, 0x1f, UR5 ;  /* 0x0000001f3f047899 */ /* 0x000fe20008011605 */
[----:B------:R-:W-:-:S03]  /*1450*/  IMAD.HI R2, R3, -0x6db6db6d, R2 ;  /* 0x9249249303027827 */ /* 0x000fc600078e0202 */
[----:B------:R-:W-:Y:S01]  /*1460*/  ULEA.HI.SX32 UR4, UR5, UR4, 0x1a ;  /* 0x0000000405047291 */ /* 0x000fe2000f8fd23f */
[----:B---3--:R-:W-:Y:S01]  /*1470*/  @P0 SHF.R.U32.HI R205, RZ, R7, R0 ;  /* 0x00000007ffcd0219 */ /* 0x008fe20000011600 */
[----:B------:R-:W-:Y:S01]  /*1480*/  IMAD.MOV.U32 R156, RZ, RZ, RZ ;  /* 0x000000ffff9c7224 */ /* 0x000fe200078e00ff */
[----:B------:R-:W-:Y:S01]  /*1490*/  SHF.R.U32.HI R3, RZ, 0x1f, R2 ;  /* 0x0000001fff037819 */ /* 0x000fe20000011602 */
[----:B------:R-:W-:Y:S01]  /*14a0*/  IMAD.MOV.U32 R33, RZ, RZ, RZ ;  /* 0x000000ffff217224 */ /* 0x000fe200078e00ff */
[----:B------:R-:W-:Y:S01]  /*14b0*/  PLOP3.LUT P0, PT, PT, PT, PT, 0x80, 0x0 ;  /* 0x000000000000781c */ /* 0x000fe20003f0f070 */
[----:B------:R-:W-:Y:S01]  /*14c0*/  IMAD.MOV R0, RZ, RZ, -R205 ;  /* 0x000000ffff007224 */ /* 0x000fe200078e0acd */
[----:B------:R-:W-:Y:S02]  /*14d0*/  LEA.HI.SX32 R82, R2, R3, 0x1a ;  /* 0x0000000302527211 */ /* 0x000fe400078fd2ff */
[----:B------:R-:W-:Y:S01]  /*14e0*/  CS2R R2, SRZ ;  /* 0x0000000000027805 */ /* 0x000fe2000001ff00 */
[----:B------:R-:W-:Y:S01]  /*14f0*/  IMAD.MOV.U32 R158, RZ, RZ, RZ ;  /* 0x000000ffff9e7224 */ /* 0x000fe200078e00ff */
[----:B------:R-:W-:Y:S01]  /*1500*/  VIMNMX R82, R82, UR4, PT ;  /* 0x0000000452527c48 */ /* 0x000fe2000bfe0100 */
[----:B------:R-:W-:Y:S01]  /*1510*/  IMAD R207, R207, R0, R6 ;  /* 0x00000000cfcf7224 */ /* 0x000fe200078e0206 */
[----:B------:R-:W-:Y:S01]  /*1520*/  CS2R R6, SRZ ;  /* 0x0000000000067805 */ /* 0x000fe2000001ff00 */
[----:B------:R-:W-:Y:S01]  /*1530*/  IMAD.MOV.U32 R0, RZ, RZ, RZ ;  /* 0x000000ffff007224 */ /* 0x000fe200078e00ff */
[----:B------:R-:W-:Y:S01]  /*1540*/  ISETP.GE.AND P1, PT, R82, 0x1, PT ;  /* 0x000000015200780c */ /* 0x000fe20003f26270 */
[----:B------:R-:W-:-:S12]  /*1550*/  IMAD.MOV.U32 R37, RZ, RZ, RZ ;  /* 0x000000ffff257224 */ /* 0x000fd800078e00ff */
[----:B------:R-:W-:Y:S05]  /*1560*/  @!P1 BRA `(.L_x_2268) ;  /* 0x000000cc00f09947 */ /* 0x000fea0003800000 */
        /* <DEDUP_REMOVED lines=31> */
.L_x_2269:
[----:B------:R-:W-:Y:S02]  /*1760*/  LEA.HI R0, R209, R209, RZ, 0x1 ;  /* 0x000000d1d1007211 */ /* 0x000fe400078f08ff */
[----:B------:R-:W-:Y:S02]  /*1770*/  ISETP.NE.AND P0, PT, R18, 0x3, PT ;  /* 0x000000031200780c */ /* 0x000fe40003f05270 */
[----:B------:R-:W-:-:S05]  /*1780*/  LOP3.LUT R0, R0, 0xfffffffe, RZ, 0xc0, !PT ;  /* 0xfffffffe00007812 */ /* 0x000fca00078ec0ff */
[----:B------:R-:W-:-:S05]  /*1790*/  IMAD.IADD R0, R209, 0x1, -R0 ;  /* 0x00000001d1007824 */ /* 0x000fca00078e0a00 */
[----:B------:R-:W-:-:S04]  /*17a0*/  SHF.L.U32 R0, R0, 0x1f, RZ ;  /* 0x0000001f00007819 */ /* 0x000fc800000006ff */
[----:B------:R-:W0:Y:S02]  /*17b0*/  SYNCS.PHASECHK.TRANS64.TRYWAIT P1, [UR37+0x36800], R0 ;  /* 0x03680000ff0075a7 */ /* 0x000e240008020165 */
[----:B0-----:R-:W-:Y:S05]  /*17c0*/  @!P1 BRA `(.L_x_2270) ;  /* 0x0000013c00989947 */ /* 0x001fea0003800000 */
.L_x_2424:
[----:B------:R-:W-:Y:S05]  /*17d0*/  @!P0 BRA `(.L_x_2271) ;  /* 0x0000000000048947 */ /* 0x000fea0003800000 */
[----:B------:R-:W-:Y:S01]  /*17e0*/  BPT.TRAP 0x1 ;  /* 0x000000040000795c */ /* 0x000fe20000300000 */
.L_x_2271:
[----:B------:R-:W-:Y:S02]  /*17f0*/  IMAD.U32 R2, RZ, RZ, UR36 ;  /* 0x00000024ff027e24 */ /* 0x000fe4000f8e00ff */
[----:B0-----:R-:W-:-:S03]  /*1800*/  IMAD.U32 R3, RZ, RZ, UR38 ;  /* 0x00000026ff037e24 */ /* 0x001fc6000f8e00ff */
[----:B------:R-:W-:Y:S02]  /*1810*/  LEA R2, R2, UR37, 0x3 ;  /* 0x0000002502027c11 */ /* 0x000fe4000f8e18ff */
[----:B------:R-:W-:-:S04]  /*1820*/  SHF.L.U32 R3, R3, 0x1f, RZ ;  /* 0x0000001f03037819 */ /* 0x000fc800000006ff */
[----:B------:R0:W1:Y:S01]  /*1830*/  SYNCS.PHASECHK.TRANS64.TRYWAIT P2, [R2+URZ+0x36830], R3 ;  /* 0x03683003020075a7 */ /* 0x000062000804017f */
[----:B------:R-:W-:Y:S05]  /*1840*/  @!P0 BRA `(.L_x_2272) ;  /* 0x0000000000048947 */ /* 0x000fea0003800000 */
[----:B------:R-:W-:Y:S01]  /*1850*/  BPT.TRAP 0x1 ;  /* 0x000000040000795c */ /* 0x000fe20000300000 */
.L_x_2272:
[----:B------:R-:W2:Y:S02]  /*1860*/  S2R R0, SR_TID.X ;  /* 0x0000000000007919 */ /* 0x000ea40000002100 */
[----:B--2---:R-:W-:Y:S01]  /*1870*/  LOP3.LUT P1, RZ, R0, 0x7f, RZ, 0xc0, !PT ;  /* 0x0000007f00ff7812 */ /* 0x004fe2000782c0ff */
[----:B-1----:R-:W-:-:S12]  /*1880*/  @P2 BRA `(.L_x_2273) ;  /* 0x0000000000082947 */ /* 0x002fd80003800000 */
[----:B------:R-:W1:Y:S02]  /*1890*/  SYNCS.PHASECHK.TRANS64.TRYWAIT P2, [R2+URZ+0x36830], R3 ;  /* 0x03683003020075a7 */ /* 0x000e64000804017f */
[----:B-1----:R-:W-:Y:S05]  /*18a0*/  @!P2 BRA `(.L_x_2274) ;  /* 0x0000013c0078a947 */ /* 0x002fea0003800000 */
.L_x_2273:
[----:B------:R-:W-:Y:S05]  /*18b0*/  WARPSYNC.ALL ;  /* 0x0000000000007948 */ /* 0x000fea0003800000 */
[----:B------:R-:W-:Y:S01]  /*18c0*/  UIADD3 UR4, UR37, 0x21400, URZ ;  /* 0x0002140025047890 */ /* 0x000fe2000fffe03f */
[----:B------:R-:W-:Y:S01]  /*18d0*/  WARPGROUP.ARRIVE ;  /* 0x00000000000079c5 */ /* 0x000fe20000000000 */
[----:B------:R-:W-:Y:S01]  /*18e0*/  ULOP3.LUT UR5, UR40, 0x10000, URZ, 0xfc, !UPT ;  /* 0x0001000028057892 */ /* 0x000fe2000f8efc3f */
[----:B------:R-:W2:Y:S01]  /*18f0*/  LDC R0, c[0x0][0x448] ;  /* 0x00011200ff007b82 */ /* 0x000ea20000000800 */
[----:B------:R-:W-:Y:S01]  /*1900*/  USHF.R.U32.HI UR4, URZ, 0x4, UR4 ;  /* 0x000000043f047899 */ /* 0x000fe20008011604 */
[----:B01----:R-:W-:Y:S01]  /*1910*/  @!P1 VIADD R2, R2, 0x36840 ;  /* 0x0003684002029836 */ /* 0x003fe20000000000 */
[----:B------:R-:W-:Y:S01]  /*1920*/  UMOV UR57, 0x40000040 ;  /* 0x4000004000397882 */ /* 0x000fe20000000000 */
[----:B------:R-:W-:Y:S01]  /*1930*/  UMOV UR59, 0x40000040 ;  /* 0x40000040003b7882 */ /* 0x000fe20000000000 */
[----:B------:R-:W-:Y:S01]  /*1940*/  ULOP3.LUT UR4, UR4, 0x3fff, URZ, 0xc0, !UPT ;  /* 0x00003fff04047892 */ /* 0x000fe2000f8ec03f */
[----:B------:R-:W-:Y:S01]  /*1950*/  UMOV UR56, UR5 ;  /* 0x0000000500387c82 */ /* 0x000fe20008000000 */
[----:B------:R-:W-:Y:S01]  /*1960*/  UIADD3 UR8, UR5, 0x2, URZ ;  /* 0x0000000205087890 */ /* 0x000fe2000fffe03f */
[----:B------:R-:W0:Y:S01]  /*1970*/  LDC R3, c[0x0][0x2f0] ;  /* 0x0000bc00ff037b82 */ /* 0x000e220000000800 */
[----:B------:R-:W-:Y:S01]  /*1980*/  ULOP3.LUT UR60, UR4, 0x10000, URZ, 0xfc, !UPT ;  /* 0x00010000043c7892 */ /* 0x000fe2000f8efc3f */
[----:B------:R-:W-:Y:S01]  /*1990*/  @!P1 PRMT R2, RZ, 0x654, R2 ;  /* 0x00000654ff029816 */ /* 0x000fe20000000002 */
[----:B------:R-:W-:Y:S01]  /*19a0*/  UMOV UR9, 0x40000040 ;  /* 0x4000004000097882 */ /* 0x000fe20000000000 */
[----:B------:R-:W-:Y:S01]  /*19b0*/  UMOV UR11, 0x40000040 ;  /* 0x40000040000b7882 */ /* 0x000fe20000000000 */
[----:B------:R-:W-:-:S02]  /*19c0*/  UIMAD UR4, UR36, 0xa80, UR60 ;  /* 0x00000a80240478a4 */ /* 0x000fc4000f8e023c */
[----:B------:R-:W-:Y:S02]  /*19d0*/  UIADD3 UR12, UR5, 0x4, URZ ;  /* 0x00000004050c7890 */ /* 0x000fe4000fffe03f */
[----:B------:R-:W-:Y:S02]  /*19e0*/  UIADD3 UR6, UR4, 0x200, URZ ;  /* 0x0000020004067890 */ /* 0x000fe4000fffe03f */
[----:B------:R-:W-:Y:S02]  /*19f0*/  UIADD3 UR7, UR4, 0x280, URZ ;  /* 0x0000028004077890 */ /* 0x000fe4000fffe03f */
[----:B------:R-:W-:Y:S01]  /*1a00*/  UMOV UR58, UR4 ;  /* 0x00000004003a7c82 */ /* 0x000fe20008000000 */
[----:B------:R-:W-:Y:S01]  /*1a10*/  UIADD3 UR10, UR4, 0x2, URZ ;  /* 0x00000002040a7890 */ /* 0x000fe2000fffe03f */
[----:B------:R-:W-:Y:S01]  /*1a20*/  HGMMA.64x16x16.F32 R72, gdesc[UR56], RZ, !UPT, gsb0 ;  /* 0x00200000384879f0 */ /* 0x000fe2000c0008ff */
[----:B------:R-:W-:Y:S01]  /*1a30*/  UIADD3 UR58, UR4, 0x80, URZ ;  /* 0x00000080043a7890 */ /* 0x000fe2000fffe03f */
[----:B--2---:R-:W-:Y:S01]  /*1a40*/  ISETP.NE.AND P2, PT, R0, 0x1, PT ;  /* 0x000000010000780c */ /* 0x004fe20003f45270 */
[----:B------:R-:W-:Y:S01]  /*1a50*/  UMOV UR59, 0x40000040 ;  /* 0x40000040003b7882 */ /* 0x000fe20000000000 */
[----:B------:R-:W-:Y:S01]  /*1a60*/  UIADD3 UR14, UR4, 0x4, URZ ;  /* 0x00000004040e7890 */ /* 0x000fe2000fffe03f */
[----:B------:R-:W-:Y:S01]  /*1a70*/  IMAD.IADD R0, R22, 0x1, R17 ;  /* 0x0000000116007824 */ /* 0x000fe200078e0211 */
[----:B------:R-:W-:Y:S01]  /*1a80*/  UMOV UR13, 0x40000040 ;  /* 0x40000040000d7882 */ /* 0x000fe20000000000 */
[----:B------:R-:W-:Y:S01]  /*1a90*/  UMOV UR15, 0x40000040 ;  /* 0x40000040000f7882 */ /* 0x000fe20000000000 */
[----:B------:R-:W-:Y:S01]  /*1aa0*/  UIADD3 UR16, UR5, 0x6, URZ ;  /* 0x0000000605107890 */ /* 0x000fe2000fffe03f */
[----:B------:R-:W-:Y:S01]  /*1ab0*/  IMAD.MOV.U32 R4, RZ, RZ, R0 ;  /* 0x000000ffff047224 */ /* 0x000fe200078e0000 */
[----:B------:R-:W-:Y:S01]  /*1ac0*/  UIADD3 UR18, UR4, 0x6, URZ ;  /* 0x0000000604127890 */ /* 0x000fe2000fffe03f */
[----:B------:R-:W-:Y:S01]  /*1ad0*/  UMOV UR17, 0x40000040 ;  /* 0x4000004000117882 */ /* 0x000fe20000000000 */
[----:B------:R-:W-:Y:S01]  /*1ae0*/  UMOV UR19, 0x40000040 ;  /* 0x4000004000137882 */ /* 0x000fe20000000000 */
[----:B------:R-:W-:-:S02]  /*1af0*/  UIADD3 UR20, UR5, 0x400, URZ ;  /* 0x0000040005147890 */ /* 0x000fc4000fffe03f */
[----:B------:R-:W1:Y:S01]  /*1b00*/  @P2 LDC R5, c[0x0][0x44c] ;  /* 0x00011300ff052b82 */ /* 0x000e620000000800 */
[----:B------:R-:W-:Y:S01]  /*1b10*/  UIADD3 UR22, UR4, 0x380, URZ ;  /* 0x0000038004167890 */ /* 0x000fe2000fffe03f */
[----:B------:R-:W-:Y:S01]  /*1b20*/  UMOV UR21, 0x40000040 ;  /* 0x4000004000157882 */ /* 0x000fe20000000000 */
[----:B------:R-:W-:Y:S01]  /*1b30*/  UMOV UR23, 0x40000040 ;  /* 0x4000004000177882 */ /* 0x000fe20000000000 */
[----:B------:R-:W-:Y:S02]  /*1b40*/  UIADD3 UR24, UR5, 0x402, URZ ;  /* 0x0000040205187890 */ /* 0x000fe4000fffe03f */
[----:B------:R-:W-:Y:S02]  /*1b50*/  UIADD3 UR26, UR4, 0x382, URZ ;  /* 0x00000382041a7890 */ /* 0x000fe4000fffe03f */
[----:B------:R-:W2:Y:S01]  /*1b60*/  @P2 LDC R6, c[0x0][0x450] ;  /* 0x00011400ff062b82 */ /* 0x000ea20000000800 */
        /* <DEDUP_REMOVED lines=10> */
[----:B------:R-:W-:Y:S01]  /*1c10*/  UIADD3 UR40, UR5, 0x800, URZ ;  /* 0x0000080005287890 */ /* 0x000fe2000fffe03f */
[----:B-1----:R-:W-:Y:S01]  /*1c20*/  @P2 IMAD.HI.U32 R5, R0, R5, RZ ;  /* 0x0000000500052227 */ /* 0x002fe200078e00ff */
[----:B------:R-:W-:Y:S01]  /*1c30*/  UIADD3 UR42, UR4, 0x700, URZ ;  /* 0x00000700042a7890 */ /* 0x000fe2000fffe03f */
[----:B------:R-:W-:Y:S01]  /*1c40*/  UMOV UR41, 0x40000040 ;  /* 0x4000004000297882 */ /* 0x000fe20000000000 */
[----:B------:R-:W-:Y:S01]  /*1c50*/  UMOV UR43, 0x40000040 ;  /* 0x40000040002b7882 */ /* 0x000fe20000000000 */
[----:B------:R-:W-:Y:S01]  /*1c60*/  UIADD3 UR44, UR5, 0x802, URZ ;  /* 0x00000802052c7890 */ /* 0x000fe2000fffe03f */
[----:B------:R-:W-:Y:S01]  /*1c70*/  IMAD R0, R82, -0x70, RZ ;  /* 0xffffff9052007824 */ /* 0x000fe200078e02ff */
[----:B------:R-:W-:Y:S01]  /*1c80*/  UIADD3 UR46, UR4, 0x702, URZ ;  /* 0x00000702042e7890 */ /* 0x000fe2000fffe03f */
[----:B--2---:R-:W-:Y:S01]  /*1c90*/  @P2 SHF.R.U32.HI R4, RZ, R6, R5 ;  /* 0x00000006ff042219 */ /* 0x004fe20000011605 */
[----:B------:R-:W-:Y:S01]  /*1ca0*/  UMOV UR45, 0x40000040 ;  /* 0x40000040002d7882 */ /* 0x000fe20000000000 */
[----:B------:R-:W-:Y:S01]  /*1cb0*/  UMOV UR47, 0x40000040 ;  /* 0x40000040002f7882 */ /* 0x000fe20000000000 */
[----:B------:R-:W-:Y:S01]  /*1cc0*/  UIADD3 UR48, UR5, 0x804, URZ ;  /* 0x0000080405307890 */ /* 0x000fe2000fffe03f */
[----:B------:R-:W1:Y:S01]  /*1cd0*/  LDC R6, c[0x0][0x288] ;  /* 0x0000a200ff067b82 */ /* 0x000e620000000800 */
[----:B------:R-:W-:-:S02]  /*1ce0*/  WARPGROUP.DEPBAR.LE gsb0, 0x0 ;  /* 0x00008000000079c5 */ /* 0x000fc40000010000 */
[----:B------:R-:W-:Y:S01]  /*1cf0*/  WARPGROUP.ARRIVE ;  /* 0x00000000000079c5 */ /* 0x000fe20000000000 */
[----:B------:R-:W-:Y:S01]  /*1d00*/  UIADD3 UR50, UR4, 0x704, URZ ;  /* 0x0000070404327890 */ /* 0x000fe2000fffe03f */
[----:B------:R-:W2:Y:S01]  /*1d10*/  SHFL.IDX PT, R5, R4, 0x1, 0x1c1f ;  /* 0x003c1f0004057f89 */ /* 0x000ea200000e0000 */
[----:B------:R-:W-:Y:S01]  /*1d20*/  UMOV UR49, 0x40000040 ;  /* 0x4000004000317882 */ /* 0x000fe20000000000 */
[----:B------:R-:W-:Y:S01]  /*1d30*/  UMOV UR51, 0x40000040 ;  /* 0x4000004000337882 */ /* 0x000fe20000000000 */
[----:B------:R-:W-:Y:S01]  /*1d40*/  UIADD3 UR52, UR5, 0x806, URZ ;  /* 0x0000080605347890 */ /* 0x000fe2000fffe03f */
[----:B------:R-:W-:Y:S01]  /*1d50*/  HGMMA.64x16x16.F32 R64, gdesc[UR56], RZ, !UPT, gsb0 ;  /* 0x00200000384079f0 */ /* 0x000fe2000c0008ff */
[----:B------:R-:W-:Y:S01]  /*1d60*/  UIADD3 UR58, UR4, 0x100, URZ ;  /* 0x00000100043a7890 */ /* 0x000fe2000fffe03f */
[----:B------:R-:W-:Y:S01]  /*1d70*/  VIADD R8, R0, 0x71 ;  /* 0x0000007100087836 */ /* 0x000fe20000000000 */
[----:B------:R-:W-:Y:S01]  /*1d80*/  UMOV UR59, 0x40000040 ;  /* 0x40000040003b7882 */ /* 0x000fe20000000000 */
[----:B------:R-:W-:Y:S01]  /*1d90*/  UIADD3 UR5, UR4, 0x904, URZ ;  /* 0x0000090404057890 */ /* 0x000fe2000fffe03f */
[----:B0-----:R-:W-:Y:S01]  /*1da0*/  IMAD R0, R3, UR39, R0 ;  /* 0x0000002703007c24 */ /* 0x001fe2000f8e0200 */
[----:B------:R-:W-:Y:S01]  /*1db0*/  UIADD3 UR54, UR4, 0x706, URZ ;  /* 0x0000070604367890 */ /* 0x000fe2000fffe03f */
[----:B------:R-:W-:Y:S01]  /*1dc0*/  IMAD R8, R19, -0x2, R8 ;  /* 0xfffffffe13087824 */ /* 0x000fe200078e0208 */
[----:B------:R-:W-:Y:S01]  /*1dd0*/  UMOV UR53, 0x40000040 ;  /* 0x4000004000357882 */ /* 0x000fe20000000000 */
[----:B------:R-:W-:Y:S01]  /*1de0*/  UMOV UR55, 0x40000040 ;  /* 0x4000004000377882 */ /* 0x000fe20000000000 */
[----:B------:R-:W-:Y:S01]  /*1df0*/  VIADD R0, R0, 0x70 ;  /* 0x0000007000007836 */ /* 0x000fe20000000000 */
[----:B------:R-:W0:Y:S01]  /*1e00*/  SHFL.IDX PT, R4, R4, RZ, 0x1c1f ;  /* 0x001c1fff04047589 */ /* 0x000e2200000e0000 */
[----:B------:R-:W-:-:S02]  /*1e10*/  IMAD R9, R3, UR39, R8 ;  /* 0x0000002703097c24 */ /* 0x000fc4000f8e0208 */
[----:B------:R-:W-:Y:S02]  /*1e20*/  IMAD R7, R19, -0x2, R0 ;  /* 0xfffffffe13077824 */ /* 0x000fe400078e0200 */
[----:B-1----:R-:W-:Y:S01]  /*1e30*/  IMAD R3, R3, UR39, -R6 ;  /* 0x0000002703037c24 */ /* 0x002fe2000f8e0a06 */
[----:B--2---:R-:W-:-:S04]  /*1e40*/  IADD3 R0, R5, -R6, R9 ;  /* 0x8000000605007210 */ /* 0x004fc80007ffe009 */
[----:B------:R-:W-:-:S04]  /*1e50*/  VIMNMX R0, R7, R0, PT ;  /* 0x0000000007007248 */ /* 0x000fc80003fe0100 */
[C---:B------:R-:W-:Y:S02]  /*1e60*/  ISETP.GT.AND P3, PT, R0.reuse, RZ, PT ;  /* 0x000000ff0000720c */ /* 0x040fe40003f64270 */
[C---:B------:R-:W-:Y:S02]  /*1e70*/  ISETP.GT.AND P4, PT, R0.reuse, 0x1, PT ;  /* 0x000000010000780c */ /* 0x040fe40003f84270 */
[----:B------:R-:W-:Y:S01]  /*1e80*/  ISETP.GT.AND P5, PT, R0, 0x8, PT ;  /* 0x000000080000780c */ /* 0x000fe20003fa4270 */
        /* <DEDUP_REMOVED lines=394> */
[----:B------:R-:W-:Y:S02]  /*3730*/  FSEL R11, R74, -INF , P3 ;  /* 0xff8000004a0b7808 */ /* 0x000fe40001800000 */
[----:B------:R-:W-:Y:S02]  /*3740*/  FSEL R75, R75, -INF , P4 ;  /* 0xff8000004b4b7808 */ /* 0x000fe40002000000 */
[----:B------:R-:W-:Y:S01]  /*3750*/  ISETP.GT.AND P3, PT, R0, 0x9, PT ;  /* 0x000000090000780c */ /* 0x000fe20003f64270 */
[----:B------:R-:W-:Y:S01]  /*3760*/  HGMMA.64x16x16.F32 R64, gdesc[UR52], R64, gsb0 ;  /* 0x00200000344079f0 */ /* 0x000fe20008000840 */
[----:B------:R-:W-:Y:S01]  /*3770*/  UIADD3 UR54, UR4, 0x806, URZ ;  /* 0x0000080604367890 */ /* 0x000fe2000fffe03f */
[----:B------:R-:W-:Y:S01]  /*3780*/  FSEL R15, R78, -INF , P5 ;  /* 0xff8000004e0f7808 */ /* 0x000fe20002800000 */
[----:B------:R-:W-:Y:S01]  /*3790*/  UMOV UR55, 0x40000040 ;  /* 0x4000004000377882 */ /* 0x000fe20000000000 */
[----:B------:R-:W-:-:S02]  /*37a0*/  FMNMX.FTZ R8, R11, R75, !PT ;  /* 0x0000004b0b087209 */ /* 0x000fc40007810000 */
[C---:B------:R-:W-:Y:S02]  /*37b0*/  ISETP.GT.AND P4, PT, R0.reuse, 0x10, PT ;  /* 0x000000100000780c */ /* 0x040fe40003f84270 */
[----:B------:R-:W-:Y:S02]  /*37c0*/  FSEL R79, R79, -INF , P3 ;  /* 0xff8000004f4f7808 */ /* 0x000fe40001800000 */
[----:B------:R-:W-:Y:S02]  /*37d0*/  FMNMX.FTZ R8, R15, R8, !PT ;  /* 0x000000080f087209 */ /* 0x000fe40007810000 */
[----:B------:R-:W-:Y:S02]  /*37e0*/  ISETP.GT.AND P3, PT, R0, 0x11, PT ;  /* 0x000000110000780c */ /* 0x000fe40003f64270 */
[----:B------:R-:W-:Y:S01]  /*37f0*/  FMNMX.FTZ R8, R79, R8, !PT ;  /* 0x000000084f087209 */ /* 0x000fe20007810000 */
[----:B------:R-:W-:Y:S02]  /*3800*/  WARPGROUP.DEPBAR.LE gsb0, 0x0 ;  /* 0x00008000000079c5 */ /* 0x000fe40000010000 */
[----:B------:R-:W-:Y:S01]  /*3810*/  WARPGROUP.ARRIVE ;  /* 0x00000000000079c5 */ /* 0x000fe20000000000 */
[----:B------:R-:W-:-:S02]  /*3820*/  FSEL R81, R66, -INF , P4 ;  /* 0xff80000042517808 */ /* 0x000fc40002000000 */
[C---:B------:R-:W-:Y:S02]  /*3830*/  ISETP.GT.AND P4, PT, R0.reuse, 0x18, PT ;  /* 0x000000180000780c */ /* 0x040fe40003f84270 */
[----:B------:R-:W-:Y:S01]  /*3840*/  FSEL R67, R67, -INF , P3 ;  /* 0xff80000043437808 */ /* 0x000fe20001800000 */
[----:B------:R-:W-:Y:S01]  /*3850*/  HGMMA.64x16x16.F32 R56, gdesc[UR52], R56, gsb0 ;  /* 0x00200000343879f0 */ /* 0x000fe20008000838 */
[----:B------:R-:W-:Y:S01]  /*3860*/  UIADD3 UR54, UR4, 0x886, URZ ;  /* 0x0000088604367890 */ /* 0x000fe2000fffe03f */
[----:B------:R-:W-:Y:S01]  /*3870*/  FMNMX.FTZ R8, R81, R8, !PT ;  /* 0x0000000851087209 */ /* 0x000fe20007810000 */
[----:B------:R-:W-:Y:S01]  /*3880*/  UMOV UR55, 0x40000040 ;  /* 0x4000004000377882 */ /* 0x000fe20000000000 */
[----:B------:R-:W-:Y:S02]  /*3890*/  ISETP.GT.AND P3, PT, R0, 0x19, PT ;  /* 0x000000190000780c */ /* 0x000fe40003f64270 */
[----:B------:R-:W-:Y:S02]  /*38a0*/  FSEL R83, R70, -INF , P4 ;  /* 0xff80000046537808 */ /* 0x000fe40002000000 */
        /* <DEDUP_REMOVED lines=32> */
[----:B------:R-:W-:Y:S01]  /*3ab0*/  UMOV UR4, UR52 ;  /* 0x0000003400047c82 */ /* 0x000fe20008000000 */
[----:B------:R-:W-:Y:S02]  /*3ac0*/  ISETP.GT.AND P3, PT, R0, 0x39, PT ;  /* 0x000000390000780c */ /* 0x000fe40003f64270 */
[----:B------:R-:W-:-:S02]  /*3ad0*/  FSEL R93, R54, -INF , P4 ;  /* 0xff800000365d7808 */ /* 0x000fc40002000000 */
[----:B------:R-:W-:Y:S02]  /*3ae0*/  FMNMX.FTZ R8, R91, R8, !PT ;  /* 0x000000085b087209 */ /* 0x000fe40007810000 */
[C---:B------:R-:W-:Y:S02]  /*3af0*/  ISETP.GT.AND P4, PT, R0.reuse, 0x40, PT ;  /* 0x000000400000780c */ /* 0x040fe40003f84270 */
[----:B------:R-:W-:Y:S02]  /*3b00*/  FSEL R95, R55, -INF , P3 ;  /* 0xff800000375f7808 */ /* 0x000fe40001800000 */
[----:B------:R-:W-:Y:S02]  /*3b10*/  FMNMX.FTZ R8, R93, R8, !PT ;  /* 0x000000085d087209 */ /* 0x000fe40007810000 */
[----:B------:R-:W-:Y:S02]  /*3b20*/  ISETP.GT.AND P3, PT, R0, 0x41, PT ;  /* 0x000000410000780c */ /* 0x000fe40003f64270 */
[----:B------:R-:W-:Y:S01]  /*3b30*/  FMNMX.FTZ R8, R95, R8, !PT ;  /* 0x000000085f087209 */ /* 0x000fe20007810000 */
[----:B------:R-:W-:-:S02]  /*3b40*/  WARPGROUP.DEPBAR.LE gsb0, 0x0 ;  /* 0x00008000000079c5 */ /* 0x000fc40000010000 */
[----:B------:R-:W-:Y:S01]  /*3b50*/  WARPGROUP.ARRIVE ;  /* 0x00000000000079c5 */ /* 0x000fe20000000000 */
[----:B------:R-:W-:Y:S02]  /*3b60*/  FSEL R97, R42, -INF , P4 ;  /* 0xff8000002a617808 */ /* 0x000fe40002000000 */
[C---:B------:R-:W-:Y:S02]  /*3b70*/  ISETP.GT.AND P4, PT, R0.reuse, 0x48, PT ;  /* 0x000000480000780c */ /* 0x040fe40003f84270 */
[----:B------:R-:W-:Y:S01]  /*3b80*/  FSEL R99, R43, -INF , P3 ;  /* 0xff8000002b637808 */ /* 0x000fe20001800000 */
[----:B------:R-:W-:Y:S01]  /*3b90*/  HGMMA.64x16x16.F32 R32, gdesc[UR52], R32, gsb0 ;  /* 0x00200000342079f0 */ /* 0x000fe20008000820 */
[----:B------:R-:W-:Y:S02]  /*3ba0*/  FMNMX.FTZ R8, R97, R8, !PT ;  /* 0x0000000861087209 */ /* 0x000fe40007810000 */
[----:B------:R-:W-:Y:S02]  /*3bb0*/  ISETP.GT.AND P3, PT, R0, 0x49, PT ;  /* 0x000000490000780c */ /* 0x000fe40003f64270 */
[----:B------:R-:W-:Y:S01]  /*3bc0*/  FSEL R101, R46, -INF , P4 ;  /* 0xff8000002e657808 */ /* 0x000fe20002000000 */
[----:B------:R-:W-:Y:S01]  /*3bd0*/  IMAD.MOV.U32 R46, RZ, RZ, R17 ;  /* 0x000000ffff2e7224 */ /* 0x000fe200078e0011 */
        /* <DEDUP_REMOVED lines=12> */
[----:B------:R-:W-:Y:S01]  /*3ca0*/  FMNMX.FTZ R8, R105, R8, !PT ;  /* 0x0000000869087209 */ /* 0x000fe20007810000 */
[----:B------:R-:W-:Y:S01]  /*3cb0*/  ULDC UR4, c[0x0][0x988] ;  /* 0x0002620000047ab9 */ /* 0x000fe20000000800 */
        /* <DEDUP_REMOVED lines=9> */
[----:B------:R-:W-:Y:S01]  /*3d50*/  FSEL R113, R26, -INF , P4 ;  /* 0xff8000001a717808 */ /* 0x000fe20002000000 */
[----:B------:R1:W-:Y:S01]  /*3d60*/  @!P1 SYNCS.ARRIVE.TRANS64.RED.A1T0 RZ, [R2+URZ], RZ ;  /* 0x000000ff02ff99a7 */ /* 0x0003e2000810043f */
[----:B------:R-:W-:-:S02]  /*3d70*/  ISETP.GT.AND P4, PT, R0, 0x68, PT ;  /* 0x000000680000780c */ /* 0x000fc40003f84270 */
[----:B------:R-:W-:Y:S02]  /*3d80*/  FSEL R115, R27, -INF , P3 ;  /* 0xff8000001b737808 */ /* 0x000fe40001800000 */
[----:B------:R-:W-:Y:S02]  /*3d90*/  FMNMX.FTZ R8, R113, R8, !PT ;  /* 0x0000000871087209 */ /* 0x000fe40007810000 */
[----:B------:R-:W-:Y:S01]  /*3da0*/  ISETP.GT.AND P3, PT, R0, 0x69, PT ;  /* 0x000000690000780c */ /* 0x000fe20003f64270 */
[----:B------:R-:W-:Y:S01]  /*3db0*/  IMAD.U32 R0, RZ, RZ, UR4 ;  /* 0x00000004ff007e24 */ /* 0x000fe2000f8e00ff */
[----:B------:R-:W-:Y:S01]  /*3dc0*/  FSEL R117, R30, -INF , P4 ;  /* 0xff8000001e757808 */ /* 0x000fe20002000000 */
[----:B-1----:R-:W-:Y:S01]  /*3dd0*/  IMAD.MOV.U32 R2, RZ, RZ, RZ ;  /* 0x000000ffff027224 */ /* 0x002fe200078e00ff */
[----:B------:R-:W-:Y:S02]  /*3de0*/  FMNMX.FTZ R8, R115, R8, !PT ;  /* 0x0000000873087209 */ /* 0x000fe40007810000 */
[----:B------:R-:W-:-:S02]  /*3df0*/  FSEL R119, R31, -INF , P3 ;  /* 0xff8000001f777808 */ /* 0x000fc40001800000 */
[----:B------:R-:W-:-:S04]  /*3e00*/  FMNMX.FTZ R8, R117, R8, !PT ;  /* 0x0000000875087209 */ /* 0x000fc80007810000 */
[----:B------:R-:W-:Y:S01]  /*3e10*/  FMNMX.FTZ R10, R119, R8, !PT ;  /* 0x00000008770a7209 */ /* 0x000fe20007810000 */
[----:B------:R-:W-:-:S04]  /*3e20*/  IMAD.IADD R8, R9, 0x1, -R6 ;  /* 0x0000000109087824 */ /* 0x000fc800078e0a06 */
[----:B------:R-:W1:Y:S01]  /*3e30*/  SHFL.BFLY PT, R5, R10, 0x2, 0x1f ;  /* 0x0c401f000a057f89 */ /* 0x000e6200000e0000 */
[----:B0-----:R-:W-:-:S04]  /*3e40*/  VIADDMNMX R7, R4, R8, R7, PT ;  /* 0x0000000804077246 */ /* 0x001fc80003800107 */
[C---:B------:R-:W-:Y:S02]  /*3e50*/  ISETP.GT.AND P4, PT, R7.reuse, 0x1, PT ;  /* 0x000000010700780c */ /* 0x040fe40003f84270 */
[----:B------:R-:W-:Y:S02]  /*3e60*/  ISETP.GT.AND P5, PT, R7, 0x8, PT ;  /* 0x000000080700780c */ /* 0x000fe40003fa4270 */
[----:B------:R-:W-:Y:S02]  /*3e70*/  FSEL R73, R73, -INF , P4 ;  /* 0xff80000049497808 */ /* 0x000fe40002000000 */
[----:B------:R-:W-:-:S04]  /*3e80*/  ISETP.GT.AND P4, PT, R7, 0x11, PT ;  /* 0x000000110700780c */ /* 0x000fc80003f84270 */
[----:B------:R-:W-:Y:S02]  /*3e90*/  FSEL R65, R65, -INF , P4 ;  /* 0xff80000041417808 */ /* 0x000fe40002000000 */
[----:B------:R-:W-:-:S04]  /*3ea0*/  ISETP.GT.AND P4, PT, R7, 0x19, PT ;  /* 0x000000190700780c */ /* 0x000fc80003f84270 */
[----:B------:R-:W-:Y:S02]  /*3eb0*/  FSEL R69, R69, -INF , P4 ;  /* 0xff80000045457808 */ /* 0x000fe40002000000 */
[----:B------:R-:W-:Y:S02]  /*3ec0*/  ISETP.GT.AND P4, PT, R7, 0x21, PT ;  /* 0x000000210700780c */ /* 0x000fe40003f84270 */
[----:B-1----:R-:W-:Y:S02]  /*3ed0*/  FMNMX.FTZ R12, R10, R5, !PT ;  /* 0x000000050a0c7209 */ /* 0x002fe40007810000 */
[----:B------:R-:W-:Y:S02]  /*3ee0*/  FSEL R57, R57, -INF , P4 ;  /* 0xff80000039397808 */ /* 0x000fe40002000000 */
[----:B------:R-:W-:Y:S01]  /*3ef0*/  ISETP.GT.AND P4, PT, R7, 0x29, PT ;  /* 0x000000290700780c */ /* 0x000fe20003f84270 */
[----:B------:R-:W0:Y:S03]  /*3f00*/  SHFL.BFLY PT, R5, R12, 0x1, 0x1f ;  /* 0x0c201f000c057f89 */ /* 0x000e2600000e0000 */
[----:B------:R-:W-:-:S02]  /*3f10*/  FSEL R61, R61, -INF , P4 ;  /* 0xff8000003d3d7808 */ /* 0x000fc40002000000 */
[----:B------:R-:W-:-:S04]  /*3f20*/  ISETP.GT.AND P4, PT, R7, 0x31, PT ;  /* 0x000000310700780c */ /* 0x000fc80003f84270 */
[----:B------:R-:W-:Y:S02]  /*3f30*/  FSEL R49, R49, -INF , P4 ;  /* 0xff80000031317808 */ /* 0x000fe40002000000 */
[----:B------:R-:W-:-:S04]  /*3f40*/  ISETP.GT.AND P4, PT, R7, 0x39, PT ;  /* 0x000000390700780c */ /* 0x000fc80003f84270 */
[----:B------:R-:W-:Y:S02]  /*3f50*/  FSEL R53, R53, -INF , P4 ;  /* 0xff80000035357808 */ /* 0x000fe40002000000 */
[----:B------:R-:W-:-:S04]  /*3f60*/  ISETP.GT.AND P4, PT, R7, 0x41, PT ;  /* 0x000000410700780c */ /* 0x000fc80003f84270 */
[----:B------:R-:W-:Y:S02]  /*3f70*/  FSEL R41, R41, -INF , P4 ;  /* 0xff80000029297808 */ /* 0x000fe40002000000 */
[----:B------:R-:W-:Y:S02]  /*3f80*/  ISETP.GT.AND P4, PT, R7, 0x49, PT ;  /* 0x000000490700780c */ /* 0x000fe40003f84270 */
[----:B0-----:R-:W-:Y:S02]  /*3f90*/  FMNMX.FTZ R5, R12, R5, !PT ;  /* 0x000000050c057209 */ /* 0x001fe40007810000 */
[----:B------:R-:W-:Y:S02]  /*3fa0*/  FSEL R45, R45, -INF , P4 ;  /* 0xff8000002d2d7808 */ /* 0x000fe40002000000 */
[C---:B------:R-:W-:Y:S01]  /*3fb0*/  FSETP.NEU.FTZ.AND P3, PT, R5.reuse, -INF , PT ;  /* 0xff8000000500780b */ /* 0x040fe20003f7d000 */
[----:B------:R-:W-:Y:S01]  /*3fc0*/  FMUL.FTZ R9, R5, R0 ;  /* 0x0000000005097220 */ /* 0x000fe20000410000 */
[----:B------:R-:W-:-:S04]  /*3fd0*/  ISETP.GT.AND P4, PT, R7, 0x51, PT ;  /* 0x000000510700780c */ /* 0x000fc80003f84270 */
[----:B------:R-:W-:Y:S02]  /*3fe0*/  FSEL R30, R9, RZ, P3 ;  /* 0x000000ff091e7208 */ /* 0x000fe40001800000 */
[----:B------:R-:W-:Y:S02]  /*3ff0*/  ISETP.GT.AND P3, PT, R7, RZ, PT ;  /* 0x000000ff0700720c */ /* 0x000fe40003f64270 */
[----:B------:R-:W-:Y:S01]  /*4000*/  FSEL R33, R33, -INF , P4 ;  /* 0xff80000021217808 */ /* 0x000fe20002000000 */
[-CC-:B------:R-:W-:Y:S01]  /*4010*/  FFMA.FTZ R201, R11, R0.reuse, -R30.reuse ;  /* 0x000000000bc97223 */ /* 0x180fe2000001081e */
[----:B------:R-:W-:Y:S01]  /*4020*/  FSEL R9, R72, -INF , P3 ;  /* 0xff80000048097808 */ /* 0x000fe20001800000 */
[-CC-:B------:R-:W-:Y:S01]  /*4030*/  FFMA.FTZ R203, R15, R0.reuse, -R30.reuse ;  /* 0x000000000fcb7223 */ /* 0x180fe2000001081e */
[----:B------:R-:W-:Y:S01]  /*4040*/  ISETP.GT.AND P3, PT, R7, 0x9, PT ;  /* 0x000000090700780c */ /* 0x000fe20003f64270 */
[-CC-:B------:R-:W-:Y:S01]  /*4050*/  FFMA.FTZ R20, R59, R0.reuse, -R30.reuse ;  /* 0x000000003b147223 */ /* 0x180fe2000001081e */
[----:B------:R-:W-:Y:S01]  /*4060*/  FSEL R11, R76, -INF , P5 ;  /* 0xff8000004c0b7808 */ /* 0x000fe20002800000 */
[-CC-:B------:R-:W-:Y:S01]  /*4070*/  FFMA.FTZ R8, R75, R0.reuse, -R30.reuse ;  /* 0x000000004b087223 */ /* 0x180fe2000001081e */
[----:B------:R-:W-:Y:S01]  /*4080*/  FMNMX.FTZ R4, R9, R73, !PT ;  /* 0x0000004909047209 */ /* 0x000fe20007810000 */
[----:B------:R-:W-:Y:S01]  /*4090*/  MUFU.EX2 R201, R201 ;  /* 0x000000c900c97308 */ /* 0x000fe20000000800 */
[----:B------:R-:W-:Y:S01]  /*40a0*/  FSEL R77, R77, -INF , P3 ;  /* 0xff8000004d4d7808 */ /* 0x000fe20001800000 */
[-CC-:B------:R-:W-:Y:S01]  /*40b0*/  FFMA.FTZ R10, R79, R0.reuse, -R30.reuse ;  /* 0x000000004f0a7223 */ /* 0x180fe2000001081e */
[----:B------:R-:W-:Y:S01]  /*40c0*/  ISETP.GT.AND P3, PT, R7, 0x10, PT ;  /* 0x000000100700780c */ /* 0x000fe20003f64270 */
[--C-:B------:R-:W-:Y:S01]  /*40d0*/  FFMA.FTZ R197, R81, R0, -R30.reuse ;  /* 0x0000000051c57223 */ /* 0x100fe2000001081e */
[----:B------:R-:W-:Y:S01]  /*40e0*/  FMNMX.FTZ R4, R11, R4, !PT ;  /* 0x000000040b047209 */ /* 0x000fe20007810000 */
[--C-:B------:R-:W-:Y:S01]  /*40f0*/  FFMA.FTZ R12, R67, R0, -R30.reuse ;  /* 0x00000000430c7223 */ /* 0x100fe2000001081e */
[----:B------:R-:W-:Y:S01]  /*4100*/  FSEL R13, R64, -INF , P3 ;  /* 0xff800000400d7808 */ /* 0x000fe20001800000 */
[----:B------:R-:W0:Y:S01]  /*4110*/  MUFU.EX2 R8, R8 ;  /* 0x0000000800087308 */ /* 0x000e220000000800 */
[----:B------:R-:W-:Y:S01]  /*4120*/  FMNMX.FTZ R4, R77, R4, !PT ;  /* 0x000000044d047209 */ /* 0x000fe20007810000 */
[-CC-:B------:R-:W-:Y:S01]  /*4130*/  FFMA.FTZ R199, R83, R0.reuse, -R30.reuse ;  /* 0x0000000053c77223 */ /* 0x180fe2000001081e */
[----:B------:R-:W-:Y:S01]  /*4140*/  ISETP.GT.AND P3, PT, R7, 0x18, PT ;  /* 0x000000180700780c */ /* 0x000fe20003f64270 */
[--C-:B------:R-:W-:Y:S01]  /*4150*/  FFMA.FTZ R14, R71, R0, -R30.reuse ;  /* 0x00000000470e7223 */ /* 0x100fe2000001081e */
[----:B------:R-:W-:Y:S01]  /*4160*/  FMNMX.FTZ R4, R13, R4, !PT ;  /* 0x000000040d047209 */ /* 0x000fe20007810000 */
[--C-:B------:R-:W-:Y:S01]  /*4170*/  FFMA.FTZ R193, R85, R0, -R30.reuse ;  /* 0x0000000055c17223 */ /* 0x100fe2000001081e */
[----:B------:R-:W-:Y:S01]  /*4180*/  FSEL R15, R68, -INF , P3 ;  /* 0xff800000440f7808 */ /* 0x000fe20001800000 */
[----:B------:R-:W-:Y:S01]  /*4190*/  MUFU.EX2 R203, R203 ;  /* 0x000000cb00cb7308 */ /* 0x000fe20000000800 */
        /* <DEDUP_REMOVED lines=25> */
[----:B------:R-:W1:Y:S01]  /*4330*/  @P2 LDC R48, c[0x0][0x44c] ;  /* 0x00011300ff302b82 */ /* 0x000e620000000800 */
        /* <DEDUP_REMOVED lines=19> */
[----:B------:R-:W-:Y:S01]  /*4470*/  FFMA.FTZ R117, R117, R0, -R30 ;  /* 0x0000000075757223 */ /* 0x000fe2000001081e */
[----:B------:R-:W-:Y:S01]  /*4480*/  FSEL R43, R44, -INF , P3 ;  /* 0xff8000002c2b7808 */ /* 0x000fe20001800000 */
[----:B0-----:R-:W-:Y:S01]  /*4490*/  FADD.FTZ R44, R201, R8 ;  /* 0x00000008c92c7221 */ /* 0x001fe20000010000 */
[----:B------:R-:W-:Y:S01]  /*44a0*/  FMNMX.FTZ R4, R41, R4, !PT ;  /* 0x0000000429047209 */ /* 0x000fe20007810000 */
[----:B------:R-:W-:Y:S01]  /*44b0*/  MUFU.EX2 R193, R193 ;  /* 0x000000c100c17308 */ /* 0x000fe20000000800 */
[----:B------:R-:W-:Y:S01]  /*44c0*/  ISETP.GT.AND P3, PT, R7, 0x50, PT ;  /* 0x000000500700780c */ /* 0x000fe20003f64270 */
[----:B-1----:R-:W-:Y:S01]  /*44d0*/  @P2 IMAD.HI.U32 R48, R17, R48, RZ ;  /* 0x0000003011302227 */ /* 0x002fe200078e00ff */
[----:B------:R-:W-:-:S03]  /*44e0*/  FMNMX.FTZ R4, R43, R4, !PT ;  /* 0x000000042b047209 */ /* 0x000fc60007810000 */
[----:B------:R-:W-:Y:S01]  /*44f0*/  FFMA.FTZ R30, R119, R0, -R30 ;  /* 0x00000000771e7223 */ /* 0x000fe2000001081e */
[----:B------:R-:W-:Y:S02]  /*4500*/  FSEL R47, R32, -INF , P3 ;  /* 0xff800000202f7808 */ /* 0x000fe40001800000 */
[----:B------:R-:W-:Y:S02]  /*4510*/  CS2R R118, SRZ ;  /* 0x0000000000767805 */ /* 0x000fe4000001ff00 */
[----:B------:R-:W-:Y:S01]  /*4520*/  FMNMX.FTZ R4, R45, R4, !PT ;  /* 0x000000042d047209 */ /* 0x000fe20007810000 */
[----:B------:R-:W-:Y:S01]  /*4530*/  MUFU.EX2 R20, R20 ;  /* 0x0000001400147308 */ /* 0x000fe20000000800 */
[----:B------:R-:W-:Y:S02]  /*4540*/  ISETP.GT.AND P3, PT, R7, 0x58, PT ;  /* 0x000000580700780c */ /* 0x000fe40003f64270 */
[----:B------:R-:W-:Y:S02]  /*4550*/  CS2R R88, SRZ ;  /* 0x0000000000587805 */ /* 0x000fe4000001ff00 */
[----:B------:R-:W-:-:S02]  /*4560*/  FMNMX.FTZ R4, R47, R4, !PT ;  /* 0x000000042f047209 */ /* 0x000fc40007810000 */
[----:B------:R-:W-:Y:S02]  /*4570*/  CS2R R86, SRZ ;  /* 0x0000000000567805 */ /* 0x000fe4000001ff00 */
[----:B------:R-:W-:Y:S02]  /*4580*/  ISETP.GT.AND P4, PT, R7, 0x59, PT ;  /* 0x000000590700780c */ /* 0x000fe40003f84270 */
[----:B------:R-:W-:Y:S02]  /*4590*/  CS2R R84, SRZ ;  /* 0x0000000000547805 */ /* 0x000fe4000001ff00 */
[----:B------:R-:W-:Y:S01]  /*45a0*/  FSEL R51, R36, -INF , P3 ;  /* 0xff80000024337808 */ /* 0x000fe20001800000 */
[----:B------:R-:W-:Y:S01]  /*45b0*/  MUFU.EX2 R195, R195 ;  /* 0x000000c300c37308 */ /* 0x000fe20000000800 */
[----:B------:R-:W-:Y:S02]  /*45c0*/  FMNMX.FTZ R4, R33, R4, !PT ;  /* 0x0000000421047209 */ /* 0x000fe40007810000 */
[----:B------:R-:W-:-:S02]  /*45d0*/  CS2R R80, SRZ ;  /* 0x0000000000507805 */ /* 0x000fc4000001ff00 */
[----:B------:R-:W-:Y:S02]  /*45e0*/  FSEL R37, R37, -INF , P4 ;  /* 0xff80000025257808 */ /* 0x000fe40002000000 */
[----:B------:R-:W-:Y:S02]  /*45f0*/  CS2R R78, SRZ ;  /* 0x00000000004e7805 */ /* 0x000fe4000001ff00 */
[----:B------:R-:W-:Y:S02]  /*4600*/  ISETP.GT.AND P3, PT, R7, 0x60, PT ;  /* 0x000000600700780c */ /* 0x000fe40003f64270 */
[----:B------:R-:W-:Y:S02]  /*4610*/  CS2R R74, SRZ ;  /* 0x00000000004a7805 */ /* 0x000fe4000001ff00 */
[----:B------:R-:W-:Y:S01]  /*4620*/  FMNMX.FTZ R4, R51, R4, !PT ;  /* 0x0000000433047209 */ /* 0x000fe20007810000 */
[----:B------:R-:W-:Y:S01]  /*4630*/  MUFU.EX2 R26, R26 ;  /* 0x0000001a001a7308 */ /* 0x000fe20000000800 */
[----:B------:R-:W-:-:S02]  /*4640*/  ISETP.GT.AND P4, PT, R7, 0x61, PT ;  /* 0x000000610700780c */ /* 0x000fc40003f84270 */
[----:B------:R-:W-:Y:S02]  /*4650*/  CS2R R70, SRZ ;  /* 0x0000000000467805 */ /* 0x000fe4000001ff00 */
[----:B------:R-:W-:Y:S02]  /*4660*/  FSEL R55, R24, -INF , P3 ;  /* 0xff80000018377808 */ /* 0x000fe40001800000 */
[----:B------:R-:W-:Y:S02]  /*4670*/  CS2R R66, SRZ ;  /* 0x0000000000427805 */ /* 0x000fe4000001ff00 */
[----:B------:R-:W-:Y:S02]  /*4680*/  FMNMX.FTZ R4, R37, R4, !PT ;  /* 0x0000000425047209 */ /* 0x000fe40007810000 */
[----:B------:R-:W-:Y:S02]  /*4690*/  CS2R R62, SRZ ;  /* 0x00000000003e7805 */ /* 0x000fe4000001ff00 */
[----:B------:R-:W-:Y:S01]  /*46a0*/  ISETP.GT.AND P3, PT, R7, 0x68, PT ;  /* 0x000000680700780c */ /* 0x000fe20003f64270 */
[----:B------:R-:W-:Y:S01]  /*46b0*/  MUFU.EX2 R189, R189 ;  /* 0x000000bd00bd7308 */ /* 0x000fe20000000800 */
[----:B------:R-:W-:-:S02]  /*46c0*/  FSEL R25, R25, -INF , P4 ;  /* 0xff80000019197808 */ /* 0x000fc40002000000 */
[----:B------:R-:W-:Y:S02]  /*46d0*/  FMNMX.FTZ R4, R55, R4, !PT ;  /* 0x0000000437047209 */ /* 0x000fe40007810000 */
[----:B------:R-:W-:Y:S02]  /*46e0*/  ISETP.GT.AND P4, PT, R7, 0x69, PT ;  /* 0x000000690700780c */ /* 0x000fe40003f84270 */
[----:B------:R-:W-:Y:S01]  /*46f0*/  FSEL R7, R28, -INF , P3 ;  /* 0xff8000001c077808 */ /* 0x000fe20001800000 */
[----:B------:R-:W-:Y:S01]  /*4700*/  MUFU.EX2 R93, R93 ;  /* 0x0000005d005d7308 */ /* 0x000fe20000000800 */
[----:B------:R-:W-:Y:S02]  /*4710*/  FMNMX.FTZ R4, R25, R4, !PT ;  /* 0x0000000419047209 */ /* 0x000fe40007810000 */
[----:B------:R-:W-:Y:S02]  /*4720*/  FSEL R29, R29, -INF , P4 ;  /* 0xff8000001d1d7808 */ /* 0x000fe40002000000 */
[----:B------:R-:W-:-:S02]  /*4730*/  FMNMX.FTZ R4, R7, R4, !PT ;  /* 0x0000000407047209 */ /* 0x000fc40007810000 */
[----:B------:R-:W-:Y:S01]  /*4740*/  F2FP.F16.F32.PACK_AB R201, R8, R201 ;  /* 0x000000c908c9723e */ /* 0x000fe200000000ff */
[----:B------:R0:W-:Y:S01]  /*4750*/  MUFU.EX2 R28, R91 ;  /* 0x0000005b001c7308 */ /* 0x0001e20000000800 */
[----:B------:R-:W-:-:S05]  /*4760*/  FMNMX.FTZ R4, R29, R4, !PT ;  /* 0x000000041d047209 */ /* 0x000fca0007810000 */
[----:B------:R-:W1:Y:S02]  /*4770*/  SHFL.BFLY PT, R59, R4, 0x2, 0x1f ;  /* 0x0c401f00043b7f89 */ /* 0x000e6400000e0000 */
[----:B------:R2:W3:Y:S01]  /*4780*/  MUFU.EX2 R32, R95 ;  /* 0x0000005f00207308 */ /* 0x0004e20000000800 */
[----:B0-----:R-:W-:-:S07]  /*4790*/  CS2R R90, SRZ ;  /* 0x00000000005a7805 */ /* 0x001fce000001ff00 */
[----:B------:R-:W-:Y:S01]  /*47a0*/  MUFU.EX2 R97, R97 ;  /* 0x0000006100617308 */ /* 0x000fe20000000800 */
[----:B--2---:R-:W-:-:S07]  /*47b0*/  CS2R R94, SRZ ;  /* 0x00000000005e7805 */ /* 0x004fce000001ff00 */
[----:B------:R0:W2:Y:S01]  /*47c0*/  MUFU.EX2 R34, R99 ;  /* 0x0000006300227308 */ /* 0x0000a20000000800 */
[----:B---3--:R-:W-:Y:S02]  /*47d0*/  F2FP.F16.F32.PACK_AB R191, R32, R93 ;  /* 0x0000005d20bf723e */ /* 0x008fe400000000ff */
[----:B-1----:R-:W-:-:S05]  /*47e0*/  FMNMX.FTZ R59, R4, R59, !PT ;  /* 0x0000003b043b7209 */ /* 0x002fca0007810000 */
[----:B------:R-:W-:Y:S01]  /*47f0*/  MUFU.EX2 R101, R101 ;  /* 0x0000006500657308 */ /* 0x000fe20000000800 */
[----:B0-----:R-:W-:Y:S01]  /*4800*/  CS2R R98, SRZ ;  /* 0x0000000000627805 */ /* 0x001fe2000001ff00 */
[----:B------:R-:W0:Y:S06]  /*4810*/  SHFL.BFLY PT, R4, R59, 0x1, 0x1f ;  /* 0x0c201f003b047f89 */ /* 0x000e2c00000e0000 */
[----:B------:R1:W3:Y:S01]  /*4820*/  MUFU.EX2 R36, R103 ;  /* 0x0000006700247308 */ /* 0x0002e20000000800 */
[----:B--2---:R-:W-:-:S07]  /*4830*/  F2FP.F16.F32.PACK_AB R185, R34, R97 ;  /* 0x0000006122b9723e */ /* 0x004fce00000000ff */
[----:B------:R-:W-:Y:S01]  /*4840*/  MUFU.EX2 R105, R105 ;  /* 0x0000006900697308 */ /* 0x000fe20000000800 */
[----:B-1----:R-:W-:-:S07]  /*4850*/  CS2R R102, SRZ ;  /* 0x0000000000667805 */ /* 0x002fce000001ff00 */
[----:B------:R1:W-:Y:S01]  /*4860*/  MUFU.EX2 R38, R107 ;  /* 0x0000006b00267308 */ /* 0x0003e20000000800 */
[----:B---3--:R-:W-:Y:S02]  /*4870*/  F2FP.F16.F32.PACK_AB R187, R36, R101 ;  /* 0x0000006524bb723e */ /* 0x008fe400000000ff */
[----:B0-----:R-:W-:Y:S02]  /*4880*/  FMNMX.FTZ R4, R59, R4, !PT ;  /* 0x000000043b047209 */ /* 0x001fe40007810000 */
[----:B------:R-:W0:Y:S02]  /*4890*/  @P2 LDC R59, c[0x0][0x450] ;  /* 0x00011400ff3b2b82 */ /* 0x000e240000000800 */
[C---:B------:R-:W-:Y:S01]  /*48a0*/  FSETP.NEU.FTZ.AND P3, PT, R4.reuse, -INF , PT ;  /* 0xff8000000400780b */ /* 0x040fe20003f7d000 */
[----:B------:R-:W-:Y:S01]  /*48b0*/  FMUL.FTZ R24, R4, R0 ;  /* 0x0000000004187220 */ /* 0x000fe20000410000 */
[----:B------:R-:W-:Y:S01]  /*48c0*/  MUFU.EX2 R109, R109 ;  /* 0x0000006d006d7308 */ /* 0x000fe20000000800 */
[----:B-1----:R-:W-:-:S03]  /*48d0*/  CS2R R106, SRZ ;  /* 0x00000000006a7805 */ /* 0x002fc6000001ff00 */
[----:B------:R-:W-:-:S04]  /*48e0*/  FSEL R24, R24, RZ, P3 ;  /* 0x000000ff18187208 */ /* 0x000fc80001800000 */
        /* <DEDUP_REMOVED lines=13> */
[-CC-:B------:R-:W-:Y:S01]  /*49c0*/  FFMA.FTZ R21, R21, R0.reuse, -R24.reuse ;  /* 0x0000000015157223 */ /* 0x180fe20000010818 */
[-C--:B------:R-:W-:Y:S01]  /*49d0*/  FFMA.FTZ R27, R27, R0.reuse, -R24 ;  /* 0x000000001b1b7223 */ /* 0x080fe20000010818 */
[----:B0-----:R-:W-:Y:S01]  /*49e0*/  @P2 SHF.R.U32.HI R46, RZ, R59, R48 ;  /* 0x0000003bff2e2219 */ /* 0x001fe20000011630 */
[----:B------:R-:W0:Y:S01]  /*49f0*/  MUFU.EX2 R200, R73 ;  /* 0x0000004900c87308 */ /* 0x000e220000000800 */
[-CC-:B------:R-:W-:Y:S01]  /*4a00*/  FFMA.FTZ R41, R41, R0.reuse, -R24.reuse ;  /* 0x0000000029297223 */ /* 0x180fe20000010818 */
[-CC-:B------:R-:W-:Y:S01]  /*4a10*/  FFMA.FTZ R61, R61, R0.reuse, -R24.reuse ;  /* 0x000000003d3d7223 */ /* 0x180fe20000010818 */
[----:B------:R-:W-:Y:S01]  /*4a20*/  FFMA.FTZ R31, R31, R0, -R24 ;  /* 0x000000001f1f7223 */ /* 0x000fe20000010818 */
[----:B------:R-:W-:-:S02]  /*4a30*/  IMAD.IADD R3, R3, 0x1, R46 ;  /* 0x0000000103037824 */ /* 0x000fc400078e022e */
        /* <DEDUP_REMOVED lines=12> */
[----:B-1----:R-:W-:Y:S01]  /*4b00*/  FADD.FTZ R57, R203, R44 ;  /* 0x0000002ccb397221 */ /* 0x002fe20000010000 */
[----:B0-----:R-:W-:Y:S01]  /*4b10*/  FADD.FTZ R6, R9, R200 ;  /* 0x000000c809067221 */ /* 0x001fe20000010000 */
[-CC-:B------:R-:W-:Y:S01]  /*4b20*/  FFMA.FTZ R7, R7, R0.reuse, -R24.reuse ;  /* 0x0000000007077223 */ /* 0x180fe20000010818 */
[----:B------:R-:W-:Y:S01]  /*4b30*/  FFMA.FTZ R24, R29, R0, -R24 ;  /* 0x000000001d187223 */ /* 0x000fe20000010818 */
[----:B------:R-:W-:Y:S01]  /*4b40*/  FADD.FTZ R44, R10, R57 ;  /* 0x000000390a2c7221 */ /* 0x000fe20000010000 */
[----:B------:R-:W-:Y:S01]  /*4b50*/  F2FP.F16.F32.PACK_AB R200, R200, R9 ;  /* 0x00000009c8c8723e */ /* 0x000fe200000000ff */
[----:B------:R-:W-:Y:S01]  /*4b60*/  VIADD R9, R82, 0xfffffffe ;  /* 0xfffffffe52097836 */ /* 0x000fe20000000000 */
[----:B------:R0:W1:Y:S01]  /*4b70*/  MUFU.EX2 R202, R77 ;  /* 0x0000004d00ca7308 */ /* 0x0000620000000800 */
[----:B------:R-:W-:Y:S01]  /*4b80*/  FADD.FTZ R57, R197, R44 ;  /* 0x0000002cc5397221 */ /* 0x000fe20000010000 */
[----:B------:R-:W-:-:S02]  /*4b90*/  F2FP.F16.F32.PACK_AB R197, R12, R197 ;  /* 0x000000c50cc5723e */ /* 0x000fc400000000ff */
[----:B------:R-:W-:Y:S02]  /*4ba0*/  CS2R R110, SRZ ;  /* 0x00000000006e7805 */ /* 0x000fe4000001ff00 */
[----:B------:R-:W-:Y:S01]  /*4bb0*/  F2FP.F16.F32.PACK_AB R181, R38, R105 ;  /* 0x0000006926b5723e */ /* 0x000fe200000000ff */
[----:B------:R-:W-:Y:S01]  /*4bc0*/  FADD.FTZ R44, R12, R57 ;  /* 0x000000390c2c7221 */ /* 0x000fe20000010000 */
[----:B------:R-:W-:Y:S02]  /*4bd0*/  F2FP.F16.F32.PACK_AB R183, R40, R109 ;  /* 0x0000006d28b7723e */ /* 0x000fe400000000ff */
[----:B------:R-:W-:Y:S01]  /*4be0*/  CS2R R82, SRZ ;  /* 0x0000000000527805 */ /* 0x000fe2000001ff00 */
[----:B------:R-:W3:Y:S01]  /*4bf0*/  MUFU.EX2 R13, R13 ;  /* 0x0000000d000d7308 */ /* 0x000ee20000000800 */
[----:B------:R-:W-:Y:S01]  /*4c00*/  FADD.FTZ R57, R199, R44 ;  /* 0x0000002cc7397221 */ /* 0x000fe20000010000 */
[----:B------:R-:W-:Y:S02]  /*4c10*/  F2FP.F16.F32.PACK_AB R203, R10, R203 ;  /* 0x000000cb0acb723e */ /* 0x000fe400000000ff */
[----:B0-----:R-:W-:-:S02]  /*4c20*/  CS2R R76, SRZ ;  /* 0x00000000004c7805 */ /* 0x001fc4000001ff00 */
[C---:B------:R-:W-:Y:S01]  /*4c30*/  F2FP.F16.F32.PACK_AB R199, R14.reuse, R199 ;  /* 0x000000c70ec7723e */ /* 0x040fe200000000ff */
[----:B------:R-:W-:Y:S01]  /*4c40*/  FADD.FTZ R44, R14, R57 ;  /* 0x000000390e2c7221 */ /* 0x000fe20000010000 */
[----:B------:R-:W-:Y:S02]  /*4c50*/  CS2R R72, SRZ ;  /* 0x0000000000487805 */ /* 0x000fe4000001ff00 */
[----:B------:R-:W-:Y:S01]  /*4c60*/  CS2R R58, SRZ ;  /* 0x00000000003a7805 */ /* 0x000fe2000001ff00 */
[----:B------:R0:W4:Y:S01]  /*4c70*/  MUFU.EX2 R196, R65 ;  /* 0x0000004100c47308 */ /* 0x0001220000000800 */
[----:B------:R-:W-:-:S07]  /*4c80*/  CS2R R56, SRZ ;  /* 0x0000000000387805 */ /* 0x000fce000001ff00 */
[----:B------:R-:W5:Y:S01]  /*4c90*/  MUFU.EX2 R15, R15 ;  /* 0x0000000f000f7308 */ /* 0x000f620000000800 */
[----:B0-----:R-:W-:-:S07]  /*4ca0*/  CS2R R64, SRZ ;  /* 0x0000000000407805 */ /* 0x001fce000001ff00 */
[----:B------:R2:W-:Y:S08]  /*4cb0*/  MUFU.EX2 R188, R49 ;  /* 0x0000003100bc7308 */ /* 0x0005f00000000800 */
[----:B------:R0:W5:Y:S01]  /*4cc0*/  MUFU.EX2 R198, R69 ;  /* 0x0000004500c67308 */ /* 0x0001620000000800 */
[----:B--2---:R-:W-:-:S04]  /*4cd0*/  FADD.FTZ R49, R11, R6 ;  /* 0x000000060b317221 */ /* 0x004fc80000010000 */
[C---:B-1----:R-:W-:Y:S01]  /*4ce0*/  FADD.FTZ R6, R202.reuse, R49 ;  /* 0x00000031ca067221 */ /* 0x042fe20000010000 */
[----:B------:R-:W-:Y:S02]  /*4cf0*/  F2FP.F16.F32.PACK_AB R202, R202, R11 ;  /* 0x0000000bcaca723e */ /* 0x000fe400000000ff */
[----:B------:R1:W-:Y:S01]  /*4d00*/  MUFU.EX2 R190, R53 ;  /* 0x0000003500be7308 */ /* 0x0003e20000000800 */
[----:B---3--:R-:W-:Y:S01]  /*4d10*/  FADD.FTZ R49, R13, R6 ;  /* 0x000000060d317221 */ /* 0x008fe20000010000 */
[----:B0-----:R-:W-:-:S03]  /*4d20*/  CS2R R68, SRZ ;  /* 0x0000000000447805 */ /* 0x001fc6000001ff00 */
[C---:B----4-:R-:W-:Y:S01]  /*4d30*/  FADD.FTZ R6, R196.reuse, R49 ;  /* 0x00000031c4067221 */ /* 0x050fe20000010000 */
[----:B------:R-:W-:Y:S02]  /*4d40*/  F2FP.F16.F32.PACK_AB R196, R196, R13 ;  /* 0x0000000dc4c4723e */ /* 0x000fe400000000ff */
[----:B------:R-:W0:Y:S01]  /*4d50*/  MUFU.EX2 R21, R21 ;  /* 0x0000001500157308 */ /* 0x000e220000000800 */
[----:B-1----:R-:W-:Y:S01]  /*4d60*/  FADD.FTZ R53, R193, R44 ;  /* 0x0000002cc1357221 */ /* 0x002fe20000010000 */
[----:B------:R-:W-:-:S03]  /*4d70*/  F2FP.F16.F32.PACK_AB R193, R20, R193 ;  /* 0x000000c114c1723e */ /* 0x000fc600000000ff */
[----:B------:R-:W-:Y:S01]  /*4d80*/  FADD.FTZ R44, R20, R53 ;  /* 0x00000035142c7221 */ /* 0x000fe20000010000 */
[----:B------:R-:W-:Y:S02]  /*4d90*/  CS2R R52, SRZ ;  /* 0x0000000000347805 */ /* 0x000fe4000001ff00 */
[----:B------:R-:W1:Y:S01]  /*4da0*/  MUFU.EX2 R27, R27 ;  /* 0x0000001b001b7308 */ /* 0x000e620000000800 */
[----:B------:R-:W-:Y:S01]  /*4db0*/  FADD.FTZ R49, R195, R44 ;  /* 0x0000002cc3317221 */ /* 0x000fe20000010000 */
[----:B------:R-:W-:Y:S01]  /*4dc0*/  IMAD.HI R44, R3, -0x6db6db6d, R2 ;  /* 0x92492493032c7827 */ /* 0x000fe200078e0202 */
[----:B------:R-:W-:-:S05]  /*4dd0*/  F2FP.F16.F32.PACK_AB R195, R26, R195 ;  /* 0x000000c31ac3723e */ /* 0x000fca00000000ff */
[----:B------:R5:W-:Y:S08]  /*4de0*/  MUFU.EX2 R184, R41 ;  /* 0x0000002900b87308 */ /* 0x000bf00000000800 */
[----:B------:R2:W3:Y:S01]  /*4df0*/  MUFU.EX2 R194, R61 ;  /* 0x0000003d00c27308 */ /* 0x0004e20000000800 */
[----:B-----5:R-:W-:Y:S01]  /*4e00*/  FADD.FTZ R41, R15, R6 ;  /* 0x000000060f297221 */ /* 0x020fe20000010000 */
[----:B------:R-:W-:Y:S01]  /*4e10*/  FADD.FTZ R6, R26, R49 ;  /* 0x000000311a067221 */ /* 0x000fe20000010000 */
[----:B------:R-:W-:-:S02]  /*4e20*/  CS2R R48, SRZ ;  /* 0x0000000000307805 */ /* 0x000fc4000001ff00 */
[----:B------:R-:W-:Y:S01]  /*4e30*/  FADD.FTZ R2, R198, R41 ;  /* 0x00000029c6027221 */ /* 0x000fe20000010000 */
[----:B------:R-:W-:Y:S01]  /*4e40*/  FADD.FTZ R41, R189, R6 ;  /* 0x00000006bd297221 */ /* 0x000fe20000010000 */
[C---:B------:R-:W-:Y:S01]  /*4e50*/  F2FP.F16.F32.PACK_AB R189, R28.reuse, R189 ;  /* 0x000000bd1cbd723e */ /* 0x040fe200000000ff */
[----:B------:R-:W4:Y:S01]  /*4e60*/  MUFU.EX2 R31, R31 ;  /* 0x0000001f001f7308 */ /* 0x000f220000000800 */
[----:B0-----:R-:W-:Y:S01]  /*4e70*/  FADD.FTZ R3, R21, R2 ;  /* 0x0000000215037221 */ /* 0x001fe20000010000 */
[----:B------:R-:W-:Y:S01]  /*4e80*/  FADD.FTZ R6, R28, R41 ;  /* 0x000000291c067221 */ /* 0x000fe20000010000 */
[----:B------:R-:W-:Y:S02]  /*4e90*/  F2FP.F16.F32.PACK_AB R198, R198, R15 ;  /* 0x0000000fc6c6723e */ /* 0x000fe400000000ff */
[----:B--2---:R-:W-:Y:S01]  /*4ea0*/  CS2R R60, SRZ ;  /* 0x00000000003c7805 */ /* 0x004fe2000001ff00 */
[C---:B------:R-:W-:Y:S01]  /*4eb0*/  FADD.FTZ R2, R192.reuse, R3 ;  /* 0x00000003c0027221 */ /* 0x040fe20000010000 */
[----:B------:R-:W-:Y:S01]  /*4ec0*/  FADD.FTZ R41, R93, R6 ;  /* 0x000000065d297221 */ /* 0x000fe20000010000 */
[----:B------:R-:W-:Y:S01]  /*4ed0*/  F2FP.F16.F32.PACK_AB R192, R192, R21 ;  /* 0x00000015c0c0723e */ /* 0x000fe200000000ff */
[----:B------:R-:W0:Y:S01]  /*4ee0*/  MUFU.EX2 R35, R35 ;  /* 0x0000002300237308 */ /* 0x000e220000000800 */
[----:B-1----:R-:W-:Y:S01]  /*4ef0*/  FADD.FTZ R3, R27, R2 ;  /* 0x000000021b037221 */ /* 0x002fe20000010000 */
[----:B------:R-:W-:Y:S01]  /*4f00*/  FADD.FTZ R6, R32, R41 ;  /* 0x0000002920067221 */ /* 0x000fe20000010000 */
[----:B------:R-:W-:-:S02]  /*4f10*/  CS2R R92, SRZ ;  /* 0x00000000005c7805 */ /* 0x000fc4000001ff00 */
[C---:B---3--:R-:W-:Y:S01]  /*4f20*/  FADD.FTZ R2, R194.reuse, R3 ;  /* 0x00000003c2027221 */ /* 0x048fe20000010000 */
[----:B------:R-:W-:Y:S01]  /*4f30*/  FADD.FTZ R41, R97, R6 ;  /* 0x0000000661297221 */ /* 0x000fe20000010000 */
[----:B------:R-:W-:Y:S01]  /*4f40*/  F2FP.F16.F32.PACK_AB R194, R194, R27 ;  /* 0x0000001bc2c2723e */ /* 0x000fe200000000ff */
[----:B------:R-:W1:Y:S01]  /*4f50*/  MUFU.EX2 R39, R39 ;  /* 0x0000002700277308 */ /* 0x000e620000000800 */
[----:B----4-:R-:W-:Y:S01]  /*4f60*/  FADD.FTZ R3, R31, R2 ;  /* 0x000000021f037221 */ /* 0x010fe20000010000 */
[----:B------:R-:W-:Y:S01]  /*4f70*/  FADD.FTZ R6, R34, R41 ;  /* 0x0000002922067221 */ /* 0x000fe20000010000 */
[----:B------:R-:W-:Y:S02]  /*4f80*/  SHF.R.U32.HI R41, RZ, 0x1f, R44 ;  /* 0x0000001fff297819 */ /* 0x000fe4000001162c */
[----:B------:R-:W-:Y:S01]  /*4f90*/  CS2R R96, SRZ ;  /* 0x0000000000607805 */ /* 0x000fe2000001ff00 */
[----:B------:R-:W-:Y:S01]  /*4fa0*/  FADD.FTZ R2, R188, R3 ;  /* 0x00000003bc027221 */ /* 0x000fe20000010000 */
[----:B------:R-:W-:Y:S01]  /*4fb0*/  FADD.FTZ R29, R101, R6 ;  /* 0x00000006651d7221 */ /* 0x000fe20000010000 */
[----:B------:R-:W-:Y:S01]  /*4fc0*/  LEA.HI.SX32 R120, R44, R41, 0x1a ;  /* 0x000000292c787211 */ /* 0x000fe200078fd2ff */
[----:B------:R-:W2:Y:S01]  /*4fd0*/  MUFU.EX2 R43, R43 ;  /* 0x0000002b002b7308 */ /* 0x000ea20000000800 */
[----:B0-----:R-:W-:Y:S01]  /*4fe0*/  FADD.FTZ R3, R35, R2 ;  /* 0x0000000223037221 */ /* 0x001fe20000010000 */
[----:B------:R-:W-:Y:S01]  /*4ff0*/  FADD.FTZ R6, R36, R29 ;  /* 0x0000001d24067221 */ /* 0x000fe20000010000 */
[----:B------:R-:W-:-:S02]  /*5000*/  VIMNMX R12, RZ, R120, !PT ;  /* 0x00000078ff0c7248 */ /* 0x000fc40007fe0100 */
[----:B------:R-:W-:Y:S01]  /*5010*/  CS2R R100, SRZ ;  /* 0x0000000000647805 */ /* 0x000fe2000001ff00 */
[----:B------:R-:W-:Y:S01]  /*5020*/  FADD.FTZ R2, R190, R3 ;  /* 0x00000003be027221 */ /* 0x000fe20000010000 */
[----:B------:R-:W-:Y:S01]  /*5030*/  FADD.FTZ R29, R105, R6 ;  /* 0x00000006691d7221 */ /* 0x000fe20000010000 */
[----:B------:R-:W-:Y:S01]  /*5040*/  ISETP.GE.AND P3, PT, R9, R12, PT ;  /* 0x0000000c0900720c */ /* 0x000fe20003f66270 */
[----:B------:R0:W3:Y:S01]  /*5050*/  MUFU.EX2 R186, R45 ;  /* 0x0000002d00ba7308 */ /* 0x0000e20000000800 */
[----:B-1----:R-:W-:Y:S01]  /*5060*/  FADD.FTZ R3, R39, R2 ;  /* 0x0000000227037221 */ /* 0x002fe20000010000 */
[----:B------:R-:W-:Y:S01]  /*5070*/  FADD.FTZ R6, R38, R29 ;  /* 0x0000001d26067221 */ /* 0x000fe20000010000 */
[----:B------:R-:W-:Y:S02]  /*5080*/  F2FP.F16.F32.PACK_AB R188, R188, R31 ;  /* 0x0000001fbcbc723e */ /* 0x000fe400000000ff */
[----:B------:R-:W-:Y:S01]  /*5090*/  CS2R R104, SRZ ;  /* 0x0000000000687805 */ /* 0x000fe2000001ff00 */
[----:B------:R-:W-:Y:S01]  /*50a0*/  FADD.FTZ R2, R184, R3 ;  /* 0x00000003b8027221 */ /* 0x000fe20000010000 */
[----:B------:R-:W-:Y:S01]  /*50b0*/  FADD.FTZ R29, R109, R6 ;  /* 0x000000066d1d7221 */ /* 0x000fe20000010000 */
[----:B------:R-:W-:Y:S01]  /*50c0*/  F2FP.F16.F32.PACK_AB R190, R190, R35 ;  /* 0x00000023bebe723e */ /* 0x000fe200000000ff */
[----:B------:R-:W1:Y:S01]  /*50d0*/  MUFU.EX2 R113, R113 ;  /* 0x0000007100717308 */ /* 0x000e620000000800 */
[----:B--2---:R-:W-:Y:S01]  /*50e0*/  FADD.FTZ R3, R43, R2 ;  /* 0x000000022b037221 */ /* 0x004fe20000010000 */
[----:B------:R-:W-:Y:S01]  /*50f0*/  FADD.FTZ R6, R40, R29 ;  /* 0x0000001d28067221 */ /* 0x000fe20000010000 */
[----:B------:R-:W-:-:S02]  /*5100*/  F2FP.F16.F32.PACK_AB R184, R184, R39 ;  /* 0x00000027b8b8723e */ /* 0x000fc400000000ff */
[----:B------:R-:W-:Y:S02]  /*5110*/  CS2R R108, SRZ ;  /* 0x00000000006c7805 */ /* 0x000fe4000001ff00 */
[----:B0-----:R-:W-:Y:S02]  /*5120*/  CS2R R44, SRZ ;  /* 0x00000000002c7805 */ /* 0x001fe4000001ff00 */
[----:B------:R-:W-:Y:S02]  /*5130*/  CS2R R40, SRZ ;  /* 0x0000000000287805 */ /* 0x000fe4000001ff00 */
[----:B------:R-:W-:Y:S01]  /*5140*/  CS2R R38, SRZ ;  /* 0x0000000000267805 */ /* 0x000fe2000001ff00 */
[----:B------:R-:W0:Y:S01]  /*5150*/  MUFU.EX2 R47, R47 ;  /* 0x0000002f002f7308 */ /* 0x000e220000000800 */
[C---:B---3--:R-:W-:Y:S01]  /*5160*/  FADD.FTZ R2, R186.reuse, R3 ;  /* 0x00000003ba027221 */ /* 0x048fe20000010000 */
[----:B------:R-:W-:Y:S02]  /*5170*/  F2FP.F16.F32.PACK_AB R186, R186, R43 ;  /* 0x0000002bbaba723e */ /* 0x000fe400000000ff */
[----:B------:R-:W-:-:S02]  /*5180*/  CS2R R34, SRZ ;  /* 0x0000000000227805 */ /* 0x000fc4000001ff00 */
[----:B------:R-:W-:Y:S02]  /*5190*/  CS2R R26, SRZ ;  /* 0x00000000001a7805 */ /* 0x000fe4000001ff00 */
[----:B------:R2:W3:Y:S01]  /*51a0*/  MUFU.EX2 R42, R115 ;  /* 0x00000073002a7308 */ /* 0x0004e20000000800 */
[----:B-1----:R-:W-:-:S07]  /*51b0*/  FADD.FTZ R29, R113, R6 ;  /* 0x00000006711d7221 */ /* 0x002fce0000010000 */
[----:B------:R1:W4:Y:S01]  /*51c0*/  MUFU.EX2 R180, R33 ;  /* 0x0000002100b47308 */ /* 0x0003220000000800 */
[----:B0-----:R-:W-:Y:S01]  /*51d0*/  FADD.FTZ R3, R47, R2 ;  /* 0x000000022f037221 */ /* 0x001fe20000010000 */
[----:B--2---:R-:W-:-:S06]  /*51e0*/  CS2R R114, SRZ ;  /* 0x0000000000727805 */ /* 0x004fcc000001ff00 */
[----:B------:R-:W0:Y:S01]  /*51f0*/  MUFU.EX2 R117, R117 ;  /* 0x0000007500757308 */ /* 0x000e220000000800 */
[C---:B---3--:R-:W-:Y:S01]  /*5200*/  FADD.FTZ R6, R42.reuse, R29 ;  /* 0x0000001d2a067221 */ /* 0x048fe20000010000 */
[----:B------:R-:W-:Y:S02]  /*5210*/  F2FP.F16.F32.PACK_AB R177, R42, R113 ;  /* 0x000000712ab1723e */ /* 0x000fe400000000ff */
[----:B------:R-:W-:Y:S02]  /*5220*/  CS2R R112, SRZ ;  /* 0x0000000000707805 */ /* 0x000fe4000001ff00 */
[----:B------:R-:W-:Y:S02]  /*5230*/  CS2R R42, SRZ ;  /* 0x00000000002a7805 */ /* 0x000fe4000001ff00 */
[----:B-1----:R-:W-:Y:S02]  /*5240*/  CS2R R32, SRZ ;  /* 0x0000000000207805 */ /* 0x002fe4000001ff00 */
[----:B------:R-:W-:Y:S01]  /*5250*/  CS2R R28, SRZ ;  /* 0x00000000001c7805 */ /* 0x000fe2000001ff00 */
[----:B------:R-:W-:Y:S01]  /*5260*/  MUFU.EX2 R51, R51 ;  /* 0x0000003300337308 */ /* 0x000fe20000000800 */
[C---:B----4-:R-:W-:Y:S01]  /*5270*/  FADD.FTZ R2, R180.reuse, R3 ;  /* 0x00000003b4027221 */ /* 0x050fe20000010000 */
[----:B------:R-:W-:-:S02]  /*5280*/  F2FP.F16.F32.PACK_AB R180, R180, R47 ;  /* 0x0000002fb4b4723e */ /* 0x000fc400000000ff */
[----:B------:R-:W-:-:S04]  /*5290*/  CS2R R46, SRZ ;  /* 0x00000000002e7805 */ /* 0x000fc8000001ff00 */
[----:B------:R-:W1:Y:S01]  /*52a0*/  MUFU.EX2 R30, R30 ;  /* 0x0000001e001e7308 */ /* 0x000e620000000800 */
[----:B0-----:R-:W-:-:S07]  /*52b0*/  FADD.FTZ R3, R117, R6 ;  /* 0x0000000675037221 */ /* 0x001fce0000010000 */
[----:B------:R0:W2:Y:S08]  /*52c0*/  MUFU.EX2 R182, R37 ;  /* 0x0000002500b67308 */ /* 0x0000b00000000800 */
[----:B------:R-:W3:Y:S01]  /*52d0*/  MUFU.EX2 R55, R55 ;  /* 0x0000003700377308 */ /* 0x000ee20000000800 */
[C---:B-1----:R-:W-:Y:S01]  /*52e0*/  FADD.FTZ R6, R30.reuse, R3 ;  /* 0x000000031e067221 */ /* 0x042fe20000010000 */
[----:B------:R-:W-:-:S02]  /*52f0*/  F2FP.F16.F32.PACK_AB R179, R30, R117 ;  /* 0x000000751eb3723e */ /* 0x000fc400000000ff */
[----:B------:R-:W-:Y:S02]  /*5300*/  CS2R R116, SRZ ;  /* 0x0000000000747805 */ /* 0x000fe4000001ff00 */
[----:B0-----:R-:W-:Y:S02]  /*5310*/  CS2R R36, SRZ ;  /* 0x0000000000247805 */ /* 0x001fe4000001ff00 */
[----:B------:R-:W-:Y:S01]  /*5320*/  CS2R R30, SRZ ;  /* 0x00000000001e7805 */ /* 0x000fe2000001ff00 */
[----:B------:R0:W1:Y:S08]  /*5330*/  MUFU.EX2 R176, R25 ;  /* 0x0000001900b07308 */ /* 0x0000700000000800 */
[----:B------:R3:W4:Y:S01]  /*5340*/  MUFU.EX2 R178, R7 ;  /* 0x0000000700b27308 */ /* 0x0007220000000800 */
[----:B0-----:R-:W-:-:S04]  /*5350*/  FADD.FTZ R25, R51, R2 ;  /* 0x0000000233197221 */ /* 0x001fc80000010000 */
[C---:B--2---:R-:W-:Y:S01]  /*5360*/  FADD.FTZ R2, R182.reuse, R25 ;  /* 0x00000019b6027221 */ /* 0x044fe20000010000 */
[----:B------:R-:W-:Y:S02]  /*5370*/  F2FP.F16.F32.PACK_AB R182, R182, R51 ;  /* 0x00000033b6b6723e */ /* 0x000fe400000000ff */
[----:B------:R-:W-:Y:S01]  /*5380*/  CS2R R50, SRZ ;  /* 0x0000000000327805 */ /* 0x000fe2000001ff00 */
[----:B------:R0:W2:Y:S01]  /*5390*/  MUFU.EX2 R3, R24 ;  /* 0x0000001800037308 */ /* 0x0000a20000000800 */
[----:B---3--:R-:W-:-:S04]  /*53a0*/  FADD.FTZ R7, R55, R2 ;  /* 0x0000000237077221 */ /* 0x008fc80000010000 */
[C---:B-1----:R-:W-:Y:S01]  /*53b0*/  FADD.FTZ R7, R176.reuse, R7 ;  /* 0x00000007b0077221 */ /* 0x042fe20000010000 */
[----:B------:R-:W-:Y:S02]  /*53c0*/  F2FP.F16.F32.PACK_AB R176, R176, R55 ;  /* 0x00000037b0b0723e */ /* 0x000fe400000000ff */
[----:B------:R-:W-:Y:S01]  /*53d0*/  CS2R R54, SRZ ;  /* 0x0000000000367805 */ /* 0x000fe2000001ff00 */
[----:B----4-:R-:W-:Y:S01]  /*53e0*/  FADD.FTZ R2, R178, R7 ;  /* 0x00000007b2027221 */ /* 0x010fe20000010000 */
[----:B0-----:R-:W-:-:S03]  /*53f0*/  CS2R R24, SRZ ;  /* 0x0000000000187805 */ /* 0x001fc6000001ff00 */
[C---:B--2---:R-:W-:Y:S01]  /*5400*/  FADD.FTZ R7, R3.reuse, R2 ;  /* 0x0000000203077221 */ /* 0x044fe20000010000 */
[----:B------:R-:W-:Y:S01]  /*5410*/  F2FP.F16.F32.PACK_AB R178, R3, R178 ;  /* 0x000000b203b2723e */ /* 0x000fe200000000ff */
[----:B------:R-:W-:Y:S02]  /*5420*/  IMAD.MOV.U32 R3, RZ, RZ, 0x3f800000 ;  /* 0x3f800000ff037424 */ /* 0x000fe400078e00ff */
[----:B------:R-:W-:Y:S01]  /*5430*/  IMAD.MOV.U32 R2, RZ, RZ, 0x3f800000 ;  /* 0x3f800000ff027424 */ /* 0x000fe200078e00ff */
[----:B------:R-:W-:Y:S06]  /*5440*/  @!P3 BRA `(.L_x_2275) ;  /* 0x0000004000f4b947 */ /* 0x000fec0003800000 */
[----:B------:R-:W-:Y:S01]  /*5450*/  IMAD.MOV.U32 R8, RZ, RZ, R5 ;  /* 0x000000ffff087224 */ /* 0x000fe200078e0005 */
[----:B------:R-:W-:Y:S01]  /*5460*/  UMOV UR7, UR38 ;  /* 0x0000002600077c82 */ /* 0x000fe20008000000 */
[----:B------:R-:W-:Y:S01]  /*5470*/  IMAD.MOV.U32 R10, RZ, RZ, R4 ;  /* 0x000000ffff0a7224 */ /* 0x000fe200078e0004 */
[----:B------:R-:W-:Y:S01]  /*5480*/  UMOV UR5, UR36 ;  /* 0x0000002400057c82 */ /* 0x000fe20008000000 */
[----:B------:R-:W-:Y:S01]  /*5490*/  IMAD.MOV.U32 R3, RZ, RZ, 0x3f800000 ;  /* 0x3f800000ff037424 */ /* 0x000fe200078e00ff */
[----:B------:R-:W-:Y:S01]  /*54a0*/  ULDC UR61, c[0x0][0x288] ;  /* 0x0000a200003d7ab9 */ /* 0x000fe20000000800 */
[----:B------:R-:W-:-:S07]  /*54b0*/  IMAD.MOV.U32 R119, RZ, RZ, RZ ;  /* 0x000000ffff777224 */ /* 0x000fce00078e00ff */
.L_x_2284:
[----:B------:R-:W-:-:S04]  /*54c0*/  UIADD3 UR4, UR5, 0x1, URZ ;  /* 0x0000000105047890 */ /* 0x000fc8000fffe03f */
[----:B------:R-:W-:-:S04]  /*54d0*/  UISETP.NE.AND UP0, UPT, UR4, 0x2, UPT ;  /* 0x000000020400788c */ /* 0x000fc8000bf05270 */
[----:B------:R-:W-:Y:S02]  /*54e0*/  USEL UR38, URZ, 0x1, UP0 ;  /* 0x000000013f267887 */ /* 0x000fe40008000000 */
[----:B------:R-:W-:Y:S02]  /*54f0*/  USEL UR36, UR4, URZ, UP0 ;  /* 0x0000003f04247287 */ /* 0x000fe40008000000 */
[----:B------:R-:W-:Y:S01]  /*5500*/  ULOP3.LUT UR38, UR7, UR38, URZ, 0x3c, !UPT ;  /* 0x0000002607267292 */ /* 0x000fe2000f8e3c3f */
[----:B------:R-:W-:Y:S11]  /*5510*/  @!P0 BRA `(.L_x_2276) ;  /* 0x0000000000048947 */ /* 0x000ff60003800000 */
[----:B------:R-:W-:Y:S01]  /*5520*/  BPT.TRAP 0x1 ;  /* 0x000000040000795c */ /* 0x000fe20000300000 */
.L_x_2276:
[----:B------:R-:W-:Y:S01]  /*5530*/  ULEA UR6, UR36, UR37, 0x3 ;  /* 0x0000002524067291 */ /* 0x000fe2000f8e183f */
[----:B------:R-:W-:-:S05]  /*5540*/  IMAD.U32 R0, RZ, RZ, UR38 ;  /* 0x00000026ff007e24 */ /* 0x000fca000f8e00ff */
[----:B------:R-:W-:-:S04]  /*5550*/  SHF.L.U32 R0, R0, 0x1f, RZ ;  /* 0x0000001f00007819 */ /* 0x000fc800000006ff */
[----:B------:R0:W1:Y:S01]  /*5560*/  SYNCS.PHASECHK.TRANS64.TRYWAIT P3, [UR6+0x36830], R0 ;  /* 0x03683000ff0075a7 */ /* 0x0000620008060146 */
[----:B------:R-:W-:Y:S05]  /*5570*/  @!P0 BRA `(.L_x_2277) ;  /* 0x0000000000048947 */ /* 0x000fea0003800000 */
[----:B------:R-:W-:Y:S01]  /*5580*/  BPT.TRAP 0x1 ;  /* 0x000000040000795c */ /* 0x000fe20000300000 */
.L_x_2277:
[----:B-1----:R-:W-:Y:S05]  /*5590*/  @P3 BRA `(.L_x_2278) ;  /* 0x0000000000083947 */ /* 0x002fea0003800000 */
[----:B------:R-:W1:Y:S02]  /*55a0*/  SYNCS.PHASECHK.TRANS64.TRYWAIT P3, [UR6+0x36830], R0 ;  /* 0x03683000ff0075a7 */ /* 0x000e640008060146 */
[----:B-1----:R-:W-:Y:S05]  /*55b0*/  @!P3 BRA `(.L_x_2279) ;  /* 0x000001000048b947 */ /* 0x002fea0003800000 */
.L_x_2278:
[----:B------:R-:W-:Y:S01]  /*55c0*/  UIMAD UR4, UR36, 0xa80, UR60 ;  /* 0x00000a80240478a4 */ /* 0x000fe2000f8e023c */
[----:B------:R-:W-:Y:S01]  /*55d0*/  WARPGROUP.ARRIVE ;  /* 0x00000000000079c5 */ /* 0x000fe20000000000 */
[----:B------:R-:W-:Y:S01]  /*55e0*/  UMOV UR59, 0x40000040 ;  /* 0x40000040003b7882 */ /* 0x000fe20000000000 */
[----:B------:R-:W-:Y:S01]  /*55f0*/  UMOV UR19, 0x40000040 ;  /* 0x4000004000137882 */ /* 0x000fe20000000000 */
[----:B------:R-:W-:Y:S01]  /*5600*/  UIADD3 UR10, UR4, 0x80, URZ ;  /* 0x00000080040a7890 */ /* 0x000fe2000fffe03f */
[-C--:B------:R-:W-:Y:S01]  /*5610*/  FMUL.FTZ R24, R24, R2.reuse ;  /* 0x0000000218187220 */ /* 0x080fe20000410000 */
[----:B------:R-:W-:Y:S01]  /*5620*/  UIADD3 UR11, UR4, 0x100, URZ ;  /* 0x00000100040b7890 */ /* 0x000fe2000fffe03f */
[-C--:B------:R-:W-:Y:S01]  /*5630*/  FMUL.FTZ R25, R25, R2.reuse ;  /* 0x0000000219197220 */ /* 0x080fe20000410000 */
[----:B------:R-:W-:Y:S01]  /*5640*/  UMOV UR58, UR4 ;  /* 0x00000004003a7c82 */ /* 0x000fe20008000000 */
[----:B------:R-:W-:Y:S01]  /*5650*/  UIADD3 UR14, UR4, 0x82, URZ ;  /* 0x00000082040e7890 */ /* 0x000fe2000fffe03f */
[----:B------:R-:W-:Y:S01]  /*5660*/  HGMMA.64x16x16.F32 R168, gdesc[UR56], RZ, !UPT, gsb0 ;  /* 0x0020000038a879f0 */ /* 0x000fe2000c0008ff */
[----:B------:R-:W-:Y:S01]  /*5670*/  UMOV UR58, UR10 ;  /* 0x0000000a003a7c82 */ /* 0x000fe20008000000 */
[----:B------:R-:W-:Y:S01]  /*5680*/  UMOV UR59, 0x40000040 ;  /* 0x40000040003b7882 */ /* 0x000fe20000000000 */
        /* <DEDUP_REMOVED lines=142> */
[----:B------:R-:W-:Y:S01]  /*5f70*/  UMOV UR11, 0x40000040 ;  /* 0x40000040000b7882 */ /* 0x000fe20000000000 */
        /* <DEDUP_REMOVED lines=42> */
[----:B------:R-:W-:Y:S02]  /*6220*/  UIADD3 UR10, UR4, 0x84, URZ ;  /* 0x00000084040a7890 */ /* 0x000fe4000fffe03f */
        /* <DEDUP_REMOVED lines=392> */
.L_x_2280:
[----:B------:R-:W-:Y:S01]  /*7ab0*/  ULEA UR11, UR5, UR37, 0x3 ;  /* 0x00000025050b7291 */ /* 0x000fe2000f8e183f */
[----:B01----:R-:W-:-:S05]  /*7ac0*/  IMAD.U32 R0, RZ, RZ, UR7 ;  /* 0x00000007ff007e24 */ /* 0x003fca000f8e00ff */
[----:B------:R-:W-:-:S04]  /*7ad0*/  SHF.L.U32 R0, R0, 0x1f, RZ ;  /* 0x0000001f00007819 */ /* 0x000fc800000006ff */
[----:B------:R0:W1:Y:S01]  /*7ae0*/  SYNCS.PHASECHK.TRANS64.TRYWAIT P3, [UR11+0x36850], R0 ;  /* 0x03685000ff0075a7 */ /* 0x000062000806014b */
[----:B------:R-:W-:Y:S05]  /*7af0*/  @!P0 BRA `(.L_x_2281) ;  /* 0x0000000000048947 */ /* 0x000fea0003800000 */
[----:B------:R-:W-:Y:S01]  /*7b00*/  BPT.TRAP 0x1 ;  /* 0x000000040000795c */ /* 0x000fe20000300000 */
.L_x_2281:
[----:B-1----:R-:W-:Y:S05]  /*7b10*/  @P3 BRA `(.L_x_2282) ;  /* 0x0000000000083947 */ /* 0x002fea0003800000 */
[----:B------:R-:W1:Y:S02]  /*7b20*/  SYNCS.PHASECHK.TRANS64.TRYWAIT P3, [UR11+0x36850], R0 ;  /* 0x03685000ff0075a7 */ /* 0x000e64000806014b */
[----:B-1----:R-:W-:Y:S05]  /*7b30*/  @!P3 BRA `(.L_x_2283) ;  /* 0x000000dc0000b947 */ /* 0x002fea0003800000 */
.L_x_2282:
[----:B------:R-:W-:Y:S01]  /*7b40*/  UIADD3 UR4, UR37, 0x400, URZ ;  /* 0x0000040025047890 */ /* 0x000fe2000fffe03f */
[----:B------:R-:W-:Y:S01]  /*7b50*/  WARPGROUP.ARRIVE ;  /* 0x00000000000079c5 */ /* 0x000fe20000000000 */
[----:B------:R-:W-:Y:S01]  /*7b60*/  UMOV UR15, 0x40000040 ;  /* 0x40000040000f7882 */ /* 0x000fe20000000000 */
[----:B-1----:R-:W1:Y:S01]  /*7b70*/  @P2 LDC R3, c[0x0][0x44c] ;  /* 0x00011300ff032b82 */ /* 0x002e620000000800 */
[----:B------:R-:W-:Y:S01]  /*7b80*/  USHF.R.U32.HI UR4, URZ, 0x4, UR4 ;  /* 0x000000043f047899 */ /* 0x000fe20008011604 */
[----:B------:R-:W-:Y:S01]  /*7b90*/  IMAD.IADD R4, R22, 0x1, R17 ;  /* 0x0000000116047824 */ /* 0x000fe200078e0211 */
[----:B------:R-:W-:Y:S02]  /*7ba0*/  UMOV UR7, 0x40000040 ;  /* 0x4000004000077882 */ /* 0x000fe40000000000 */
[----:B------:R-:W-:-:S03]  /*7bb0*/  ULOP3.LUT UR4, UR4, 0x3fff, URZ, 0xc0, !UPT ;  /* 0x00003fff04047892 */ /* 0x000fc6000f8ec03f */
[----:B0-----:R-:W0:Y:S01]  /*7bc0*/  @P2 LDC R0, c[0x0][0x450] ;  /* 0x00011400ff002b82 */ /* 0x001e220000000800 */
[----:B------:R-:W-:-:S04]  /*7bd0*/  ULOP3.LUT UR4, UR4, 0x3800000, URZ, 0xfc, !UPT ;  /* 0x0380000004047892 */ /* 0x000fc8000f8efc3f */
[----:B------:R-:W-:-:S03]  /*7be0*/  UIMAD UR4, UR5, 0xa80, UR4 ;  /* 0x00000a80050478a4 */ /* 0x000fc6000f8e0204 */
[----:B------:R-:W2:Y:S01]  /*7bf0*/  LDC R5, c[0x0][0x2f0] ;  /* 0x0000bc00ff057b82 */ /* 0x000ea20000000800 */
[----:B------:R-:W-:Y:S01]  /*7c00*/  UIADD3 UR10, UR4, 0x80, URZ ;  /* 0x00000080040a7890 */ /* 0x000fe2000fffe03f */
[----:B------:R-:W-:Y:S02]  /*7c10*/  UMOV UR5, UR36 ;  /* 0x0000002400057c82 */ /* 0x000fe40008000000 */
[----:B------:R-:W-:Y:S02]  /*7c20*/  UMOV UR14, UR4 ;  /* 0x00000004000e7c82 */ /* 0x000fe40008000000 */
[----:B------:R-:W-:Y:S01]  /*7c30*/  HGMMA.64x192x16.F32 R24, R200, gdesc[UR12].tnspB, R24, gsb0 ;  /* 0x42e0000cc8187df0 */ /* 0x000fe20008000818 */
[----:B------:R-:W-:Y:S01]  /*7c40*/  UMOV UR15, 0x40000040 ;  /* 0x40000040000f7882 */ /* 0x000fe20000000000 */
[----:B------:R-:W-:Y:S01]  /*7c50*/  UMOV UR14, UR10 ;  /* 0x0000000a000e7c82 */ /* 0x000fe20008000000 */
[----:B------:R-:W-:Y:S01]  /*7c60*/  UIADD3 UR10, UR4, 0x100, URZ ;  /* 0x00000100040a7890 */ /* 0x000fe2000fffe03f */
[----:B-1----:R-:W-:-:S05]  /*7c70*/  @P2 IMAD.HI.U32 R3, R4, R3, RZ ;  /* 0x0000000304032227 */ /* 0x002fca00078e00ff */
[----:B0-----:R-:W-:Y:S01]  /*7c80*/  @P2 SHF.R.U32.HI R4, RZ, R0, R3 ;  /* 0x00000000ff042219 */ /* 0x001fe20000011603 */
[----:B------:R-:W-:-:S04]  /*7c90*/  IMAD.MOV.U32 R0, RZ, RZ, -0x70 ;  /* 0xffffff90ff007424 */ /* 0x000fc800078e00ff */
[----:B------:R-:W0:Y:S01]  /*7ca0*/  SHFL.IDX PT, R3, R4, 0x1, 0x1c1f ;  /* 0x003c1f0004037f89 */ /* 0x000e2200000e0000 */
[----:B------:R-:W-:-:S04]  /*7cb0*/  IMAD R0, R9, R0, 0x1 ;  /* 0x0000000109007424 */ /* 0x000fc800078e0200 */
[----:B------:R-:W-:-:S04]  /*7cc0*/  IMAD R0, R19, -0x2, R0 ;  /* 0xfffffffe13007824 */ /* 0x000fc800078e0200 */
[----:B--2---:R-:W-:-:S05]  /*7cd0*/  IMAD R2, R5, UR39, R0 ;  /* 0x0000002705027c24 */ /* 0x004fca000f8e0200 */
[----:B0-----:R-:W-:-:S04]  /*7ce0*/  IADD3 R0, R3, -UR61, R2 ;  /* 0x8000003d03007c10 */ /* 0x001fc8000fffe002 */
[C---:B------:R-:W-:Y:S02]  /*7cf0*/  ISETP.GT.AND P3, PT, R0.reuse, RZ, PT ;  /* 0x000000ff0000720c */ /* 0x040fe40003f64270 */
[----:B------:R-:W-:Y:S02]  /*7d00*/  ISETP.GT.AND P4, PT, R0, 0x1, PT ;  /* 0x000000010000780c */ /* 0x000fe40003f84270 */
[----:B------:R-:W-:Y:S02]  /*7d10*/  FSEL R219, R170, -INF , P3 ;  /* 0xff800000aadb7808 */ /* 0x000fe40001800000 */
[----:B------:R-:W-:Y:S02]  /*7d20*/  ISETP.GT.AND P3, PT, R0, 0x8, PT ;  /* 0x000000080000780c */ /* 0x000fe40003f64270 */
[----:B------:R-:W-:Y:S01]  /*7d30*/  FMNMX.FTZ R14, R219, R8, !PT ;  /* 0x00000008db0e7209 */ /* 0x000fe20007810000 */
[----:B------:R-:W-:Y:S02]  /*7d40*/  WARPGROUP.DEPBAR.LE gsb0, 0x0 ;  /* 0x00008000000079c5 */ /* 0x000fe40000010000 */
[----:B------:R-:W-:Y:S01]  /*7d50*/  WARPGROUP.ARRIVE ;  /* 0x00000000000079c5 */ /* 0x000fe20000000000 */
[----:B------:R-:W-:-:S02]  /*7d60*/  FSEL R201, R171, -INF , P4 ;  /* 0xff800000abc97808 */ /* 0x000fc40002000000 */
[----:B------:R-:W-:Y:S02]  /*7d70*/  ISETP.GT.AND P4, PT, R0, 0x9, PT ;  /* 0x000000090000780c */ /* 0x000fe40003f84270 */
[----:B------:R-:W-:Y:S01]  /*7d80*/  FSEL R203, R174, -INF , P3 ;  /* 0xff800000aecb7808 */ /* 0x000fe20001800000 */
[----:B------:R-:W-:Y:S01]  /*7d90*/  HGMMA.64x192x16.F32 R24, R196, gdesc[UR12].tnspB, R24, gsb0 ;  /* 0x42e0000cc4187df0 */ /* 0x000fe20008000818 */
[----:B------:R-:W-:Y:S01]  /*7da0*/  UMOV UR14, UR10 ;  /* 0x0000000a000e7c82 */ /* 0x000fe20008000000 */
[----:B------:R-:W-:Y:S01]  /*7db0*/  UMOV UR15, 0x40000040 ;  /* 0x40000040000f7882 */ /* 0x000fe20000000000 */
[----:B------:R-:W-:Y:S01]  /*7dc0*/  UIADD3 UR10, UR4, 0x180, URZ ;  /* 0x00000180040a7890 */ /* 0x000fe2000fffe03f */
[----:B------:R-:W-:Y:S02]  /*7dd0*/  FMNMX.FTZ R14, R201, R14, !PT ;  /* 0x0000000ec90e7209 */ /* 0x000fe40007810000 */
[----:B------:R-:W-:Y:S02]  /*7de0*/  ISETP.GT.AND P3, PT, R0, 0x10, PT ;  /* 0x000000100000780c */ /* 0x000fe40003f64270 */
[----:B------:R-:W-:-:S02]  /*7df0*/  FSEL R221, R175, -INF , P4 ;  /* 0xff800000afdd7808 */ /* 0x000fc40002000000 */
[----:B------:R-:W-:Y:S02]  /*7e00*/  FMNMX.FTZ R14, R203, R14, !PT ;  /* 0x0000000ecb0e7209 */ /* 0x000fe40007810000 */
[----:B------:R-:W-:Y:S02]  /*7e10*/  ISETP.GT.AND P4, PT, R0, 0x11, PT ;  /* 0x000000110000780c */ /* 0x000fe40003f84270 */
[----:B------:R-:W-:Y:S01]  /*7e20*/  FMNMX.FTZ R14, R221, R14, !PT ;  /* 0x0000000edd0e7209 */ /* 0x000fe20007810000 */
[----:B------:R-:W-:Y:S02]  /*7e30*/  WARPGROUP.DEPBAR.LE gsb0, 0x0 ;  /* 0x00008000000079c5 */ /* 0x000fe40000010000 */
[----:B------:R-:W-:Y:S01]  /*7e40*/  WARPGROUP.ARRIVE ;  /* 0x00000000000079c5 */ /* 0x000fe20000000000 */
[----:B------:R-:W-:Y:S02]  /*7e50*/  FSEL R199, R162, -INF , P3 ;  /* 0xff800000a2c77808 */ /* 0x000fe40001800000 */
[----:B------:R-:W-:-:S02]  /*7e60*/  ISETP.GT.AND P3, PT, R0, 0x18, PT ;  /* 0x000000180000780c */ /* 0x000fc40003f64270 */
[----:B------:R-:W-:Y:S01]  /*7e70*/  FSEL R197, R163, -INF , P4 ;  /* 0xff800000a3c57808 */ /* 0x000fe20002000000 */
[----:B------:R-:W-:Y:S01]  /*7e80*/  HGMMA.64x192x16.F32 R24, R192, gdesc[UR12].tnspB, R24, gsb0 ;  /* 0x42e0000cc0187df0 */ /* 0x000fe20008000818 */
[----:B------:R-:W-:Y:S01]  /*7e90*/  UMOV UR14, UR10 ;  /* 0x0000000a000e7c82 */ /* 0x000fe20008000000 */
[----:B------:R-:W-:Y:S01]  /*7ea0*/  UMOV UR15, 0x40000040 ;  /* 0x40000040000f7882 */ /* 0x000fe20000000000 */
[----:B------:R-:W-:Y:S01]  /*7eb0*/  FMNMX.FTZ R14, R199, R14, !PT ;  /* 0x0000000ec70e7209 */ /* 0x000fe20007810000 */
[----:B------:R-:W-:Y:S01]  /*7ec0*/  UIADD3 UR10, UR4, 0x200, URZ ;  /* 0x00000200040a7890 */ /* 0x000fe2000fffe03f */
[----:B------:R-:W-:Y:S02]  /*7ed0*/  ISETP.GT.AND P4, PT, R0, 0x19, PT ;  /* 0x000000190000780c */ /* 0x000fe40003f84270 */
[----:B------:R-:W-:Y:S01]  /*7ee0*/  FMNMX.FTZ R14, R197, R14, !PT ;  /* 0x0000000ec50e7209 */ /* 0x000fe20007810000 */
[----:B------:R-:W-:Y:S02]  /*7ef0*/  WARPGROUP.DEPBAR.LE gsb0, 0x0 ;  /* 0x00008000000079c5 */ /* 0x000fe40000010000 */
[----:B------:R-:W-:Y:S01]  /*7f00*/  WARPGROUP.ARRIVE ;  /* 0x00000000000079c5 */ /* 0x000fe20000000000 */
[----:B------:R-:W-:-:S02]  /*7f10*/  FSEL R195, R166, -INF , P3 ;  /* 0xff800000a6c37808 */ /* 0x000fc40001800000 */
[----:B------:R-:W-:Y:S02]  /*7f20*/  ISETP.GT.AND P3, PT, R0, 0x20, PT ;  /* 0x000000200000780c */ /* 0x000fe40003f64270 */
[----:B------:R-:W-:-:S05]  /*7f30*/  FSEL R193, R167, -INF , P4 ;  /* 0xff800000a7c17808 */ /* 0x000fca0002000000 */
[----:B------:R-:W-:Y:S01]  /*7f40*/  HGMMA.64x192x16.F32 R24, R188, gdesc[UR12].tnspB, R24, gsb0 ;  /* 0x42e0000cbc187df0 */ /* 0x000fe20008000818 */
[----:B------:R-:W-:Y:S01]  /*7f50*/  FMNMX.FTZ R14, R195, R14, !PT ;  /* 0x0000000ec30e7209 */ /* 0x000fe20007810000 */
[----:B------:R-:W-:Y:S01]  /*7f60*/  UMOV UR14, UR10 ;  /* 0x0000000a000e7c82 */ /* 0x000fe20008000000 */
[----:B------:R-:W-:Y:S01]  /*7f70*/  UMOV UR15, 0x40000040 ;  /* 0x40000040000f7882 */ /* 0x000fe20000000000 */
[----:B------:R-:W-:Y:S01]  /*7f80*/  ISETP.GT.AND P4, PT, R0, 0x21, PT ;  /* 0x000000210000780c */ /* 0x000fe20003f84270 */
[----:B------:R-:W-:Y:S01]  /*7f90*/  UIADD3 UR10, UR4, 0x280, URZ ;  /* 0x00000280040a7890 */ /* 0x000fe2000fffe03f */
[----:B------:R-:W-:Y:S01]  /*7fa0*/  FSEL R11, R154, -INF , P3 ;  /* 0xff8000009a0b7808 */ /* 0x000fe20001800000 */
[----:B------:R-:W-:Y:S01]  /*7fb0*/  UIADD3 UR4, UR4, 0x300, URZ ;  /* 0x0000030004047890 */ /* 0x000fe2000fffe03f */
[----:B------:R-:W-:Y:S02]  /*7fc0*/  FMNMX.FTZ R14, R193, R14, !PT ;  /* 0x0000000ec10e7209 */ /* 0x000fe40007810000 */
        /* <DEDUP_REMOVED lines=52> */
[----:B------:R-:W-:Y:S01]  /*8310*/  FMNMX.FTZ R14, R123, R14, !PT ;  /* 0x0000000e7b0e7209 */ /* 0x000fe20007810000 */
[----:B------:R-:W0:Y:S01]  /*8320*/  LDC R0, c[0x0][0x988] ;  /* 0x00026200ff007b82 */ /* 0x000e220000000800 */
[----:B------:R-:W-:Y:S01]  /*8330*/  FSEL R127, R127, -INF , P4 ;  /* 0xff8000007f7f7808 */ /* 0x000fe20002000000 */
[----:B------:R-:W-:Y:S02]  /*8340*/  WARPGROUP.DEPBAR.LE gsb0, 0x0 ;  /* 0x00008000000079c5 */ /* 0x000fe40000010000 */
[----:B------:R-:W-:Y:S01]  /*8350*/  WARPGROUP.ARRIVE ;  /* 0x00000000000079c5 */ /* 0x000fe20000000000 */
[----:B------:R-:W-:Y:S01]  /*8360*/  FSEL R189, R126, -INF , P3 ;  /* 0xff8000007ebd7808 */ /* 0x000fe20001800000 */
[----:B------:R-:W1:Y:S03]  /*8370*/  SHFL.IDX PT, R191, R4, RZ, 0x1c1f ;  /* 0x001c1fff04bf7589 */ /* 0x000e6600000e0000 */
[----:B------:R-:W-:Y:S01]  /*8380*/  FMNMX.FTZ R14, R189, R14, !PT ;  /* 0x0000000ebd0e7209 */ /* 0x000fe20007810000 */
[----:B------:R-:W-:Y:S01]  /*8390*/  HGMMA.64x192x16.F32 R24, R184, gdesc[UR12].tnspB, R24, gsb0 ;  /* 0x42e0000cb8187df0 */ /* 0x000fe20008000818 */
[----:B------:R-:W-:Y:S01]  /*83a0*/  UMOV UR14, UR10 ;  /* 0x0000000a000e7c82 */ /* 0x000fe20008000000 */
[----:B------:R-:W-:Y:S01]  /*83b0*/  UMOV UR15, 0x40000040 ;  /* 0x40000040000f7882 */ /* 0x000fe20000000000 */
[----:B------:R-:W-:-:S05]  /*83c0*/  FMNMX.FTZ R14, R127, R14, !PT ;  /* 0x0000000e7f0e7209 */ /* 0x000fca0007810000 */
[----:B------:R-:W2:Y:S01]  /*83d0*/  SHFL.BFLY PT, R5, R14, 0x2, 0x1f ;  /* 0x0c401f000e057f89 */ /* 0x000ea200000e0000 */
[----:B-1----:R-:W-:-:S04]  /*83e0*/  IADD3 R2, R191, -UR61, R2 ;  /* 0x8000003dbf027c10 */ /* 0x002fc8000fffe002 */
[C---:B------:R-:W-:Y:S02]  /*83f0*/  ISETP.GT.AND P4, PT, R2.reuse, RZ, PT ;  /* 0x000000ff0200720c */ /* 0x040fe40003f84270 */
[----:B------:R-:W-:-:S04]  /*8400*/  ISETP.GT.AND P5, PT, R2, 0x1, PT ;  /* 0x000000010200780c */ /* 0x000fc80003fa4270 */
[----:B------:R-:W-:Y:S02]  /*8410*/  FSEL R169, R169, -INF , P5 ;  /* 0xff800000a9a97808 */ /* 0x000fe40002800000 */
[----:B--2---:R-:W-:Y:S02]  /*8420*/  FMNMX.FTZ R20, R14, R5, !PT ;  /* 0x000000050e147209 */ /* 0x004fe40007810000 */
[----:B------:R-:W-:-:S03]  /*8430*/  ISETP.GT.AND P5, PT, R2, 0x9, PT ;  /* 0x000000090200780c */ /* 0x000fc60003fa4270 */
[----:B------:R-:W1:Y:S01]  /*8440*/  SHFL.BFLY PT, R5, R20, 0x1, 0x1f ;  /* 0x0c201f0014057f89 */ /* 0x000e6200000e0000 */
[----:B------:R-:W-:Y:S02]  /*8450*/  FSEL R173, R173, -INF , P5 ;  /* 0xff800000adad7808 */ /* 0x000fe40002800000 */
[----:B------:R-:W-:-:S04]  /*8460*/  ISETP.GT.AND P5, PT, R2, 0x11, PT ;  /* 0x000000110200780c */ /* 0x000fc80003fa4270 */
        /* <DEDUP_REMOVED lines=8> */
[C---:B------:R-:W-:Y:S01]  /*84f0*/  FSETP.NEU.FTZ.AND P3, PT, R5.reuse, -INF , PT ;  /* 0xff8000000500780b */ /* 0x040fe20003f7d000 */
[----:B0-----:R-:W-:Y:S01]  /*8500*/  FMUL.FTZ R122, R5, R0 ;  /* 0x00000000057a7220 */ /* 0x001fe20000410000 */
[----:B------:R-:W-:-:S04]  /*8510*/  ISETP.GT.AND P5, PT, R2, 0x31, PT ;  /* 0x000000310200780c */ /* 0x000fc80003fa4270 */
[----:B------:R-:W-:Y:S02]  /*8520*/  FSEL R14, R122, RZ, P3 ;  /* 0x000000ff7a0e7208 */ /* 0x000fe40001800000 */
[----:B------:R-:W-:Y:S02]  /*8530*/  FSEL R145, R145, -INF , P5 ;  /* 0xff80000091917808 */ /* 0x000fe40002800000 */
[C---:B------:R-:W-:Y:S01]  /*8540*/  ISETP.GT.AND P5, PT, R2.reuse, 0x39, PT ;  /* 0x000000390200780c */ /* 0x040fe20003fa4270 */
[-CC-:B------:R-:W-:Y:S01]  /*8550*/  FFMA.FTZ R20, R219, R0.reuse, -R14.reuse ;  /* 0x00000000db147223 */ /* 0x180fe2000001080e */
[-CC-:B------:R-:W-:Y:S01]  /*8560*/  FFMA.FTZ R122, R221, R0.reuse, -R14.reuse ;  /* 0x00000000dd7a7223 */ /* 0x180fe2000001080e */
[-CC-:B------:R-:W-:Y:S01]  /*8570*/  FFMA.FTZ R130, R193, R0.reuse, -R14.reuse ;  /* 0x00000000c1827223 */ /* 0x180fe2000001080e */
[----:B------:R-:W-:Y:S01]  /*8580*/  FSEL R149, R149, -INF , P5 ;  /* 0xff80000095957808 */ /* 0x000fe20002800000 */
[-CC-:B------:R-:W-:Y:S01]  /*8590*/  FFMA.FTZ R193, R11, R0.reuse, -R14.reuse ;  /* 0x000000000bc17223 */ /* 0x180fe2000001080e */
        /* <DEDUP_REMOVED lines=13> */
[----:B------:R-:W-:Y:S01]  /*8670*/  MUFU.EX2 R20, R20 ;  /* 0x0000001400147308 */ /* 0x000fe20000000800 */
[-CC-:B------:R-:W-:Y:S01]  /*8680*/  FFMA.FTZ R203, R203, R0.reuse, -R14.reuse ;  /* 0x00000000cbcb7223 */ /* 0x180fe2000001080e */
[-CC-:B------:R-:W-:Y:S01]  /*8690*/  FFMA.FTZ R197, R197, R0.reuse, -R14.reuse ;  /* 0x00000000c5c57223 */ /* 0x180fe2000001080e */
[----:B------:R-:W-:Y:S01]  /*86a0*/  FSEL R129, R129, -INF , P5 ;  /* 0xff80000081817808 */ /* 0x000fe20002800000 */
[-CC-:B------:R-:W-:Y:S01]  /*86b0*/  FFMA.FTZ R142, R123, R0.reuse, -R14.reuse ;  /* 0x000000007b8e7223 */ /* 0x180fe2000001080e */
[C---:B------:R-:W-:Y:S01]  /*86c0*/  ISETP.GT.AND P5, PT, R2.reuse, 0x59, PT ;  /* 0x000000590200780c */ /* 0x040fe20003fa4270 */
[-CC-:B------:R-:W-:Y:S01]  /*86d0*/  FFMA.FTZ R13, R13, R0.reuse, -R14.reuse ;  /* 0x000000000d0d7223 */ /* 0x180fe2000001080e */
[-CC-:B------:R-:W-:Y:S01]  /*86e0*/  FFMA.FTZ R21, R21, R0.reuse, -R14.reuse ;  /* 0x0000000015157223 */ /* 0x180fe2000001080e */
[----:B------:R-:W-:Y:S01]  /*86f0*/  MUFU.EX2 R201, R201 ;  /* 0x000000c900c97308 */ /* 0x000fe20000000800 */
[----:B------:R-:W-:Y:S01]  /*8700*/  FSEL R133, R133, -INF , P5 ;  /* 0xff80000085857808 */ /* 0x000fe20002800000 */
[----:B------:R-:W-:Y:S01]  /*8710*/  FFMA.FTZ R123, R189, R0, -R14 ;  /* 0x00000000bd7b7223 */ /* 0x000fe2000001080e */
[----:B------:R-:W-:-:S04]  /*8720*/  ISETP.GT.AND P5, PT, R2, 0x61, PT ;  /* 0x000000610200780c */ /* 0x000fc80003fa4270 */
[----:B------:R-:W-:Y:S01]  /*8730*/  FSEL R233, R121, -INF , P5 ;  /* 0xff80000079e97808 */ /* 0x000fe20002800000 */
[-CC-:B------:R-:W-:Y:S01]  /*8740*/  FFMA.FTZ R121, R15, R0.reuse, -R14.reuse ;  /* 0x000000000f797223 */ /* 0x180fe2000001080e */
[----:B------:R-:W-:Y:S01]  /*8750*/  ISETP.GT.AND P5, PT, R2, 0x69, PT ;  /* 0x000000690200780c */ /* 0x000fe20003fa4270 */
[-CC-:B------:R-:W-:Y:S01]  /*8760*/  FFMA.FTZ R15, R139, R0.reuse, -R14.reuse ;  /* 0x000000008b0f7223 */ /* 0x180fe2000001080e */
[----:B------:R-:W-:Y:S02]  /*8770*/  MUFU.EX2 R203, R203 ;  /* 0x000000cb00cb7308 */ /* 0x000fe40000000800 */
[----:B------:R-:W-:Y:S01]  /*8780*/  FSEL R237, R125, -INF , P5 ;  /* 0xff8000007ded7808 */ /* 0x000fe20002800000 */
[----:B------:R-:W-:-:S05]  /*8790*/  FFMA.FTZ R125, R151, R0, -R14 ;  /* 0x00000000977d7223 */ /* 0x000fca000001080e */
        /* <DEDUP_REMOVED lines=12> */
[----:B------:R-:W-:Y:S01]  /*8860*/  FSEL R185, R168, -INF , P4 ;  /* 0xff800000a8b97808 */ /* 0x000fe20002000000 */
[----:B------:R-:W-:Y:S01]  /*8870*/  WARPGROUP.ARRIVE ;  /* 0x00000000000079c5 */ /* 0x000fe20000000000 */
[----:B------:R-:W-:-:S03]  /*8880*/  ISETP.GT.AND P4, PT, R2, 0x8, PT ;  /* 0x000000080200780c */ /* 0x000fc60003f84270 */
[----:B------:R-:W-:Y:S01]  /*8890*/  MUFU.EX2 R21, R21 ;  /* 0x0000001500157308 */ /* 0x000fe20000000800 */
[----:B------:R-:W-:Y:S02]  /*88a0*/  FMNMX.FTZ R4, R185, R10, !PT ;  /* 0x0000000ab9047209 */ /* 0x000fe40007810000 */
[----:B------:R-:W-:Y:S01]  /*88b0*/  FSEL R187, R172, -INF , P4 ;  /* 0xff800000acbb7808 */ /* 0x000fe20002000000 */
[----:B------:R-:W-:Y:S01]  /*88c0*/  HGMMA.64x192x16.F32 R24, R180, gdesc[UR12].tnspB, R24, gsb0 ;  /* 0x42e0000cb4187df0 */ /* 0x000fe20008000818 */
[----:B------:R-:W-:Y:S02]  /*88d0*/  FMNMX.FTZ R4, R169, R4, !PT ;  /* 0x00000004a9047209 */ /* 0x000fe40007810000 */
[----:B------:R-:W-:Y:S01]  /*88e0*/  ISETP.GT.AND P4, PT, R2, 0x10, PT ;  /* 0x000000100200780c */ /* 0x000fe20003f84270 */
[----:B------:R-:W-:Y:S01]  /*88f0*/  MUFU.EX2 R138, R138 ;  /* 0x0000008a008a7308 */ /* 0x000fe20000000800 */
[----:B------:R-:W-:Y:S02]  /*8900*/  FMNMX.FTZ R4, R187, R4, !PT ;  /* 0x00000004bb047209 */ /* 0x000fe40007810000 */
[----:B------:R-:W-:-:S02]  /*8910*/  FSEL R191, R160, -INF , P4 ;  /* 0xff800000a0bf7808 */ /* 0x000fc40002000000 */
[----:B------:R-:W-:Y:S02]  /*8920*/  FMNMX.FTZ R4, R173, R4, !PT ;  /* 0x00000004ad047209 */ /* 0x000fe40007810000 */
[----:B------:R-:W-:Y:S01]  /*8930*/  ISETP.GT.AND P4, PT, R2, 0x18, PT ;  /* 0x000000180200780c */ /* 0x000fe20003f84270 */
[----:B------:R-:W-:Y:S01]  /*8940*/  MUFU.EX2 R131, R131 ;  /* 0x0000008300837308 */ /* 0x000fe20000000800 */
[----:B------:R-:W-:Y:S02]  /*8950*/  FMNMX.FTZ R4, R191, R4, !PT ;  /* 0x00000004bf047209 */ /* 0x000fe40007810000 */
[----:B------:R-:W-:Y:S02]  /*8960*/  FSEL R219, R164, -INF , P4 ;  /* 0xff800000a4db7808 */ /* 0x000fe40002000000 */
[----:B------:R-:W-:Y:S02]  /*8970*/  FMNMX.FTZ R4, R161, R4, !PT ;  /* 0x00000004a1047209 */ /* 0x000fe40007810000 */
[----:B------:R-:W-:Y:S01]  /*8980*/  ISETP.GT.AND P4, PT, R2, 0x20, PT ;  /* 0x000000200200780c */ /* 0x000fe20003f84270 */
[----:B------:R-:W-:Y:S01]  /*8990*/  MUFU.EX2 R142, R142 ;  /* 0x0000008e008e7308 */ /* 0x000fe20000000800 */
[----:B------:R-:W-:-:S02]  /*89a0*/  FMNMX.FTZ R4, R219, R4, !PT ;  /* 0x00000004db047209 */ /* 0x000fc40007810000 */
[----:B------:R-:W-:Y:S02]  /*89b0*/  FSEL R221, R152, -INF , P4 ;  /* 0xff80000098dd7808 */ /* 0x000fe40002000000 */
[----:B------:R-:W-:Y:S02]  /*89c0*/  FMNMX.FTZ R4, R165, R4, !PT ;  /* 0x00000004a5047209 */ /* 0x000fe40007810000 */
[----:B------:R-:W-:Y:S01]  /*89d0*/  ISETP.GT.AND P4, PT, R2, 0x28, PT ;  /* 0x000000280200780c */ /* 0x000fe20003f84270 */
[----:B------:R-:W-:Y:S01]  /*89e0*/  MUFU.EX2 R123, R123 ;  /* 0x0000007b007b7308 */ /* 0x000fe20000000800 */
[----:B------:R-:W-:Y:S02]  /*89f0*/  FMNMX.FTZ R4, R221, R4, !PT ;  /* 0x00000004dd047209 */ /* 0x000fe40007810000 */
[----:B------:R-:W-:Y:S02]  /*8a00*/  FSEL R223, R156, -INF , P4 ;  /* 0xff8000009cdf7808 */ /* 0x000fe40002000000 */
[----:B------:R-:W-:-:S02]  /*8a10*/  FMNMX.FTZ R4, R153, R4, !PT ;  /* 0x0000000499047209 */ /* 0x000fc40007810000 */
[----:B------:R-:W-:Y:S02]  /*8a20*/  ISETP.GT.AND P4, PT, R2, 0x30, PT ;  /* 0x000000300200780c */ /* 0x000fe40003f84270 */
[----:B------:R-:W-:Y:S02]  /*8a30*/  FMNMX.FTZ R4, R223, R4, !PT ;  /* 0x00000004df047209 */ /* 0x000fe40007810000 */
[----:B------:R-:W-:Y:S02]  /*8a40*/  FSEL R225, R144, -INF , P4 ;  /* 0xff80000090e17808 */ /* 0x000fe40002000000 */
[----:B------:R-:W-:Y:S02]  /*8a50*/  FMNMX.FTZ R4, R157, R4, !PT ;  /* 0x000000049d047209 */ /* 0x000fe40007810000 */
[----:B------:R-:W-:Y:S02]  /*8a60*/  ISETP.GT.AND P4, PT, R2, 0x38, PT ;  /* 0x000000380200780c */ /* 0x000fe40003f84270 */
[----:B------:R-:W-:-:S02]  /*8a70*/  FMNMX.FTZ R4, R225, R4, !PT ;  /* 0x00000004e1047209 */ /* 0x000fc40007810000 */
[----:B------:R-:W-:Y:S02]  /*8a80*/  FSEL R227, R148, -INF , P4 ;  /* 0xff80000094e37808 */ /* 0x000fe40002000000 */
[----:B------:R-:W-:Y:S02]  /*8a90*/  FMNMX.FTZ R4, R145, R4, !PT ;  /* 0x0000000491047209 */ /* 0x000fe40007810000 */
[----:B------:R-:W-:Y:S02]  /*8aa0*/  ISETP.GT.AND P4, PT, R2, 0x40, PT ;  /* 0x000000400200780c */ /* 0x000fe40003f84270 */
[----:B------:R-:W-:Y:S02]  /*8ab0*/  FMNMX.FTZ R4, R227, R4, !PT ;  /* 0x00000004e3047209 */ /* 0x000fe40007810000 */
[----:B------:R-:W-:Y:S01]  /*8ac0*/  FSEL R229, R136, -INF , P4 ;  /* 0xff80000088e57808 */ /* 0x000fe20002000000 */
[----:B------:R-:W-:Y:S01]  /*8ad0*/  FFMA.FTZ R136, R147, R0, -R14 ;  /* 0x0000000093887223 */ /* 0x000fe2000001080e */
[----:B------:R-:W-:-:S02]  /*8ae0*/  FMNMX.FTZ R4, R149, R4, !PT ;  /* 0x0000000495047209 */ /* 0x000fc40007810000 */
[----:B------:R-:W-:Y:S02]  /*8af0*/  ISETP.GT.AND P4, PT, R2, 0x48, PT ;  /* 0x000000480200780c */ /* 0x000fe40003f84270 */
[----:B------:R-:W-:Y:S01]  /*8b00*/  FMNMX.FTZ R4, R229, R4, !PT ;  /* 0x00000004e5047209 */ /* 0x000fe20007810000 */
[----:B------:R-:W-:Y:S01]  /*8b10*/  MUFU.EX2 R136, R136 ;  /* 0x0000008800887308 */ /* 0x000fe20000000800 */
[----:B------:R-:W-:Y:S01]  /*8b20*/  FSEL R11, R140, -INF , P4 ;  /* 0xff8000008c0b7808 */ /* 0x000fe20002000000 */
[----:B------:R-:W-:Y:S01]  /*8b30*/  FFMA.FTZ R140, R175, R0, -R14 ;  /* 0x00000000af8c7223 */ /* 0x000fe2000001080e */
[----:B------:R-:W-:Y:S02]  /*8b40*/  FMNMX.FTZ R4, R137, R4, !PT ;  /* 0x0000000489047209 */ /* 0x000fe40007810000 */
[----:B------:R-:W-:Y:S02]  /*8b50*/  ISETP.GT.AND P4, PT, R2, 0x50, PT ;  /* 0x000000500200780c */ /* 0x000fe40003f84270 */
[----:B------:R-:W-:Y:S01]  /*8b60*/  FMNMX.FTZ R4, R11, R4, !PT ;  /* 0x000000040b047209 */ /* 0x000fe20007810000 */
[----:B------:R-:W-:Y:S01]  /*8b70*/  MUFU.EX2 R140, R140 ;  /* 0x0000008c008c7308 */ /* 0x000fe20000000800 */
[----:B------:R-:W-:-:S02]  /*8b80*/  FSEL R155, R128, -INF , P4 ;  /* 0xff800000809b7808 */ /* 0x000fc40002000000 */
[----:B------:R-:W-:Y:S02]  /*8b90*/  FMNMX.FTZ R4, R141, R4, !PT ;  /* 0x000000048d047209 */ /* 0x000fe40007810000 */
[----:B------:R-:W-:Y:S02]  /*8ba0*/  ISETP.GT.AND P4, PT, R2, 0x58, PT ;  /* 0x000000580200780c */ /* 0x000fe40003f84270 */
[----:B------:R-:W-:Y:S01]  /*8bb0*/  FMNMX.FTZ R4, R155, R4, !PT ;  /* 0x000000049b047209 */ /* 0x000fe20007810000 */
[----:B------:R0:W-:Y:S01]  /*8bc0*/  MUFU.EX2 R128, R134 ;  /* 0x0000008600807308 */ /* 0x0001e20000000800 */
[----:B------:R-:W-:Y:S01]  /*8bd0*/  FSEL R231, R132, -INF , P4 ;  /* 0xff80000084e77808 */ /* 0x000fe20002000000 */
[----:B------:R-:W-:Y:S01]  /*8be0*/  FFMA.FTZ R132, R167, R0, -R14 ;  /* 0x00000000a7847223 */ /* 0x000fe2000001080e */
[----:B------:R-:W-:Y:S02]  /*8bf0*/  FMNMX.FTZ R4, R129, R4, !PT ;  /* 0x0000000481047209 */ /* 0x000fe40007810000 */
[----:B------:R-:W-:-:S02]  /*8c00*/  ISETP.GT.AND P4, PT, R2, 0x60, PT ;  /* 0x000000600200780c */ /* 0x000fc40003f84270 */
[----:B------:R-:W-:Y:S01]  /*8c10*/  FMNMX.FTZ R4, R231, R4, !PT ;  /* 0x00000004e7047209 */ /* 0x000fe20007810000 */
[----:B------:R-:W1:Y:S01]  /*8c20*/  MUFU.EX2 R132, R132 ;  /* 0x0000008400847308 */ /* 0x000e620000000800 */
[----:B------:R-:W-:Y:S01]  /*8c30*/  FSEL R159, R120, -INF , P4 ;  /* 0xff800000789f7808 */ /* 0x000fe20002000000 */
[--C-:B0-----:R-:W-:Y:S01]  /*8c40*/  FFMA.FTZ R134, R143, R0, -R14.reuse ;  /* 0x000000008f867223 */ /* 0x101fe2000001080e */
[----:B------:R-:W-:Y:S02]  /*8c50*/  FMNMX.FTZ R4, R133, R4, !PT ;  /* 0x0000000485047209 */ /* 0x000fe40007810000 */
[----:B------:R-:W-:Y:S02]  /*8c60*/  ISETP.GT.AND P4, PT, R2, 0x68, PT ;  /* 0x000000680200780c */ /* 0x000fe40003f84270 */
[----:B------:R-:W-:Y:S01]  /*8c70*/  FMNMX.FTZ R4, R159, R4, !PT ;  /* 0x000000049f047209 */ /* 0x000fe20007810000 */
[----:B------:R0:W-:Y:S01]  /*8c80*/  MUFU.EX2 R120, R3 ;  /* 0x0000000300787308 */ /* 0x0001e20000000800 */
[----:B------:R-:W-:Y:S01]  /*8c90*/  FSEL R235, R124, -INF , P4 ;  /* 0xff8000007ceb7808 */ /* 0x000fe20002000000 */
[----:B------:R-:W-:Y:S01]  /*8ca0*/  FFMA.FTZ R124, R163, R0, -R14 ;  /* 0x00000000a37c7223 */ /* 0x000fe2000001080e */
[----:B------:R-:W-:-:S04]  /*8cb0*/  FMNMX.FTZ R4, R233, R4, !PT ;  /* 0x00000004e9047209 */ /* 0x000fc80007810000 */
[----:B------:R-:W-:Y:S01]  /*8cc0*/  FMNMX.FTZ R4, R235, R4, !PT ;  /* 0x00000004eb047209 */ /* 0x000fe20007810000 */
[----:B------:R-:W-:Y:S01]  /*8cd0*/  MUFU.EX2 R124, R124 ;  /* 0x0000007c007c7308 */ /* 0x000fe20000000800 */
[----:B-1----:R-:W-:Y:S02]  /*8ce0*/  F2FP.F16.F32.PACK_AB R189, R132, R13 ;  /* 0x0000000d84bd723e */ /* 0x002fe400000000ff */
[----:B------:R-:W-:-:S05]  /*8cf0*/  FMNMX.FTZ R4, R237, R4, !PT ;  /* 0x00000004ed047209 */ /* 0x000fca0007810000 */
[----:B0-----:R-:W0:Y:S01]  /*8d00*/  SHFL.BFLY PT, R3, R4, 0x2, 0x1f ;  /* 0x0c401f0004037f89 */ /* 0x001e2200000e0000 */
[----:B------:R-:W-:Y:S01]  /*8d10*/  MUFU.EX2 R134, R134 ;  /* 0x0000008600867308 */ /* 0x000fe20000000800 */
[----:B0-----:R-:W-:-:S05]  /*8d20*/  FMNMX.FTZ R3, R4, R3, !PT ;  /* 0x0000000304037209 */ /* 0x001fca0007810000 */
[----:B------:R-:W0:Y:S02]  /*8d30*/  SHFL.BFLY PT, R4, R3, 0x1, 0x1f ;  /* 0x0c201f0003047f89 */ /* 0x000e2400000e0000 */
[----:B0-----:R-:W-:Y:S02]  /*8d40*/  FMNMX.FTZ R4, R3, R4, !PT ;  /* 0x0000000403047209 */ /* 0x001fe40007810000 */
[----:B------:R-:W-:Y:S02]  /*8d50*/  FSEL R3, R5, RZ, P3 ;  /* 0x000000ff05037208 */ /* 0x000fe40001800000 */
[C---:B------:R-:W-:Y:S01]  /*8d60*/  FSETP.NEU.FTZ.AND P4, PT, R4.reuse, -INF , PT ;  /* 0xff8000000400780b */ /* 0x040fe20003f9d000 */
[----:B------:R-:W-:Y:S01]  /*8d70*/  FMUL.FTZ R144, R4, R0 ;  /* 0x0000000004907220 */ /* 0x000fe20000410000 */
[C---:B------:R-:W-:Y:S01]  /*8d80*/  ISETP.GT.AND P3, PT, R9.reuse, R12, PT ;  /* 0x0000000c0900720c */ /* 0x040fe20003f64270 */
[----:B------:R-:W-:-:S03]  /*8d90*/  VIADD R9, R9, 0xffffffff ;  /* 0xffffffff09097836 */ /* 0x000fc60000000000 */
[----:B------:R-:W-:-:S05]  /*8da0*/  FSEL R144, R144, RZ, P4 ;  /* 0x000000ff90907208 */ /* 0x000fca0002000000 */
[-CC-:B------:R-:W-:Y:S01]  /*8db0*/  FFMA.FTZ R151, R153, R0.reuse, -R144.reuse ;  /* 0x0000000099977223 */ /* 0x180fe20000010890 */
[-C--:B------:R-:W-:Y:S01]  /*8dc0*/  FFMA.FTZ R153, R157, R0.reuse, -R144 ;  /* 0x000000009d997223 */ /* 0x080fe20000010890 */
[----:B------:R-:W-:Y:S01]  /*8dd0*/  FADD.FTZ R157, -R3, R8 ;  /* 0x00000008039d7221 */ /* 0x000fe20000010100 */
[----:B------:R-:W-:Y:S01]  /*8de0*/  IMAD.U32 R8, RZ, RZ, UR6 ;  /* 0x00000006ff087e24 */ /* 0x000fe2000f8e00ff */
[----:B------:R-:W-:Y:S01]  /*8df0*/  UMOV UR6, UR4 ;  /* 0x0000000400067c82 */ /* 0x000fe20008000000 */
[----:B------:R-:W-:Y:S01]  /*8e00*/  FSEL R3, R4, RZ, P4 ;  /* 0x000000ff04037208 */ /* 0x000fe20002000000 */
[-C--:B------:R-:W-:Y:S01]  /*8e10*/  FMUL.FTZ R146, R157, R0.reuse ;  /* 0x000000009d927220 */ /* 0x080fe20000410000 */
[-CC-:B------:R-:W-:Y:S01]  /*8e20*/  FFMA.FTZ R135, R185, R0.reuse, -R144.reuse ;  /* 0x00000000b9877223 */ /* 0x180fe20000010890 */
[-CC-:B------:R-:W-:Y:S01]  /*8e30*/  FFMA.FTZ R200, R169, R0.reuse, -R144.reuse ;  /* 0x00000000a9c87223 */ /* 0x180fe20000010890 */
[-C--:B------:R-:W-:Y:S01]  /*8e40*/  FFMA.FTZ R202, R187, R0.reuse, -R144 ;  /* 0x00000000bbca7223 */ /* 0x080fe20000010890 */
[----:B------:R-:W-:Y:S01]  /*8e50*/  FADD.FTZ R157, -R3, R10 ;  /* 0x0000000a039d7221 */ /* 0x000fe20000010100 */
[----:B------:R-:W-:Y:S01]  /*8e60*/  @!P1 VIADD R8, R8, 0x36840 ;  /* 0x0003684008089836 */ /* 0x000fe20000000000 */
[----:B------:R-:W0:Y:S01]  /*8e70*/  MUFU.EX2 R3, R146 ;  /* 0x0000009200037308 */ /* 0x000e220000000800 */
[-CC-:B------:R-:W-:Y:S01]  /*8e80*/  FFMA.FTZ R139, R173, R0.reuse, -R144.reuse ;  /* 0x00000000ad8b7223 */ /* 0x180fe20000010890 */
[-C--:B------:R-:W-:Y:S01]  /*8e90*/  FMUL.FTZ R157, R157, R0.reuse ;  /* 0x000000009d9d7220 */ /* 0x080fe20000410000 */
[----:B------:R-:W-:Y:S01]  /*8ea0*/  FFMA.FTZ R196, R191, R0, -R144 ;  /* 0x00000000bfc47223 */ /* 0x000fe20000010890 */
[----:B------:R-:W-:Y:S01]  /*8eb0*/  @!P1 PRMT R8, RZ, 0x654, R8 ;  /* 0x00000654ff089816 */ /* 0x000fe20000000008 */
[----:B------:R-:W-:-:S02]  /*8ec0*/  IMAD.U32 R10, RZ, RZ, UR11 ;  /* 0x0000000bff0a7e24 */ /* 0x000fc4000f8e00ff */
        /* <DEDUP_REMOVED lines=8> */
[-CC-:B------:R-:W-:Y:S01]  /*8f50*/  FFMA.FTZ R145, R145, R0.reuse, -R144.reuse ;  /* 0x0000000091917223 */ /* 0x180fe20000010890 */
[----:B------:R-:W-:Y:S01]  /*8f60*/  FFMA.FTZ R190, R227, R0, -R144 ;  /* 0x00000000e3be7223 */ /* 0x000fe20000010890 */
[----:B------:R-:W-:-:S02]  /*8f70*/  WARPGROUP.DEPBAR.LE gsb0, 0x0 ;  /* 0x00008000000079c5 */ /* 0x000fc40000010000 */
[----:B------:R-:W-:Y:S01]  /*8f80*/  WARPGROUP.ARRIVE ;  /* 0x00000000000079c5 */ /* 0x000fe20000000000 */
[----:B------:R-:W1:Y:S01]  /*8f90*/  MUFU.EX2 R2, R157 ;  /* 0x0000009d00027308 */ /* 0x000e620000000800 */
[----:B0-----:R-:W-:Y:S01]  /*8fa0*/  FFMA.FTZ R6, R3, R6, R20 ;  /* 0x0000000603067223 */ /* 0x001fe20000010014 */
[-CC-:B------:R-:W-:Y:S01]  /*8fb0*/  FFMA.FTZ R183, R171, R0.reuse, -R14.reuse ;  /* 0x00000000abb77223 */ /* 0x180fe2000001080e */
[-C--:B------:R-:W-:Y:S01]  /*8fc0*/  FFMA.FTZ R14, R127, R0.reuse, -R14 ;  /* 0x000000007f0e7223 */ /* 0x080fe2000001080e */
[-C--:B------:R-:W-:Y:S01]  /*8fd0*/  FFMA.FTZ R149, R149, R0.reuse, -R144 ;  /* 0x0000000095957223 */ /* 0x080fe20000010890 */
[----:B------:R-:W-:Y:S01]  /*8fe0*/  HGMMA.64x192x16.F32 R24, R176, gdesc[UR4].tnspB, R24, gsb0 ;  /* 0x42e00004b0187df0 */ /* 0x000fe20008000818 */
        /* <DEDUP_REMOVED lines=8> */
[-CC-:B------:R-:W-:Y:S01]  /*9070*/  FFMA.FTZ R159, R159, R0.reuse, -R144.reuse ;  /* 0x000000009f9f7223 */ /* 0x180fe20000010890 */
[-CC-:B------:R-:W-:Y:S01]  /*9080*/  FFMA.FTZ R233, R233, R0.reuse, -R144.reuse ;  /* 0x00000000e9e97223 */ /* 0x180fe20000010890 */
[----:B------:R-:W-:Y:S01]  /*9090*/  MUFU.EX2 R202, R202 ;  /* 0x000000ca00ca7308 */ /* 0x000fe20000000800 */
[----:B-1----:R-:W-:Y:S01]  /*90a0*/  FFMA.FTZ R157, R2, R7, R135 ;  /* 0x00000007029d7223 */ /* 0x002fe20000010087 */
[-CC-:B------:R-:W-:Y:S01]  /*90b0*/  FFMA.FTZ R7, R137, R0.reuse, -R144.reuse ;  /* 0x0000000089077223 */ /* 0x180fe20000010890 */
[----:B------:R-:W-:Y:S01]  /*90c0*/  FADD.FTZ R137, R122, R11 ;  /* 0x0000000b7a897221 */ /* 0x000fe20000010000 */
[-CC-:B------:R-:W-:Y:S01]  /*90d0*/  FFMA.FTZ R11, R141, R0.reuse, -R144.reuse ;  /* 0x000000008d0b7223 */ /* 0x180fe20000010890 */
[-CC-:B------:R-:W-:Y:S01]  /*90e0*/  FFMA.FTZ R235, R235, R0.reuse, -R144.reuse ;  /* 0x00000000ebeb7223 */ /* 0x180fe20000010890 */
[----:B------:R-:W-:Y:S01]  /*90f0*/  FFMA.FTZ R144, R237, R0, -R144 ;  /* 0x00000000ed907223 */ /* 0x000fe20000010890 */
[----:B------:R-:W-:Y:S01]  /*9100*/  UMOV UR7, UR38 ;  /* 0x0000002600077c82 */ /* 0x000fe20008000000 */
[----:B------:R-:W-:Y:S01]  /*9110*/  MUFU.EX2 R139, R139 ;  /* 0x0000008b008b7308 */ /* 0x000fe20000000800 */
[----:B0-----:R-:W-:Y:S01]  /*9120*/  FADD.FTZ R157, R200, R157 ;  /* 0x0000009dc89d7221 */ /* 0x001fe20000010000 */
[----:B------:R-:W-:-:S02]  /*9130*/  F2FP.F16.F32.PACK_AB R201, R201, R20 ;  /* 0x00000014c9c9723e */ /* 0x000fc400000000ff */
[----:B------:R-:W-:Y:S02]  /*9140*/  F2FP.F16.F32.PACK_AB R203, R122, R203 ;  /* 0x000000cb7acb723e */ /* 0x000fe400000000ff */
[----:B------:R-:W-:Y:S02]  /*9150*/  F2FP.F16.F32.PACK_AB R200, R200, R135 ;  /* 0x00000087c8c8723e */ /* 0x000fe400000000ff */
[----:B------:R-:W-:Y:S01]  /*9160*/  MUFU.EX2 R196, R196 ;  /* 0x000000c400c47308 */ /* 0x000fe20000000800 */
[----:B------:R-:W-:Y:S02]  /*9170*/  F2FP.F16.F32.PACK_AB R191, R125, R124 ;  /* 0x0000007c7dbf723e */ /* 0x000fe400000000ff */
[----:B------:R-:W-:Y:S02]  /*9180*/  F2FP.F16.F32.PACK_AB R185, R136, R121 ;  /* 0x0000007988b9723e */ /* 0x000fe400000000ff */
[----:B------:R-:W-:Y:S02]  /*9190*/  F2FP.F16.F32.PACK_AB R187, R134, R15 ;  /* 0x0000000f86bb723e */ /* 0x000fe400000000ff */
[----:B------:R-:W-:Y:S01]  /*91a0*/  F2FP.F16.F32.PACK_AB R181, R138, R21 ;  /* 0x000000158ab5723e */ /* 0x000fe200000000ff */
        /* <DEDUP_REMOVED lines=21> */
[----:B------:R-:W0:Y:S01]  /*9300*/  MUFU.EX2 R14, R14 ;  /* 0x0000000e000e7308 */ /* 0x000e220000000800 */
[----:B------:R-:W-:-:S02]  /*9310*/  WARPGROUP.DEPBAR.LE gsb0, 0x0 ;  /* 0x00008000000079c5 */ /* 0x000fc40000010000 */
[----:B------:R1:W-:Y:S01]  /*9320*/  @!P1 SYNCS.ARRIVE.TRANS64.RED.A1T0 RZ, [R8+URZ], RZ ;  /* 0x000000ff08ff99a7 */ /* 0x0003e2000810043f */
[----:B------:R-:W-:-:S04]  /*9330*/  F2FP.F16.F32.PACK_AB R177, R142, R131 ;  /* 0x000000838eb1723e */ /* 0x000fc800000000ff */
[----:B------:R-:W-:Y:S01]  /*9340*/  MUFU.EX2 R176, R159 ;  /* 0x0000009f00b07308 */ /* 0x000fe20000000800 */
[----:B-1----:R-:W-:-:S07]  /*9350*/  @!P1 VIADD R8, R10, 0x36860 ;  /* 0x000368600a089836 */ /* 0x002fce0000000000 */
[----:B------:R1:W2:Y:S01]  /*9360*/  MUFU.EX2 R10, R129 ;  /* 0x00000081000a7308 */ /* 0x0002a20000000800 */
[----:B0-----:R-:W-:Y:S02]  /*9370*/  F2FP.F16.F32.PACK_AB R179, R14, R123 ;  /* 0x0000007b0eb3723e */ /* 0x001fe400000000ff */
[----:B------:R-:W-:-:S04]  /*9380*/  @!P1 PRMT R8, RZ, 0x654, R8 ;  /* 0x00000654ff089816 */ /* 0x000fc80000000008 */
[----:B------:R0:W-:Y:S01]  /*9390*/  @!P1 SYNCS.ARRIVE.TRANS64.RED.A1T0 RZ, [R8+URZ], RZ ;  /* 0x000000ff08ff99a7 */ /* 0x0001e2000810043f */
[----:B------:R-:W3:Y:S01]  /*93a0*/  MUFU.EX2 R178, R235 ;  /* 0x000000eb00b27308 */ /* 0x000ee20000000800 */
[----:B0-----:R-:W-:Y:S01]  /*93b0*/  FADD.FTZ R8, R202, R157 ;  /* 0x0000009dca087221 */ /* 0x001fe20000010000 */
[----:B------:R-:W-:-:S03]  /*93c0*/  F2FP.F16.F32.PACK_AB R202, R139, R202 ;  /* 0x000000ca8bca723e */ /* 0x000fc600000000ff */
[----:B------:R-:W-:Y:S01]  /*93d0*/  FADD.FTZ R127, R139, R8 ;  /* 0x000000088b7f7221 */ /* 0x000fe20000010000 */
[----:B------:R-:W-:-:S03]  /*93e0*/  FADD.FTZ R8, R126, R137 ;  /* 0x000000897e087221 */ /* 0x000fc60000010000 */
[----:B------:R-:W-:Y:S01]  /*93f0*/  FADD.FTZ R6, R196, R127 ;  /* 0x0000007fc4067221 */ /* 0x000fe20000010000 */
[C---:B------:R-:W-:Y:S01]  /*9400*/  FADD.FTZ R8, R197.reuse, R8 ;  /* 0x00000008c5087221 */ /* 0x040fe20000010000 */
[----:B------:R-:W-:Y:S02]  /*9410*/  F2FP.F16.F32.PACK_AB R197, R197, R126 ;  /* 0x0000007ec5c5723e */ /* 0x000fe400000000ff */
[C---:B------:R-:W-:Y:S01]  /*9420*/  FADD.FTZ R127, R143.reuse, R6 ;  /* 0x000000068f7f7221 */ /* 0x040fe20000010000 */
[----:B------:R-:W-:-:S03]  /*9430*/  F2FP.F16.F32.PACK_AB R196, R143, R196 ;  /* 0x000000c48fc4723e */ /* 0x000fc600000000ff */
        /* <DEDUP_REMOVED lines=20> */
[C---:B------:R-:W-:Y:S02]  /*9580*/  F2FP.F16.F32.PACK_AB R188, R145.reuse, R188 ;  /* 0x000000bc91bc723e */ /* 0x040fe400000000ff */
[----:B-1----:R-:W-:Y:S01]  /*9590*/  FADD.FTZ R129, R145, R8 ;  /* 0x0000000891817221 */ /* 0x002fe20000010000 */
[----:B------:R-:W-:-:S03]  /*95a0*/  FADD.FTZ R127, R132, R127 ;  /* 0x0000007f847f7221 */ /* 0x000fc60000010000 */
[----:B------:R-:W-:Y:S01]  /*95b0*/  FADD.FTZ R6, R190, R129 ;  /* 0x00000081be067221 */ /* 0x000fe20000010000 */
[----:B------:R-:W-:Y:S01]  /*95c0*/  FADD.FTZ R8, R124, R127 ;  /* 0x0000007f7c087221 */ /* 0x000fe20000010000 */
[C---:B------:R-:W-:Y:S02]  /*95d0*/  F2FP.F16.F32.PACK_AB R190, R149.reuse, R190 ;  /* 0x000000be95be723e */ /* 0x040fe400000000ff */
[----:B------:R-:W-:Y:S01]  /*95e0*/  FADD.FTZ R127, R149, R6 ;  /* 0x00000006957f7221 */ /* 0x000fe20000010000 */
        /* <DEDUP_REMOVED lines=10> */
[----:B------:R-:W-:Y:S01]  /*9690*/  FADD.FTZ R6, R134, R13 ;  /* 0x0000000d86067221 */ /* 0x000fe20000010000 */
[----:B------:R-:W-:Y:S02]  /*96a0*/  IMAD.MOV.U32 R8, RZ, RZ, R5 ;  /* 0x000000ffff087224 */ /* 0x000fe400078e0005 */
[----:B------:R-:W-:Y:S01]  /*96b0*/  FADD.FTZ R127, R180, R127 ;  /* 0x0000007fb47f7221 */ /* 0x000fe20000010000 */
[----:B------:R-:W-:Y:S01]  /*96c0*/  FADD.FTZ R7, R21, R6 ;  /* 0x0000000615077221 */ /* 0x000fe20000010000 */
[----:B--2---:R-:W-:-:S02]  /*96d0*/  F2FP.F16.F32.PACK_AB R180, R10, R180 ;  /* 0x000000b40ab4723e */ /* 0x004fc400000000ff */
[----:B------:R-:W-:Y:S01]  /*96e0*/  FADD.FTZ R127, R10, R127 ;  /* 0x0000007f0a7f7221 */ /* 0x000fe20000010000 */
[----:B------:R-:W-:Y:S01]  /*96f0*/  FADD.FTZ R6, R138, R7 ;  /* 0x000000078a067221 */ /* 0x000fe20000010000 */
[----:B------:R-:W-:Y:S02]  /*9700*/  IMAD.MOV.U32 R10, RZ, RZ, R4 ;  /* 0x000000ffff0a7224 */ /* 0x000fe400078e0004 */
        /* <DEDUP_REMOVED lines=9> */
[----:B------:R-:W-:Y:S01]  /*97a0*/  FADD.FTZ R127, R233, R127 ;  /* 0x0000007fe97f7221 */ /* 0x000fe20000010000 */
[----:B------:R-:W-:-:S03]  /*97b0*/  FADD.FTZ R6, R142, R7 ;  /* 0x000000078e067221 */ /* 0x000fc60000010000 */
[----:B---3--:R-:W-:Y:S01]  /*97c0*/  FADD.FTZ R127, R178, R127 ;  /* 0x0000007fb27f7221 */ /* 0x008fe20000010000 */
[----:B------:R-:W-:Y:S01]  /*97d0*/  FADD.FTZ R6, R123, R6 ;  /* 0x000000067b067221 */ /* 0x000fe20000010000 */
[C---:B------:R-:W-:Y:S02]  /*97e0*/  F2FP.F16.F32.PACK_AB R178, R144.reuse, R178 ;  /* 0x000000b290b2723e */ /* 0x040fe400000000ff */
[----:B------:R-:W-:Y:S01]  /*97f0*/  FADD.FTZ R7, R144, R127 ;  /* 0x0000007f90077221 */ /* 0x000fe20000010000 */
[----:B------:R-:W-:Y:S01]  /*9800*/  FADD.FTZ R6, R14, R6 ;  /* 0x000000060e067221 */ /* 0x000fe20000010000 */
[----:B------:R-:W-:Y:S06]  /*9810*/  @P3 BRA `(.L_x_2284) ;  /* 0xffffffbc00283947 */ /* 0x000fec000383ffff */
.L_x_2275:
[----:B------:R-:W-:-:S13]  /*9820*/  ISETP.GE.AND P2, PT, R9, RZ, PT ;  /* 0x000000ff0900720c */ /* 0x000fda0003f46270 */
[----:B------:R-:W-:Y:S05]  /*9830*/  @!P2 BRA `(.L_x_2285) ;  /* 0x0000003800e0a947 */ /* 0x000fea0003800000 */
[----:B------:R-:W-:Y:S01]  /*9840*/  IMAD.MOV.U32 R8, RZ, RZ, R5 ;  /* 0x000000ffff087224 */ /* 0x000fe200078e0005 */
[----:B------:R-:W-:Y:S01]  /*9850*/  UMOV UR6, UR38 ;  /* 0x0000002600067c82 */ /* 0x000fe20008000000 */
[----:B------:R-:W-:Y:S01]  /*9860*/  IMAD.MOV.U32 R11, RZ, RZ, R4 ;  /* 0x000000ffff0b7224 */ /* 0x000fe200078e0004 */
[----:B------:R-:W-:-:S06]  /*9870*/  UMOV UR5, UR36 ;  /* 0x0000002400057c82 */ /* 0x000fcc0008000000 */
.L_x_2294:
        /* <DEDUP_REMOVED lines=8> */
.L_x_2286:
[----:B------:R-:W-:Y:S01]  /*9900*/  ULEA UR4, UR36, UR37, 0x3 ;  /* 0x0000002524047291 */ /* 0x000fe2000f8e183f */
[----:B------:R-:W-:-:S05]  /*9910*/  IMAD.U32 R0, RZ, RZ, UR38 ;  /* 0x00000026ff007e24 */ /* 0x000fca000f8e00ff */
[----:B------:R-:W-:-:S04]  /*9920*/  SHF.L.U32 R0, R0, 0x1f, RZ ;  /* 0x0000001f00007819 */ /* 0x000fc800000006ff */
[----:B------:R0:W1:Y:S01]  /*9930*/  SYNCS.PHASECHK.TRANS64.TRYWAIT P2, [UR4+0x36830], R0 ;  /* 0x03683000ff0075a7 */ /* 0x0000620008040144 */
[----:B------:R-:W-:Y:S05]  /*9940*/  @!P0 BRA `(.L_x_2287) ;  /* 0x0000000000048947 */ /* 0x000fea0003800000 */
[----:B------:R-:W-:Y:S01]  /*9950*/  BPT.TRAP 0x1 ;  /* 0x000000040000795c */ /* 0x000fe20000300000 */
.L_x_2287:
[----:B-1----:R-:W-:Y:S05]  /*9960*/  @P2 BRA `(.L_x_2288) ;  /* 0x0000000000082947 */ /* 0x002fea0003800000 */
[----:B------:R-:W1:Y:S02]  /*9970*/  SYNCS.PHASECHK.TRANS64.TRYWAIT P2, [UR4+0x36830], R0 ;  /* 0x03683000ff0075a7 */ /* 0x000e640008040144 */
[----:B-1----:R-:W-:Y:S05]  /*9980*/  @!P2 BRA `(.L_x_2289) ;  /* 0x000000bc0084a947 */ /* 0x002fea0003800000 */
.L_x_2288:
        /* <DEDUP_REMOVED lines=591> */
.L_x_2290:
[----:B------:R-:W-:Y:S01]  /*be80*/  ULEA UR10, UR5, UR37, 0x3 ;  /* 0x00000025050a7291 */ /* 0x000fe2000f8e183f */
[----:B01----:R-:W-:-:S05]  /*be90*/  IMAD.U32 R0, RZ, RZ, UR6 ;  /* 0x00000006ff007e24 */ /* 0x003fca000f8e00ff */
[----:B------:R-:W-:-:S04]  /*bea0*/  SHF.L.U32 R0, R0, 0x1f, RZ ;  /* 0x0000001f00007819 */ /* 0x000fc800000006ff */
[----:B------:R0:W1:Y:S01]  /*beb0*/  SYNCS.PHASECHK.TRANS64.TRYWAIT P2, [UR10+0x36850], R0 ;  /* 0x03685000ff0075a7 */ /* 0x000062000804014a */
[----:B------:R-:W-:Y:S05]  /*bec0*/  @!P0 BRA `(.L_x_2291) ;  /* 0x0000000000048947 */ /* 0x000fea0003800000 */
[----:B------:R-:W-:Y:S01]  /*bed0*/  BPT.TRAP 0x1 ;  /* 0x000000040000795c */ /* 0x000fe20000300000 */
.L_x_2291:
[----:B-1----:R-:W-:Y:S05]  /*bee0*/  @P2 BRA `(.L_x_2292) ;  /* 0x0000000000082947 */ /* 0x002fea0003800000 */
[----:B------:R-:W1:Y:S02]  /*bef0*/  SYNCS.PHASECHK.TRANS64.TRYWAIT P2, [UR10+0x36850], R0 ;  /* 0x03685000ff0075a7 */ /* 0x000e64000804014a */
[----:B-1----:R-:W-:Y:S05]  /*bf00*/  @!P2 BRA `(.L_x_2293) ;  /* 0x00000098003ca947 */ /* 0x002fea0003800000 */
.L_x_2292:
[----:B------:R-:W-:Y:S01]  /*bf10*/  UIADD3 UR4, UR37, 0x400, URZ ;  /* 0x0000040025047890 */ /* 0x000fe2000fffe03f */
[----:B------:R-:W-:Y:S01]  /*bf20*/  WARPGROUP.ARRIVE ;  /* 0x00000000000079c5 */ /* 0x000fe20000000000 */
[----:B------:R-:W-:Y:S01]  /*bf30*/  UMOV UR15, 0x40000040 ;  /* 0x40000040000f7882 */ /* 0x000fe20000000000 */
[----:B01----:R-:W-:Y:S01]  /*bf40*/  FMNMX.FTZ R0, R168, R11, !PT ;  /* 0x0000000ba8007209 */ /* 0x003fe20007810000 */
[----:B------:R-:W-:Y:S01]  /*bf50*/  USHF.R.U32.HI UR4, URZ, 0x4, UR4 ;  /* 0x000000043f047899 */ /* 0x000fe20008011604 */
[C---:B------:R-:W-:Y:S01]  /*bf60*/  ISETP.GT.AND P2, PT, R9.reuse, RZ, PT ;  /* 0x000000ff0900720c */ /* 0x040fe20003f44270 */
[----:B------:R-:W-:Y:S01]  /*bf70*/  VIADD R9, R9, 0xffffffff ;  /* 0xffffffff09097836 */ /* 0x000fe20000000000 */
[----:B------:R-:W-:Y:S01]  /*bf80*/  FMNMX.FTZ R3, R169, R0, !PT ;  /* 0x00000000a9037209 */ /* 0x000fe20007810000 */
[----:B------:R-:W-:-:S03]  /*bf90*/  ULOP3.LUT UR4, UR4, 0x3fff, URZ, 0xc0, !UPT ;  /* 0x00003fff04047892 */ /* 0x000fc6000f8ec03f */
[----:B------:R-:W-:Y:S01]  /*bfa0*/  FMNMX.FTZ R0, R172, R3, !PT ;  /* 0x00000003ac007209 */ /* 0x000fe20007810000 */
[----:B------:R-:W-:-:S03]  /*bfb0*/  ULOP3.LUT UR4, UR4, 0x3800000, URZ, 0xfc, !UPT ;  /* 0x0380000004047892 */ /* 0x000fc6000f8efc3f */
[----:B------:R-:W-:Y:S01]  /*bfc0*/  FMNMX.FTZ R3, R173, R0, !PT ;  /* 0x00000000ad037209 */ /* 0x000fe20007810000 */
[----:B------:R-:W-:-:S03]  /*bfd0*/  UIMAD UR4, UR5, 0xa80, UR4 ;  /* 0x00000a80050478a4 */ /* 0x000fc6000f8e0204 */
[----:B------:R-:W-:Y:S01]  /*bfe0*/  FMNMX.FTZ R0, R160, R3, !PT ;  /* 0x00000003a0007209 */ /* 0x000fe20007810000 */
[----:B------:R-:W-:Y:S01]  /*bff0*/  UIADD3 UR6, UR4, 0x80, URZ ;  /* 0x0000008004067890 */ /* 0x000fe2000fffe03f */
[----:B------:R-:W-:Y:S02]  /*c000*/  UMOV UR5, UR36 ;  /* 0x0000002400057c82 */ /* 0x000fe40008000000 */
[----:B------:R-:W-:Y:S01]  /*c010*/  UMOV UR14, UR4 ;  /* 0x00000004000e7c82 */ /* 0x000fe20008000000 */
[----:B------:R-:W-:Y:S01]  /*c020*/  FMNMX.FTZ R3, R161, R0, !PT ;  /* 0x00000000a1037209 */ /* 0x000fe20007810000 */
[----:B------:R-:W-:Y:S01]  /*c030*/  HGMMA.64x192x16.F32 R24, R200, gdesc[UR12].tnspB, R24, gsb0 ;  /* 0x42e0000cc8187df0 */ /* 0x000fe20008000818 */
[----:B------:R-:W-:Y:S01]  /*c040*/  UMOV UR15, 0x40000040 ;  /* 0x40000040000f7882 */ /* 0x000fe20000000000 */
[----:B------:R-:W-:Y:S01]  /*c050*/  UMOV UR14, UR6 ;  /* 0x00000006000e7c82 */ /* 0x000fe20008000000 */
[----:B------:R-:W-:Y:S01]  /*c060*/  UIADD3 UR6, UR4, 0x100, URZ ;  /* 0x0000010004067890 */ /* 0x000fe2000fffe03f */
        /* <DEDUP_REMOVED lines=23> */
[----:B0-----:R-:W-:Y:S02]  /*c1e0*/  FMNMX.FTZ R10, R5, R0, !PT ;  /* 0x00000000050a7209 */ /* 0x001fe40007810000 */
[----:B------:R-:W0:Y:S03]  /*c1f0*/  LDC R0, c[0x0][0x988] ;  /* 0x00026200ff007b82 */ /* 0x000e260000000800 */
[----:B------:R-:W1:Y:S02]  /*c200*/  SHFL.BFLY PT, R3, R10, 0x1, 0x1f ;  /* 0x0c201f000a037f89 */ /* 0x000e6400000e0000 */
[----:B-1----:R-:W-:Y:S02]  /*c210*/  FMNMX.FTZ R4, R10, R3, !PT ;  /* 0x000000030a047209 */ /* 0x002fe40007810000 */
[----:B------:R-:W-:-:S03]  /*c220*/  FMNMX.FTZ R10, R170, R8, !PT ;  /* 0x00000008aa0a7209 */ /* 0x000fc60007810000 */
[----:B------:R-:W-:Y:S01]  /*c230*/  FADD.FTZ R3, -R4, R11 ;  /* 0x0000000b04037221 */ /* 0x000fe20000010100 */
[----:B------:R-:W-:-:S03]  /*c240*/  FMNMX.FTZ R5, R171, R10, !PT ;  /* 0x0000000aab057209 */ /* 0x000fc60007810000 */
[-C--:B0-----:R-:W-:Y:S01]  /*c250*/  FMUL.FTZ R2, R3, R0.reuse ;  /* 0x0000000003027220 */ /* 0x081fe20000410000 */
[----:B------:R-:W-:Y:S01]  /*c260*/  FMNMX.FTZ R10, R174, R5, !PT ;  /* 0x00000005ae0a7209 */ /* 0x000fe20007810000 */
[----:B------:R-:W-:-:S03]  /*c270*/  FMUL.FTZ R3, R4, R0 ;  /* 0x0000000004037220 */ /* 0x000fc60000410000 */
[----:B------:R-:W-:Y:S01]  /*c280*/  FMNMX.FTZ R5, R175, R10, !PT ;  /* 0x0000000aaf057209 */ /* 0x000fe20007810000 */
[-CC-:B------:R-:W-:Y:S01]  /*c290*/  FFMA.FTZ R21, R145, R0.reuse, -R3.reuse ;  /* 0x0000000091157223 */ /* 0x180fe20000010803 */
[-CC-:B------:R-:W-:Y:S01]  /*c2a0*/  FFMA.FTZ R145, R149, R0.reuse, -R3.reuse ;  /* 0x0000000095917223 */ /* 0x180fe20000010803 */
[-CC-:B------:R-:W-:Y:S01]  /*c2b0*/  FFMA.FTZ R149, R129, R0.reuse, -R3.reuse ;  /* 0x0000000081957223 */ /* 0x180fe20000010803 */
[----:B------:R-:W-:Y:S01]  /*c2c0*/  FMNMX.FTZ R10, R162, R5, !PT ;  /* 0x00000005a20a7209 */ /* 0x000fe20007810000 */
[-CC-:B------:R-:W-:Y:S01]  /*c2d0*/  FFMA.FTZ R11, R168, R0.reuse, -R3.reuse ;  /* 0x00000000a80b7223 */ /* 0x180fe20000010803 */
[-CC-:B------:R-:W-:Y:S01]  /*c2e0*/  FFMA.FTZ R161, R161, R0.reuse, -R3.reuse ;  /* 0x00000000a1a17223 */ /* 0x180fe20000010803 */
[--C-:B------:R-:W-:Y:S01]  /*c2f0*/  FFMA.FTZ R13, R165, R0, -R3.reuse ;  /* 0x00000000a50d7223 */ /* 0x100fe20000010803 */
        /* <DEDUP_REMOVED lines=12> */
[----:B------:R-:W-:-:S04]  /*c3c0*/  FMNMX.FTZ R10, R154, R5, !PT ;  /* 0x000000059a0a7209 */ /* 0x000fc80007810000 */
[----:B------:R-:W-:-:S03]  /*c3d0*/  FMNMX.FTZ R5, R155, R10, !PT ;  /* 0x0000000a9b057209 */ /* 0x000fc60007810000 */
[----:B------:R-:W0:Y:S01]  /*c3e0*/  MUFU.EX2 R11, R11 ;  /* 0x0000000b000b7308 */ /* 0x000e220000000800 */
[----:B------:R-:W-:-:S04]  /*c3f0*/  FMNMX.FTZ R10, R158, R5, !PT ;  /* 0x000000059e0a7209 */ /* 0x000fc80007810000 */
[----:B------:R-:W-:-:S03]  /*c400*/  FMNMX.FTZ R5, R159, R10, !PT ;  /* 0x0000000a9f057209 */ /* 0x000fc60007810000 */
[----:B------:R-:W-:Y:S01]  /*c410*/  MUFU.EX2 R161, R161 ;  /* 0x000000a100a17308 */ /* 0x000fe20000000800 */
[----:B------:R-:W-:-:S04]  /*c420*/  FMNMX.FTZ R10, R146, R5, !PT ;  /* 0x00000005920a7209 */ /* 0x000fc80007810000 */
[----:B------:R-:W-:-:S03]  /*c430*/  FMNMX.FTZ R5, R147, R10, !PT ;  /* 0x0000000a93057209 */ /* 0x000fc60007810000 */
[----:B------:R-:W-:Y:S01]  /*c440*/  MUFU.EX2 R13, R13 ;  /* 0x0000000d000d7308 */ /* 0x000fe20000000800 */
[----:B------:R-:W-:Y:S01]  /*c450*/  FMNMX.FTZ R10, R150, R5, !PT ;  /* 0x00000005960a7209 */ /* 0x000fe20007810000 */
[----:B0-----:R-:W-:Y:S01]  /*c460*/  FFMA.FTZ R7, R2, R7, R11 ;  /* 0x0000000702077223 */ /* 0x001fe2000001000b */
[----:B------:R-:W-:Y:S02]  /*c470*/  WARPGROUP.DEPBAR.LE gsb0, 0x0 ;  /* 0x00008000000079c5 */ /* 0x000fe40000010000 */
[----:B------:R-:W-:Y:S01]  /*c480*/  WARPGROUP.ARRIVE ;  /* 0x00000000000079c5 */ /* 0x000fe20000000000 */
[----:B------:R-:W-:Y:S01]  /*c490*/  FMNMX.FTZ R5, R151, R10, !PT ;  /* 0x0000000a97057209 */ /* 0x000fe20007810000 */
[-CC-:B------:R-:W-:Y:S01]  /*c4a0*/  FFMA.FTZ R200, R169, R0.reuse, -R3.reuse ;  /* 0x00000000a9c87223 */ /* 0x180fe20000010803 */
[-CC-:B------:R-:W-:Y:S01]  /*c4b0*/  FFMA.FTZ R202, R172, R0.reuse, -R3.reuse ;  /* 0x00000000acca7223 */ /* 0x180fe20000010803 */
[----:B------:R-:W-:Y:S01]  /*c4c0*/  FFMA.FTZ R169, R173, R0, -R3 ;  /* 0x00000000ada97223 */ /* 0x000fe20000010803 */
[----:B------:R-:W-:Y:S01]  /*c4d0*/  FMNMX.FTZ R10, R138, R5, !PT ;  /* 0x000000058a0a7209 */ /* 0x000fe20007810000 */
[----:B------:R-:W-:Y:S01]  /*c4e0*/  HGMMA.64x192x16.F32 R24, R196, gdesc[UR12].tnspB, R24, gsb0 ;  /* 0x42e0000cc4187df0 */ /* 0x000fe20008000818 */
[----:B------:R-:W-:Y:S01]  /*c4f0*/  UMOV UR14, UR6 ;  /* 0x00000006000e7c82 */ /* 0x000fe20008000000 */
[----:B------:R-:W-:Y:S01]  /*c500*/  UMOV UR15, 0x40000040 ;  /* 0x40000040000f7882 */ /* 0x000fe20000000000 */
[----:B------:R-:W-:Y:S01]  /*c510*/  UIADD3 UR6, UR4, 0x180, URZ ;  /* 0x0000018004067890 */ /* 0x000fe2000fffe03f */
[----:B------:R-:W-:Y:S01]  /*c520*/  FMNMX.FTZ R5, R139, R10, !PT ;  /* 0x0000000a8b057209 */ /* 0x000fe20007810000 */
[----:B------:R-:W0:Y:S03]  /*c530*/  MUFU.EX2 R200, R200 ;  /* 0x000000c800c87308 */ /* 0x000e260000000800 */
[----:B------:R-:W-:-:S04]  /*c540*/  FMNMX.FTZ R10, R142, R5, !PT ;  /* 0x000000058e0a7209 */ /* 0x000fc80007810000 */
[----:B------:R-:W-:Y:S01]  /*c550*/  FMNMX.FTZ R5, R143, R10, !PT ;  /* 0x0000000a8f057209 */ /* 0x000fe20007810000 */
[----:B------:R-:W-:Y:S03]  /*c560*/  MUFU.EX2 R202, R202 ;  /* 0x000000ca00ca7308 */ /* 0x000fe60000000800 */
[----:B------:R-:W-:-:S04]  /*c570*/  FMNMX.FTZ R10, R130, R5, !PT ;  /* 0x00000005820a7209 */ /* 0x000fc80007810000 */
[----:B------:R-:W-:Y:S01]  /*c580*/  FMNMX.FTZ R5, R131, R10, !PT ;  /* 0x0000000a83057209 */ /* 0x000fe20007810000 */
[----:B------:R-:W-:Y:S01]  /*c590*/  MUFU.EX2 R169, R169 ;  /* 0x000000a900a97308 */ /* 0x000fe20000000800 */
[C---:B0-----:R-:W-:Y:S01]  /*c5a0*/  FADD.FTZ R7, R200.reuse, R7 ;  /* 0x00000007c8077221 */ /* 0x041fe20000010000 */
[----:B------:R-:W-:Y:S02]  /*c5b0*/  F2FP.F16.F32.PACK_AB R200, R200, R11 ;  /* 0x0000000bc8c8723e */ /* 0x000fe400000000ff */
[----:B------:R-:W-:-:S04]  /*c5c0*/  FMNMX.FTZ R10, R134, R5, !PT ;  /* 0x00000005860a7209 */ /* 0x000fc80007810000 */
[----:B------:R-:W-:Y:S01]  /*c5d0*/  FMNMX.FTZ R5, R135, R10, !PT ;  /* 0x0000000a87057209 */ /* 0x000fe20007810000 */
[----:B------:R-:W-:Y:S03]  /*c5e0*/  MUFU.EX2 R153, R153 ;  /* 0x0000009900997308 */ /* 0x000fe60000000800 */
[----:B------:R-:W-:-:S04]  /*c5f0*/  FMNMX.FTZ R10, R122, R5, !PT ;  /* 0x000000057a0a7209 */ /* 0x000fc80007810000 */
[----:B------:R-:W-:Y:S01]  /*c600*/  FMNMX.FTZ R5, R123, R10, !PT ;  /* 0x0000000a7b057209 */ /* 0x000fe20007810000 */
[----:B------:R-:W-:Y:S03]  /*c610*/  MUFU.EX2 R15, R15 ;  /* 0x0000000f000f7308 */ /* 0x000fe60000000800 */
[----:B------:R-:W-:-:S04]  /*c620*/  FMNMX.FTZ R10, R126, R5, !PT ;  /* 0x000000057e0a7209 */ /* 0x000fc80007810000 */
[----:B------:R-:W-:Y:S01]  /*c630*/  FMNMX.FTZ R10, R127, R10, !PT ;  /* 0x0000000a7f0a7209 */ /* 0x000fe20007810000 */
[----:B------:R-:W-:Y:S04]  /*c640*/  MUFU.EX2 R21, R21 ;  /* 0x0000001500157308 */ /* 0x000fe80000000800 */
[----:B------:R-:W0:Y:S04]  /*c650*/  SHFL.BFLY PT, R5, R10, 0x2, 0x1f ;  /* 0x0c401f000a057f89 */ /* 0x000e2800000e0000 */
[----:B------:R-:W-:Y:S08]  /*c660*/  MUFU.EX2 R145, R145 ;  /* 0x0000009100917308 */ /* 0x000ff00000000800 */
[----:B------:R-:W-:Y:S08]  /*c670*/  MUFU.EX2 R137, R137 ;  /* 0x0000008900897308 */ /* 0x000ff00000000800 */
[----:B------:R-:W-:Y:S01]  /*c680*/  MUFU.EX2 R141, R141 ;  /* 0x0000008d008d7308 */ /* 0x000fe20000000800 */
[----:B0-----:R-:W-:Y:S01]  /*c690*/  FMNMX.FTZ R12, R10, R5, !PT ;  /* 0x000000050a0c7209 */ /* 0x001fe20007810000 */
[----:B------:R-:W-:-:S06]  /*c6a0*/  FFMA.FTZ R10, R120, R0, -R3 ;  /* 0x00000000780a7223 */ /* 0x000fcc0000010803 */
[----:B------:R-:W-:Y:S01]  /*c6b0*/  MUFU.EX2 R149, R149 ;  /* 0x0000009500957308 */ /* 0x000fe20000000800 */
[----:B------:R-:W0:Y:S07]  /*c6c0*/  SHFL.BFLY PT, R5, R12, 0x1, 0x1f ;  /* 0x0c201f000c057f89 */ /* 0x000e2e00000e0000 */
[----:B------:R-:W-:Y:S08]  /*c6d0*/  MUFU.EX2 R129, R129 ;  /* 0x0000008100817308 */ /* 0x000ff00000000800 */
[----:B------:R-:W-:Y:S08]  /*c6e0*/  MUFU.EX2 R10, R10 ;  /* 0x0000000a000a7308 */ /* 0x000ff00000000800 */
[----:B------:R-:W-:Y:S01]  /*c6f0*/  MUFU.EX2 R121, R121 ;  /* 0x0000007900797308 */ /* 0x000fe20000000800 */
[----:B0-----:R-:W-:-:S05]  /*c700*/  FMNMX.FTZ R5, R12, R5, !PT ;  /* 0x000000050c057209 */ /* 0x001fca0007810000 */
[-C--:B------:R-:W-:Y:S02]  /*c710*/  FMUL.FTZ R133, R5, R0.reuse ;  /* 0x0000000005857220 */ /* 0x080fe40000410000 */
[----:B------:R0:W-:Y:S02]  /*c720*/  MUFU.EX2 R12, R124 ;  /* 0x0000007c000c7308 */ /* 0x0001e40000000800 */
[-CC-:B------:R-:W-:Y:S01]  /*c730*/  FFMA.FTZ R201, R171, R0.reuse, -R133.reuse ;  /* 0x00000000abc97223 */ /* 0x180fe20000010885 */
[-CC-:B------:R-:W-:Y:S01]  /*c740*/  FFMA.FTZ R203, R174, R0.reuse, -R133.reuse ;  /* 0x00000000aecb7223 */ /* 0x180fe20000010885 */
[-CC-:B------:R-:W-:Y:S01]  /*c750*/  FFMA.FTZ R14, R175, R0.reuse, -R133.reuse ;  /* 0x00000000af0e7223 */ /* 0x180fe20000010885 */
[-CC-:B------:R-:W-:Y:S01]  /*c760*/  FFMA.FTZ R20, R163, R0.reuse, -R133.reuse ;  /* 0x00000000a3147223 */ /* 0x180fe20000010885 */
[-CC-:B------:R-:W-:Y:S01]  /*c770*/  FFMA.FTZ R120, R167, R0.reuse, -R133.reuse ;  /* 0x00000000a7787223 */ /* 0x180fe20000010885 */
[-CC-:B------:R-:W-:Y:S01]  /*c780*/  FFMA.FTZ R151, R151, R0.reuse, -R133.reuse ;  /* 0x0000000097977223 */ /* 0x180fe20000010885 */
[----:B------:R-:W-:Y:S01]  /*c790*/  MUFU.EX2 R201, R201 ;  /* 0x000000c900c97308 */ /* 0x000fe20000000800 */
[-CC-:B0-----:R-:W-:Y:S01]  /*c7a0*/  FFMA.FTZ R124, R155, R0.reuse, -R133.reuse ;  /* 0x000000009b7c7223 */ /* 0x181fe20000010885 */
[-CC-:B------:R-:W-:Y:S01]  /*c7b0*/  FFMA.FTZ R143, R143, R0.reuse, -R133.reuse ;  /* 0x000000008f8f7223 */ /* 0x180fe20000010885 */
[-CC-:B------:R-:W-:Y:S01]  /*c7c0*/  FFMA.FTZ R131, R131, R0.reuse, -R133.reuse ;  /* 0x0000000083837223 */ /* 0x180fe20000010885 */
[-CC-:B------:R-:W-:Y:S01]  /*c7d0*/  FFMA.FTZ R134, R134, R0.reuse, -R133.reuse ;  /* 0x0000000086867223 */ /* 0x180fe20000010885 */
[-CC-:B------:R-:W-:Y:S01]  /*c7e0*/  FFMA.FTZ R135, R135, R0.reuse, -R133.reuse ;  /* 0x0000000087877223 */ /* 0x180fe20000010885 */
[-CC-:B------:R-:W-:Y:S01]  /*c7f0*/  FFMA.FTZ R123, R123, R0.reuse, -R133.reuse ;  /* 0x000000007b7b7223 */ /* 0x180fe20000010885 */
[-CC-:B------:R-:W-:Y:S01]  /*c800*/  FFMA.FTZ R126, R126, R0.reuse, -R133.reuse ;  /* 0x000000007e7e7223 */ /* 0x180fe20000010885 */
[----:B------:R-:W-:Y:S01]  /*c810*/  MUFU.EX2 R203, R203 ;  /* 0x000000cb00cb7308 */ /* 0x000fe20000000800 */
[----:B------:R-:W-:-:S07]  /*c820*/  FFMA.FTZ R127, R127, R0, -R133 ;  /* 0x000000007f7f7223 */ /* 0x000fce0000010885 */
        /* <DEDUP_REMOVED lines=16> */
[----:B------:R-:W-:Y:S01]  /*c930*/  UMOV UR14, UR6 ;  /* 0x00000006000e7c82 */ /* 0x000fe20008000000 */
[----:B------:R-:W-:Y:S01]  /*c940*/  UMOV UR15, 0x40000040 ;  /* 0x40000040000f7882 */ /* 0x000fe20000000000 */
[----:B------:R-:W-:Y:S01]  /*c950*/  UIADD3 UR6, UR4, 0x200, URZ ;  /* 0x0000020004067890 */ /* 0x000fe2000fffe03f */
        /* <DEDUP_REMOVED lines=14> */
[----:B------:R-:W-:Y:S01]  /*ca40*/  MUFU.EX2 R192, R192 ;  /* 0x000000c000c07308 */ /* 0x000fe20000000800 */
[----:B------:R-:W-:-:S07]  /*ca50*/  UIADD3 UR4, UR4, 0x300, URZ ;  /* 0x0000030004047890 */ /* 0x000fce000fffe03f */
[----:B------:R-:W-:Y:S08]  /*ca60*/  MUFU.EX2 R193, R193 ;  /* 0x000000c100c17308 */ /* 0x000ff00000000800 */
[----:B------:R-:W-:Y:S08]  /*ca70*/  MUFU.EX2 R194, R194 ;  /* 0x000000c200c27308 */ /* 0x000ff00000000800 */
[----:B------:R-:W-:Y:S01]  /*ca80*/  MUFU.EX2 R195, R195 ;  /* 0x000000c300c37308 */ /* 0x000fe20000000800 */
[----:B------:R-:W-:-:S02]  /*ca90*/  WARPGROUP.DEPBAR.LE gsb0, 0x0 ;  /* 0x00008000000079c5 */ /* 0x000fc40000010000 */
[----:B------:R-:W-:Y:S01]  /*caa0*/  WARPGROUP.ARRIVE ;  /* 0x00000000000079c5 */ /* 0x000fe20000000000 */
[-CC-:B------:R-:W-:Y:S01]  /*cab0*/  FFMA.FTZ R188, R144, R0.reuse, -R3.reuse ;  /* 0x0000000090bc7223 */ /* 0x180fe20000010803 */
[-C--:B------:R-:W-:Y:S01]  /*cac0*/  FFMA.FTZ R190, R148, R0.reuse, -R3 ;  /* 0x0000000094be7223 */ /* 0x080fe20000010803 */
[----:B------:R-:W-:Y:S02]  /*cad0*/  IMAD.U32 R144, RZ, RZ, UR10 ;  /* 0x0000000aff907e24 */ /* 0x000fe4000f8e00ff */
[-CC-:B------:R-:W-:Y:S01]  /*cae0*/  FFMA.FTZ R189, R146, R0.reuse, -R133.reuse ;  /* 0x0000000092bd7223 */ /* 0x180fe20000010885 */
[----:B------:R-:W-:Y:S01]  /*caf0*/  FFMA.FTZ R191, R150, R0, -R133 ;  /* 0x0000000096bf7223 */ /* 0x000fe20000010885 */
[----:B------:R-:W-:Y:S01]  /*cb00*/  HGMMA.64x192x16.F32 R24, R184, gdesc[UR12].tnspB, R24, gsb0 ;  /* 0x42e0000cb8187df0 */ /* 0x000fe20008000818 */
[----:B------:R-:W-:Y:S01]  /*cb10*/  UMOV UR14, UR6 ;  /* 0x00000006000e7c82 */ /* 0x000fe20008000000 */
[----:B------:R-:W-:Y:S01]  /*cb20*/  UMOV UR15, 0x40000040 ;  /* 0x40000040000f7882 */ /* 0x000fe20000000000 */
[----:B------:R-:W-:Y:S01]  /*cb30*/  UMOV UR6, UR4 ;  /* 0x0000000400067c82 */ /* 0x000fe20008000000 */
[----:B------:R-:W-:Y:S08]  /*cb40*/  MUFU.EX2 R188, R188 ;  /* 0x000000bc00bc7308 */ /* 0x000ff00000000800 */
[----:B------:R-:W-:Y:S08]  /*cb50*/  MUFU.EX2 R189, R189 ;  /* 0x000000bd00bd7308 */ /* 0x000ff00000000800 */
[----:B------:R-:W-:Y:S08]  /*cb60*/  MUFU.EX2 R190, R190 ;  /* 0x000000be00be7308 */ /* 0x000ff00000000800 */
[----:B------:R-:W-:Y:S01]  /*cb70*/  MUFU.EX2 R191, R191 ;  /* 0x000000bf00bf7308 */ /* 0x000fe20000000800 */
[----:B------:R-:W-:-:S02]  /*cb80*/  WARPGROUP.DEPBAR.LE gsb0, 0x0 ;  /* 0x00008000000079c5 */ /* 0x000fc40000010000 */
[----:B------:R-:W-:Y:S01]  /*cb90*/  WARPGROUP.ARRIVE ;  /* 0x00000000000079c5 */ /* 0x000fe20000000000 */
[-CC-:B------:R-:W-:Y:S01]  /*cba0*/  FFMA.FTZ R184, R136, R0.reuse, -R3.reuse ;  /* 0x0000000088b87223 */ /* 0x180fe20000010803 */
[----:B------:R-:W-:Y:S01]  /*cbb0*/  IMAD.U32 R136, RZ, RZ, UR7 ;  /* 0x00000007ff887e24 */ /* 0x000fe2000f8e00ff */
[----:B------:R-:W-:Y:S01]  /*cbc0*/  UMOV UR7, 0x40000040 ;  /* 0x4000004000077882 */ /* 0x000fe20000000000 */
[-C--:B------:R-:W-:Y:S01]  /*cbd0*/  FFMA.FTZ R186, R140, R0.reuse, -R3 ;  /* 0x000000008cba7223 */ /* 0x080fe20000010803 */
[-CC-:B------:R-:W-:Y:S01]  /*cbe0*/  FFMA.FTZ R185, R138, R0.reuse, -R133.reuse ;  /* 0x000000008ab97223 */ /* 0x180fe20000010885 */
[----:B------:R-:W-:Y:S01]  /*cbf0*/  HGMMA.64x192x16.F32 R24, R180, gdesc[UR12].tnspB, R24, gsb0 ;  /* 0x42e0000cb4187df0 */ /* 0x000fe20008000818 */
[----:B------:R-:W-:Y:S01]  /*cc00*/  @!P1 LEA R136, R136, UR37, 0x3 ;  /* 0x0000002588889c11 */ /* 0x000fe2000f8e18ff */
[----:B------:R-:W-:Y:S01]  /*cc10*/  FFMA.FTZ R187, R142, R0, -R133 ;  /* 0x000000008ebb7223 */ /* 0x000fe20000010885 */
[----:B------:R-:W-:Y:S03]  /*cc20*/  MUFU.EX2 R184, R184 ;  /* 0x000000b800b87308 */ /* 0x000fe60000000800 */
[----:B------:R-:W-:-:S05]  /*cc30*/  @!P1 VIADD R136, R136, 0x36840 ;  /* 0x0003684088889836 */ /* 0x000fca0000000000 */
[----:B------:R-:W-:Y:S01]  /*cc40*/  @!P1 PRMT R140, RZ, 0x654, R136 ;  /* 0x00000654ff8c9816 */ /* 0x000fe20000000088 */
        /* <DEDUP_REMOVED lines=8> */
[----:B------:R-:W-:Y:S01]  /*ccd0*/  FADD.FTZ R3, -R5, R8 ;  /* 0x0000000805037221 */ /* 0x000fe20000010100 */
[-CC-:B------:R-:W-:Y:S01]  /*cce0*/  FFMA.FTZ R8, R170, R0.reuse, -R133.reuse ;  /* 0x00000000aa087223 */ /* 0x180fe20000010885 */
[-CC-:B------:R-:W-:Y:S01]  /*ccf0*/  FFMA.FTZ R181, R130, R0.reuse, -R133.reuse ;  /* 0x0000000082b57223 */ /* 0x180fe20000010885 */
[----:B------:R-:W-:Y:S01]  /*cd00*/  HGMMA.64x192x16.F32 R24, R176, gdesc[UR4].tnspB, R24, gsb0 ;  /* 0x42e00004b0187df0 */ /* 0x000fe20008000818 */
[-C--:B------:R-:W-:Y:S01]  /*cd10*/  FMUL.FTZ R3, R3, R0.reuse ;  /* 0x0000000003037220 */ /* 0x080fe20000410000 */
[-CC-:B------:R-:W-:Y:S01]  /*cd20*/  FFMA.FTZ R128, R159, R0.reuse, -R133.reuse ;  /* 0x000000009f807223 */ /* 0x180fe20000010885 */
[----:B------:R-:W-:Y:S01]  /*cd30*/  FFMA.FTZ R132, R147, R0, -R133 ;  /* 0x0000000093847223 */ /* 0x000fe20000010885 */
[----:B------:R-:W-:Y:S01]  /*cd40*/  MUFU.EX2 R8, R8 ;  /* 0x0000000800087308 */ /* 0x000fe20000000800 */
[----:B------:R-:W-:-:S07]  /*cd50*/  UMOV UR6, UR38 ;  /* 0x0000002600067c82 */ /* 0x000fce0008000000 */
[----:B------:R-:W0:Y:S08]  /*cd60*/  MUFU.EX2 R3, R3 ;  /* 0x0000000300037308 */ /* 0x000e300000000800 */
[----:B------:R-:W1:Y:S08]  /*cd70*/  MUFU.EX2 R128, R128 ;  /* 0x0000008000807308 */ /* 0x000e700000000800 */
[----:B------:R-:W2:Y:S01]  /*cd80*/  MUFU.EX2 R132, R132 ;  /* 0x0000008400847308 */ /* 0x000ea20000000800 */
[----:B0-----:R-:W-:-:S04]  /*cd90*/  FFMA.FTZ R6, R3, R6, R8 ;  /* 0x0000000603067223 */ /* 0x001fc80000010008 */
[----:B------:R-:W-:Y:S01]  /*cda0*/  FADD.FTZ R138, R201, R6 ;  /* 0x00000006c98a7221 */ /* 0x000fe20000010000 */
[----:B------:R-:W-:Y:S01]  /*cdb0*/  FFMA.FTZ R6, R139, R0, -R133 ;  /* 0x000000008b067223 */ /* 0x000fe20000010885 */
[----:B------:R-:W-:Y:S01]  /*cdc0*/  F2FP.F16.F32.PACK_AB R201, R201, R8 ;  /* 0x00000008c9c9723e */ /* 0x000fe200000000ff */
[----:B------:R-:W-:Y:S08]  /*cdd0*/  MUFU.EX2 R180, R180 ;  /* 0x000000b400b47308 */ /* 0x000ff00000000800 */
[----:B------:R-:W0:Y:S08]  /*cde0*/  MUFU.EX2 R6, R6 ;  /* 0x0000000600067308 */ /* 0x000e300000000800 */
        /* <DEDUP_REMOVED lines=8> */
[----:B---3--:R-:W-:-:S05]  /*ce70*/  @!P1 VIADD R140, R144, 0x36860 ;  /* 0x00036860908c9836 */ /* 0x008fca0000000000 */
[----:B------:R-:W-:-:S04]  /*ce80*/  @!P1 PRMT R140, RZ, 0x654, R140 ;  /* 0x00000654ff8c9816 */ /* 0x000fc8000000008c */
[----:B------:R3:W-:Y:S02]  /*ce90*/  @!P1 SYNCS.ARRIVE.TRANS64.RED.A1T0 RZ, [R140+URZ], RZ ;  /* 0x000000ff8cff99a7 */ /* 0x0007e4000810043f */
[----:B---3--:R-:W-:Y:S01]  /*cea0*/  FADD.FTZ R140, R202, R7 ;  /* 0x00000007ca8c7221 */ /* 0x008fe20000010000 */
[----:B------:R-:W-:Y:S01]  /*ceb0*/  FADD.FTZ R7, R203, R138 ;  /* 0x0000008acb077221 */ /* 0x000fe20000010000 */
[C---:B------:R-:W-:Y:S02]  /*cec0*/  F2FP.F16.F32.PACK_AB R203, R14.reuse, R203 ;  /* 0x000000cb0ecb723e */ /* 0x040fe400000000ff */
[C---:B------:R-:W-:Y:S01]  /*ced0*/  FADD.FTZ R139, R169.reuse, R140 ;  /* 0x0000008ca98b7221 */ /* 0x040fe20000010000 */
[----:B------:R-:W-:Y:S01]  /*cee0*/  FADD.FTZ R138, R14, R7 ;  /* 0x000000070e8a7221 */ /* 0x000fe20000010000 */
[----:B------:R-:W-:Y:S02]  /*cef0*/  F2FP.F16.F32.PACK_AB R202, R169, R202 ;  /* 0x000000caa9ca723e */ /* 0x000fe400000000ff */
[----:B------:R-:W-:Y:S01]  /*cf00*/  FADD.FTZ R140, R196, R139 ;  /* 0x0000008bc48c7221 */ /* 0x000fe20000010000 */
[----:B------:R-:W-:Y:S01]  /*cf10*/  FADD.FTZ R7, R197, R138 ;  /* 0x0000008ac5077221 */ /* 0x000fe20000010000 */
[----:B------:R-:W-:-:S02]  /*cf20*/  F2FP.F16.F32.PACK_AB R196, R161, R196 ;  /* 0x000000c4a1c4723e */ /* 0x000fc400000000ff */
[----:B------:R-:W-:Y:S01]  /*cf30*/  FADD.FTZ R139, R161, R140 ;  /* 0x0000008ca18b7221 */ /* 0x000fe20000010000 */
[----:B------:R-:W-:Y:S01]  /*cf40*/  FADD.FTZ R130, R20, R7 ;  /* 0x0000000714827221 */ /* 0x000fe20000010000 */
[----:B------:R-:W-:Y:S01]  /*cf50*/  FFMA.FTZ R7, R122, R0, -R133 ;  /* 0x000000007a077223 */ /* 0x000fe20000010885 */
[----:B------:R-:W-:Y:S01]  /*cf60*/  F2FP.F16.F32.PACK_AB R197, R20, R197 ;  /* 0x000000c514c5723e */ /* 0x000fe200000000ff */
[----:B------:R-:W-:Y:S01]  /*cf70*/  FADD.FTZ R138, R198, R139 ;  /* 0x0000008bc68a7221 */ /* 0x000fe20000010000 */
[----:B------:R-:W-:Y:S01]  /*cf80*/  FADD.FTZ R139, R199, R130 ;  /* 0x00000082c78b7221 */ /* 0x000fe20000010000 */
[C---:B------:R-:W-:Y:S01]  /*cf90*/  F2FP.F16.F32.PACK_AB R198, R13.reuse, R198 ;  /* 0x000000c60dc6723e */ /* 0x040fe200000000ff */
[----:B------:R-:W3:Y:S01]  /*cfa0*/  MUFU.EX2 R122, R143 ;  /* 0x0000008f007a7308 */ /* 0x000ee20000000800 */
[----:B------:R-:W-:Y:S01]  /*cfb0*/  FADD.FTZ R147, R13, R138 ;  /* 0x0000008a0d937221 */ /* 0x000fe20000010000 */
[C---:B------:R-:W-:Y:S01]  /*cfc0*/  FADD.FTZ R130, R120.reuse, R139 ;  /* 0x0000008b78827221 */ /* 0x040fe20000010000 */
[----:B------:R-:W-:-:S02]  /*cfd0*/  F2FP.F16.F32.PACK_AB R199, R120, R199 ;  /* 0x000000c778c7723e */ /* 0x000fc400000000ff */
[----:B------:R-:W-:Y:S01]  /*cfe0*/  FADD.FTZ R138, R192, R147 ;  /* 0x00000093c08a7221 */ /* 0x000fe20000010000 */
[----:B------:R-:W-:Y:S01]  /*cff0*/  FADD.FTZ R139, R193, R130 ;  /* 0x00000082c18b7221 */ /* 0x000fe20000010000 */
[C---:B------:R-:W-:Y:S01]  /*d000*/  F2FP.F16.F32.PACK_AB R192, R153.reuse, R192 ;  /* 0x000000c099c0723e */ /* 0x040fe200000000ff */
[----:B------:R4:W5:Y:S01]  /*d010*/  MUFU.EX2 R177, R7 ;  /* 0x0000000700b17308 */ /* 0x0009620000000800 */
[----:B------:R-:W-:Y:S01]  /*d020*/  FADD.FTZ R133, R153, R138 ;  /* 0x0000008a99857221 */ /* 0x000fe20000010000 */
[C---:B------:R-:W-:Y:S01]  /*d030*/  FADD.FTZ R130, R124.reuse, R139 ;  /* 0x0000008b7c827221 */ /* 0x040fe20000010000 */
[----:B------:R-:W-:Y:S02]  /*d040*/  F2FP.F16.F32.PACK_AB R193, R124, R193 ;  /* 0x000000c17cc1723e */ /* 0x000fe400000000ff */
[----:B------:R-:W-:Y:S01]  /*d050*/  FADD.FTZ R138, R194, R133 ;  /* 0x00000085c28a7221 */ /* 0x000fe20000010000 */
[----:B------:R-:W-:Y:S01]  /*d060*/  FADD.FTZ R11, R195, R130 ;  /* 0x00000082c30b7221 */ /* 0x000fe20000010000 */
[----:B------:R-:W-:-:S02]  /*d070*/  F2FP.F16.F32.PACK_AB R194, R15, R194 ;  /* 0x000000c20fc2723e */ /* 0x000fc400000000ff */
[----:B------:R-:W-:Y:S01]  /*d080*/  FADD.FTZ R133, R15, R138 ;  /* 0x0000008a0f857221 */ /* 0x000fe20000010000 */
[C---:B-1----:R-:W-:Y:S01]  /*d090*/  FADD.FTZ R130, R128.reuse, R11 ;  /* 0x0000000b80827221 */ /* 0x042fe20000010000 */
[----:B------:R-:W-:Y:S02]  /*d0a0*/  F2FP.F16.F32.PACK_AB R195, R128, R195 ;  /* 0x000000c380c3723e */ /* 0x000fe400000000ff */
[----:B------:R-:W-:Y:S01]  /*d0b0*/  FADD.FTZ R8, R188, R133 ;  /* 0x00000085bc087221 */ /* 0x000fe20000010000 */
[----:B------:R-:W-:Y:S01]  /*d0c0*/  FADD.FTZ R11, R189, R130 ;  /* 0x00000082bd0b7221 */ /* 0x000fe20000010000 */
[C---:B------:R-:W-:Y:S02]  /*d0d0*/  F2FP.F16.F32.PACK_AB R188, R21.reuse, R188 ;  /* 0x000000bc15bc723e */ /* 0x040fe400000000ff */
[----:B------:R-:W-:Y:S01]  /*d0e0*/  FADD.FTZ R133, R21, R8 ;  /* 0x0000000815857221 */ /* 0x000fe20000010000 */
[C---:B--2---:R-:W-:Y:S01]  /*d0f0*/  FADD.FTZ R8, R132.reuse, R11 ;  /* 0x0000000b84087221 */ /* 0x044fe20000010000 */
        /* <DEDUP_REMOVED lines=9> */
[----:B0-----:R-:W-:-:S02]  /*d190*/  F2FP.F16.F32.PACK_AB R185, R6, R185 ;  /* 0x000000b906b9723e */ /* 0x001fc400000000ff */
[C---:B------:R-:W-:Y:S01]  /*d1a0*/  FADD.FTZ R13, R137.reuse, R14 ;  /* 0x0000000e890d7221 */ /* 0x040fe20000010000 */
[----:B------:R-:W-:Y:S01]  /*d1b0*/  FADD.FTZ R8, R6, R11 ;  /* 0x0000000b06087221 */ /* 0x000fe20000010000 */
[----:B------:R-:W-:Y:S02]  /*d1c0*/  F2FP.F16.F32.PACK_AB R184, R137, R184 ;  /* 0x000000b889b8723e */ /* 0x000fe400000000ff */
[----:B------:R-:W-:Y:S01]  /*d1d0*/  FADD.FTZ R14, R186, R13 ;  /* 0x0000000dba0e7221 */ /* 0x000fe20000010000 */
[----:B------:R-:W-:Y:S01]  /*d1e0*/  FADD.FTZ R11, R187, R8 ;  /* 0x00000008bb0b7221 */ /* 0x000fe20000010000 */
[C---:B------:R-:W-:Y:S02]  /*d1f0*/  F2FP.F16.F32.PACK_AB R186, R141.reuse, R186 ;  /* 0x000000ba8dba723e */ /* 0x040fe400000000ff */
[----:B------:R-:W-:Y:S01]  /*d200*/  FADD.FTZ R13, R141, R14 ;  /* 0x0000000e8d0d7221 */ /* 0x000fe20000010000 */
[C---:B---3--:R-:W-:Y:S01]  /*d210*/  FADD.FTZ R8, R122.reuse, R11 ;  /* 0x0000000b7a087221 */ /* 0x048fe20000010000 */
[----:B------:R-:W-:Y:S01]  /*d220*/  F2FP.F16.F32.PACK_AB R187, R122, R187 ;  /* 0x000000bb7abb723e */ /* 0x000fe200000000ff */
[----:B------:R-:W-:-:S02]  /*d230*/  IMAD.MOV.U32 R11, RZ, RZ, R4 ;  /* 0x000000ffff0b7224 */ /* 0x000fc400078e0004 */
[----:B------:R-:W-:Y:S01]  /*d240*/  FADD.FTZ R14, R180, R13 ;  /* 0x0000000db40e7221 */ /* 0x000fe20000010000 */
[----:B------:R-:W-:Y:S01]  /*d250*/  FADD.FTZ R8, R181, R8 ;  /* 0x00000008b5087221 */ /* 0x000fe20000010000 */
[C---:B------:R-:W-:Y:S02]  /*d260*/  F2FP.F16.F32.PACK_AB R180, R149.reuse, R180 ;  /* 0x000000b495b4723e */ /* 0x040fe400000000ff */
[----:B----4-:R-:W-:Y:S01]  /*d270*/  FADD.FTZ R7, R149, R14 ;  /* 0x0000000e95077221 */ /* 0x010fe20000010000 */
        /* <DEDUP_REMOVED lines=9> */
[----:B-----5:R-:W-:Y:S01]  /*d310*/  FADD.FTZ R8, R177, R8 ;  /* 0x00000008b1087221 */ /* 0x020fe20000010000 */
[----:B------:R-:W-:Y:S02]  /*d320*/  F2FP.F16.F32.PACK_AB R177, R123, R177 ;  /* 0x000000b17bb1723e */ /* 0x000fe400000000ff */
[----:B------:R-:W-:Y:S01]  /*d330*/  FADD.FTZ R7, R121, R6 ;  /* 0x0000000679077221 */ /* 0x000fe20000010000 */
[----:B------:R-:W-:-:S03]  /*d340*/  FADD.FTZ R8, R123, R8 ;  /* 0x000000087b087221 */ /* 0x000fc60000010000 */
[----:B------:R-:W-:Y:S01]  /*d350*/  FADD.FTZ R6, R12, R7 ;  /* 0x000000070c067221 */ /* 0x000fe20000010000 */
[----:B------:R-:W-:Y:S01]  /*d360*/  FADD.FTZ R8, R179, R8 ;  /* 0x00000008b3087221 */ /* 0x000fe20000010000 */
[----:B------:R-:W-:Y:S02]  /*d370*/  F2FP.F16.F32.PACK_AB R179, R127, R179 ;  /* 0x000000b37fb3723e */ /* 0x000fe400000000ff */
[----:B------:R-:W-:Y:S01]  /*d380*/  FADD.FTZ R7, R125, R6 ;  /* 0x000000067d077221 */ /* 0x000fe20000010000 */
[----:B------:R-:W-:Y:S01]  /*d390*/  FADD.FTZ R6, R127, R8 ;  /* 0x000000087f067221 */ /* 0x000fe20000010000 */
[----:B------:R-:W-:Y:S01]  /*d3a0*/  IMAD.MOV.U32 R8, RZ, RZ, R5 ;  /* 0x000000ffff087224 */ /* 0x000fe200078e0005 */
[----:B------:R-:W-:Y:S06]  /*d3b0*/  @P2 BRA `(.L_x_2294) ;  /* 0xffffffc400302947 */ /* 0x000fec000383ffff */
.L_x_2285:
        /* <DEDUP_REMOVED lines=99> */
.L_x_2295:
[----:B------:R-:W-:Y:S01]  /*d9f0*/  ULEA UR5, UR36, UR37, 0x3 ;  /* 0x0000002524057291 */ /* 0x000fe2000f8e183f */
[----:B------:R-:W-:-:S05]  /*da00*/  IMAD.U32 R2, RZ, RZ, UR38 ;  /* 0x00000026ff027e24 */ /* 0x000fca000f8e00ff */
[----:B------:R-:W-:-:S04]  /*da10*/  SHF.L.U32 R2, R2, 0x1f, RZ ;  /* 0x0000001f02027819 */ /* 0x000fc800000006ff */
[----:B------:R0:W1:Y:S01]  /*da20*/  SYNCS.PHASECHK.TRANS64.TRYWAIT P2, [UR5+0x36850], R2 ;  /* 0x03685002ff0075a7 */ /* 0x0000620008040145 */
[----:B------:R-:W-:Y:S05]  /*da30*/  @!P0 BRA `(.L_x_2296) ;  /* 0x0000000000048947 */ /* 0x000fea0003800000 */
[----:B------:R-:W-:Y:S01]  /*da40*/  BPT.TRAP 0x1 ;  /* 0x000000040000795c */ /* 0x000fe20000300000 */
.L_x_2296:
[----:B-1----:R-:W-:Y:S05]  /*da50*/  @P2 BRA `(.L_x_2297) ;  /* 0x0000000000082947 */ /* 0x002fea0003800000 */
[----:B------:R-:W1:Y:S02]  /*da60*/  SYNCS.PHASECHK.TRANS64.TRYWAIT P0, [UR5+0x36850], R2 ;  /* 0x03685002ff0075a7 */ /* 0x000e640008000145 */
[----:B-1----:R-:W-:Y:S05]  /*da70*/  @!P0 BRA `(.L_x_2298) ;  /* 0x0000007c00788947 */ /* 0x002fea0003800000 */
.L_x_2297:
[----:B------:R-:W-:Y:S01]  /*da80*/  UIADD3 UR37, UR37, 0x400, URZ ;  /* 0x0000040025257890 */ /* 0x000fe2000fffe03f */
[----:B------:R-:W-:Y:S01]  /*da90*/  WARPGROUP.ARRIVE ;  /* 0x00000000000079c5 */ /* 0x000fe20000000000 */
[----:B------:R-:W-:Y:S01]  /*daa0*/  UMOV UR7, 0x40000040 ;  /* 0x4000004000077882 */ /* 0x000fe20000000000 */
[----:B01----:R-:W0:Y:S01]  /*dab0*/  SHFL.BFLY PT, R2, R7, 0x2, 0x1f ;  /* 0x0c401f0007027f89 */ /* 0x003e2200000e0000 */
[----:B------:R-:W-:Y:S01]  /*dac0*/  USHF.R.U32.HI UR37, URZ, 0x4, UR37 ;  /* 0x000000043f257899 */ /* 0x000fe20008011625 */
[----:B------:R-:W-:Y:S01]  /*dad0*/  CS2R R20, SRZ ;  /* 0x0000000000147805 */ /* 0x000fe2000001ff00 */
[----:B------:R-:W-:Y:S01]  /*dae0*/  VIADD R209, R209, 0x1 ;  /* 0x00000001d1d17836 */ /* 0x000fe20000000000 */
[----:B------:R-:W1:Y:S01]  /*daf0*/  SHFL.BFLY PT, R3, R6, 0x2, 0x1f ;  /* 0x0c401f0006037f89 */ /* 0x000e6200000e0000 */
[----:B------:R-:W-:-:S04]  /*db00*/  ULOP3.LUT UR37, UR37, 0x3fff, URZ, 0xc0, !UPT ;  /* 0x00003fff25257892 */ /* 0x000fc8000f8ec03f */
[----:B------:R-:W-:-:S04]  /*db10*/  ULOP3.LUT UR4, UR37, 0x3800000, URZ, 0xfc, !UPT ;  /* 0x0380000025047892 */ /* 0x000fc8000f8efc3f */
[----:B------:R-:W-:Y:S02]  /*db20*/  UIMAD UR4, UR36, 0xa80, UR4 ;  /* 0x00000a80240478a4 */ /* 0x000fe4000f8e0204 */
[----:B------:R-:W-:-:S04]  /*db30*/  UIADD3 UR36, UR36, 0x1, URZ ;  /* 0x0000000124247890 */ /* 0x000fc8000fffe03f */
[----:B------:R-:W-:Y:S01]  /*db40*/  UISETP.NE.AND UP0, UPT, UR36, 0x2, UPT ;  /* 0x000000022400788c */ /* 0x000fe2000bf05270 */
[----:B------:R-:W-:Y:S02]  /*db50*/  UMOV UR6, UR4 ;  /* 0x0000000400067c82 */ /* 0x000fe40008000000 */
[----:B------:R-:W-:Y:S01]  /*db60*/  HGMMA.64x192x16.F32 R24, R200, gdesc[UR4].tnspB, R24, gsb0 ;  /* 0x42e00004c8187df0 */ /* 0x000fe20008000818 */
[----:B------:R-:W-:Y:S01]  /*db70*/  UIADD3 UR6, UR4, 0x80, URZ ;  /* 0x0000008004067890 */ /* 0x000fe2000fffe03f */
[----:B0-----:R-:W-:Y:S01]  /*db80*/  FADD.FTZ R2, R2, R7 ;  /* 0x0000000702027221 */ /* 0x001fe20000010000 */
[----:B------:R-:W-:Y:S01]  /*db90*/  UMOV UR7, 0x40000040 ;  /* 0x4000004000077882 */ /* 0x000fe20000000000 */
[----:B------:R-:W-:Y:S01]  /*dba0*/  USEL UR36, UR36, URZ, UP0 ;  /* 0x0000003f24247287 */ /* 0x000fe20008000000 */
[----:B-1----:R-:W-:Y:S01]  /*dbb0*/  FADD.FTZ R8, R3, R6 ;  /* 0x0000000603087221 */ /* 0x002fe20000010000 */
[----:B------:R-:W-:Y:S01]  /*dbc0*/  IMAD.U32 R6, RZ, RZ, UR5 ;  /* 0x00000005ff067e24 */ /* 0x000fe2000f8e00ff */
[----:B------:R-:W0:Y:S03]  /*dbd0*/  SHFL.BFLY PT, R3, R2, 0x1, 0x1f ;  /* 0x0c201f0002037f89 */ /* 0x000e2600000e0000 */
[----:B------:R-:W-:Y:S01]  /*dbe0*/  @!P1 VIADD R6, R6, 0x36860 ;  /* 0x0003686006069836 */ /* 0x000fe20000000000 */
[----:B------:R-:W1:Y:S04]  /*dbf0*/  SHFL.BFLY PT, R9, R8, 0x1, 0x1f ;  /* 0x0c201f0008097f89 */ /* 0x000e6800000e0000 */
[----:B------:R-:W-:Y:S01]  /*dc00*/  @!P1 PRMT R122, RZ, 0x654, R6 ;  /* 0x00000654ff7a9816 */ /* 0x000fe20000000006 */
[----:B0-----:R-:W-:Y:S01]  /*dc10*/  FADD.FTZ R11, R2, R3 ;  /* 0x00000003020b7221 */ /* 0x001fe20000010000 */
[----:B------:R-:W-:-:S02]  /*dc20*/  IMAD.MOV.U32 R3, RZ, RZ, -0x800000 ;  /* 0xff800000ff037424 */ /* 0x000fc400078e00ff */
[----:B------:R-:W-:Y:S02]  /*dc30*/  IMAD.MOV.U32 R2, RZ, RZ, -0x800000 ;  /* 0xff800000ff027424 */ /* 0x000fe400078e00ff */
[----:B-1----:R-:W-:Y:S01]  /*dc40*/  FADD.FTZ R12, R8, R9 ;  /* 0x00000009080c7221 */ /* 0x002fe20000010000 */
[----:B------:R-:W-:-:S04]  /*dc50*/  FSETP.NE.FTZ.AND P0, PT, R11, RZ, PT ;  /* 0x000000ff0b00720b */ /* 0x000fc80003f15000 */
        /* <DEDUP_REMOVED lines=44> */
[-C--:B--2---:R-:W-:Y:S01]  /*df20*/  FMUL.FTZ R128, R95, R21.reuse ;  /* 0x000000155f807220 */ /* 0x084fe20000410000 */
[-C--:B------:R-:W-:Y:S01]  /*df30*/  FMUL.FTZ R127, R99, R21.reuse ;  /* 0x00000015637f7220 */ /* 0x080fe20000410000 */
[-C--:B0-----:R-:W-:Y:S01]  /*df40*/  FMUL.FTZ R120, R33, R20.reuse ;  /* 0x0000001421787220 */ /* 0x081fe20000410000 */
[-C--:B------:R-:W-:Y:S01]  /*df50*/  FMUL.FTZ R121, R37, R20.reuse ;  /* 0x0000001425797220 */ /* 0x080fe20000410000 */
        /* <DEDUP_REMOVED lines=92> */
[----:B------:R-:W-:-:S07]  /*e520*/  FMUL.FTZ R119, R119, R21 ;  /* 0x0000001577777220 */ /* 0x000fce0000410000 */
.L_x_2268:
[----:B------:R-:W0:Y:S01]  /*e530*/  S2R R21, SR_CgaCtaId ;  /* 0x0000000000157919 */ /* 0x000e220000008800 */
[----:B------:R-:W-:Y:S01]  /*e540*/  MOV R90, 0x400 ;  /* 0x00000400005a7802 */ /* 0x000fe20000000f00 */
[----:B------:R-:W-:Y:S01]  /*e550*/  BSSY B0, `(.L_x_2299) ;  /* 0x000022a000007945 */ /* 0x000fe20003800000 */
[----:B------:R-:W-:Y:S02]  /*e560*/  BAR.SYNC.DEFER_BLOCKING 0x5, 0x180 ;  /* 0x0146000000007b1d */ /* 0x000fe40000010000 */
[----:B0-----:R-:W-:-:S05]  /*e570*/  LEA R90, R21, R90, 0x18 ;  /* 0x0000005a155a7211 */ /* 0x001fca00078ec0ff */
[----:B------:R0:W1:Y:S01]  /*e580*/  LDS R52, [R90+0x368d0] ;  /* 0x0368d0005a347984 */ /* 0x0000620000000800 */
[----:B------:R-:W-:Y:S06]  /*e590*/  BAR.ARV 0x4, 0x180 ;  /* 0x0106000000007b1d */ /* 0x000fec0000002000 */
[----:B------:R-:W-:Y:S05]  /*e5a0*/  @P0 BRA `(.L_x_2300) ;  /* 0x0000001400fc0947 */ /* 0x000fea0003800000 */
[----:B------:R-:W2:Y:S01]  /*e5b0*/  S2R R21, SR_SWINHI ;  /* 0x0000000000157919 */ /* 0x000ea20000002f00 */
[----:B------:R-:W-:Y:S01]  /*e5c0*/  SHF.R.S32.HI R91, RZ, 0x1f, R207 ;  /* 0x0000001fff5b7819 */ /* 0x000fe200000114cf */
[----:B------:R-:W-:Y:S01]  /*e5d0*/  ULDC.64 UR4, c[0x0][0xb90] ;  /* 0x0002e40000047ab9 */ /* 0x000fe20000000a00 */
[----:B------:R-:W3:Y:S01]  /*e5e0*/  LDC R94, c[0x0][0xbe8] ;  /* 0x0002fa00ff5e7b82 */ /* 0x000ee20000000800 */
[----:B------:R-:W-:Y:S01]  /*e5f0*/  IMAD.WIDE.U32 R24, R207, UR4, RZ ;  /* 0x00000004cf187c25 */ /* 0x000fe2000f8e00ff */
[----:B------:R-:W-:Y:S01]  /*e600*/  F2FP.F16.F32.PACK_AB R6, R7, R6 ;  /* 0x000000060706723e */ /* 0x000fe200000000ff */
[----:B------:R-:W-:Y:S01]  /*e610*/  ULDC UR6, c[0x0][0xa88] ;  /* 0x0002a20000067ab9 */ /* 0x000fe20000000800 */
[----:B------:R-:W-:Y:S01]  /*e620*/  F2FP.F16.F32.PACK_AB R7, R156, R33 ;  /* 0x000000219c07723e */ /* 0x000fe200000000ff */
[----:B------:R-:W-:Y:S01]  /*e630*/  IMAD R20, R91, UR4, RZ ;  /* 0x000000045b147c24 */ /* 0x000fe2000f8e02ff */
[----:B------:R-:W-:Y:S01]  /*e640*/  F2FP.F16.F32.PACK_AB R4, R5, R4 ;  /* 0x000000040504723e */ /* 0x000fe200000000ff */
[----:B------:R-:W-:Y:S01]  /*e650*/  ULDC.64 UR8, c[0x0][0x208] ;  /* 0x0000820000087ab9 */ /* 0x000fe20000000a00 */
[----:B------:R-:W-:Y:S01]  /*e660*/  F2FP.F16.F32.PACK_AB R5, R158, R37 ;  /* 0x000000259e05723e */ /* 0x000fe200000000ff */
[----:B------:R-:W-:Y:S01]  /*e670*/  IMAD R29, R207, UR5, R20 ;  /* 0x00000005cf1d7c24 */ /* 0x000fe2000f8e0214 */
[----:B------:R-:W-:Y:S01]  /*e680*/  F2FP.F16.F32.PACK_AB R14, R53, R14 ;  /* 0x0000000e350e723e */ /* 0x000fe200000000ff */
[----:B------:R-:W-:Y:S01]  /*e690*/  ULDC.64 UR4, c[0x0][0xb98] ;  /* 0x0002e60000047ab9 */ /* 0x000fe20000000a00 */
[----:B------:R-:W-:Y:S01]  /*e6a0*/  F2FP.F16.F32.PACK_AB R10, R11, R10 ;  /* 0x0000000a0b0a723e */ /* 0x000fe200000000ff */
[----:B------:R-:W-:Y:S01]  /*e6b0*/  IMAD.IADD R25, R25, 0x1, R29 ;  /* 0x0000000119197824 */ /* 0x000fe200078e021d */
        /* <DEDUP_REMOVED lines=8> */
[----:B------:R-:W-:Y:S02]  /*e740*/  MOV R48, R90 ;  /* 0x0000005a00307202 */ /* 0x000fe40000000f00 */
[----:B--2---:R-:W-:Y:S01]  /*e750*/  MOV R49, R21 ;  /* 0x0000001500317202 */ /* 0x004fe20000000f00 */
[----:B------:R-:W-:Y:S01]  /*e760*/  IMAD R21, R208, 0x40, R16 ;  /* 0x00000040d0157824 */ /* 0x000fe200078e0210 */
[----:B------:R-:W-:Y:S02]  /*e770*/  F2FP.F16.F32.PACK_AB R98, R101, R100 ;  /* 0x000000646562723e */ /* 0x000fe400000000ff */
[----:B------:R-:W-:Y:S01]  /*e780*/  F2FP.F16.F32.PACK_AB R99, R126, R99 ;  /* 0x000000637e63723e */ /* 0x000fe200000000ff */
[----:B------:R-:W-:Y:S01]  /*e790*/  IMAD.WIDE R46, R213, 0x2, R48 ;  /* 0x00000002d52e7825 */ /* 0x000fe200078e0230 */
[----:B------:R-:W-:-:S02]  /*e7a0*/  F2FP.F16.F32.PACK_AB R105, R95, R106 ;  /* 0x0000006a5f69723e */ /* 0x000fc400000000ff */
[----:B------:R-:W-:Y:S01]  /*e7b0*/  F2FP.F16.F32.PACK_AB R112, R113, R112 ;  /* 0x000000707170723e */ /* 0x000fe200000000ff */
[----:B------:R-:W-:Y:S01]  /*e7c0*/  IMAD.WIDE R48, R21, 0x2, R48 ;  /* 0x0000000215307825 */ /* 0x000fe200078e0230 */
[C---:B------:R-:W-:Y:S02]  /*e7d0*/  IADD3 R27, P5, R46.reuse, 0x8060, RZ ;  /* 0x000080602e1b7810 */ /* 0x040fe40007fbe0ff */
[C---:B------:R-:W-:Y:S02]  /*e7e0*/  LOP3.LUT R21, R46.reuse, 0x380, RZ, 0xc0, !PT ;  /* 0x000003802e157812 */ /* 0x040fe400078ec0ff */
[----:B------:R-:W-:Y:S02]  /*e7f0*/  LOP3.LUT R26, R27, 0x380, RZ, 0xc0, !PT ;  /* 0x000003801b1a7812 */ /* 0x000fe400078ec0ff */
[----:B------:R-:W-:Y:S02]  /*e800*/  IADD3 R103, P6, R46, 0x8040, RZ ;  /* 0x000080402e677810 */ /* 0x000fe40007fde0ff */
[----:B------:R-:W-:-:S02]  /*e810*/  SHF.R.U64 R26, R26, 0x3, RZ ;  /* 0x000000031a1a7819 */ /* 0x000fc400000012ff */
[C---:B------:R-:W-:Y:S01]  /*e820*/  IADD3 R45, P0, R46.reuse, 0x8020, RZ ;  /* 0x000080202e2d7810 */ /* 0x040fe20007f1e0ff */
[--C-:B------:R-:W-:Y:S01]  /*e830*/  IMAD.X R51, RZ, RZ, R47.reuse, P6 ;  /* 0x000000ffff337224 */ /* 0x100fe200030e062f */
[C---:B------:R-:W-:Y:S02]  /*e840*/  IADD3 R30, P1, R46.reuse, 0x8000, RZ ;  /* 0x000080002e1e7810 */ /* 0x040fe40007f3e0ff */
[----:B------:R-:W-:Y:S01]  /*e850*/  IADD3 R43, P2, R46, 0x4060, RZ ;  /* 0x000040602e2b7810 */ /* 0x000fe20007f5e0ff */
[--C-:B------:R-:W-:Y:S01]  /*e860*/  IMAD.X R55, RZ, RZ, R47.reuse, P0 ;  /* 0x000000ffff377224 */ /* 0x100fe200000e062f */
[----:B------:R-:W-:Y:S01]  /*e870*/  SHF.R.U64 R21, R21, 0x3, RZ ;  /* 0x0000000315157819 */ /* 0x000fe200000012ff */
[--C-:B------:R-:W-:Y:S01]  /*e880*/  IMAD.X R59, RZ, RZ, R47.reuse, P1 ;  /* 0x000000ffff3b7224 */ /* 0x100fe200008e062f */
[----:B------:R-:W-:Y:S01]  /*e890*/  LOP3.LUT R26, R26, R27, RZ, 0x3c, !PT ;  /* 0x0000001b1a1a7212 */ /* 0x000fe200078e3cff */
[--C-:B------:R-:W-:Y:S01]  /*e8a0*/  IMAD.X R27, RZ, RZ, R47.reuse, P5 ;  /* 0x000000ffff1b7224 */ /* 0x100fe200028e062f */
[----:B------:R-:W-:Y:S01]  /*e8b0*/  LOP3.LUT R32, R45, 0x380, RZ, 0xc0, !PT ;  /* 0x000003802d207812 */ /* 0x000fe200078ec0ff */
[----:B------:R-:W-:Y:S01]  /*e8c0*/  IMAD.X R63, RZ, RZ, R47, P2 ;  /* 0x000000ffff3f7224 */ /* 0x000fe200010e062f */
[----:B------:R-:W-:-:S02]  /*e8d0*/  LOP3.LUT R20, R43, 0x380, RZ, 0xc0, !PT ;  /* 0x000003802b147812 */ /* 0x000fc400078ec0ff */
[C---:B------:R-:W-:Y:S02]  /*e8e0*/  IADD3 R29, P3, R46.reuse, 0x20, RZ ;  /* 0x000000202e1d7810 */ /* 0x040fe40007f7e0ff */
[C---:B------:R-:W-:Y:S02]  /*e8f0*/  IADD3 R41, P4, R46.reuse, 0x4040, RZ ;  /* 0x000040402e297810 */ /* 0x040fe40007f9e0ff */
        /* <DEDUP_REMOVED lines=12> */
[----:B------:R-:W-:-:S02]  /*e9c0*/  SHF.R.U64 R32, R32, 0x3, RZ ;  /* 0x0000000320207819 */ /* 0x000fc400000012ff */
[----:B------:R-:W-:Y:S02]  /*e9d0*/  SHF.R.U64 R20, R20, 0x3, RZ ;  /* 0x0000000314147819 */ /* 0x000fe400000012ff */
[----:B------:R-:W-:Y:S02]  /*e9e0*/  SHF.R.U64 R21, R21, 0x3, RZ ;  /* 0x0000000315157819 */ /* 0x000fe400000012ff */
[----:B------:R-:W-:Y:S02]  /*e9f0*/  LOP3.LUT R54, R32, R45, RZ, 0x3c, !PT ;  /* 0x0000002d20367212 */ /* 0x000fe400078e3cff */
[----:B------:R-:W-:Y:S02]  /*ea00*/  LOP3.LUT R62, R20, R43, RZ, 0x3c, !PT ;  /* 0x0000002b143e7212 */ /* 0x000fe400078e3cff */
[----:B------:R-:W-:Y:S02]  /*ea10*/  LOP3.LUT R20, R29, 0x380, RZ, 0xc0, !PT ;  /* 0x000003801d147812 */ /* 0x000fe400078ec0ff */
[----:B------:R-:W-:-:S02]  /*ea20*/  LOP3.LUT R32, R41, 0x380, RZ, 0xc0, !PT ;  /* 0x0000038029207812 */ /* 0x000fc400078ec0ff */
[----:B------:R-:W-:Y:S02]  /*ea30*/  LOP3.LUT R58, R21, R30, RZ, 0x3c, !PT ;  /* 0x0000001e153a7212 */ /* 0x000fe400078e3cff */
[----:B------:R-:W-:Y:S02]  /*ea40*/  LOP3.LUT R21, R28, 0x380, RZ, 0xc0, !PT ;  /* 0x000003801c157812 */ /* 0x000fe400078ec0ff */
[----:B------:R-:W-:Y:S02]  /*ea50*/  SHF.R.U64 R20, R20, 0x3, RZ ;  /* 0x0000000314147819 */ /* 0x000fe400000012ff */
[----:B------:R-:W-:Y:S02]  /*ea60*/  SHF.R.U64 R32, R32, 0x3, RZ ;  /* 0x0000000320207819 */ /* 0x000fe400000012ff */
[----:B------:R-:W-:Y:S02]  /*ea70*/  SHF.R.U64 R21, R21, 0x3, RZ ;  /* 0x0000000315157819 */ /* 0x000fe400000012ff */
[----:B------:R-:W-:-:S02]  /*ea80*/  LOP3.LUT R66, R20, R29, RZ, 0x3c, !PT ;  /* 0x0000001d14427212 */ /* 0x000fc400078e3cff */
[----:B------:R-:W-:Y:S02]  /*ea90*/  LOP3.LUT R70, R32, R41, RZ, 0x3c, !PT ;  /* 0x0000002920467212 */ /* 0x000fe400078e3cff */
[----:B------:R-:W-:Y:S02]  /*eaa0*/  IADD3 R29, P5, R48, 0x2000, RZ ;  /* 0x00002000301d7810 */ /* 0x000fe40007fbe0ff */
[----:B------:R-:W-:Y:S02]  /*eab0*/  LOP3.LUT R32, R35, 0x380, RZ, 0xc0, !PT ;  /* 0x0000038023207812 */ /* 0x000fe400078ec0ff */
[----:B------:R-:W-:Y:S02]  /*eac0*/  LOP3.LUT R78, R21, R28, RZ, 0x3c, !PT ;  /* 0x0000001c154e7212 */ /* 0x000fe400078e3cff */
[----:B------:R-:W-:Y:S02]  /*ead0*/  LOP3.LUT R34, R103, 0x380, RZ, 0xc0, !PT ;  /* 0x0000038067227812 */ /* 0x000fe400078ec0ff */
[----:B------:R-:W-:-:S02]  /*eae0*/  LOP3.LUT R28, R29, 0x380, RZ, 0xc0, !PT ;  /* 0x000003801d1c7812 */ /* 0x000fc400078ec0ff */
[----:B------:R-:W-:Y:S02]  /*eaf0*/  SHF.R.U64 R32, R32, 0x3, RZ ;  /* 0x0000000320207819 */ /* 0x000fe400000012ff */
[----:B------:R-:W-:Y:S02]  /*eb00*/  SHF.R.U64 R34, R34, 0x3, RZ ;  /* 0x0000000322227819 */ /* 0x000fe400000012ff */
[----:B------:R-:W-:Y:S02]  /*eb10*/  SHF.R.U64 R28, R28, 0x3, RZ ;  /* 0x000000031c1c7819 */ /* 0x000fe400000012ff */
[----:B------:R-:W-:Y:S02]  /*eb20*/  LOP3.LUT R82, R32, R35, RZ, 0x3c, !PT ;  /* 0x0000002320527212 */ /* 0x000fe400078e3cff */
[----:B------:R-:W-:Y:S02]  /*eb30*/  IADD3 R35, P0, R48, 0x5000, RZ ;  /* 0x0000500030237810 */ /* 0x000fe40007f1e0ff */
[----:B------:R-:W-:-:S02]  /*eb40*/  LOP3.LUT R50, R34, R103, RZ, 0x3c, !PT ;  /* 0x0000006722327212 */ /* 0x000fc400078e3cff */
[----:B------:R-:W-:Y:S02]  /*eb50*/  LOP3.LUT R28, R28, R29, RZ, 0x3c, !PT ;  /* 0x0000001d1c1c7212 */ /* 0x000fe400078e3cff */
[----:B------:R-:W-:Y:S02]  /*eb60*/  IADD3 R29, P1, R48, 0x4000, RZ ;  /* 0x00004000301d7810 */ /* 0x000fe40007f3e0ff */
[----:B------:R-:W-:Y:S02]  /*eb70*/  LOP3.LUT R34, R35, 0x380, RZ, 0xc0, !PT ;  /* 0x0000038023227812 */ /* 0x000fe400078ec0ff */
[----:B------:R-:W-:Y:S01]  /*eb80*/  MOV R111, R46 ;  /* 0x0000002e006f7202 */ /* 0x000fe20000000f00 */
[----:B------:R-:W-:Y:S01]  /*eb90*/  IMAD.X R33, RZ, RZ, R49, P1 ;  /* 0x000000ffff217224 */ /* 0x000fe200008e0631 */
[----:B------:R-:W-:Y:S01]  /*eba0*/  SHF.R.U64 R34, R34, 0x3, RZ ;  /* 0x0000000322227819 */ /* 0x000fe200000012ff */
[----:B------:R-:W-:Y:S01]  /*ebb0*/  BAR.SYNC.DEFER_BLOCKING 0x1, 0x100 ;  /* 0x0044000000007b1d */ /* 0x000fe20000010000 */
[----:B---3--:R-:W-:-:S02]  /*ebc0*/  ISETP.NE.AND P1, PT, R94, 0x1, PT ;  /* 0x000000015e00780c */ /* 0x008fc40003f25270 */
[----:B------:R-:W-:Y:S01]  /*ebd0*/  LOP3.LUT R34, R34, R35, RZ, 0x3c, !PT ;  /* 0x0000002322227212 */ /* 0x000fe200078e3cff */
[--C-:B------:R-:W-:Y:S01]  /*ebe0*/  IMAD.X R35, RZ, RZ, R49.reuse, P0 ;  /* 0x000000ffff237224 */ /* 0x100fe200000e0631 */
[----:B------:R-:W-:Y:S02]  /*ebf0*/  IADD3 R103, P0, R48, 0xb000, RZ ;  /* 0x0000b00030677810 */ /* 0x000fe40007f1e0ff */
[----:B------:R-:W-:Y:S02]  /*ec00*/  LOP3.LUT R30, R39, 0x380, RZ, 0xc0, !PT ;  /* 0x00000380271e7812 */ /* 0x000fe400078ec0ff */
[----:B------:R-:W-:Y:S01]  /*ec10*/  LOP3.LUT R46, R103, 0x380, RZ, 0xc0, !PT ;  /* 0x00000380672e7812 */ /* 0x000fe200078ec0ff */
[----:B------:R-:W-:Y:S01]  /*ec20*/  IMAD.X R47, RZ, RZ, R49, P0 ;  /* 0x000000ffff2f7224 */ /* 0x000fe200000e0631 */
[----:B------:R-:W-:Y:S01]  /*ec30*/  MOV R110, R50 ;  /* 0x00000032006e7202 */ /* 0x000fe20000000f00 */
[----:B------:R-:W-:Y:S01]  /*ec40*/  IMAD.IADD R51, R22, 0x1, R17 ;  /* 0x0000000116337824 */ /* 0x000fe200078e0211 */
[----:B------:R-:W-:Y:S01]  /*ec50*/  SHF.R.U64 R46, R46, 0x3, RZ ;  /* 0x000000032e2e7819 */ /* 0x000fe200000012ff */
[----:B------:R-:W2:Y:S01]  /*ec60*/  @P1 LDC R156, c[0x0][0xbec] ;  /* 0x0002fb00ff9c1b82 */ /* 0x000ea20000000800 */
[----:B------:R-:W-:-:S02]  /*ec70*/  SHF.R.U64 R30, R30, 0x3, RZ ;  /* 0x000000031e1e7819 */ /* 0x000fc400000012ff */
[----:B------:R-:W-:Y:S02]  /*ec80*/  LOP3.LUT R46, R46, R103, RZ, 0x3c, !PT ;  /* 0x000000672e2e7212 */ /* 0x000fe400078e3cff */
[----:B------:R-:W-:Y:S02]  /*ec90*/  MOV R103, R26 ;  /* 0x0000001a00677202 */ /* 0x000fe40000000f00 */
[----:B------:R-:W-:Y:S01]  /*eca0*/  LOP3.LUT R74, R30, R39, RZ, 0x3c, !PT ;  /* 0x000000271e4a7212 */ /* 0x000fe200078e3cff */
[----:B------:R-:W3:Y:S01]  /*ecb0*/  @P1 LDC R27, c[0x0][0xbf0] ;  /* 0x0002fc00ff1b1b82 */ /* 0x000ee20000000800 */
[----:B------:R-:W-:Y:S01]  /*ecc0*/  LOP3.LUT R30, R31, 0x380, RZ, 0xc0, !PT ;  /* 0x000003801f1e7812 */ /* 0x000fe200078ec0ff */
[----:B------:R2:W-:Y:S01]  /*ecd0*/  STSM.16.M88.4 [R111], R4 ;  /* 0x000000046f007844 */ /* 0x0005e20000000200 */
[----:B------:R-:W-:Y:S01]  /*ece0*/  MOV R54, R54 ;  /* 0x0000003600367202 */ /* 0x000fe20000000f00 */
[----:B------:R-:W-:Y:S01]  /*ecf0*/  IMAD.MOV.U32 R55, RZ, RZ, R51 ;  /* 0x000000ffff377224 */ /* 0x000fe200078e0033 */
[----:B------:R-:W-:-:S02]  /*ed00*/  SHF.R.U64 R30, R30, 0x3, RZ ;  /* 0x000000031e1e7819 */ /* 0x000fc400000012ff */
[----:B------:R-:W-:Y:S02]  /*ed10*/  MOV R66, R66 ;  /* 0x0000004200427202 */ /* 0x000fe40000000f00 */
[----:B------:R-:W-:Y:S02]  /*ed20*/  LOP3.LUT R86, R30, R31, RZ, 0x3c, !PT ;  /* 0x0000001f1e567212 */ /* 0x000fe400078e3cff */
[----:B------:R-:W-:Y:S02]  /*ed30*/  MOV R82, R82 ;  /* 0x0000005200527202 */ /* 0x000fe40000000f00 */
[----:B------:R-:W-:Y:S02]  /*ed40*/  MOV R86, R86 ;  /* 0x0000005600567202 */ /* 0x000fe40000000f00 */
[----:B------:R-:W-:Y:S02]  /*ed50*/  IADD3 R21, P4, R48, 0x1000, RZ ;  /* 0x0000100030157810 */ /* 0x000fe40007f9e0ff */
[----:B------:R-:W-:Y:S01]  /*ed60*/  MOV R58, R58 ;  /* 0x0000003a003a7202 */ /* 0x000fe20000000f00 */
[----:B--2---:R-:W-:Y:S01]  /*ed70*/  @P1 IMAD.HI.U32 R4, R51, R156, RZ ;  /* 0x0000009c33041227 */ /* 0x004fe200078e00ff */
[----:B------:R-:W-:-:S02]  /*ed80*/  F2FP.F16.F32.PACK_AB R6, R121, R0 ;  /* 0x000000007906723e */ /* 0x000fc400000000ff */
[----:B------:R-:W-:Y:S02]  /*ed90*/  SHF.R.S32.HI R0, RZ, 0x1f, R205 ;  /* 0x0000001fff007819 */ /* 0x000fe400000114cd */
[----:B------:R-:W-:Y:S02]  /*eda0*/  F2FP.F16.F32.PACK_AB R5, R155, R150 ;  /* 0x000000969b05723e */ /* 0x000fe400000000ff */
[----:B---3--:R-:W-:Y:S01]  /*edb0*/  @P1 SHF.R.U32.HI R55, RZ, R27, R4 ;  /* 0x0000001bff371219 */ /* 0x008fe20000011604 */
[----:B------:R-:W-:Y:S01]  /*edc0*/  IMAD R26, R0, UR4, RZ ;  /* 0x00000004001a7c24 */ /* 0x000fe2000f8e02ff */
[----:B------:R-:W-:Y:S02]  /*edd0*/  F2FP.F16.F32.PACK_AB R4, R120, R9 ;  /* 0x000000097804723e */ /* 0x000fe400000000ff */
[----:B------:R-:W-:Y:S01]  /*ede0*/  F2FP.F16.F32.PACK_AB R7, R154, R149 ;  /* 0x000000959a07723e */ /* 0x000fe200000000ff */
[----:B------:R-:W-:Y:S01]  /*edf0*/  IMAD.MOV R53, RZ, RZ, -R55 ;  /* 0x000000ffff357224 */ /* 0x000fe200078e0a37 */
[----:B------:R-:W-:Y:S01]  /*ee00*/  F2FP.F16.F32.PACK_AB R9, R153, R148 ;  /* 0x000000949909723e */ /* 0x000fe200000000ff */
[C---:B------:R-:W-:Y:S01]  /*ee10*/  IMAD R59, R205.reuse, UR5, R26 ;  /* 0x00000005cd3b7c24 */ /* 0x040fe2000f8e021a */
[----:B------:R-:W-:Y:S01]  /*ee20*/  IADD3 R39, P3, R48, 0x7000, RZ ;  /* 0x0000700030277810 */ /* 0x000fe20007f7e0ff */
[----:B------:R-:W-:Y:S01]  /*ee30*/  IMAD R53, R94, R53, R51 ;  /* 0x000000355e357224 */ /* 0x000fe200078e0233 */
[----:B------:R-:W-:Y:S01]  /*ee40*/  STSM.16.M88.4 [R66], R4 ;  /* 0x0000000442007844 */ /* 0x000fe20000000200 */
[----:B------:R-:W-:Y:S01]  /*ee50*/  IMAD.WIDE.U32 R50, R205, UR4, R24 ;  /* 0x00000004cd327c25 */ /* 0x000fe2000f8e0018 */
[----:B------:R-:W-:Y:S01]  /*ee60*/  LOP3.LUT R20, R21, 0x380, RZ, 0xc0, !PT ;  /* 0x0000038015147812 */ /* 0x000fe200078ec0ff */
[----:B------:R-:W-:Y:S01]  /*ee70*/  ULDC.64 UR4, c[0x0][0xb88] ;  /* 0x0002e20000047ab9 */ /* 0x000fe20000000a00 */
[----:B------:R2:W-:Y:S01]  /*ee80*/  STSM.16.M88.4 [R86], R8 ;  /* 0x0000000856007844 */ /* 0x0005e20000000200 */
[----:B------:R-:W-:-:S02]  /*ee90*/  LOP3.LUT R38, R39, 0x380, RZ, 0xc0, !PT ;  /* 0x0000038027267812 */ /* 0x000fc400078ec0ff */
[----:B------:R-:W-:Y:S01]  /*eea0*/  SHF.R.U64 R20, R20, 0x3, RZ ;  /* 0x0000000314147819 */ /* 0x000fe200000012ff */
[----:B------:R3:W-:Y:S01]  /*eeb0*/  STSM.16.M88.4 [R82], R12 ;  /* 0x0000000c52007844 */ /* 0x0007e20000000200 */
[----:B------:R-:W-:Y:S02]  /*eec0*/  MOV R78, R78 ;  /* 0x0000004e004e7202 */ /* 0x000fe40000000f00 */
[----:B------:R-:W-:Y:S02]  /*eed0*/  F2FP.F16.F32.PACK_AB R24, R57, R56 ;  /* 0x000000383918723e */ /* 0x000fe400000000ff */
[----:B------:R-:W-:Y:S02]  /*eee0*/  F2FP.F16.F32.PACK_AB R25, R140, R137 ;  /* 0x000000898c19723e */ /* 0x000fe400000000ff */
[----:B------:R-:W-:Y:S02]  /*eef0*/  F2FP.F16.F32.PACK_AB R26, R61, R60 ;  /* 0x0000003c3d1a723e */ /* 0x000fe400000000ff */
[----:B------:R-:W-:-:S02]  /*ef00*/  F2FP.F16.F32.PACK_AB R27, R143, R136 ;  /* 0x000000888f1b723e */ /* 0x000fc400000000ff */
[----:B------:R-:W-:Y:S02]  /*ef10*/  MOV R74, R74 ;  /* 0x0000004a004a7202 */ /* 0x000fe40000000f00 */
[----:B--2---:R-:W-:Y:S01]  /*ef20*/  SHF.R.S32.HI R9, RZ, 0x1f, R55 ;  /* 0x0000001fff097819 */ /* 0x004fe20000011437 */
[----:B------:R2:W-:Y:S01]  /*ef30*/  STSM.16.M88.4 [R78], R24 ;  /* 0x000000184e007844 */ /* 0x0005e20000000200 */
[----:B------:R-:W-:Y:S01]  /*ef40*/  SHF.R.S32.HI R8, RZ, 0x1f, R53 ;  /* 0x0000001fff087819 */ /* 0x000fe20000011435 */
[----:B---3--:R-:W-:Y:S01]  /*ef50*/  IMAD.IADD R14, R212, 0x1, R17 ;  /* 0x00000001d40e7824 */ /* 0x008fe200078e0211 */
[----:B------:R-:W-:Y:S02]  /*ef60*/  IADD3 R12, P0, R55, R50, RZ ;  /* 0x00000032370c7210 */ /* 0x000fe40007f1e0ff */
[----:B------:R-:W-:Y:S01]  /*ef70*/  F2FP.F16.F32.PACK_AB R4, R65, R64 ;  /* 0x000000404104723e */ /* 0x000fe200000000ff */
[----:B------:R-:W-:Y:S01]  /*ef80*/  IMAD R8, R8, UR4, RZ ;  /* 0x0000000408087c24 */ /* 0x000fe2000f8e02ff */
[----:B------:R-:W-:Y:S01]  /*ef90*/  IADD3.X R13, R9, R51, R59, P0, !PT ;  /* 0x00000033090d7210 */ /* 0x000fe200007fe43b */
[----:B------:R-:W3:Y:S01]  /*efa0*/  @P1 LDC R55, c[0x0][0xbec] ;  /* 0x0002fb00ff371b82 */ /* 0x000ee20000000800 */
[----:B------:R-:W-:Y:S01]  /*efb0*/  F2FP.F16.F32.PACK_AB R5, R142, R135 ;  /* 0x000000878e05723e */ /* 0x000fe200000000ff */
[----:B------:R-:W-:Y:S01]  /*efc0*/  IMAD R15, R53, UR5, R8 ;  /* 0x00000005350f7c24 */ /* 0x000fe2000f8e0208 */
[----:B------:R-:W-:Y:S01]  /*efd0*/  F2FP.F16.F32.PACK_AB R6, R69, R68 ;  /* 0x000000444506723e */ /* 0x000fe200000000ff */
[----:B------:R-:W-:Y:S01]  /*efe0*/  IMAD.WIDE.U32 R12, R53, UR4, R12 ;  /* 0x00000004350c7c25 */ /* 0x000fe2000f8e000c */
[----:B------:R-:W-:Y:S01]  /*eff0*/  F2FP.F16.F32.PACK_AB R7, R141, R134 ;  /* 0x000000868d07723e */ /* 0x000fe200000000ff */
[----:B------:R-:W-:Y:S01]  /*f000*/  ULDC.64 UR4, c[0x0][0xb50] ;  /* 0x0002d40000047ab9 */ /* 0x000fe20000000a00 */
[----:B------:R-:W-:Y:S01]  /*f010*/  SHF.R.U64 R38, R38, 0x3, RZ ;  /* 0x0000000326267819 */ /* 0x000fe200000012ff */
[----:B------:R-:W-:Y:S01]  /*f020*/  IMAD R53, R94, UR6, RZ ;  /* 0x000000065e357c24 */ /* 0x000fe2000f8e02ff */
[----:B------:R-:W-:Y:S01]  /*f030*/  LOP3.LUT R20, R20, R21, RZ, 0x3c, !PT ;  /* 0x0000001514147212 */ /* 0x000fe200078e3cff */
[----:B------:R4:W-:Y:S01]  /*f040*/  STSM.16.M88.4 [R74], R4 ;  /* 0x000000044a007844 */ /* 0x0009e20000000200 */
[----:B------:R-:W-:-:S02]  /*f050*/  IADD3 R21, P2, R48, 0x6000, RZ ;  /* 0x0000600030157810 */ /* 0x000fc40007f5e0ff */
[----:B------:R-:W-:Y:S01]  /*f060*/  LOP3.LUT R38, R38, R39, RZ, 0x3c, !PT ;  /* 0x0000002726267212 */ /* 0x000fe200078e3cff */
[--C-:B------:R-:W-:Y:S01]  /*f070*/  IMAD.X R39, RZ, RZ, R49.reuse, P3 ;  /* 0x000000ffff277224 */ /* 0x100fe200018e0631 */
[----:B------:R-:W-:Y:S01]  /*f080*/  LOP3.LUT P0, RZ, R210, 0x3, RZ, 0xc0, !PT ;  /* 0x00000003d2ff7812 */ /* 0x000fe2000780c0ff */
[----:B------:R-:W-:Y:S01]  /*f090*/  IMAD.X R37, RZ, RZ, R49, P2 ;  /* 0x000000ffff257224 */ /* 0x000fe200010e0631 */
[----:B--2---:R-:W-:Y:S02]  /*f0a0*/  LEA R24, P3, R12, UR4, 0x2 ;  /* 0x000000040c187c11 */ /* 0x004fe4000f8610ff */
[----:B------:R-:W-:Y:S02]  /*f0b0*/  ISETP.GE.OR P2, PT, R14, R53, P0 ;  /* 0x000000350e00720c */ /* 0x000fe40000746670 */
[----:B------:R-:W-:Y:S01]  /*f0c0*/  MOV R70, R70 ;  /* 0x0000004600467202 */ /* 0x000fe20000000f00 */
[----:B------:R-:W-:Y:S01]  /*f0d0*/  SHFL.IDX PT, R64, R24, RZ, 0x1c1f ;  /* 0x001c1fff18407589 */ /* 0x000fe200000e0000 */
[----:B------:R-:W-:-:S02]  /*f0e0*/  F2FP.F16.F32.PACK_AB R8, R73, R72 ;  /* 0x000000484908723e */ /* 0x000fc400000000ff */
[----:B------:R-:W-:Y:S01]  /*f0f0*/  F2FP.F16.F32.PACK_AB R9, R138, R133 ;  /* 0x000000858a09723e */ /* 0x000fe200000000ff */
[----:B----4-:R-:W-:Y:S01]  /*f100*/  VIADD R4, R14, 0x8 ;  /* 0x000000080e047836 */ /* 0x010fe20000000000 */
[----:B------:R-:W-:Y:S01]  /*f110*/  F2FP.F16.F32.PACK_AB R10, R77, R76 ;  /* 0x0000004c4d0a723e */ /* 0x000fe200000000ff */
[----:B------:R-:W-:Y:S01]  /*f120*/  IMAD.IADD R5, R13, 0x1, R15 ;  /* 0x000000010d057824 */ /* 0x000fe200078e020f */
[----:B------:R-:W-:Y:S01]  /*f130*/  F2FP.F16.F32.PACK_AB R11, R139, R132 ;  /* 0x000000848b0b723e */ /* 0x000fe200000000ff */
[----:B------:R-:W-:Y:S01]  /*f140*/  SHFL.IDX PT, R66, R24, 0x1, 0x1c1f ;  /* 0x003c1f0018427f89 */ /* 0x000fe200000e0000 */
[----:B------:R-:W-:Y:S02]  /*f150*/  ISETP.GE.OR P0, PT, R4, R53, P0 ;  /* 0x000000350400720c */ /* 0x000fe40000706670 */
[----:B------:R-:W-:Y:S01]  /*f160*/  LEA.HI.X R25, R12, UR5, R5, 0x2, P3 ;  /* 0x000000050c197c11 */ /* 0x000fe200098f1405 */
[----:B------:R-:W-:Y:S01]  /*f170*/  STSM.16.M88.4 [R70], R8 ;  /* 0x0000000846007844 */ /* 0x000fe20000000200 */
[----:B------:R-:W-:Y:S01]  /*f180*/  MOV R62, R62 ;  /* 0x0000003e003e7202 */ /* 0x000fe20000000f00 */
[----:B------:R-:W-:Y:S01]  /*f190*/  ULDC.64 UR4, c[0x0][0xae8] ;  /* 0x0002ba0000047ab9 */ /* 0x000fe20000000a00 */
[----:B------:R-:W-:Y:S01]  /*f1a0*/  F2FP.F16.F32.PACK_AB R4, R81, R80 ;  /* 0x000000505104723e */ /* 0x000fe200000000ff */
[----:B------:R-:W2:Y:S01]  /*f1b0*/  SHFL.IDX PT, R65, R25, RZ, 0x1c1f ;  /* 0x001c1fff19417589 */ /* 0x000ea200000e0000 */
[----:B------:R-:W-:-:S02]  /*f1c0*/  F2FP.F16.F32.PACK_AB R5, R129, R122 ;  /* 0x0000007a8105723e */ /* 0x000fc400000000ff */
[----:B------:R-:W-:Y:S01]  /*f1d0*/  F2FP.F16.F32.PACK_AB R6, R85, R84 ;  /* 0x000000545506723e */ /* 0x000fe200000000ff */
[----:B------:R-:W4:Y:S01]  /*f1e0*/  SHFL.IDX PT, R67, R25, 0x1, 0x1c1f ;  /* 0x003c1f0019437f89 */ /* 0x000f2200000e0000 */
        /* <DEDUP_REMOVED lines=10> */
[----:B------:R-:W-:Y:S01]  /*f290*/  F2FP.F16.F32.PACK_AB R114, R117, R116 ;  /* 0x000000747572723e */ /* 0x000fe200000000ff */
[----:B------:R-:W-:Y:S01]  /*f2a0*/  STSM.16.M88.4 [R54], R96 ;  /* 0x0000006036007844 */ /* 0x000fe20000000200 */
[----:B------:R-:W-:Y:S02]  /*f2b0*/  F2FP.F16.F32.PACK_AB R115, R119, R118 ;  /* 0x000000767773723e */ /* 0x000fe400000000ff */
[----:B------:R-:W-:Y:S01]  /*f2c0*/  LOP3.LUT R32, R29, 0x380, RZ, 0xc0, !PT ;  /* 0x000003801d207812 */ /* 0x000fe200078ec0ff */
[----:B------:R-:W-:Y:S01]  /*f2d0*/  STSM.16.M88.4 [R110], R104 ;  /* 0x000000686e007844 */ /* 0x000fe20000000200 */
[----:B------:R-:W-:-:S02]  /*f2e0*/  LOP3.LUT R36, R21, 0x380, RZ, 0xc0, !PT ;  /* 0x0000038015247812 */ /* 0x000fc400078ec0ff */
[----:B------:R-:W-:Y:S01]  /*f2f0*/  SHF.R.U64 R32, R32, 0x3, RZ ;  /* 0x0000000320207819 */ /* 0x000fe200000012ff */
[----:B------:R-:W-:Y:S01]  /*f300*/  STSM.16.M88.4 [R103], R112 ;  /* 0x0000007067007844 */ /* 0x000fe20000000200 */
[----:B------:R-:W-:Y:S02]  /*f310*/  SHF.R.U64 R36, R36, 0x3, RZ ;  /* 0x0000000324247819 */ /* 0x000fe400000012ff */
[----:B------:R-:W-:Y:S01]  /*f320*/  LOP3.LUT R32, R32, R29, RZ, 0x3c, !PT ;  /* 0x0000001d20207212 */ /* 0x000fe200078e3cff */
[----:B------:R-:W-:Y:S01]  /*f330*/  BAR.SYNC.DEFER_BLOCKING 0x1, 0x100 ;  /* 0x0044000000007b1d */ /* 0x000fe20000010000 */
[--C-:B------:R-:W-:Y:S01]  /*f340*/  IMAD.X R29, RZ, RZ, R49.reuse, P5 ;  /* 0x000000ffff1d7224 */ /* 0x100fe200028e0631 */
[----:B------:R-:W-:Y:S02]  /*f350*/  IADD3 R31, P6, R48, 0x3000, RZ ;  /* 0x00003000301f7810 */ /* 0x000fe40007fde0ff */
[----:B------:R-:W-:Y:S01]  /*f360*/  LOP3.LUT R36, R36, R21, RZ, 0x3c, !PT ;  /* 0x0000001524247212 */ /* 0x000fe200078e3cff */
[----:B------:R-:W-:Y:S01]  /*f370*/  IMAD.X R21, RZ, RZ, R49, P4 ;  /* 0x000000ffff157224 */ /* 0x000fe200020e0631 */
[----:B------:R-:W-:-:S02]  /*f380*/  LOP3.LUT R30, R31, 0x380, RZ, 0xc0, !PT ;  /* 0x000003801f1e7812 */ /* 0x000fc400078ec0ff */
[----:B------:R-:W-:Y:S02]  /*f390*/  IADD3 R43, P5, R48, 0x9000, RZ ;  /* 0x00009000302b7810 */ /* 0x000fe40007fbe0ff */
[----:B------:R-:W-:Y:S02]  /*f3a0*/  SHF.R.U64 R30, R30, 0x3, RZ ;  /* 0x000000031e1e7819 */ /* 0x000fe400000012ff */
[----:B------:R-:W-:Y:S02]  /*f3b0*/  LOP3.LUT R42, R43, 0x380, RZ, 0xc0, !PT ;  /* 0x000003802b2a7812 */ /* 0x000fe400078ec0ff */
[----:B------:R-:W-:Y:S01]  /*f3c0*/  LOP3.LUT R30, R30, R31, RZ, 0x3c, !PT ;  /* 0x0000001f1e1e7212 */ /* 0x000fe200078e3cff */
[----:B------:R-:W-:Y:S01]  /*f3d0*/  IMAD.X R31, RZ, RZ, R49, P6 ;  /* 0x000000ffff1f7224 */ /* 0x000fe200030e0631 */
[----:B------:R-:W-:Y:S02]  /*f3e0*/  SHF.R.U64 R42, R42, 0x3, RZ ;  /* 0x000000032a2a7819 */ /* 0x000fe400000012ff */
[----:B------:R-:W-:-:S02]  /*f3f0*/  IADD3 R41, P4, R48, 0x8000, RZ ;  /* 0x0000800030297810 */ /* 0x000fc40007f9e0ff */
[----:B------:R-:W-:Y:S02]  /*f400*/  IADD3 R45, P6, R48, 0xa000, RZ ;  /* 0x0000a000302d7810 */ /* 0x000fe40007fde0ff */
[----:B------:R-:W-:Y:S01]  /*f410*/  LOP3.LUT R42, R42, R43, RZ, 0x3c, !PT ;  /* 0x0000002b2a2a7212 */ /* 0x000fe200078e3cff */
[----:B--2---:R-:W-:Y:S01]  /*f420*/  @!P2 ST.E desc[UR8][R64.64], R3 ;  /* 0x000000034000a985 */ /* 0x004fe2000c101908 */
[----:B------:R-:W-:Y:S02]  /*f430*/  LOP3.LUT R40, R41, 0x380, RZ, 0xc0, !PT ;  /* 0x0000038029287812 */ /* 0x000fe400078ec0ff */
[----:B------:R-:W-:Y:S01]  /*f440*/  LOP3.LUT R44, R45, 0x380, RZ, 0xc0, !PT ;  /* 0x000003802d2c7812 */ /* 0x000fe200078ec0ff */
[----:B----4-:R2:W-:Y:S01]  /*f450*/  @!P0 ST.E desc[UR8][R66.64], R2 ;  /* 0x0000000242008985 */ /* 0x0105e2000c101908 */
[----:B------:R-:W-:Y:S02]  /*f460*/  LOP3.LUT R43, R48, 0x380, RZ, 0xc0, !PT ;  /* 0x00000380302b7812 */ /* 0x000fe400078ec0ff */
[----:B------:R-:W-:Y:S01]  /*f470*/  SHF.R.U64 R40, R40, 0x3, RZ ;  /* 0x0000000328287819 */ /* 0x000fe200000012ff */
[----:B------:R4:W5:Y:S01]  /*f480*/  LD.E.128 R24, desc[UR8][R28.64] ;  /* 0x000000081c187980 */ /* 0x000962000c101d00 */
[----:B------:R-:W-:-:S02]  /*f490*/  SHF.R.U64 R44, R44, 0x3, RZ ;  /* 0x000000032c2c7819 */ /* 0x000fc400000012ff */
[----:B------:R-:W-:Y:S01]  /*f4a0*/  SHF.R.U64 R43, R43, 0x3, RZ ;  /* 0x000000032b2b7819 */ /* 0x000fe200000012ff */
[----:B------:R0:W5:Y:S01]  /*f4b0*/  LD.E.128 R8, desc[UR8][R20.64] ;  /* 0x0000000814087980 */ /* 0x000162000c101d00 */
[----:B------:R-:W-:Y:S01]  /*f4c0*/  LOP3.LUT R40, R40, R41, RZ, 0x3c, !PT ;  /* 0x0000002928287212 */ /* 0x000fe200078e3cff */
[--C-:B------:R-:W-:Y:S01]  /*f4d0*/  IMAD.X R41, RZ, RZ, R49.reuse, P4 ;  /* 0x000000ffff297224 */ /* 0x100fe200020e0631 */
[----:B------:R-:W-:Y:S01]  /*f4e0*/  LOP3.LUT R44, R44, R45, RZ, 0x3c, !PT ;  /* 0x0000002d2c2c7212 */ /* 0x000fe200078e3cff */
[----:B--2---:R-:W-:Y:S01]  /*f4f0*/  IMAD R2, R91, UR4, RZ ;  /* 0x000000045b027c24 */ /* 0x004fe2000f8e02ff */
[----:B------:R2:W5:Y:S01]  /*f500*/  LD.E.128 R4, desc[UR8][R30.64] ;  /* 0x000000081e047980 */ /* 0x000562000c101d00 */
[----:B----4-:R-:W4:Y:S01]  /*f510*/  @P1 LDC R29, c[0x0][0xbf0] ;  /* 0x0002fc00ff1d1b82 */ /* 0x010f220000000800 */
[----:B------:R-:W-:Y:S01]  /*f520*/  LOP3.LUT R48, R43, R48, RZ, 0x3c, !PT ;  /* 0x000000302b307212 */ /* 0x000fe200078e3cff */
[----:B------:R-:W-:Y:S01]  /*f530*/  IMAD.X R43, RZ, RZ, R49, P5 ;  /* 0x000000ffff2b7224 */ /* 0x000fe200028e0631 */
[----:B------:R1:W5:Y:S01]  /*f540*/  LD.E.128 R68, desc[UR8][R32.64] ;  /* 0x0000000820447980 */ /* 0x000362000c101d00 */
[----:B0-----:R-:W-:-:S02]  /*f550*/  IMAD R20, R206, 0x20, R208 ;  /* 0x00000020ce147824 */ /* 0x001fc400078e02d0 */
[----:B------:R-:W-:Y:S01]  /*f560*/  IMAD R21, R207, UR5, R2 ;  /* 0x00000005cf157c24 */ /* 0x000fe2000f8e0202 */
[----:B------:R0:W5:Y:S01]  /*f570*/  LD.E.128 R60, desc[UR8][R34.64] ;  /* 0x00000008223c7980 */ /* 0x000162000c101d00 */
[----:B------:R-:W-:Y:S02]  /*f580*/  IMAD.IADD R28, R17, 0x1, R20 ;  /* 0x00000001111c7824 */ /* 0x000fe400078e0214 */
[----:B------:R-:W-:Y:S01]  /*f590*/  IMAD.WIDE.U32 R2, R207, UR4, RZ ;  /* 0x00000004cf027c25 */ /* 0x000fe2000f8e00ff */
[----:B------:R-:W-:Y:S01]  /*f5a0*/  ULDC.64 UR4, c[0x0][0xaf0] ;  /* 0x0002bc0000047ab9 */ /* 0x000fe20000000a00 */
[----:B------:R0:W5:Y:S02]  /*f5b0*/  LD.E.128 R12, desc[UR8][R36.64] ;  /* 0x00000008240c7980 */ /* 0x000164000c101d00 */
[----:B---3--:R-:W-:Y:S02]  /*f5c0*/  @P1 IMAD.HI.U32 R20, R28, R55, RZ ;  /* 0x000000371c141227 */ /* 0x008fe400078e00ff */
[----:B------:R0:W5:Y:S02]  /*f5d0*/  LD.E.128 R56, desc[UR8][R38.64] ;  /* 0x0000000826387980 */ /* 0x000164000c101d00 */
[----:B------:R-:W-:-:S02]  /*f5e0*/  IMAD.IADD R3, R3, 0x1, R21 ;  /* 0x0000000103037824 */ /* 0x000fc400078e0215 */
[----:B------:R-:W-:Y:S01]  /*f5f0*/  IMAD.MOV.U32 R21, RZ, RZ, R28 ;  /* 0x000000ffff157224 */ /* 0x000fe200078e001c */
[----:B------:R0:W5:Y:S01]  /*f600*/  LD.E.128 R80, desc[UR8][R40.64] ;  /* 0x0000000828507980 */ /* 0x000162000c101d00 */
[----:B------:R-:W-:Y:S01]  /*f610*/  IMAD R0, R0, UR4, RZ ;  /* 0x0000000400007c24 */ /* 0x000fe2000f8e02ff */
[----:B----4-:R-:W-:Y:S01]  /*f620*/  @P1 SHF.R.U32.HI R21, RZ, R29, R20 ;  /* 0x0000001dff151219 */ /* 0x010fe20000011614 */
[C---:B------:R-:W-:Y:S01]  /*f630*/  IMAD.WIDE.U32 R2, R205.reuse, UR4, R2 ;  /* 0x00000004cd027c25 */ /* 0x040fe2000f8e0002 */
[----:B------:R0:W5:Y:S03]  /*f640*/  LD.E.128 R76, desc[UR8][R42.64] ;  /* 0x000000082a4c7980 */ /* 0x000166000c101d00 */
[----:B------:R-:W-:Y:S01]  /*f650*/  IMAD R29, R205, UR5, R0 ;  /* 0x00000005cd1d7c24 */ /* 0x000fe2000f8e0200 */
[--C-:B------:R-:W-:Y:S01]  /*f660*/  SHF.R.S32.HI R0, RZ, 0x1f, R21.reuse ;  /* 0x0000001fff007819 */ /* 0x100fe20000011415 */
[----:B--2---:R-:W-:Y:S01]  /*f670*/  IMAD.MOV R31, RZ, RZ, -R21 ;  /* 0x000000ffff1f7224 */ /* 0x004fe200078e0a15 */
[----:B------:R-:W-:Y:S01]  /*f680*/  ULDC.64 UR4, c[0x0][0xae0] ;  /* 0x0002b80000047ab9 */ /* 0x000fe20000000a00 */
[----:B------:R-:W-:Y:S01]  /*f690*/  IMAD.X R45, RZ, RZ, R49, P6 ;  /* 0x000000ffff2d7224 */ /* 0x000fe200030e0631 */
[----:B------:R0:W5:Y:S01]  /*f6a0*/  LD.E.128 R64, desc[UR8][R46.64] ;  /* 0x000000082e407980 */ /* 0x000162000c101d00 */
[----:B------:R-:W-:-:S02]  /*f6b0*/  IMAD.IADD R3, R3, 0x1, R29 ;  /* 0x0000000103037824 */ /* 0x000fc400078e021d */
[----:B------:R-:W-:Y:S01]  /*f6c0*/  IMAD R0, R0, UR4, RZ ;  /* 0x0000000400007c24 */ /* 0x000fe2000f8e02ff */
[----:B------:R-:W5:Y:S01]  /*f6d0*/  LD.E.128 R48, desc[UR8][R48.64] ;  /* 0x0000000830307980 */ /* 0x000f62000c101d00 */
[----:B------:R-:W-:Y:S02]  /*f6e0*/  IMAD R29, R94, R31, R28 ;  /* 0x0000001f5e1d7224 */ /* 0x000fe400078e021c */
[C---:B------:R-:W-:Y:S01]  /*f6f0*/  IMAD R31, R21.reuse, UR5, R0 ;  /* 0x00000005151f7c24 */ /* 0x040fe2000f8e0200 */
[----:B------:R0:W5:Y:S01]  /*f700*/  LD.E.128 R72, desc[UR8][R44.64] ;  /* 0x000000082c487980 */ /* 0x000162000c101d00 */
[----:B------:R-:W-:Y:S01]  /*f710*/  IMAD.WIDE.U32 R2, R21, UR4, R2 ;  /* 0x0000000415027c25 */ /* 0x000fe2000f8e0002 */
[----:B------:R-:W-:Y:S01]  /*f720*/  SHF.R.S32.HI R0, RZ, 0x1f, R29 ;  /* 0x0000001fff007819 */ /* 0x000fe2000001141d */
[----:B------:R-:W-:Y:S01]  /*f730*/  ULDC.64 UR4, c[0x0][0xad8] ;  /* 0x0002b60000047ab9 */ /* 0x000fe20000000a00 */
[----:B------:R-:W-:Y:S01]  /*f740*/  @!PT LDS RZ, [RZ] ;  /* 0x00000000fffff984 */ /* 0x000fe20000000800 */
[----:B------:R-:W-:Y:S01]  /*f750*/  @!PT LDS RZ, [RZ] ;  /* 0x00000000fffff984 */ /* 0x000fe20000000800 */
[----:B------:R-:W-:Y:S01]  /*f760*/  @!PT LDS RZ, [RZ] ;  /* 0x00000000fffff984 */ /* 0x000fe20000000800 */
[----:B------:R-:W-:Y:S01]  /*f770*/  @!PT LDS RZ, [RZ] ;  /* 0x00000000fffff984 */ /* 0x000fe20000000800 */
[----:B------:R2:W-:Y:S06]  /*f780*/  MEMBAR.ALL.CTA ;  /* 0x0000000000007992 */ /* 0x0005ec0000008000 */
[----:B--2---:R-:W2:Y:S01]  /*f790*/  FENCE.VIEW.ASYNC.S ;  /* 0x00000000000073c6 */ /* 0x004ea20000000000 */
[----:B------:R-:W-:-:S02]  /*f7a0*/  IMAD.IADD R3, R3, 0x1, R31 ;  /* 0x0000000103037824 */ /* 0x000fc400078e021f */
[----:B------:R-:W-:Y:S02]  /*f7b0*/  IMAD R20, R0, UR4, RZ ;  /* 0x0000000400147c24 */ /* 0x000fe4000f8e02ff */
[----:B-1----:R-:W-:Y:S02]  /*f7c0*/  IMAD.IADD R32, R208, 0x1, R17 ;  /* 0x00000001d0207824 */ /* 0x002fe400078e0211 */
[C---:B------:R-:W-:Y:S02]  /*f7d0*/  IMAD R17, R29.reuse, UR5, R20 ;  /* 0x000000051d117c24 */ /* 0x040fe4000f8e0214 */
[----:B------:R-:W-:Y:S01]  /*f7e0*/  IMAD.WIDE.U32 R2, R29, UR4, R2 ;  /* 0x000000041d027c25 */ /* 0x000fe2000f8e0002 */
[----:B------:R-:W-:Y:S01]  /*f7f0*/  ISETP.GE.AND P2, PT, R32, R53, PT ;  /* 0x000000352000720c */ /* 0x000fe20003f46270 */
[----:B------:R-:W-:Y:S02]  /*f800*/  ULDC.64 UR4, c[0x0][0xa80] ;  /* 0x0002a00000047ab9 */ /* 0x000fe40000000a00 */
[----:B------:R-:W-:Y:S01]  /*f810*/  IMAD.IADD R3, R3, 0x1, R17 ;  /* 0x0000000103037824 */ /* 0x000fe200078e0211 */
[----:B------:R-:W-:Y:S01]  /*f820*/  LEA R17, P3, R2, UR4, 0x1 ;  /* 0x0000000402117c11 */ /* 0x000fe2000f8608ff */
[----:B------:R-:W-:-:S02]  /*f830*/  VIADD R90, R90, 0x36820 ;  /* 0x000368205a5a7836 */ /* 0x000fc40000000000 */
[----:B------:R-:W-:Y:S01]  /*f840*/  VIADD R0, R32, 0x20 ;  /* 0x0000002020007836 */ /* 0x000fe20000000000 */
[----:B------:R-:W-:Y:S02]  /*f850*/  LEA.HI.X R30, R2, UR5, R3, 0x1, P3 ;  /* 0x00000005021e7c11 */ /* 0x000fe400098f0c03 */
[----:B------:R-:W-:Y:S02]  /*f860*/  PRMT R90, RZ, 0x654, R90 ;  /* 0x00000654ff5a7816 */ /* 0x000fe4000000005a */
[-C--:B------:R-:W-:Y:S01]  /*f870*/  ISETP.GE.AND P1, PT, R0, R53.reuse, PT ;  /* 0x000000350000720c */ /* 0x080fe20003f26270 */
[----:B------:R-:W-:Y:S01]  /*f880*/  VIADD R0, R32, 0x40 ;  /* 0x0000004020007836 */ /* 0x000fe20000000000 */
[----:B--2---:R0:W-:Y:S01]  /*f890*/  SYNCS.ARRIVE.TRANS64.RED.A1T0 RZ, [R90+URZ], RZ ;  /* 0x000000ff5aff79a7 */ /* 0x0041e2000810043f */
[----:B------:R0:W1:Y:S01]  /*f8a0*/  SHFL.IDX PT, R21, R17, RZ, 0x181f ;  /* 0x00181fff11157589 */ /* 0x00006200000e0000 */
[----:B------:R-:W-:Y:S03]  /*f8b0*/  BSSY B1, `(.L_x_2301) ;  /* 0x0000012000017945 */ /* 0x000fe60003800000 */
[----:B------:R0:W2:Y:S01]  /*f8c0*/  SHFL.IDX PT, R29, R30, RZ, 0x181f ;  /* 0x00181fff1e1d7589 */ /* 0x0000a200000e0000 */
[----:B------:R-:W-:Y:S01]  /*f8d0*/  ISETP.GE.AND P0, PT, R0, R53, PT ;  /* 0x000000350000720c */ /* 0x000fe20003f06270 */
[----:B------:R-:W-:-:S12]  /*f8e0*/  @P2 BRA `(.L_x_2302) ;  /* 0x0000000000382947 */ /* 0x000fd80003800000 */
        /* <DEDUP_REMOVED lines=10> */
[----:B-----5:R3:W-:Y:S01]  /*f990*/  @!P4 ST.E.128 desc[UR6][R2.64], R48 ;  /* 0x000000300200c985 */ /* 0x0207e2000c101d06 */
[----:B------:R-:W-:-:S03]  /*f9a0*/  @!P2 LEA.HI.X R29, R204, R29, R214, 0x1, P6 ;  /* 0x0000001dcc1da211 */ /* 0x000fc600030f0cd6 */
[----:B------:R3:W-:Y:S04]  /*f9b0*/  @!P3 ST.E.128 desc[UR6][R20.64], R68 ;  /* 0x000000441400b985 */ /* 0x0007e8000c101d06 */
[----:B------:R3:W-:Y:S02]  /*f9c0*/  @!P2 ST.E.128 desc[UR6][R28.64], R80 ;  /* 0x000000501c00a985 */ /* 0x0007e4000c101d06 */
.L_x_2302:
[----:B------:R-:W-:Y:S05]  /*f9d0*/  BSYNC B1 ;  /* 0x0000000000017941 */ /* 0x000fea0003800000 */
.L_x_2301:
[----:B--23--:R2:W3:Y:S01]  /*f9e0*/  SHFL.IDX PT, R29, R30, 0x1, 0x181f ;  /* 0x00381f001e1d7f89 */ /* 0x00c4e200000e0000 */
[----:B------:R-:W-:Y:S03]  /*f9f0*/  BSSY B1, `(.L_x_2303) ;  /* 0x0000011000017945 */ /* 0x000fe60003800000 */
[----:B------:R2:W4:Y:S01]  /*fa00*/  SHFL.IDX PT, R3, R17, 0x1, 0x181f ;  /* 0x00381f0011037f89 */ /* 0x00052200000e0000 */
[----:B------:R-:W-:Y:S05]  /*fa10*/  @P1 BRA `(.L_x_2304) ;  /* 0x0000000000381947 */ /* 0x000fea0003800000 */
[----:B------:R-:W-:Y:S01]  /*fa20*/  ULDC UR4, c[0x0][0xac8] ;  /* 0x0002b20000047ab9 */ /* 0x000fe20000000800 */
[----:B------:R-:W-:Y:S01]  /*fa30*/  ULDC.64 UR6, c[0x0][0x208] ;  /* 0x0000820000067ab9 */ /* 0x000fe20000000a00 */
[----:B------:R-:W-:Y:S02]  /*fa40*/  ISETP.GE.AND P4, PT, R16, UR4, PT ;  /* 0x0000000410007c0c */ /* 0x000fe4000bf86270 */
[----:B------:R-:W-:Y:S02]  /*fa50*/  ISETP.GE.AND P5, PT, R23, UR4, PT ;  /* 0x0000000417007c0c */ /* 0x000fe4000bfa6270 */
[----:B------:R-:W-:-:S09]  /*fa60*/  ISETP.GE.AND P6, PT, R204, UR4, PT ;  /* 0x00000004cc007c0c */ /* 0x000fd2000bfc6270 */
[-C--:B----4-:R-:W-:Y:S02]  /*fa70*/  @!P4 LEA R2, P1, R16, R3.reuse, 0x1 ;  /* 0x000000031002c211 */ /* 0x090fe400078208ff */
[CC--:B------:R-:W-:Y:S02]  /*fa80*/  @!P5 LEA R20, P2, R23.reuse, R3.reuse, 0x1 ;  /* 0x000000031714d211 */ /* 0x0c0fe400078408ff */
[----:B------:R-:W-:Y:S02]  /*fa90*/  @!P6 LEA R28, P3, R204, R3, 0x1 ;  /* 0x00000003cc1ce211 */ /* 0x000fe400078608ff */
[-C--:B---3--:R-:W-:Y:S02]  /*faa0*/  @!P4 LEA.HI.X R3, R16, R29.reuse, R216, 0x1, P1 ;  /* 0x0000001d1003c211 */ /* 0x088fe400008f0cd8 */
[-C--:B-1----:R-:W-:Y:S02]  /*fab0*/  @!P5 LEA.HI.X R21, R23, R29.reuse, R215, 0x1, P2 ;  /* 0x0000001d1715d211 */ /* 0x082fe400010f0cd7 */
[----:B------:R-:W-:Y:S01]  /*fac0*/  @!P6 LEA.HI.X R29, R204, R29, R214, 0x1, P3 ;  /* 0x0000001dcc1de211 */ /* 0x000fe200018f0cd6 */
[----:B-----5:R1:W-:Y:S04]  /*fad0*/  @!P4 ST.E.128 desc[UR6][R2.64], R8 ;  /* 0x000000080200c985 */ /* 0x0203e8000c101d06 */
[----:B------:R1:W-:Y:S04]  /*fae0*/  @!P5 ST.E.128 desc[UR6][R20.64], R60 ;  /* 0x0000003c1400d985 */ /* 0x0003e8000c101d06 */
[----:B------:R1:W-:Y:S02]  /*faf0*/  @!P6 ST.E.128 desc[UR6][R28.64], R76 ;  /* 0x0000004c1c00e985 */ /* 0x0003e4000c101d06 */
.L_x_2304:
[----:B------:R-:W-:Y:S05]  /*fb00*/  BSYNC B1 ;  /* 0x0000000000017941 */ /* 0x000fea0003800000 */
.L_x_2303:
[----:B-1---5:R1:W0:Y:S01]  /*fb10*/  SHFL.IDX PT, R11, R30, 0x2, 0x181f ;  /* 0x00581f001e0b7f89 */ /* 0x02222200000e0000 */
[----:B------:R-:W-:Y:S03]  /*fb20*/  BSSY B1, `(.L_x_2305) ;  /* 0x0000011000017945 */ /* 0x000fe60003800000 */
[----:B----4-:R1:W4:Y:S01]  /*fb30*/  SHFL.IDX PT, R3, R17, 0x2, 0x181f ;  /* 0x00581f0011037f89 */ /* 0x01032200000e0000 */
        /* <DEDUP_REMOVED lines=15> */
.L_x_2306:
[----:B------:R-:W-:Y:S05]  /*fc30*/  BSYNC B1 ;  /* 0x0000000000017941 */ /* 0x000fea0003800000 */
.L_x_2305:
[----:B------:R-:W-:Y:S01]  /*fc40*/  VIADD R0, R32, 0x60 ;  /* 0x0000006020007836 */ /* 0x000fe20000000000 */
[----:B0-----:R0:W0:Y:S04]  /*fc50*/  SHFL.IDX PT, R11, R30, 0x3, 0x181f ;  /* 0x00781f001e0b7f89 */ /* 0x00102800000e0000 */
[----:B------:R-:W-:Y:S01]  /*fc60*/  ISETP.GE.AND P0, PT, R0, R53, PT ;  /* 0x000000350000720c */ /* 0x000fe20003f06270 */
[----:B-12---:R-:W1:-:S12]  /*fc70*/  SHFL.IDX PT, R17, R17, 0x3, 0x181f ;  /* 0x00781f0011117f89 */ /* 0x006e5800000e0000 */
[----:B------:R-:W-:Y:S05]  /*fc80*/  @P0 BRA `(.L_x_2307) ;  /* 0x0000000800d80947 */ /* 0x000fea0003800000 */
[----:B------:R-:W-:Y:S01]  /*fc90*/  ULDC UR4, c[0x0][0xac8] ;  /* 0x0002b20000047ab9 */ /* 0x000fe20000000800 */
[----:B------:R-:W-:Y:S01]  /*fca0*/  ULDC.64 UR6, c[0x0][0x208] ;  /* 0x0000820000067ab9 */ /* 0x000fe20000000a00 */
[----:B------:R-:W-:Y:S02]  /*fcb0*/  ISETP.GE.AND P2, PT, R16, UR4, PT ;  /* 0x0000000410007c0c */ /* 0x000fe4000bf46270 */
[----:B------:R-:W-:-:S11]  /*fcc0*/  ISETP.GE.AND P3, PT, R23, UR4, PT ;  /* 0x0000000417007c0c */ /* 0x000fd6000bf66270 */
[CC--:B-1----:R-:W-:Y:S02]  /*fcd0*/  @!P2 LEA R2, P0, R16.reuse, R17.reuse, 0x1 ;  /* 0x000000111002a211 */ /* 0x0c2fe400078008ff */
[C---:B------:R-:W-:Y:S02]  /*fce0*/  @!P3 LEA R8, P1, R23.reuse, R17, 0x1 ;  /* 0x000000111708b211 */ /* 0x040fe400078208ff */
[-C--:B0---4-:R-:W-:Y:S02]  /*fcf0*/  @!P2 LEA.HI.X R3, R16, R11.reuse, R216, 0x1, P0 ;  /* 0x0000000b1003a211 */ /* 0x091fe400000f0cd8 */
        /* <DEDUP_REMOVED lines=10> */
.L_x_2300:
[----:B------:R-:W2:Y:S01]  /*fda0*/  LDC R12, c[0x0][0xbe8] ;  /* 0x0002fa00ff0c7b82 */ /* 0x000ea20000000800 */
[----:B------:R-:W-:Y:S01]  /*fdb0*/  ISETP.GE.AND P0, PT, R217, 0x80, PT ;  /* 0x00000080d900780c */ /* 0x000fe20003f06270 */
[----:B------:R-:W-:Y:S01]  /*fdc0*/  IMAD R0, R206, 0x20, R208 ;  /* 0x00000020ce007824 */ /* 0x000fe200078e02d0 */
[----:B------:R-:W-:Y:S01]  /*fdd0*/  BSSY B1, `(.L_x_2308) ;  /* 0x000002f000017945 */ /* 0x000fe20003800000 */
[----:B------:R-:W-:Y:S02]  /*fde0*/  SHF.R.S32.HI R8, RZ, 0x1f, R207 ;  /* 0x0000001fff087819 */ /* 0x000fe400000114cf */
[----:B------:R-:W-:Y:S01]  /*fdf0*/  IMAD.IADD R13, R17, 0x1, R0 ;  /* 0x00000001110d7824 */ /* 0x000fe200078e0200 */
[----:B------:R-:W-:Y:S02]  /*fe00*/  SHF.R.S32.HI R10, RZ, 0x1f, R205 ;  /* 0x0000001fff0a7819 */ /* 0x000fe400000114cd */
[----:B--2---:R-:W-:-:S13]  /*fe10*/  ISETP.NE.AND P1, PT, R12, 0x1, PT ;  /* 0x000000010c00780c */ /* 0x004fda0003f25270 */
[----:B------:R-:W2:Y:S08]  /*fe20*/  @P1 LDC R14, c[0x0][0xbec] ;  /* 0x0002fb00ff0e1b82 */ /* 0x000eb00000000800 */
[----:B------:R-:W3:Y:S01]  /*fe30*/  @P1 LDC R15, c[0x0][0xbf0] ;  /* 0x0002fc00ff0f1b82 */ /* 0x000ee20000000800 */
[----:B------:R-:W-:Y:S05]  /*fe40*/  @P0 BRA `(.L_x_2309) ;  /* 0x00000000009c0947 */ /* 0x000fea0003800000 */
[----:B------:R-:W4:Y:S01]  /*fe50*/  S2R R2, SR_TID.X ;  /* 0x0000000000027919 */ /* 0x000f220000002100 */
[----:B------:R-:W5:Y:S01]  /*fe60*/  LDC R9, c[0x0][0xbe8] ;  /* 0x0002fa00ff097b82 */ /* 0x000f620000000800 */
[----:B------:R-:W-:Y:S02]  /*fe70*/  ULDC UR4, c[0x0][0xa88] ;  /* 0x0002a20000047ab9 */ /* 0x000fe40000000800 */
[----:B-----5:R-:W-:Y:S01]  /*fe80*/  IMAD R3, R9, UR4, RZ ;  /* 0x0000000409037c24 */ /* 0x020fe2000f8e02ff */
[----:B----4-:R-:W-:-:S04]  /*fe90*/  IADD3 R6, R17, -0x80, R2 ;  /* 0xffffff8011067810 */ /* 0x010fc80007ffe002 */
[----:B------:R-:W-:-:S13]  /*fea0*/  ISETP.GE.AND P0, PT, R6, R3, PT ;  /* 0x000000030600720c */ /* 0x000fda0003f06270 */
[----:B------:R-:W-:Y:S05]  /*feb0*/  @P0 BRA `(.L_x_2309) ;  /* 0x0000000000800947 */ /* 0x000fea0003800000 */
[----:B------:R-:W-:Y:S01]  /*fec0*/  ISETP.NE.AND P0, PT, R9, 0x1, PT ;  /* 0x000000010900780c */ /* 0x000fe20003f05270 */
[----:B------:R-:W-:Y:S01]  /*fed0*/  ULDC.64 UR4, c[0x0][0xb90] ;  /* 0x0002e40000047ab9 */ /* 0x000fe20000000a00 */
[----:B------:R-:W-:Y:S01]  /*fee0*/  IMAD.MOV.U32 R5, RZ, RZ, R6 ;  /* 0x000000ffff057224 */ /* 0x000fe200078e0006 */
[----:B------:R-:W-:Y:S01]  /*fef0*/  ULDC.64 UR6, c[0x0][0x208] ;  /* 0x0000820000067ab9 */ /* 0x000fe20000000a00 */
[----:B------:R-:W-:-:S04]  /*ff00*/  IMAD R4, R8, UR4, RZ ;  /* 0x0000000408047c24 */ /* 0x000fc8000f8e02ff */
[----:B------:R-:W-:-:S05]  /*ff10*/  IMAD R7, R207, UR5, R4 ;  /* 0x00000005cf077c24 */ /* 0x000fca000f8e0204 */
[----:B------:R-:W4:Y:S08]  /*ff20*/  @P0 LDC R3, c[0x0][0xbec] ;  /* 0x0002fb00ff030b82 */ /* 0x000f300000000800 */
[----:B------:R-:W5:Y:S01]  /*ff30*/  @P0 LDC R11, c[0x0][0xbf0] ;  /* 0x0002fc00ff0b0b82 */ /* 0x000f620000000800 */
[----:B----4-:R-:W-:-:S04]  /*ff40*/  @P0 IMAD.HI.U32 R0, R6, R3, RZ ;  /* 0x0000000306000227 */ /* 0x010fc800078e00ff */
[----:B------:R-:W-:Y:S01]  /*ff50*/  IMAD.WIDE.U32 R2, R207, UR4, RZ ;  /* 0x00000004cf027c25 */ /* 0x000fe2000f8e00ff */
[----:B------:R-:W-:Y:S01]  /*ff60*/  ULDC.64 UR4, c[0x0][0xb98] ;  /* 0x0002e60000047ab9 */ /* 0x000fe20000000a00 */
[----:B-----5:R-:W-:Y:S02]  /*ff70*/  @P0 SHF.R.U32.HI R5, RZ, R11, R0 ;  /* 0x0000000bff050219 */ /* 0x020fe40000011600 */
[----:B------:R-:W-:Y:S02]  /*ff80*/  IMAD.IADD R3, R3, 0x1, R7 ;  /* 0x0000000103037824 */ /* 0x000fe400078e0207 */
[----:B------:R-:W-:Y:S02]  /*ff90*/  IMAD R0, R10, UR4, RZ ;  /* 0x000000040a007c24 */ /* 0x000fe4000f8e02ff */
[----:B------:R-:W-:Y:S02]  /*ffa0*/  IMAD.MOV R7, RZ, RZ, -R5 ;  /* 0x000000ffff077224 */ /* 0x000fe400078e0a05 */
        /* <DEDUP_REMOVED lines=17> */
.L_x_2309:
[----:B------:R-:W-:Y:S05]  /*100c0*/  BSYNC B1 ;  /* 0x0000000000017941 */ /* 0x000fea0003800000 */
.L_x_2308:
[----:B------:R-:W-:Y:S01]  /*100d0*/  ULDC.64 UR4, c[0x0][0xae8] ;  /* 0x0002ba0000047ab9 */ /* 0x000fe20000000a00 */
[----:B--2---:R-:W-:Y:S01]  /*100e0*/  @P1 IMAD.HI.U32 R0, R13, R14, RZ ;  /* 0x0000000e0d001227 */ /* 0x004fe200078e00ff */
[----:B------:R-:W-:Y:S01]  /*100f0*/  ULDC UR6, c[0x0][0xa88] ;  /* 0x0002a20000067ab9 */ /* 0x000fe20000000800 */
[----:B------:R-:W-:Y:S02]  /*10100*/  BSSY B1, `(.L_x_2310) ;  /* 0x0000035000017945 */ /* 0x000fe40003800000 */
[----:B------:R-:W-:Y:S02]  /*10110*/  IMAD R2, R8, UR4, RZ ;  /* 0x0000000408027c24 */ /* 0x000fe4000f8e02ff */
[----:B----4-:R-:W-:Y:S01]  /*10120*/  IMAD.MOV.U32 R5, RZ, RZ, R13 ;  /* 0x000000ffff057224 */ /* 0x010fe200078e000d */
[----:B---3--:R-:W-:Y:S01]  /*10130*/  @P1 SHF.R.U32.HI R5, RZ, R15, R0 ;  /* 0x0000000fff051219 */ /* 0x008fe20000011600 */
[C---:B------:R-:W-:Y:S02]  /*10140*/  IMAD R7, R207.reuse, UR5, R2 ;  /* 0x00000005cf077c24 */ /* 0x040fe4000f8e0202 */
[----:B------:R-:W-:Y:S01]  /*10150*/  IMAD.WIDE.U32 R2, R207, UR4, RZ ;  /* 0x00000004cf027c25 */ /* 0x000fe2000f8e00ff */
[----:B------:R-:W-:Y:S01]  /*10160*/  ULDC.64 UR4, c[0x0][0xaf0] ;  /* 0x0002bc0000047ab9 */ /* 0x000fe20000000a00 */
[----:B------:R-:W-:-:S02]  /*10170*/  SHF.R.S32.HI R0, RZ, 0x1f, R5 ;  /* 0x0000001fff007819 */ /* 0x000fc40000011405 */
[----:B------:R-:W-:Y:S02]  /*10180*/  IMAD R4, R10, UR4, RZ ;  /* 0x000000040a047c24 */ /* 0x000fe4000f8e02ff */
[----:B------:R-:W-:Y:S02]  /*10190*/  IMAD.IADD R3, R3, 0x1, R7 ;  /* 0x0000000103037824 */ /* 0x000fe400078e0207 */
        /* <DEDUP_REMOVED lines=13> */
[----:B------:R-:W-:Y:S02]  /*10270*/  IMAD.IADD R6, R208, 0x1, R17 ;  /* 0x00000001d0067824 */ /* 0x000fe400078e0211 */
[----:B------:R-:W-:Y:S02]  /*10280*/  IMAD R9, R12, UR6, RZ ;  /* 0x000000060c097c24 */ /* 0x000fe4000f8e02ff */
[C---:B------:R-:W-:Y:S02]  /*10290*/  IMAD R5, R7.reuse, UR5, R4 ;  /* 0x0000000507057c24 */ /* 0x040fe4000f8e0204 */
[----:B------:R-:W-:Y:S01]  /*102a0*/  IMAD.WIDE.U32 R2, R7, UR4, R2 ;  /* 0x0000000407027c25 */ /* 0x000fe2000f8e0002 */
[----:B------:R-:W-:Y:S01]  /*102b0*/  ISETP.GE.AND P2, PT, R6, R9, PT ;  /* 0x000000090600720c */ /* 0x000fe20003f46270 */
[----:B------:R-:W-:-:S02]  /*102c0*/  ULDC.64 UR4, c[0x0][0xa80] ;  /* 0x0002a00000047ab9 */ /* 0x000fc40000000a00 */
[----:B------:R-:W-:Y:S01]  /*102d0*/  IMAD.IADD R3, R3, 0x1, R5 ;  /* 0x0000000103037824 */ /* 0x000fe200078e0205 */
[----:B------:R-:W-:Y:S01]  /*102e0*/  LEA R4, P3, R2, UR4, 0x1 ;  /* 0x0000000402047c11 */ /* 0x000fe2000f8608ff */
[----:B------:R-:W-:-:S03]  /*102f0*/  VIADD R0, R6, 0x20 ;  /* 0x0000002006007836 */ /* 0x000fc60000000000 */
[----:B------:R-:W-:Y:S01]  /*10300*/  LEA.HI.X R5, R2, UR5, R3, 0x1, P3 ;  /* 0x0000000502057c11 */ /* 0x000fe200098f0c03 */
[----:B------:R2:W3:Y:S01]  /*10310*/  SHFL.IDX PT, R7, R4, RZ, 0x181f ;  /* 0x00181fff04077589 */ /* 0x0004e200000e0000 */
[-C--:B------:R-:W-:Y:S01]  /*10320*/  ISETP.GE.AND P1, PT, R0, R9.reuse, PT ;  /* 0x000000090000720c */ /* 0x080fe20003f26270 */
[----:B------:R-:W-:Y:S02]  /*10330*/  VIADD R0, R6, 0x40 ;  /* 0x0000004006007836 */ /* 0x000fe40000000000 */
[----:B------:R2:W4:Y:S03]  /*10340*/  SHFL.IDX PT, R3, R5, RZ, 0x181f ;  /* 0x00181fff05037589 */ /* 0x00052600000e0000 */
[----:B------:R-:W-:Y:S01]  /*10350*/  ISETP.GE.AND P0, PT, R0, R9, PT ;  /* 0x000000090000720c */ /* 0x000fe20003f06270 */
[----:B------:R-:W-:-:S12]  /*10360*/  @P2 BRA `(.L_x_2311) ;  /* 0x0000000000382947 */ /* 0x000fd80003800000 */
[----:B------:R-:W-:Y:S01]  /*10370*/  ULDC UR4, c[0x0][0xac8] ;  /* 0x0002b20000047ab9 */ /* 0x000fe20000000800 */
[----:B------:R-:W-:Y:S01]  /*10380*/  ULDC.64 UR6, c[0x0][0x208] ;  /* 0x0000820000067ab9 */ /* 0x000fe20000000a00 */
[----:B------:R-:W-:Y:S02]  /*10390*/  ISETP.GE.AND P4, PT, R16, UR4, PT ;  /* 0x0000000410007c0c */ /* 0x000fe4000bf86270 */
[----:B------:R-:W-:Y:S02]  /*103a0*/  ISETP.GE.AND P3, PT, R23, UR4, PT ;  /* 0x0000000417007c0c */ /* 0x000fe4000bf66270 */
[----:B------:R-:W-:-:S09]  /*103b0*/  ISETP.GE.AND P2, PT, R204, UR4, PT ;  /* 0x00000004cc007c0c */ /* 0x000fd2000bf46270 */
[CC--:B---3--:R-:W-:Y:S02]  /*103c0*/  @!P4 LEA R10, P6, R16.reuse, R7.reuse, 0x1 ;  /* 0x00000007100ac211 */ /* 0x0c8fe400078c08ff */
[C---:B------:R-:W-:Y:S02]  /*103d0*/  @!P3 LEA R12, P5, R23.reuse, R7, 0x1 ;  /* 0x00000007170cb211 */ /* 0x040fe400078a08ff */
[----:B----4-:R-:W-:Y:S02]  /*103e0*/  @!P4 LEA.HI.X R11, R16, R3, R216, 0x1, P6 ;  /* 0x00000003100bc211 */ /* 0x010fe400030f0cd8 */
[C---:B------:R-:W-:Y:S02]  /*103f0*/  @!P2 LEA R2, P6, R204.reuse, R7, 0x1 ;  /* 0x00000007cc02a211 */ /* 0x040fe400078c08ff */
[-C--:B------:R-:W-:Y:S01]  /*10400*/  @!P3 LEA.HI.X R13, R23, R3.reuse, R215, 0x1, P5 ;  /* 0x00000003170db211 */ /* 0x080fe200028f0cd7 */
[----:B------:R3:W-:Y:S01]  /*10410*/  @!P4 ST.E.128 desc[UR6][R10.64], RZ ;  /* 0x000000ff0a00c985 */ /* 0x0007e2000c101d06 */
[----:B------:R-:W-:-:S03]  /*10420*/  @!P2 LEA.HI.X R3, R204, R3, R214, 0x1, P6 ;  /* 0x00000003cc03a211 */ /* 0x000fc600030f0cd6 */
[----:B------:R3:W-:Y:S04]  /*10430*/  @!P3 ST.E.128 desc[UR6][R12.64], RZ ;  /* 0x000000ff0c00b985 */ /* 0x0007e8000c101d06 */
[----:B------:R3:W-:Y:S02]  /*10440*/  @!P2 ST.E.128 desc[UR6][R2.64], RZ ;  /* 0x000000ff0200a985 */ /* 0x0007e4000c101d06 */
.L_x_2311:
[----:B------:R-:W-:Y:S05]  /*10450*/  BSYNC B1 ;  /* 0x0000000000017941 */ /* 0x000fea0003800000 */
.L_x_2310:
[----:B---34-:R3:W4:Y:S01]  /*10460*/  SHFL.IDX PT, R3, R5, 0x1, 0x181f ;  /* 0x00381f0005037f89 */ /* 0x01872200000e0000 */
[----:B------:R-:W-:Y:S03]  /*10470*/  BSSY B1, `(.L_x_2312) ;  /* 0x0000011000017945 */ /* 0x000fe60003800000 */
[----:B------:R3:W0:Y:S01]  /*10480*/  SHFL.IDX PT, R7, R4, 0x1, 0x181f ;  /* 0x00381f0004077f89 */ /* 0x00062200000e0000 */
[----:B------:R-:W-:Y:S05]  /*10490*/  @P1 BRA `(.L_x_2313) ;  /* 0x0000000000381947 */ /* 0x000fea0003800000 */
[----:B------:R-:W-:Y:S01]  /*104a0*/  ULDC UR4, c[0x0][0xac8] ;  /* 0x0002b20000047ab9 */ /* 0x000fe20000000800 */
[----:B------:R-:W-:Y:S01]  /*104b0*/  ULDC.64 UR6, c[0x0][0x208] ;  /* 0x0000820000067ab9 */ /* 0x000fe20000000a00 */
[----:B------:R-:W-:Y:S02]  /*104c0*/  ISETP.GE.AND P4, PT, R16, UR4, PT ;  /* 0x0000000410007c0c */ /* 0x000fe4000bf86270 */
[----:B------:R-:W-:Y:S02]  /*104d0*/  ISETP.GE.AND P5, PT, R23, UR4, PT ;  /* 0x0000000417007c0c */ /* 0x000fe4000bfa6270 */
[----:B------:R-:W-:-:S09]  /*104e0*/  ISETP.GE.AND P6, PT, R204, UR4, PT ;  /* 0x00000004cc007c0c */ /* 0x000fd2000bfc6270 */
[-C--:B0-----:R-:W-:Y:S02]  /*104f0*/  @!P4 LEA R10, P1, R16, R7.reuse, 0x1 ;  /* 0x00000007100ac211 */ /* 0x081fe400078208ff */
        /* <DEDUP_REMOVED lines=8> */
.L_x_2313:
[----:B------:R-:W-:Y:S05]  /*10580*/  BSYNC B1 ;  /* 0x0000000000017941 */ /* 0x000fea0003800000 */
.L_x_2312:
[----:B0---4-:R0:W4:Y:S01]  /*10590*/  SHFL.IDX PT, R3, R5, 0x2, 0x181f ;  /* 0x00581f0005037f89 */ /* 0x01112200000e0000 */
        /* <DEDUP_REMOVED lines=17> */
.L_x_2315:
[----:B------:R-:W-:Y:S05]  /*106b0*/  BSYNC B1 ;  /* 0x0000000000017941 */ /* 0x000fea0003800000 */
.L_x_2314:
[----:B------:R-:W-:Y:S01]  /*106c0*/  VIADD R0, R6, 0x60 ;  /* 0x0000006006007836 */ /* 0x000fe20000000000 */
[----:B0-23--:R-:W0:Y:S04]  /*106d0*/  SHFL.IDX PT, R5, R5, 0x3, 0x181f ;  /* 0x00781f0005057f89 */ /* 0x00de2800000e0000 */
[----:B------:R-:W-:Y:S01]  /*106e0*/  ISETP.GE.AND P0, PT, R0, R9, PT ;  /* 0x000000090000720c */ /* 0x000fe20003f06270 */
[----:B----4-:R2:W3:-:S12]  /*106f0*/  SHFL.IDX PT, R3, R4, 0x3, 0x181f ;  /* 0x00781f0004037f89 */ /* 0x0104d800000e0000 */
[----:B--2---:R-:W-:Y:S05]  /*10700*/  @P0 BRA `(.L_x_2307) ;  /* 0x0000000000380947 */ /* 0x004fea0003800000 */
        /* <DEDUP_REMOVED lines=14> */
.L_x_2307:
[----:B------:R-:W-:Y:S05]  /*107f0*/  BSYNC B0 ;  /* 0x0000000000007941 */ /* 0x000fea0003800000 */
.L_x_2299:
[----:B------:R-:W-:Y:S02]  /*10800*/  ULDC UR4, c[0x0][0xc38] ;  /* 0x00030e0000047ab9 */ /* 0x000fe40000000800 */
[----:B-1----:R-:W-:-:S13]  /*10810*/  ISETP.GE.AND P0, PT, R52, UR4, PT ;  /* 0x0000000434007c0c */ /* 0x002fda000bf06270 */
[----:B------:R-:W-:Y:S05]  /*10820*/  @!P0 BRA `(.L_x_2316) ;  /* 0xffffff0400588947 */ /* 0x000fea000383ffff */
[----:B------:R-:W-:Y:S05]  /*10830*/  EXIT ;  /* 0x000000000000794d */ /* 0x000fea0003800000 */
.L_x_2264:
[----:B------:R-:W-:-:S08]  /*10840*/  NOP ;  /* 0x0000000000007918 */ /* 0x000fd00000000000 */
[----:B0-----:R-:W0:-:S00]  /*10850*/  USETMAXREG.DEALLOC.CTAPOOL 0x18 ;  /* 0x00000018000079c8 */ /* 0x001e0000080e0500 */
[----:B0-----:R-:W-:-:S06]  /*10860*/  LOP3.LUT R0, R0, 0x3, RZ, 0xc0, !PT ;  /* 0x0000000300007812 */ /* 0x001fcc00078ec0ff */
[----:B------:R-:W0:Y:S01]  /*10870*/  S2UR UR6, SR_CTAID.X ;  /* 0x00000000000679c3 */ /* 0x000e220000002500 */
[----:B------:R-:W-:Y:S01]  /*10880*/  IMAD.MOV.U32 R18, RZ, RZ, RZ ;  /* 0x000000ffff127224 */ /* 0x000fe200078e00ff */
[----:B------:R-:W1:Y:S02]  /*10890*/  SHFL.IDX PT, R0, R0, RZ, 0x1f ;  /* 0x00001fff00007589 */ /* 0x000e6400000e0000 */
[----:B-1----:R-:W-:-:S04]  /*108a0*/  ISETP.NE.AND P0, PT, R0, RZ, PT ;  /* 0x000000ff0000720c */ /* 0x002fc80003f05270 */
[----:B------:R-:W0:Y:S01]  /*108b0*/  LDC R0, c[0x0][0xc38] ;  /* 0x00030e00ff007b82 */ /* 0x000e220000000800 */
[----:B------:R-:W-:-:S05]  /*108c0*/  P2R R2, PR, RZ, 0x1 ;  /* 0x00000001ff027803 */ /* 0x000fca0000000000 */
[----:B------:R1:W-:Y:S03]  /*108d0*/  STL [R1+0x2c], R2 ;  /* 0x00002c0201007387 */ /* 0x0003e60000100800 */
[----:B------:R-:W-:Y:S06]  /*108e0*/  @P0 BAR.ARV 0x4, 0x180 ;  /* 0x0106000000000b1d */ /* 0x000fec0000002000 */
[----:B------:R1:W-:Y:S01]  /*108f0*/  STL [R1+0x28], RZ ;  /* 0x000028ff01007387 */ /* 0x0003e20000100800 */
[----:B0-----:R-:W-:Y:S01]  /*10900*/  ISETP.LE.AND P0, PT, R0, UR6, PT ;  /* 0x0000000600007c0c */ /* 0x001fe2000bf03270 */
[----:B------:R-:W-:-:S05]  /*10910*/  IMAD.MOV.U32 R0, RZ, RZ, 0x1 ;  /* 0x00000001ff007424 */ /* 0x000fca00078e00ff */
[----:B------:R1:W-:Y:S07]  /*10920*/  STL [R1+0x4], R0 ;  /* 0x0000040001007387 */ /* 0x0003ee0000100800 */
[----:B------:R-:W-:Y:S05]  /*10930*/  @P0 BRA `(.L_x_2317) ;  /* 0x0000004800500947 */ /* 0x000fea0003800000 */
[----:B------:R-:W0:Y:S01]  /*10940*/  S2R R6, SR_TID.X ;  /* 0x0000000000067919 */ /* 0x000e220000002100 */
[----:B------:R-:W2:Y:S01]  /*10950*/  S2UR UR5, SR_CgaCtaId ;  /* 0x00000000000579c3 */ /* 0x000ea20000008800 */
[----:B------:R-:W-:Y:S01]  /*10960*/  UMOV UR4, 0x400 ;  /* 0x0000040000047882 */ /* 0x000fe20000000000 */
[----:B------:R-:W-:Y:S01]  /*10970*/  IMAD.MOV.U32 R18, RZ, RZ, RZ ;  /* 0x000000ffff127224 */ /* 0x000fe200078e00ff */
[----:B------:R-:W-:Y:S01]  /*10980*/  ULDC UR40, c[0x0][0xc] ;  /* 0x0000030000287ab9 */ /* 0x000fe20000000800 */
[----:B------:R-:W-:Y:S01]  /*10990*/  ULDC.64 UR38, c[0x0][0x198] ;  /* 0x0000660000267ab9 */ /* 0x000fe20000000a00 */
[----:B--2---:R-:W-:-:S06]  /*109a0*/  ULEA UR4, UR5, UR4, 0x18 ;  /* 0x0000000405047291 */ /* 0x004fcc000f8ec03f */
[----:B------:R-:W-:Y:S01]  /*109b0*/  IMAD.U32 R17, RZ, RZ, UR4 ;  /* 0x00000004ff117e24 */ /* 0x000fe2000f8e00ff */
[C---:B0-----:R-:W-:Y:S01]  /*109c0*/  LOP3.LUT R5, R6.reuse, 0x7f, RZ, 0xc0, !PT ;  /* 0x0000007f06057812 */ /* 0x041fe200078ec0ff */
[----:B-1----:R-:W-:-:S05]  /*109d0*/  IMAD.SHL.U32 R0, R6, 0x8, RZ ;  /* 0x0000000806007824 */ /* 0x002fca00078e00ff */
        /* <DEDUP_REMOVED lines=13> */
[----:B------:R0:W-:Y:S04]  /*10ab0*/  STL [R1+0x4], R2 ;  /* 0x0000040201007387 */ /* 0x0001e80000100800 */
[----:B------:R1:W-:Y:S01]  /*10ac0*/  STL [R1+0x28], RZ ;  /* 0x000028ff01007387 */ /* 0x0003e20000100800 */
[----:B0-----:R-:W-:-:S02]  /*10ad0*/  LOP3.LUT R2, R0, 0x40, RZ, 0xfc, !PT ;  /* 0x0000004000027812 */ /* 0x001fc400078efcff */
[----:B-1----:R-:W-:-:S07]  /*10ae0*/  LOP3.LUT R0, R0, 0x80, RZ, 0xfc, !PT ;  /* 0x0000008000007812 */ /* 0x002fce00078efcff */
.L_x_2411:
[----:B--2---:R-:W2:Y:S01]  /*10af0*/  LDL R5, [R1+0x18] ;  /* 0x0000180001057983 */ /* 0x004ea20000100800 */
[----:B0-----:R-:W0:Y:S01]  /*10b00*/  LDC R0, c[0x0][0xc60] ;  /* 0x00031800ff007b82 */ /* 0x001e220000000800 */
[----:B------:R-:W-:Y:S01]  /*10b10*/  ULDC UR4, c[0x0][0xc78] ;  /* 0x00031e0000047ab9 */ /* 0x000fe20000000800 */
[----:B0-----:R-:W-:-:S13]  /*10b20*/  ISETP.NE.AND P0, PT, R0, 0x1, PT ;  /* 0x000000010000780c */ /* 0x001fda0003f05270 */
[----:B---3--:R-:W2:Y:S08]  /*10b30*/  @P0 LDC R2, c[0x0][0xc64] ;  /* 0x00031900ff020b82 */ /* 0x008eb00000000800 */
[----:B-1----:R-:W0:Y:S01]  /*10b40*/  @P0 LDC R3, c[0x0][0xc68] ;  /* 0x00031a00ff030b82 */ /* 0x002e220000000800 */
[----:B--2---:R-:W-:-:S04]  /*10b50*/  @P0 IMAD.HI.U32 R2, R5, R2, RZ ;  /* 0x0000000205020227 */ /* 0x004fc800078e00ff */
[----:B------:R-:W-:Y:S01]  /*10b60*/  IMAD.MOV.U32 R4, RZ, RZ, R5 ;  /* 0x000000ffff047224 */ /* 0x000fe200078e0005 */
[----:B0-----:R-:W-:-:S04]  /*10b70*/  @P0 SHF.R.U32.HI R4, RZ, R3, R2 ;  /* 0x00000003ff040219 */ /* 0x001fc80000011602 */
[----:B------:R-:W-:Y:S01]  /*10b80*/  ISETP.GE.AND P0, PT, R4, UR4, PT ;  /* 0x0000000404007c0c */ /* 0x000fe2000bf06270 */
[----:B------:R-:W-:-:S04]  /*10b90*/  IMAD.MOV R3, RZ, RZ, -R4 ;  /* 0x000000ffff037224 */ /* 0x000fc800078e0a04 */
[----:B------:R-:W-:-:S08]  /*10ba0*/  IMAD R0, R0, R3, R5 ;  /* 0x0000000300007224 */ /* 0x000fd000078e0205 */
[----:B------:R-:W-:Y:S05]  /*10bb0*/  @!P0 BRA `(.L_x_2318) ;  /* 0x0000000000208947 */ /* 0x000fea0003800000 */
[----:B------:R-:W0:Y:S02]  /*10bc0*/  LDC R5, c[0x0][0xc6c] ;  /* 0x00031b00ff057b82 */ /* 0x000e240000000800 */
[----:B0-----:R-:W-:-:S13]  /*10bd0*/  ISETP.NE.AND P0, PT, R5, 0x1, PT ;  /* 0x000000010500780c */ /* 0x001fda0003f05270 */
[----:B------:R-:W0:Y:S02]  /*10be0*/  @P0 LDC.64 R2, c[0x0][0xc70] ;  /* 0x00031c00ff020b82 */ /* 0x000e240000000a00 */
[----:B0-----:R-:W-:-:S04]  /*10bf0*/  @P0 IMAD.HI.U32 R6, R0, R2, RZ ;  /* 0x0000000200060227 */ /* 0x001fc800078e00ff */
[----:B------:R-:W-:Y:S01]  /*10c00*/  IMAD.MOV.U32 R2, RZ, RZ, R0 ;  /* 0x000000ffff027224 */ /* 0x000fe200078e0000 */
[----:B------:R-:W-:-:S05]  /*10c10*/  @P0 SHF.R.U32.HI R2, RZ, R3, R6 ;  /* 0x00000003ff020219 */ /* 0x000fca0000011606 */
[----:B------:R-:W-:Y:S01]  /*10c20*/  IMAD R5, R2, R5, RZ ;  /* 0x0000000502057224 */ /* 0x000fe200078e02ff */
[----:B------:R-:W-:Y:S06]  /*10c30*/  BRA `(.L_x_2319) ;  /* 0x00000000001c7947 */ /* 0x000fec0003800000 */
.L_x_2318:
[----:B------:R-:W0:Y:S02]  /*10c40*/  LDC R5, c[0x0][0xc54] ;  /* 0x00031500ff057b82 */ /* 0x000e240000000800 */
[----:B0-----:R-:W-:-:S13]  /*10c50*/  ISETP.NE.AND P0, PT, R5, 0x1, PT ;  /* 0x000000010500780c */ /* 0x001fda0003f05270 */
[----:B------:R-:W0:Y:S02]  /*10c60*/  @P0 LDC.64 R2, c[0x0][0xc58] ;  /* 0x00031600ff020b82 */ /* 0x000e240000000a00 */
[----:B0-----:R-:W-:-:S04]  /*10c70*/  @P0 IMAD.HI.U32 R6, R0, R2, RZ ;  /* 0x0000000200060227 */ /* 0x001fc800078e00ff */
[----:B------:R-:W-:Y:S01]  /*10c80*/  IMAD.MOV.U32 R2, RZ, RZ, R0 ;  /* 0x000000ffff027224 */ /* 0x000fe200078e0000 */
[----:B------:R-:W-:-:S05]  /*10c90*/  @P0 SHF.R.U32.HI R2, RZ, R3, R6 ;  /* 0x00000003ff020219 */ /* 0x000fca0000011606 */
[----:B------:R-:W-:-:S07]  /*10ca0*/  IMAD R5, R2, R5, RZ ;  /* 0x0000000502057224 */ /* 0x000fce00078e02ff */
.L_x_2319:
[----:B------:R-:W0:Y:S01]  /*10cb0*/  LDC R3, c[0x0][0xc48] ;  /* 0x00031200ff037b82 */ /* 0x000e220000000800 */
[----:B------:R-:W-:Y:S01]  /*10cc0*/  IMAD.IADD R5, R0, 0x1, -R5 ;  /* 0x0000000100057824 */ /* 0x000fe200078e0a05 */
[----:B------:R-:W-:Y:S01]  /*10cd0*/  LOP3.LUT R2, RZ, R2, RZ, 0x33, !PT ;  /* 0x00000002ff027212 */ /* 0x000fe200078e33ff */
[----:B------:R-:W-:Y:S01]  /*10ce0*/  ULDC UR4, c[0x0][0xc3c] ;  /* 0x00030f0000047ab9 */ /* 0x000fe20000000800 */
[----:B------:R-:W-:Y:S03]  /*10cf0*/  BSSY B7, `(.L_x_2320) ;  /* 0x000043b000077945 */ /* 0x000fe60003800000 */
[----:B------:R-:W-:Y:S01]  /*10d00*/  VIADD R7, R2, UR4 ;  /* 0x0000000402077c36 */ /* 0x000fe20008000000 */
[----:B------:R-:W1:Y:S01]  /*10d10*/  LDC R0, c[0x0][0xc54] ;  /* 0x00031500ff007b82 */ /* 0x000e620000000800 */
[----:B------:R-:W-:Y:S02]  /*10d20*/  ULDC.64 UR4, c[0x0][0x418] ;  /* 0x0001060000047ab9 */ /* 0x000fe40000000a00 */
[----:B------:R-:W-:Y:S01]  /*10d30*/  IMAD.SHL.U32 R2, R7, 0x80, RZ ;  /* 0x0000008007027824 */ /* 0x000fe200078e00ff */
[----:B------:R-:W-:-:S03]  /*10d40*/  UISETP.NE.U32.AND UP0, UPT, UR4, URZ, UPT ;  /* 0x0000003f0400728c */ /* 0x000fc6000bf05070 */
[----:B------:R-:W-:Y:S01]  /*10d50*/  VIADD R2, R2, 0x7f ;  /* 0x0000007f02027836 */ /* 0x000fe20000000000 */
[----:B------:R-:W-:Y:S01]  /*10d60*/  UISETP.NE.AND.EX UP0, UPT, UR5, URZ, UPT, UP0 ;  /* 0x0000003f0500728c */ /* 0x000fe2000bf05300 */
[----:B------:R-:W-:Y:S02]  /*10d70*/  ULDC UR4, c[0x0][0x424] ;  /* 0x0001090000047ab9 */ /* 0x000fe40000000800 */
[----:B------:R-:W-:Y:S01]  /*10d80*/  ULDC UR5, c[0x0][0x288] ;  /* 0x0000a20000057ab9 */ /* 0x000fe20000000800 */
[----:B------:R-:W-:Y:S02]  /*10d90*/  USEL UR4, UR4, 0x1, UP0 ;  /* 0x0000000104047887 */ /* 0x000fe40008000000 */
[----:B------:R-:W-:Y:S01]  /*10da0*/  UIADD3 UR6, -UR5, 0x70, URZ ;  /* 0x0000007005067890 */ /* 0x000fe2000fffe13f */
[C---:B0-----:R-:W-:Y:S02]  /*10db0*/  ISETP.NE.AND P0, PT, R3.reuse, 0x1, PT ;  /* 0x000000010300780c */ /* 0x041fe40003f05270 */
[----:B------:R-:W-:Y:S01]  /*10dc0*/  ULDC UR5, c[0x0][0x2f0] ;  /* 0x0000bc0000057ab9 */ /* 0x000fe20000000800 */
[----:B------:R-:W-:Y:S01]  /*10dd0*/  R2UR UR36, R3 ;  /* 0x00000000032472ca */ /* 0x000fe200000e0000 */
[----:B------:R-:W-:-:S02]  /*10de0*/  UIMAD UR6, UR4, UR5, UR6 ;  /* 0x00000005040672a4 */ /* 0x000fc4000f8e0206 */
[----:B------:R-:W-:Y:S01]  /*10df0*/  UIMAD UR5, UR4, UR5, 0x6f ;  /* 0x0000006f040574a4 */ /* 0x000fe2000f8e0205 */
[----:B-1----:R-:W-:Y:S02]  /*10e00*/  IMAD R0, R4, R0, R5 ;  /* 0x0000000004007224 */ /* 0x002fe400078e0205 */
[----:B------:R-:W-:Y:S02]  /*10e10*/  UMOV UR4, URZ ;  /* 0x0000003f00047c82 */ /* 0x000fe40008000000 */
[----:B------:R-:W-:Y:S01]  /*10e20*/  UIMAD.WIDE UR4, UR5, -0x6db6db6d, UR4 ;  /* 0x92492493050478a5 */ /* 0x000fe2000f8e0204 */
[----:B------:R-:W-:Y:S01]  /*10e30*/  IMAD.MOV.U32 R6, RZ, RZ, R0 ;  /* 0x000000ffff067224 */ /* 0x000fe200078e0000 */
[----:B------:R-:W0:Y:S01]  /*10e40*/  @P0 LDC R5, c[0x0][0xc4c] ;  /* 0x00031300ff050b82 */ /* 0x000e220000000800 */
[----:B------:R-:W-:Y:S01]  /*10e50*/  R2UR UR7, R0 ;  /* 0x00000000000772ca */ /* 0x000fe200000e0000 */
[----:B------:R-:W-:-:S04]  /*10e60*/  USHF.R.U32.HI UR4, URZ, 0x1f, UR5 ;  /* 0x0000001f3f047899 */ /* 0x000fc80008011605 */
[----:B------:R-:W-:Y:S02]  /*10e70*/  ULEA.HI.SX32 UR4, UR5, UR4, 0x1a ;  /* 0x0000000405047291 */ /* 0x000fe4000f8fd23f */
[----:B------:R-:W1:Y:S01]  /*10e80*/  @P0 LDC R3, c[0x0][0xc50] ;  /* 0x00031400ff030b82 */ /* 0x000e620000000800 */
[----:B0-----:R-:W-:-:S07]  /*10e90*/  @P0 IMAD.HI.U32 R4, R0, R5, RZ ;  /* 0x0000000500040227 */ /* 0x001fce00078e00ff */
[----:B------:R-:W0:Y:S01]  /*10ea0*/  LDC R0, c[0x0][0x448] ;  /* 0x00011200ff007b82 */ /* 0x000e220000000800 */
[----:B-1----:R-:W-:-:S05]  /*10eb0*/  @P0 SHF.R.U32.HI R6, RZ, R3, R4 ;  /* 0x00000003ff060219 */ /* 0x002fca0000011604 */
[----:B------:R1:W-:Y:S04]  /*10ec0*/  STL [R1+0x1c], R6 ;  /* 0x00001c0601007387 */ /* 0x0003e80000100800 */
[----:B------:R1:W-:Y:S01]  /*10ed0*/  STL [R1+0x24], R7 ;  /* 0x0000240701007387 */ /* 0x0003e20000100800 */
[----:B0-----:R-:W-:-:S13]  /*10ee0*/  ISETP.NE.AND P0, PT, R0, 0x1, PT ;  /* 0x000000010000780c */ /* 0x001fda0003f05270 */
[----:B------:R-:W0:Y:S08]  /*10ef0*/  @P0 LDC R3, c[0x0][0x44c] ;  /* 0x00011300ff030b82 */ /* 0x000e300000000800 */
[----:B------:R-:W2:Y:S01]  /*10f00*/  @P0 LDC R0, c[0x0][0x450] ;  /* 0x00011400ff000b82 */ /* 0x000ea20000000800 */
[----:B0-----:R-:W-:-:S05]  /*10f10*/  @P0 IMAD.HI.U32 R3, R2, R3, RZ ;  /* 0x0000000302030227 */ /* 0x001fca00078e00ff */
[----:B--2---:R-:W-:Y:S01]  /*10f20*/  @P0 SHF.R.U32.HI R2, RZ, R0, R3 ;  /* 0x00000000ff020219 */ /* 0x004fe20000011603 */
[----:B------:R-:W-:-:S04]  /*10f30*/  IMAD.MOV R0, RZ, RZ, -R6 ;  /* 0x000000ffff007224 */ /* 0x000fc800078e0a06 */
[----:B------:R-:W-:Y:S01]  /*10f40*/  VIADD R3, R2, UR6 ;  /* 0x0000000602037c36 */ /* 0x000fe20008000000 */
[----:B------:R-:W-:Y:S01]  /*10f50*/  R2UR UR6, R0 ;  /* 0x00000000000672ca */ /* 0x000fe200000e0000 */
[----:B------:R-:W-:-:S04]  /*10f60*/  IMAD.MOV.U32 R2, RZ, RZ, RZ ;  /* 0x000000ffff027224 */ /* 0x000fc800078e00ff */
[----:B------:R-:W-:-:S05]  /*10f70*/  IMAD.HI R2, R3, -0x6db6db6d, R2 ;  /* 0x9249249303027827 */ /* 0x000fca00078e0202 */
[----:B------:R-:W-:-:S03]  /*10f80*/  SHF.R.U32.HI R3, RZ, 0x1f, R2 ;  /* 0x0000001fff037819 */ /* 0x000fc60000011602 */
[----:B------:R-:W-:Y:S01]  /*10f90*/  UIMAD UR36, UR36, UR6, UR7 ;  /* 0x00000006242472a4 */ /* 0x000fe2000f8e0207 */
[----:B------:R-:W-:-:S04]  /*10fa0*/  LEA.HI.SX32 R3, R2, R3, 0x1a ;  /* 0x0000000302037211 */ /* 0x000fc800078fd2ff */
[----:B------:R-:W-:-:S04]  /*10fb0*/  VIMNMX R19, R3, UR4, PT ;  /* 0x0000000403137c48 */ /* 0x000fc8000bfe0100 */
[----:B------:R-:W-:Y:S01]  /*10fc0*/  ISETP.GT.AND P0, PT, R19, RZ, PT ;  /* 0x000000ff1300720c */ /* 0x000fe20003f04270 */
[----:B------:R1:W-:-:S12]  /*10fd0*/  STL [R1+0x20], R19 ;  /* 0x0000201301007387 */ /* 0x0003d80000100800 */
[----:B-1----:R-:W-:Y:S05]  /*10fe0*/  @P0 BRA `(.L_x_2321) ;  /* 0x00000000004c0947 */ /* 0x002fea0003800000 */
        /* <DEDUP_REMOVED lines=19> */
.L_x_2321:
        /* <DEDUP_REMOVED lines=20> */
.L_x_2324:
[----:B------:R-:W-:Y:S05]  /*11260*/  BSYNC B6 ;  /* 0x0000000000067941 */ /* 0x000fea0003800000 */
.L_x_2323:
        /* <DEDUP_REMOVED lines=20> */
.L_x_2327:
        /* <DEDUP_REMOVED lines=15> */
.L_x_2326:
[----:B------:R-:W-:Y:S05]  /*114a0*/  BSYNC B6 ;  /* 0x0000000000067941 */ /* 0x000fea0003800000 */
.L_x_2325:
[----:B------:R-:W2:Y:S01]  /*114b0*/  LDL R16, [R1+0x1c] ;  /* 0x00001c0001107983 */ /* 0x000ea20000100800 */
[----:B------:R-:W0:Y:S01]  /*114c0*/  LDC.64 R2, c[0x0][0x9f8] ;  /* 0x00027e00ff027b82 */ /* 0x000e220000000a00 */
[----:B------:R-:W-:Y:S01]  /*114d0*/  ULDC.64 UR4, c[0x0][0x208] ;  /* 0x0000820000047ab9 */ /* 0x000fe20000000a00 */
[----:B0-----:R-:W-:-:S04]  /*114e0*/  ISETP.NE.U32.AND P0, PT, R2, RZ, PT ;  /* 0x000000ff0200720c */ /* 0x001fc80003f05070 */
[----:B------:R-:W-:-:S13]  /*114f0*/  ISETP.NE.AND.EX P0, PT, R3, RZ, PT, P0 ;  /* 0x000000ff0300720c */ /* 0x000fda0003f05300 */
[----:B------:R-:W0:Y:S01]  /*11500*/  @P0 LDC.64 R2, c[0x0][0x9f8] ;  /* 0x00027e00ff020b82 */ /* 0x000e220000000a00 */
[----:B--2---:R-:W-:Y:S02]  /*11510*/  IMAD.MOV.U32 R7, RZ, RZ, R16 ;  /* 0x000000ffff077224 */ /* 0x004fe400078e0010 */
[----:B0-----:R-:W-:-:S05]  /*11520*/  @P0 IMAD.WIDE R2, R16, 0x4, R2 ;  /* 0x0000000410020825 */ /* 0x001fca00078e0202 */
[----:B------:R0:W2:Y:S01]  /*11530*/  @P0 LDG.E R7, desc[UR4][R2.64] ;  /* 0x0000000402070981 */ /* 0x0000a2000c1e1900 */
[----:B------:R-:W-:Y:S01]  /*11540*/  UMOV UR4, 0xffffffff ;  /* 0xffffffff00047882 */ /* 0x000fe20000000000 */
[----:B------:R-:W-:Y:S01]  /*11550*/  VIADD R19, R19, 0xffffffff ;  /* 0xffffffff13137836 */ /* 0x000fe20000000000 */
[----:B------:R-:W1:Y:S01]  /*11560*/  S2R R0, SR_TID.X ;  /* 0x0000000000007919 */ /* 0x000e620000002100 */
[----:B0-----:R-:W0:Y:S02]  /*11570*/  LDC.64 R2, c[0x0][0x418] ;  /* 0x00010600ff027b82 */ /* 0x001e240000000a00 */
[----:B0-----:R-:W-:Y:S02]  /*11580*/  ISETP.NE.U32.AND P0, PT, R2, RZ, PT ;  /* 0x000000ff0200720c */ /* 0x001fe40003f05070 */
[----:B-1----:R-:W-:Y:S02]  /*11590*/  SHF.R.U32.HI R0, RZ, 0x5, R0 ;  /* 0x00000005ff007819 */ /* 0x002fe40000011600 */
[----:B------:R-:W-:-:S02]  /*115a0*/  ISETP.NE.AND.EX P1, PT, R3, RZ, PT, P0 ;  /* 0x000000ff0300720c */ /* 0x000fc40003f25300 */
[----:B------:R-:W-:Y:S02]  /*115b0*/  LOP3.LUT R0, R0, 0x3, RZ, 0xc0, !PT ;  /* 0x0000000300007812 */ /* 0x000fe400078ec0ff */
[----:B------:R-:W-:Y:S02]  /*115c0*/  P2R R4, PR, RZ, 0x2 ;  /* 0x00000002ff047803 */ /* 0x000fe40000000000 */
[----:B--2---:R-:W-:Y:S01]  /*115d0*/  SHF.R.S32.HI R8, RZ, 0x1f, R7 ;  /* 0x0000001fff087819 */ /* 0x004fe20000011407 */
[----:B------:R0:W-:Y:S01]  /*115e0*/  STL [R1], R7 ;  /* 0x0000000701007387 */ /* 0x0001e20000100800 */
[----:B------:R-:W-:-:S03]  /*115f0*/  SEL R16, R7, RZ, !P1 ;  /* 0x000000ff07107207 */ /* 0x000fc60004800000 */
[----:B------:R0:W-:Y:S04]  /*11600*/  STL [R1+0x10], R4 ;  /* 0x0000100401007387 */ /* 0x0001e80000100800 */
[----:B------:R0:W-:Y:S01]  /*11610*/  STL [R1+0x8], R8 ;  /* 0x0000080801007387 */ /* 0x0001e20000100800 */
[----:B------:R-:W-:Y:S05]  /*11620*/  BRA.DIV UR4, `(.L_x_2328) ;  /* 0x0000004204a47947 */ /* 0x000fea000b800000 */
[----:B------:R1:W2:Y:S02]  /*11630*/  SHFL.IDX PT, R14, R0, RZ, 0x1f ;  /* 0x00001fff000e7589 */ /* 0x0002a400000e0000 */
.L_x_2426:
[----:B------:R-:W-:Y:S02]  /*11640*/  PLOP3.LUT P2, PT, PT, PT, PT, 0x8, 0x0 ;  /* 0x000000000000781c */ /* 0x000fe40003f4e170 */
[----:B--2---:R-:W-:Y:S02]  /*11650*/  ISETP.NE.AND P0, PT, R14, RZ, PT ;  /* 0x000000ff0e00720c */ /* 0x004fe40003f05270 */
[----:B-1----:R-:W-:-:S05]  /*11660*/  P2R R0, PR, RZ, 0x4 ;  /* 0x00000004ff007803 */ /* 0x002fca0000000000 */
[----:B------:R1:W-:Y:S06]  /*11670*/  STL [R1+0xc], R0 ;  /* 0x00000c0001007387 */ /* 0x0003ec0000100800 */
[----:B------:R-:W-:Y:S05]  /*11680*/  @P0 BRA `(.L_x_2329) ;  /* 0x0000000400200947 */ /* 0x000fea0003800000 */
[----:B------:R-:W-:-:S03]  /*11690*/  UMOV UR4, 0xffffffff ;  /* 0xffffffff00047882 */ /* 0x000fc60000000000 */
[----:B------:R-:W-:Y:S05]  /*116a0*/  BRA.DIV UR4, `(.L_x_2330) ;  /* 0x0000004204a47947 */ /* 0x000fea000b800000 */
[----:B------:R-:W-:-:S13]  /*116b0*/  ELECT P6, URZ, PT ;  /* 0x00000000003f782f */ /* 0x000fda00038c0000 */
.L_x_2429:
[----:B------:R-:W-:Y:S05]  /*116c0*/  @!P6 BRA `(.L_x_2329) ;  /* 0x000000040010e947 */ /* 0x000fea0003800000 */
[----:B------:R-:W-:Y:S01]  /*116d0*/  IMAD.MOV.U32 R16, RZ, RZ, R7 ;  /* 0x000000ffff107224 */ /* 0x000fe200078e0007 */
[----:B------:R-:W-:Y:S06]  /*116e0*/  @!P1 BRA `(.L_x_2331) ;  /* 0x0000000000489947 */ /* 0x000fec0003800000 */
[----:B------:R-:W2:Y:S01]  /*116f0*/  LDC R6, c[0x0][0x43c] ;  /* 0x00010f00ff067b82 */ /* 0x000ea20000000800 */
[----:B------:R-:W-:Y:S01]  /*11700*/  ULDC.64 UR4, c[0x0][0x428] ;  /* 0x00010a0000047ab9 */ /* 0x000fe20000000a00 */
[----:B------:R-:W-:Y:S01]  /*11710*/  ULDC.64 UR6, c[0x0][0x208] ;  /* 0x0000820000067ab9 */ /* 0x000fe20000000a00 */
[----:B--2---:R-:W-:-:S13]  /*11720*/  ISETP.NE.AND P0, PT, R6, 0x1, PT ;  /* 0x000000010600780c */ /* 0x004fda0003f05270 */
[----:B0-----:R-:W1:Y:S02]  /*11730*/  @P0 LDC.64 R4, c[0x0][0x440] ;  /* 0x00011000ff040b82 */ /* 0x001e640000000a00 */
[----:B-1----:R-:W-:-:S04]  /*11740*/  @P0 IMAD.HI.U32 R0, R19, R4, RZ ;  /* 0x0000000413000227 */ /* 0x002fc800078e00ff */
        /* <DEDUP_REMOVED lines=12> */
.L_x_2331:
[----:B-1----:R-:W3:Y:S01]  /*11810*/  LDL R0, [R1+0x4] ;  /* 0x0000040001007983 */ /* 0x002ee20000100800 */
[----:B--2---:R-:W-:Y:S01]  /*11820*/  IMAD R2, R18, 0x8, R17 ;  /* 0x0000000812027824 */ /* 0x004fe200078e0211 */
[----:B---3--:R-:W-:-:S04]  /*11830*/  SHF.L.U32 R0, R0, 0x1f, RZ ;  /* 0x0000001f00007819 */ /* 0x008fc800000006ff */
[----:B------:R-:W1:Y:S02]  /*11840*/  SYNCS.PHASECHK.TRANS64.TRYWAIT P0, [R2+URZ+0x36840], R0 ;  /* 0x03684000020075a7 */ /* 0x000e64000800017f */
[----:B-1----:R-:W-:Y:S05]  /*11850*/  @!P0 BRA `(.L_x_2332) ;  /* 0x0000004000588947 */ /* 0x002fea0003800000 */
.L_x_2430:
        /* <DEDUP_REMOVED lines=11> */
.L_x_2333:
[----:B-1----:R-:W-:Y:S01]  /*11910*/  IMAD R0, R18, 0xa800, R17 ;  /* 0x0000a80012007824 */ /* 0x002fe200078e0211 */
[----:B------:R-:W-:Y:S01]  /*11920*/  R2UR UR33, R2 ;  /* 0x00000000022172ca */ /* 0x000fe200000e0000 */
[----:B------:R-:W-:Y:S01]  /*11930*/  UIADD3 UR4, UP0, UR38, 0x370, URZ ;  /* 0x0000037026047890 */ /* 0x000fe2000ff1e03f */
[----:B------:R-:W-:Y:S01]  /*11940*/  R2UR UR35, R19 ;  /* 0x00000000132372ca */ /* 0x000fe200000e0000 */
[----:B------:R-:W-:Y:S01]  /*11950*/  UMOV UR6, 0x0 ;  /* 0x0000000000067882 */ /* 0x000fe20000000000 */
[----:B------:R-:W-:Y:S01]  /*11960*/  R2UR UR8, R0 ;  /* 0x00000000000872ca */ /* 0x000fe200000e0000 */
[----:B------:R-:W-:Y:S01]  /*11970*/  UIADD3.X UR5, URZ, UR39, URZ, UP0, !UPT ;  /* 0x000000273f057290 */ /* 0x000fe200087fe43f */
[----:B-----5:R-:W-:Y:S01]  /*11980*/  R2UR UR37, R16 ;  /* 0x00000000102572ca */ /* 0x020fe200000e0000 */
[----:B------:R-:W-:Y:S01]  /*11990*/  UMOV UR7, 0x14f00000 ;  /* 0x14f0000000077882 */ /* 0x000fe20000000000 */
[----:B------:R-:W-:Y:S01]  /*119a0*/  PLOP3.LUT P0, PT, PT, PT, PT, 0x80, 0x0 ;  /* 0x000000000000781c */ /* 0x000fe20003f0f070 */
[----:B------:R-:W-:Y:S01]  /*119b0*/  UMOV UR34, URZ ;  /* 0x0000003f00227c82 */ /* 0x000fe20008000000 */
[----:B------:R-:W-:Y:S01]  /*119c0*/  UMOV UR18, 0x40 ;  /* 0x0000004000127882 */ /* 0x000fe20000000000 */
[----:B------:R-:W-:Y:S01]  /*119d0*/  UMOV UR20, UR36 ;  /* 0x0000002400147c82 */ /* 0x000fe20008000000 */
[----:B------:R-:W-:Y:S01]  /*119e0*/  P2R R0, PR, RZ, 0x1 ;  /* 0x00000001ff007803 */ /* 0x000fe20000000000 */
[----:B------:R-:W-:-:S02]  /*119f0*/  UIADD3 UR33, UR33, 0x36830, URZ ;  /* 0x0003683021217890 */ /* 0x000fc4000fffe03f */
[----:B------:R-:W-:Y:S02]  /*11a00*/  UIMAD UR35, UR35, 0x70, URZ ;  /* 0x00000070232378a4 */ /* 0x000fe4000f8e023f */
[----:B------:R-:W-:Y:S01]  /*11a10*/  UIADD3 UR32, UR8, 0x21400, URZ ;  /* 0x0002140008207890 */ /* 0x000fe2000fffe03f */
[----:B------:R2:W-:Y:S01]  /*11a20*/  STL [R1+0xc], R0 ;  /* 0x00000c0001007387 */ /* 0x0005e20000100800 */
[----:B------:R-:W-:Y:S02]  /*11a30*/  UIADD3 UR16, UR8, 0x24c00, URZ ;  /* 0x00024c0008107890 */ /* 0x000fe4000fffe03f */
[----:B------:R-:W-:Y:S01]  /*11a40*/  UIADD3 UR8, UR8, 0x28400, URZ ;  /* 0x0002840008087890 */ /* 0x000fe2000fffe03f */
[----:B------:R-:W-:Y:S01]  /*11a50*/  UMOV UR21, UR37 ;  /* 0x0000002500157c82 */ /* 0x000fe20008000000 */
[----:B------:R-:W-:Y:S01]  /*11a60*/  UMOV UR17, UR33 ;  /* 0x0000002100117c82 */ /* 0x000fe20008000000 */
[----:B------:R-:W-:Y:S01]  /*11a70*/  UMOV UR19, UR35 ;  /* 0x0000002300137c82 */ /* 0x000fe20008000000 */
[----:B------:R-:W-:Y:S01]  /*11a80*/  UMOV UR10, 0x80 ;  /* 0x00000080000a7882 */ /* 0x000fe20000000000 */
[----:B------:R-:W-:Y:S01]  /*11a90*/  UMOV UR12, UR36 ;  /* 0x00000024000c7c82 */ /* 0x000fe20008000000 */
[----:B------:R-:W-:Y:S01]  /*11aa0*/  UMOV UR13, UR37 ;  /* 0x00000025000d7c82 */ /* 0x000fe20008000000 */
[----:B------:R-:W-:Y:S01]  /*11ab0*/  UMOV UR9, UR33 ;  /* 0x0000002100097c82 */ /* 0x000fe20008000000 */
[----:B------:R-:W-:Y:S01]  /*11ac0*/  UMOV UR11, UR35 ;  /* 0x00000023000b7c82 */ /* 0x000fe20008000000 */
[----:B------:R2:W-:Y:S01]  /*11ad0*/  UTMALDG.4D [UR32], [UR4], desc[UR6] ;  /* 0x00000620040075b4 */ /* 0x0005e20008019000 */
[----:B------:R2:W-:Y:S01]  /*11ae0*/  UTMALDG.4D [UR16], [UR4], desc[UR6] ;  /* 0x00000610040075b4 */ /* 0x0005e20008019000 */
[----:B------:R2:W-:Y:S02]  /*11af0*/  UTMALDG.4D [UR8], [UR4], desc[UR6] ;  /* 0x00000608040075b4 */ /* 0x0005e40008019000 */
[----:B--2---:R-:W-:Y:S01]  /*11b00*/  NOP ;  /* 0x0000000000007918 */ /* 0x004fe20000000000 */
.L_x_2329:
[----:B-1----:R-:W-:Y:S01]  /*11b10*/  VIADD R0, R17, 0x15400 ;  /* 0x0001540011007836 */ /* 0x002fe20000000000 */
[----:B------:R-:W-:Y:S05]  /*11b20*/  WARPSYNC.ALL ;  /* 0x0000000000007948 */ /* 0x000fea0003800000 */
[----:B------:R-:W-:Y:S01]  /*11b30*/  BAR.SYNC.DEFER_BLOCKING 0x8, 0x180 ;  /* 0x0206000000007b1d */ /* 0x000fe20000010000 */
[----:B------:R-:W-:-:S05]  /*11b40*/  LOP3.LUT P0, RZ, R0, 0x3ff, RZ, 0xc0, !PT ;  /* 0x000003ff00ff7812 */ /* 0x000fca000780c0ff */
[----:B------:R-:W-:Y:S08]  /*11b50*/  BSSY B6, `(.L_x_2334) ;  /* 0x0000012000067945 */ /* 0x000ff00003800000 */
        /* <DEDUP_REMOVED lines=17> */
.L_x_2335:
[----:B------:R-:W-:Y:S05]  /*11c70*/  BSYNC B6 ;  /* 0x0000000000067941 */ /* 0x000fea0003800000 */
.L_x_2334:
[----:B------:R-:W2:Y:S01]  /*11c80*/  LDL.LU R6, [R1+0x1c] ;  /* 0x00001c0001067983 */ /* 0x000ea20000300800 */
[----:B0-----:R-:W0:Y:S08]  /*11c90*/  LDC R7, c[0x0][0x448] ;  /* 0x00011200ff077b82 */ /* 0x001e300000000800 */
[----:B------:R-:W1:Y:S01]  /*11ca0*/  LDC.64 R2, c[0x0][0x2e0] ;  /* 0x0000b800ff027b82 */ /* 0x000e620000000a00 */
[----:B------:R-:W3:Y:S01]  /*11cb0*/  LDL R8, [R1+0x24] ;  /* 0x0000240001087983 */ /* 0x000ee20000100800 */
[----:B------:R-:W-:Y:S01]  /*11cc0*/  USHF.R.S32.HI UR4, URZ, 0x1f, UR36 ;  /* 0x0000001f3f047899 */ /* 0x000fe20008011424 */
[----:B------:R-:W-:Y:S01]  /*11cd0*/  ULDC.64 UR8, c[0x0][0x2d8] ;  /* 0x0000b60000087ab9 */ /* 0x000fe20000000a00 */
[----:B------:R-:W4:Y:S02]  /*11ce0*/  S2R R4, SR_TID.X ;  /* 0x0000000000047919 */ /* 0x000f240000002100 */
[----:B------:R-:W-:-:S02]  /*11cf0*/  UIMAD UR6, UR4, UR8, URZ ;  /* 0x00000008040672a4 */ /* 0x000fc4000f8e023f */
[----:B------:R-:W-:Y:S01]  /*11d00*/  UIMAD.WIDE.U32 UR4, UR36, UR8, URZ ;  /* 0x00000008240472a5 */ /* 0x000fe2000f8e003f */
[----:B------:R-:W4:Y:S01]  /*11d10*/  S2R R9, SR_TID.X ;  /* 0x0000000000097919 */ /* 0x000f220000002100 */
[----:B------:R-:W-:-:S04]  /*11d20*/  UIMAD UR6, UR36, UR9, UR6 ;  /* 0x00000009240672a4 */ /* 0x000fc8000f8e0206 */
[----:B------:R-:W-:Y:S01]  /*11d30*/  UIADD3 UR5, UR5, UR6, URZ ;  /* 0x0000000605057290 */ /* 0x000fe2000fffe03f */
[----:B0-----:R-:W-:Y:S02]  /*11d40*/  ISETP.NE.AND P0, PT, R7, 0x1, PT ;  /* 0x000000010700780c */ /* 0x001fe40003f05270 */
[----:B------:R-:W-:Y:S01]  /*11d50*/  ULDC.64 UR6, c[0x0][0x280] ;  /* 0x0000a00000067ab9 */ /* 0x000fe20000000a00 */
[C---:B----4-:R-:W-:Y:S01]  /*11d60*/  LOP3.LUT R5, R4.reuse, 0x7f, RZ, 0xc0, !PT ;  /* 0x0000007f04057812 */ /* 0x050fe200078ec0ff */
[----:B------:R-:W-:-:S03]  /*11d70*/  IMAD.SHL.U32 R4, R4, 0x10, RZ ;  /* 0x0000001004047824 */ /* 0x000fc600078e00ff */
[----:B------:R-:W-:Y:S01]  /*11d80*/  SHF.R.U32.HI R5, RZ, 0x3, R5 ;  /* 0x00000003ff057819 */ /* 0x000fe20000011605 */
[----:B------:R-:W-:-:S03]  /*11d90*/  IMAD.SHL.U32 R9, R9, 0x8, RZ ;  /* 0x0000000809097824 */ /* 0x000fc600078e00ff */
[----:B------:R-:W-:Y:S02]  /*11da0*/  LOP3.LUT R4, R5, 0x70, R4, 0xf8, !PT ;  /* 0x0000007005047812 */ /* 0x000fe400078ef804 */
[----:B------:R-:W0:Y:S01]  /*11db0*/  @P0 LDC R5, c[0x0][0x44c] ;  /* 0x00011300ff050b82 */ /* 0x000e220000000800 */
[----:B------:R-:W-:-:S04]  /*11dc0*/  LOP3.LUT R9, R9, 0x38, RZ, 0xc0, !PT ;  /* 0x0000003809097812 */ /* 0x000fc800078ec0ff */
[C---:B------:R-:W-:Y:S02]  /*11dd0*/  LOP3.LUT R11, R9.reuse, 0x40, RZ, 0xfc, !PT ;  /* 0x00000040090b7812 */ /* 0x040fe400078efcff */
[----:B------:R-:W-:Y:S02]  /*11de0*/  LOP3.LUT R9, R9, 0x80, RZ, 0xfc, !PT ;  /* 0x0000008009097812 */ /* 0x000fe400078efcff */
[----:B--2---:R-:W-:-:S05]  /*11df0*/  SHF.R.S32.HI R0, RZ, 0x1f, R6 ;  /* 0x0000001fff007819 */ /* 0x004fca0000011406 */
[----:B-1----:R-:W-:-:S04]  /*11e00*/  IMAD R0, R0, R2, RZ ;  /* 0x0000000200007224 */ /* 0x002fc800078e02ff */
[C---:B------:R-:W-:Y:S02]  /*11e10*/  IMAD R0, R6.reuse, R3, R0 ;  /* 0x0000000306007224 */ /* 0x040fe400078e0200 */
[----:B------:R-:W-:Y:S01]  /*11e20*/  IMAD.WIDE.U32 R2, R6, R2, UR4 ;  /* 0x0000000406027e25 */ /* 0x000fe2000f8e0002 */
[----:B------:R-:W-:Y:S01]  /*11e30*/  ULDC.64 UR4, c[0x0][0x2d0] ;  /* 0x0000b40000047ab9 */ /* 0x000fe20000000a00 */
[----:B------:R-:W1:Y:S02]  /*11e40*/  @P0 LDC R6, c[0x0][0x450] ;  /* 0x00011400ff060b82 */ /* 0x000e640000000800 */
[----:B------:R-:W-:Y:S02]  /*11e50*/  IMAD.IADD R3, R3, 0x1, R0 ;  /* 0x0000000103037824 */ /* 0x000fe400078e0200 */
[----:B---3--:R-:W-:-:S04]  /*11e60*/  IMAD R0, R8, 0x80, R4 ;  /* 0x0000008008007824 */ /* 0x008fc800078e0204 */
[----:B0-----:R-:W-:-:S04]  /*11e70*/  @P0 IMAD.HI.U32 R5, R0, R5, RZ ;  /* 0x0000000500050227 */ /* 0x001fc800078e00ff */
[----:B------:R-:W-:Y:S01]  /*11e80*/  IMAD.MOV.U32 R4, RZ, RZ, R0 ;  /* 0x000000ffff047224 */ /* 0x000fe200078e0000 */
[----:B-1----:R-:W-:Y:S02]  /*11e90*/  @P0 SHF.R.U32.HI R4, RZ, R6, R5 ;  /* 0x00000006ff040219 */ /* 0x002fe40000011605 */
[----:B------:R-:W0:Y:S03]  /*11ea0*/  S2R R6, SR_TID.X ;  /* 0x0000000000067919 */ /* 0x000e260000002100 */
[----:B------:R-:W-:Y:S02]  /*11eb0*/  IMAD.MOV R5, RZ, RZ, -R4 ;  /* 0x000000ffff057224 */ /* 0x000fe400078e0a04 */
[----:B------:R-:W-:-:S04]  /*11ec0*/  IMAD.WIDE.U32 R2, R4, UR4, R2 ;  /* 0x0000000404027c25 */ /* 0x000fc8000f8e0002 */
[----:B------:R-:W-:Y:S01]  /*11ed0*/  IMAD R0, R7, R5, R0 ;  /* 0x0000000507007224 */ /* 0x000fe200078e0200 */
[----:B------:R-:W-:-:S05]  /*11ee0*/  SHF.R.S32.HI R5, RZ, 0x1f, R4 ;  /* 0x0000001fff057819 */ /* 0x000fca0000011404 */
[----:B------:R-:W-:-:S04]  /*11ef0*/  IMAD R5, R5, UR4, RZ ;  /* 0x0000000405057c24 */ /* 0x000fc8000f8e02ff */
[----:B------:R-:W-:Y:S01]  /*11f00*/  IMAD R5, R4, UR5, R5 ;  /* 0x0000000504057c24 */ /* 0x000fe2000f8e0205 */
[----:B------:R-:W-:Y:S01]  /*11f10*/  SHF.R.S32.HI R4, RZ, 0x1f, R0 ;  /* 0x0000001fff047819 */ /* 0x000fe20000011400 */
[----:B------:R-:W-:Y:S02]  /*11f20*/  ULDC.64 UR4, c[0x0][0x2c8] ;  /* 0x0000b20000047ab9 */ /* 0x000fe40000000a00 */
[----:B------:R-:W-:Y:S02]  /*11f30*/  IMAD.IADD R3, R3, 0x1, R5 ;  /* 0x0000000103037824 */ /* 0x000fe400078e0205 */
[----:B------:R-:W-:Y:S02]  /*11f40*/  IMAD R4, R4, UR4, RZ ;  /* 0x0000000404047c24 */ /* 0x000fe4000f8e02ff */
[C---:B------:R-:W-:Y:S01]  /*11f50*/  IMAD.WIDE.U32 R2, R0.reuse, UR4, R2 ;  /* 0x0000000400027c25 */ /* 0x040fe2000f8e0002 */
[----:B------:R-:W-:Y:S02]  /*11f60*/  ULDC UR4, c[0x0][0x2b8] ;  /* 0x0000ae0000047ab9 */ /* 0x000fe40000000800 */
[----:B------:R-:W-:Y:S01]  /*11f70*/  ISETP.GE.AND P2, PT, R9, UR4, PT ;  /* 0x0000000409007c0c */ /* 0x000fe2000bf46270 */
[----:B------:R-:W-:Y:S01]  /*11f80*/  IMAD R4, R0, UR5, R4 ;  /* 0x0000000500047c24 */ /* 0x000fe2000f8e0204 */
[----:B------:R1:W5:Y:S01]  /*11f90*/  LDL R9, [R1+0x14] ;  /* 0x0000140001097983 */ /* 0x0003620000100800 */
[----:B0-----:R-:W-:Y:S01]  /*11fa0*/  IMAD.SHL.U32 R10, R6, 0x8, RZ ;  /* 0x00000008060a7824 */ /* 0x001fe200078e00ff */
[----:B------:R-:W-:Y:S01]  /*11fb0*/  LEA R0, P3, R2, UR6, 0x1 ;  /* 0x0000000602007c11 */ /* 0x000fe2000f8608ff */
[----:B------:R-:W-:Y:S01]  /*11fc0*/  IMAD.IADD R4, R3, 0x1, R4 ;  /* 0x0000000103047824 */ /* 0x000fe200078e0204 */
[----:B------:R-:W-:-:S02]  /*11fd0*/  ISETP.GE.AND P1, PT, R11, UR4, PT ;  /* 0x000000040b007c0c */ /* 0x000fc4000bf26270 */
[----:B------:R-:W-:-:S04]  /*11fe0*/  LOP3.LUT R10, R10, 0x38, RZ, 0xc0, !PT ;  /* 0x000000380a0a7812 */ /* 0x000fc800078ec0ff */
[----:B------:R-:W-:Y:S01]  /*11ff0*/  ISETP.GE.AND P0, PT, R10, UR4, PT ;  /* 0x000000040a007c0c */ /* 0x000fe2000bf06270 */
[----:B------:R-:W-:Y:S01]  /*12000*/  UMOV UR4, 0xffffffff ;  /* 0xffffffff00047882 */ /* 0x000fe20000000000 */
[----:B------:R-:W-:Y:S02]  /*12010*/  LEA.HI.X R4, R2, UR7, R4, 0x1, P3 ;  /* 0x0000000702047c11 */ /* 0x000fe400098f0c04 */
[----:B-1----:R-:W-:Y:S09]  /*12020*/  BRA.DIV UR4, `(.L_x_2336) ;  /* 0x0000003a04787947 */ /* 0x002ff2000b800000 */
[----:B------:R-:W2:Y:S01]  /*12030*/  LDL.LU R8, [R1+0x24] ;  /* 0x0000240001087983 */ /* 0x000ea20000300800 */
[----:B------:R-:W-:Y:S01]  /*12040*/  ULDC UR4, c[0x0][0x288] ;  /* 0x0000a20000047ab9 */ /* 0x000fe20000000800 */
[----:B------:R-:W0:Y:S02]  /*12050*/  S2R R5, SR_TID.X ;  /* 0x0000000000057919 */ /* 0x000e240000002100 */
[----:B------:R-:W1:Y:S01]  /*12060*/  SHFL.IDX PT, R6, R0, RZ, 0x181f ;  /* 0x00181fff00067589 */ /* 0x000e6200000e0000 */
[----:B------:R-:W-:Y:S01]  /*12070*/  IMAD R3, R7, UR4, RZ ;  /* 0x0000000407037c24 */ /* 0x000fe2000f8e02ff */
[----:B0-----:R-:W-:-:S04]  /*12080*/  LOP3.LUT R5, R5, 0x7f, RZ, 0xc0, !PT ;  /* 0x0000007f05057812 */ /* 0x001fc800078ec0ff */
[----:B------:R-:W-:Y:S02]  /*12090*/  SHF.R.U32.HI R11, RZ, 0x3, R5 ;  /* 0x00000003ff0b7819 */ /* 0x000fe40000011605 */
[----:B------:R-:W0:Y:S01]  /*120a0*/  SHFL.IDX PT, R5, R4, RZ, 0x181f ;  /* 0x00181fff04057589 */ /* 0x000e2200000e0000 */
[----:B------:R-:W-:Y:S02]  /*120b0*/  ULDC.64 UR6, c[0x0][0x208] ;  /* 0x0000820000067ab9 */ /* 0x000fe40000000a00 */
[----:B--2---:R-:W-:-:S05]  /*120c0*/  IMAD R2, R8, 0x80, R11 ;  /* 0x0000008008027824 */ /* 0x004fca00078e020b */
[----:B------:R-:W-:-:S13]  /*120d0*/  ISETP.GE.AND P4, PT, R2, R3, PT ;  /* 0x000000030200720c */ /* 0x000fda0003f86270 */
[----:B-1----:R-:W-:-:S05]  /*120e0*/  @!P4 LEA R6, P3, R10, R6, 0x1 ;  /* 0x000000060a06c211 */ /* 0x002fca00078608ff */
[----:B0-----:R-:W-:-:S04]  /*120f0*/  @!P4 IMAD.X R5, RZ, RZ, R5, P3 ;  /* 0x000000ffff05c224 */ /* 0x001fc800018e0605 */
[----:B------:R-:W-:Y:S02]  /*12100*/  @!P4 IMAD.MOV.U32 R7, RZ, RZ, R5 ;  /* 0x000000ffff07c224 */ /* 0x000fe400078e0005 */
[----:B------:R-:W-:-:S03]  /*12110*/  VIADD R5, R2, 0x10 ;  /* 0x0000001002057836 */ /* 0x000fc60000000000 */
[----:B------:R-:W-:Y:S01]  /*12120*/  @!PT LDS RZ, [RZ] ;  /* 0x00000000fffff984 */ /* 0x000fe20000000800 */
[----:B-----5:R-:W-:Y:S04]  /*12130*/  @!P4 LDGSTS.E.BYPASS.LTC128B.128 [R9+0x15400], desc[UR6][R6.64], !P0 ;  /* 0x154000000609cfae */ /* 0x020fe8000c101d46 */
        /* <DEDUP_REMOVED lines=54> */
[----:B0-----:R-:W0:Y:S04]  /*124a0*/  SHFL.IDX PT, R6, R0, 0x6, 0x181f ;  /* 0x00d81f0000067f89 */ /* 0x001e2800000e0000 */
[----:B------:R-:W1:Y:S04]  /*124b0*/  SHFL.IDX PT, R4, R4, 0x7, 0x181f ;  /* 0x00f81f0004047f89 */ /* 0x000e6800000e0000 */
[----:B------:R-:W2:Y:S01]  /*124c0*/  SHFL.IDX PT, R0, R0, 0x7, 0x181f ;  /* 0x00f81f0000007f89 */ /* 0x000ea200000e0000 */
[----:B0-----:R-:W-:-:S05]  /*124d0*/  @!P4 LEA R6, P3, R10, R6, 0x1 ;  /* 0x000000060a06c211 */ /* 0x001fca00078608ff */
[----:B------:R-:W-:-:S04]  /*124e0*/  @!P4 IMAD.X R5, RZ, RZ, R5, P3 ;  /* 0x000000ffff05c224 */ /* 0x000fc800018e0605 */
[----:B------:R-:W-:-:S05]  /*124f0*/  @!P4 IMAD.MOV.U32 R7, RZ, RZ, R5 ;  /* 0x000000ffff07c224 */ /* 0x000fca00078e0005 */
[----:B------:R0:W-:Y:S04]  /*12500*/  @!P4 LDGSTS.E.BYPASS.LTC128B.128 [R9+0x18400], desc[UR6][R6.64], !P0 ;  /* 0x184000000609cfae */ /* 0x0001e8000c101d46 */
[----:B------:R0:W-:Y:S04]  /*12510*/  @!P4 LDGSTS.E.BYPASS.LTC128B.128 [R9+0x1c400], desc[UR6][R6.64+0x80], !P1 ;  /* 0x1c4000800609cfae */ /* 0x0001e8000c901d46 */
[----:B-12---:R0:W-:Y:S02]  /*12520*/  @!P4 LDGSTS.E.BYPASS.LTC128B.128 [R9+0x20400], desc[UR6][R6.64+0x100], !P2 ;  /* 0x204001000609cfae */ /* 0x0061e4000d101d46 */
.L_x_2447:
[----:B------:R-:W-:Y:S01]  /*12530*/  VIADD R2, R2, 0x70 ;  /* 0x0000007002027836 */ /* 0x000fe20000000000 */
[----:B------:R-:W-:Y:S04]  /*12540*/  BSSY B0, `(.L_x_2337) ;  /* 0x000000c000007945 */ /* 0x000fe80003800000 */
[----:B------:R-:W-:-:S13]  /*12550*/  ISETP.GE.AND P3, PT, R2, R3, PT ;  /* 0x000000030200720c */ /* 0x000fda0003f66270 */
[----:B------:R-:W-:Y:S05]  /*12560*/  @P3 BRA `(.L_x_2338) ;  /* 0x0000000000243947 */ /* 0x000fea0003800000 */
[----:B------:R-:W-:Y:S01]  /*12570*/  LEA R2, P3, R10, R0, 0x1 ;  /* 0x000000000a027211 */ /* 0x000fe200078608ff */
        /* <DEDUP_REMOVED lines=8> */
.L_x_2338:
[----:B------:R-:W-:Y:S05]  /*12600*/  BSYNC B0 ;  /* 0x0000000000007941 */ /* 0x000fea0003800000 */
.L_x_2337:
[----:B------:R-:W-:Y:S01]  /*12610*/  NOP ;  /* 0x0000000000007918 */ /* 0x000fe20000000000 */
[----:B------:R-:W-:Y:S01]  /*12620*/  PLOP3.LUT P0, PT, PT, PT, PT, 0x80, 0x0 ;  /* 0x000000000000781c */ /* 0x000fe20003f0f070 */
[----:B0-----:R-:W-:-:S12]  /*12630*/  VIADD R6, R17, 0x36800 ;  /* 0x0003680011067836 */ /* 0x001fd80000000000 */
.L_x_2339:
[----:B------:R-:W-:Y:S02]  /*12640*/  PLOP3.LUT P1, PT, P1, P0, PT, 0xa2, 0x0 ;  /* 0x000000000000781c */ /* 0x000fe40000f21472 */
[----:B------:R-:W-:-:S08]  /*12650*/  @P0 R2UR P1, UR4, R17 ;  /* 0x00000000110402ca */ /* 0x000fd00000020000 */
[----:B------:R-:W-:-:S05]  /*12660*/  @P0 PLOP3.LUT P0, PT, P1, PT, PT, 0x80, 0x0 ;  /* 0x000000000000081c */ /* 0x000fca0000f0f070 */
[----:B------:R-:W-:Y:S01]  /*12670*/  @!P1 SYNCS.ARRIVE.TRANS64.RED.A0T1 RZ, [UR4+0x36800], RZ ;  /* 0x036800ffffff99a7 */ /* 0x000fe20008200404 */
[----:B------:R-:W-:Y:S07]  /*12680*/  @!P1 ARRIVES.LDGSTSBAR.64.TRANSCNT [UR4+0x36800] ;  /* 0x03680000ff0099b0 */ /* 0x000fee0008000a84 */
[----:B------:R-:W-:Y:S05]  /*12690*/  @P0 BRA.U.ANY `(.L_x_2339) ;  /* 0xfffffffd00e80947 */ /* 0x000fea000393ffff */
[----:B-1----:R-:W2:Y:S02]  /*126a0*/  LDL.LU R2, [R1+0x28] ;  /* 0x0000280001027983 */ /* 0x002ea40000300800 */
        /* <DEDUP_REMOVED lines=11> */
.L_x_2448:
[----:B------:R-:W-:Y:S05]  /*12760*/  BSYNC B0 ;  /* 0x0000000000007941 */ /* 0x000fea0003800000 */
.L_x_2340:
[----:B------:R-:W2:Y:S02]  /*12770*/  LDL R2, [R1+0x20] ;  /* 0x0000200001027983 */ /* 0x000ea40000100800 */
[----:B--2---:R-:W-:-:S13]  /*12780*/  ISETP.GE.AND P0, PT, R2, 0x2, PT ;  /* 0x000000020200780c */ /* 0x004fda0003f06270 */
[----:B------:R-:W-:Y:S05]  /*12790*/  @!P0 BRA `(.L_x_2342) ;  /* 0x0000002000b08947 */ /* 0x000fea0003800000 */
[C---:B0-----:R-:W-:Y:S01]  /*127a0*/  LOP3.LUT R0, R2.reuse, 0x1, RZ, 0xc0, !PT ;  /* 0x0000000102007812 */ /* 0x041fe200078ec0ff */
[----:B------:R-:W-:-:S03]  /*127b0*/  VIADD R7, R2, 0xfffffffe ;  /* 0xfffffffe02077836 */ /* 0x000fc60000000000 */
[----:B------:R-:W-:Y:S01]  /*127c0*/  ISETP.NE.U32.AND P0, PT, R0, 0x1, PT ;  /* 0x000000010000780c */ /* 0x000fe20003f05070 */
[----:B------:R-:W-:-:S12]  /*127d0*/  IMAD.MOV.U32 R0, RZ, RZ, R7 ;  /* 0x000000ffff007224 */ /* 0x000fd800078e0007 */
[----:B------:R-:W-:Y:S05]  /*127e0*/  @!P0 BRA `(.L_x_2343) ;  /* 0x0000000800e08947 */ /* 0x000fea0003800000 */
[----:B------:R-:W2:Y:S04]  /*127f0*/  LDL R3, [R1+0xc] ;  /* 0x00000c0001037983 */ /* 0x000ea80000100800 */
[----:B------:R-:W3:Y:S01]  /*12800*/  LDL R2, [R1+0x4] ;  /* 0x0000040001027983 */ /* 0x000ee20000100800 */
[----:B------:R-:W-:Y:S01]  /*12810*/  VIADD R8, R18, 0x1 ;  /* 0x0000000112087836 */ /* 0x000fe20000000000 */
[----:B------:R-:W-:Y:S04]  /*12820*/  BSSY B0, `(.L_x_2344) ;  /* 0x00000b0000007945 */ /* 0x000fe80003800000 */
[----:B------:R-:W-:-:S04]  /*12830*/  ISETP.NE.AND P0, PT, R8, 0x2, PT ;  /* 0x000000020800780c */ /* 0x000fc80003f05270 */
[----:B------:R-:W-:Y:S02]  /*12840*/  SEL R9, RZ, 0x1, P0 ;  /* 0x00000001ff097807 */ /* 0x000fe40000000000 */
[----:B------:R-:W-:Y:S02]  /*12850*/  SEL R8, R8, RZ, P0 ;  /* 0x000000ff08087207 */ /* 0x000fe40000000000 */
[----:B--2---:R-:W-:Y:S02]  /*12860*/  ISETP.NE.AND P1, PT, R3, RZ, PT ;  /* 0x000000ff0300720c */ /* 0x004fe40003f25270 */
[----:B---3--:R-:W-:-:S11]  /*12870*/  LOP3.LUT R9, R2, R9, RZ, 0x3c, !PT ;  /* 0x0000000902097212 */ /* 0x008fd600078e3cff */
[----:B------:R-:W-:Y:S05]  /*12880*/  @!P1 BRA `(.L_x_2345) ;  /* 0x0000000800a49947 */ /* 0x000fea0003800000 */
[----:B------:R-:W2:Y:S01]  /*12890*/  LDL R2, [R1+0x10] ;  /* 0x0000100001027983 */ /* 0x000ea20000100800 */
[----:B------:R-:W-:Y:S02]  /*128a0*/  IMAD.MOV.U32 R4, RZ, RZ, R16 ;  /* 0x000000ffff047224 */ /* 0x000fe400078e0010 */
[----:B------:R-:W-:Y:S01]  /*128b0*/  IMAD.MOV.U32 R0, RZ, RZ, R7 ;  /* 0x000000ffff007224 */ /* 0x000fe200078e0007 */
[----:B--2---:R-:W-:-:S13]  /*128c0*/  ISETP.NE.AND P1, PT, R2, RZ, PT ;  /* 0x000000ff0200720c */ /* 0x004fda0003f25270 */
        /* <DEDUP_REMOVED lines=10> */
[----:B------:R-:W-:Y:S02]  /*12970*/  @P0 SHF.R.U32.HI R4, RZ, R3, R2 ;  /* 0x00000003ff040219 */ /* 0x000fe40000011602 */
[----:B------:R-:W0:Y:S03]  /*12980*/  LDC.64 R2, c[0x0][0x418] ;  /* 0x00010600ff027b82 */ /* 0x000e260000000a00 */
[----:B------:R-:W-:-:S04]  /*12990*/  IMAD.MOV R0, RZ, RZ, -R4 ;  /* 0x000000ffff007224 */ /* 0x000fc800078e0a04 */
[----:B------:R-:W-:Y:S01]  /*129a0*/  IMAD R0, R5, R0, R7 ;  /* 0x0000000005007224 */ /* 0x000fe200078e0207 */
[----:B------:R-:W-:Y:S01]  /*129b0*/  SHF.R.S32.HI R5, RZ, 0x1f, R4 ;  /* 0x0000001fff057819 */ /* 0x000fe20000011404 */
[----:B--2---:R-:W-:-:S04]  /*129c0*/  IMAD R10, R10, UR4, RZ ;  /* 0x000000040a0a7c24 */ /* 0x004fc8000f8e02ff */
[C---:B---3--:R-:W-:Y:S02]  /*129d0*/  IMAD R10, R11.reuse, UR5, R10 ;  /* 0x000000050b0a7c24 */ /* 0x048fe4000f8e020a */
[----:B------:R-:W-:-:S04]  /*129e0*/  IMAD.WIDE.U32 R4, R11, UR4, R4 ;  /* 0x000000040b047c25 */ /* 0x000fc8000f8e0004 */
[----:B------:R-:W-:Y:S01]  /*129f0*/  IMAD.IADD R5, R10, 0x1, R5 ;  /* 0x000000010a057824 */ /* 0x000fe200078e0205 */
[----:B0-----:R-:W-:-:S04]  /*12a00*/  LEA R2, P0, R4, R2, 0x2 ;  /* 0x0000000204027211 */ /* 0x001fc800078010ff */
[----:B------:R-:W-:-:S05]  /*12a10*/  LEA.HI.X R3, R4, R3, R5, 0x2, P0 ;  /* 0x0000000304037211 */ /* 0x000fca00000f1405 */
[----:B------:R0:W5:Y:S04]  /*12a20*/  LDG.E R4, desc[UR6][R2.64] ;  /* 0x0000000602047981 */ /* 0x000168000c1e1900 */
.L_x_2346:
[----:B0-----:R-:W-:Y:S01]  /*12a30*/  IMAD R2, R8, 0x8, R17 ;  /* 0x0000000808027824 */ /* 0x001fe200078e0211 */
[----:B------:R-:W-:Y:S01]  /*12a40*/  SHF.L.U32 R3, R9, 0x1f, RZ ;  /* 0x0000001f09037819 */ /* 0x000fe200000006ff */
[----:B------:R-:W-:Y:S03]  /*12a50*/  BSSY B1, `(.L_x_2347) ;  /* 0x0000003000017945 */ /* 0x000fe60003800000 */
[----:B------:R-:W0:Y:S02]  /*12a60*/  SYNCS.PHASECHK.TRANS64.TRYWAIT P0, [R2+URZ+0x36840], R3 ;  /* 0x03684003020075a7 */ /* 0x000e24000800017f */
[----:B0-----:R-:W-:Y:S05]  /*12a70*/  @!P0 BRA `(.L_x_2348) ;  /* 0x0000003800c48947 */ /* 0x001fea0003800000 */
.L_x_2449:
[----:B------:R-:W-:Y:S05]  /*12a80*/  BSYNC B1 ;  /* 0x0000000000017941 */ /* 0x000fea0003800000 */
.L_x_2347:
        /* <DEDUP_REMOVED lines=12> */
.L_x_2350:
[----:B------:R-:W-:Y:S05]  /*12b50*/  BSYNC B1 ;  /* 0x0000000000017941 */ /* 0x000fea0003800000 */
.L_x_2349:
[----:B------:R-:W-:Y:S01]  /*12b60*/  IMAD.MOV.U32 R10, RZ, RZ, RZ ;  /* 0x000000ffff0a7224 */ /* 0x000fe200078e00ff */
[----:B------:R-:W-:Y:S01]  /*12b70*/  R2UR UR11, R0 ;  /* 0x00000000000b72ca */ /* 0x000fe200000e0000 */
[----:B0-----:R-:W-:Y:S01]  /*12b80*/  IMAD R3, R8, 0xa800, R17 ;  /* 0x0000a80008037824 */ /* 0x001fe200078e0211 */
[----:B------:R-:W-:Y:S01]  /*12b90*/  UIADD3 UR4, UP0, UR38, 0x370, URZ ;  /* 0x0000037026047890 */ /* 0x000fe2000ff1e03f */
[----:B------:R-:W-:Y:S01]  /*12ba0*/  PLOP3.LUT P0, PT, PT, PT, PT, 0x80, 0x0 ;  /* 0x000000000000781c */ /* 0x000fe20003f0f070 */
[----:B------:R-:W-:Y:S01]  /*12bb0*/  VIADD R2, R2, 0x36830 ;  /* 0x0003683002027836 */ /* 0x000fe20000000000 */
[----:B------:R-:W-:Y:S01]  /*12bc0*/  R2UR UR10, R10 ;  /* 0x000000000a0a72ca */ /* 0x000fe200000e0000 */
[----:B------:R-:W-:Y:S01]  /*12bd0*/  VIADD R5, R3, 0x21400 ;  /* 0x0002140003057836 */ /* 0x000fe20000000000 */
[----:B------:R-:W-:Y:S01]  /*12be0*/  UIADD3.X UR5, URZ, UR39, URZ, UP0, !UPT ;  /* 0x000000273f057290 */ /* 0x000fe200087fe43f */
[----:B------:R-:W-:Y:S01]  /*12bf0*/  UMOV UR6, 0x0 ;  /* 0x0000000000067882 */ /* 0x000fe20000000000 */
[----:B------:R-:W-:-:S04]  /*12c00*/  UMOV UR7, 0x14f00000 ;  /* 0x14f0000000077882 */ /* 0x000fc80000000000 */
[----:B------:R-:W-:-:S12]  /*12c10*/  UIMAD UR11, UR11, 0x70, URZ ;  /* 0x000000700b0b78a4 */ /* 0x000fd8000f8e023f */
.L_x_2351:
[----:B------:R-:W-:-:S13]  /*12c20*/  @P0 ELECT P2, URZ, PT ;  /* 0x00000000003f082f */ /* 0x000fda0003840000 */
[----:B-----5:R-:W-:Y:S01]  /*12c30*/  @P2 R2UR UR13, R4 ;  /* 0x00000000040d22ca */ /* 0x020fe200000e0000 */
[----:B------:R-:W-:Y:S01]  /*12c40*/  UMOV UR12, UR36 ;  /* 0x00000024000c7c82 */ /* 0x000fe20008000000 */
        /* <DEDUP_REMOVED lines=12> */
.L_x_2352:
[----:B------:R-:W-:-:S13]  /*12d10*/  @P0 ELECT P2, URZ, PT ;  /* 0x00000000003f082f */ /* 0x000fda0003840000 */
[----:B------:R-:W-:Y:S01]  /*12d20*/  @P2 R2UR UR13, R4 ;  /* 0x00000000040d22ca */ /* 0x000fe200000e0000 */
        /* <DEDUP_REMOVED lines=13> */
.L_x_2353:
        /* <DEDUP_REMOVED lines=15> */
.L_x_2450:
[----:B------:R-:W-:Y:S05]  /*12ef0*/  BSYNC B1 ;  /* 0x0000000000017941 */ /* 0x000fea0003800000 */
.L_x_2354:
        /* <DEDUP_REMOVED lines=12> */
.L_x_2357:
[----:B------:R-:W-:Y:S05]  /*12fc0*/  BSYNC B1 ;  /* 0x0000000000017941 */ /* 0x000fea0003800000 */
.L_x_2356:
[----:B------:R-:W-:Y:S01]  /*12fd0*/  R2UR UR6, R12 ;  /* 0x000000000c0672ca */ /* 0x000fe200000e0000 */
[C-C-:B0-----:R-:W-:Y:S01]  /*12fe0*/  IMAD R2, R18.reuse, 0x8, R17.reuse ;  /* 0x0000000812027824 */ /* 0x141fe200078e0211 */
        /* <DEDUP_REMOVED lines=9> */
.L_x_2358:
        /* <DEDUP_REMOVED lines=15> */
.L_x_2359:
        /* <DEDUP_REMOVED lines=15> */
.L_x_2360:
        /* <DEDUP_REMOVED lines=12> */
.L_x_2345:
[----:B------:R-:W-:Y:S05]  /*13320*/  BSYNC B0 ;  /* 0x0000000000007941 */ /* 0x000fea0003800000 */
.L_x_2344:
[----:B------:R-:W2:Y:S01]  /*13330*/  LDL.LU R0, [R1+0x20] ;  /* 0x0000200001007983 */ /* 0x000ea20000300800 */
[----:B------:R-:W-:-:S03]  /*13340*/  IMAD.MOV.U32 R18, RZ, RZ, R8 ;  /* 0x000000ffff127224 */ /* 0x000fc600078e0008 */
[----:B------:R0:W-:Y:S02]  /*13350*/  STL [R1+0x4], R9 ;  /* 0x0000040901007387 */ /* 0x0001e40000100800 */
[----:B0-2---:R-:W-:-:S07]  /*13360*/  VIADD R0, R0, 0xfffffffd ;  /* 0xfffffffd00007836 */ /* 0x005fce0000000000 */
.L_x_2343:
[----:B------:R-:W-:Y:S01]  /*13370*/  ISETP.NE.AND P0, PT, R7, RZ, PT ;  /* 0x000000ff0700720c */ /* 0x000fe20003f05270 */
[----:B------:R-:W-:-:S12]  /*13380*/  BSSY B0, `(.L_x_2342) ;  /* 0x000016d000007945 */ /* 0x000fd80003800000 */
[----:B------:R-:W-:Y:S05]  /*13390*/  @!P0 BRA `(.L_x_2361) ;  /* 0x0000001400ac8947 */ /* 0x000fea0003800000 */
[----:B------:R-:W-:-:S07]  /*133a0*/  IMAD.MOV.U32 R8, RZ, RZ, R16 ;  /* 0x000000ffff087224 */ /* 0x000fce00078e0010 */
.L_x_2396:
        /* <DEDUP_REMOVED lines=8> */
[----:B--2---:R-:W-:Y:S02]  /*13430*/  ISETP.NE.AND P1, PT, R3, RZ, PT ;  /* 0x000000ff0300720c */ /* 0x004fe40003f25270 */
[----:B---3--:R-:W-:-:S11]  /*13440*/  LOP3.LUT R5, R2, R5, RZ, 0x3c, !PT ;  /* 0x0000000502057212 */ /* 0x008fd600078e3cff */
[----:B0-----:R-:W-:Y:S05]  /*13450*/  @!P1 BRA `(.L_x_2363) ;  /* 0x0000000800a09947 */ /* 0x001fea0003800000 */
[----:B------:R-:W2:Y:S01]  /*13460*/  LDL R2, [R1+0x10] ;  /* 0x0000100001027983 */ /* 0x000ea20000100800 */
[----:B------:R-:W-:Y:S01]  /*13470*/  IMAD.MOV.U32 R7, RZ, RZ, R0 ;  /* 0x000000ffff077224 */ /* 0x000fe200078e0000 */
[----:B--2---:R-:W-:-:S13]  /*13480*/  ISETP.NE.AND P1, PT, R2, RZ, PT ;  /* 0x000000ff0200720c */ /* 0x004fda0003f25270 */
        /* <DEDUP_REMOVED lines=22> */
.L_x_2364:
[----:B------:R-:W-:Y:S01]  /*135f0*/  IMAD R3, R4, 0x8, R17 ;  /* 0x0000000804037824 */ /* 0x000fe200078e0211 */
[----:B------:R-:W-:Y:S01]  /*13600*/  SHF.L.U32 R2, R5, 0x1f, RZ ;  /* 0x0000001f05027819 */ /* 0x000fe200000006ff */
[----:B------:R-:W-:Y:S03]  /*13610*/  BSSY B2, `(.L_x_2365) ;  /* 0x0000003000027945 */ /* 0x000fe60003800000 */
[----:B------:R-:W1:Y:S02]  /*13620*/  SYNCS.PHASECHK.TRANS64.TRYWAIT P0, [R3+URZ+0x36840], R2 ;  /* 0x03684002030075a7 */ /* 0x000e64000800017f */
[----:B-1----:R-:W-:Y:S05]  /*13630*/  @!P0 BRA `(.L_x_2366) ;  /* 0x0000002c00fc8947 */ /* 0x002fea0003800000 */
.L_x_2451:
[----:B------:R-:W-:Y:S05]  /*13640*/  BSYNC B2 ;  /* 0x0000000000027941 */ /* 0x000fea0003800000 */
.L_x_2365:
        /* <DEDUP_REMOVED lines=12> */
.L_x_2368:
[----:B------:R-:W-:Y:S05]  /*13710*/  BSYNC B2 ;  /* 0x0000000000027941 */ /* 0x000fea0003800000 */
.L_x_2367:
        /* <DEDUP_REMOVED lines=11> */
.L_x_2369:
        /* <DEDUP_REMOVED lines=16> */
.L_x_2370:
        /* <DEDUP_REMOVED lines=16> */
.L_x_2371:
        /* <DEDUP_REMOVED lines=16> */
.L_x_2452:
[----:B------:R-:W-:Y:S05]  /*13ad0*/  BSYNC B2 ;  /* 0x0000000000027941 */ /* 0x000fea0003800000 */
.L_x_2372:
        /* <DEDUP_REMOVED lines=11> */
.L_x_2375:
[----:B------:R-:W-:Y:S05]  /*13b90*/  BSYNC B2 ;  /* 0x0000000000027941 */ /* 0x000fea0003800000 */
.L_x_2374:
[----:B------:R-:W-:Y:S01]  /*13ba0*/  R2UR UR10, R12 ;  /* 0x000000000c0a72ca */ /* 0x000fe200000e0000 */
[----:B------:R-:W-:Y:S01]  /*13bb0*/  IMAD R18, R18, 0xa800, R17 ;  /* 0x0000a80012127824 */ /* 0x000fe200078e0211 */
[----:B------:R-:W-:Y:S01]  /*13bc0*/  R2UR UR6, R10 ;  /* 0x000000000a0672ca */ /* 0x000fe200000e0000 */
[----:B------:R-:W-:Y:S01]  /*13bd0*/  UIADD3 UR4, UP0, UR38, 0x470, URZ ;  /* 0x0000047026047890 */ /* 0x000fe2000ff1e03f */
[----:B------:R-:W-:Y:S01]  /*13be0*/  R2UR UR7, R11 ;  /* 0x000000000b0772ca */ /* 0x000fe200000e0000 */
[----:B0-----:R-:W-:Y:S01]  /*13bf0*/  IMAD R3, R19, 0x70, RZ ;  /* 0x0000007013037824 */ /* 0x001fe200078e02ff */
[----:B------:R-:W-:Y:S01]  /*13c00*/  PLOP3.LUT P0, PT, PT, PT, PT, 0x80, 0x0 ;  /* 0x000000000000781c */ /* 0x000fe20003f0f070 */
[----:B------:R-:W-:Y:S01]  /*13c10*/  VIADD R2, R2, 0x50 ;  /* 0x0000005002027836 */ /* 0x000fe20000000000 */
[----:B------:R-:W-:Y:S01]  /*13c20*/  UIADD3.X UR5, URZ, UR39, URZ, UP0, !UPT ;  /* 0x000000273f057290 */ /* 0x000fe200087fe43f */
[----:B------:R-:W-:-:S11]  /*13c30*/  VIADD R9, R18, 0x400 ;  /* 0x0000040012097836 */ /* 0x000fd60000000000 */
.L_x_2376:
        /* <DEDUP_REMOVED lines=15> */
.L_x_2377:
        /* <DEDUP_REMOVED lines=15> */
.L_x_2378:
        /* <DEDUP_REMOVED lines=12> */
.L_x_2363:
[----:B------:R-:W-:Y:S05]  /*13ee0*/  BSYNC B1 ;  /* 0x0000000000017941 */ /* 0x000fea0003800000 */
.L_x_2362:
[----:B------:R-:W2:Y:S01]  /*13ef0*/  LDL R2, [R1+0xc] ;  /* 0x00000c0001027983 */ /* 0x000ea20000100800 */
[----:B------:R-:W-:Y:S01]  /*13f00*/  VIADD R18, R4, 0x1 ;  /* 0x0000000104127836 */ /* 0x000fe20000000000 */
[----:B------:R-:W-:Y:S04]  /*13f10*/  BSSY B1, `(.L_x_2379) ;  /* 0x00000b0000017945 */ /* 0x000fe80003800000 */
[----:B------:R-:W-:-:S04]  /*13f20*/  ISETP.NE.AND P0, PT, R18, 0x2, PT ;  /* 0x000000021200780c */ /* 0x000fc80003f05270 */
[----:B------:R-:W-:Y:S02]  /*13f30*/  SEL R18, R18, RZ, P0 ;  /* 0x000000ff12127207 */ /* 0x000fe40000000000 */
[----:B--2---:R-:W-:Y:S02]  /*13f40*/  ISETP.NE.AND P1, PT, R2, RZ, PT ;  /* 0x000000ff0200720c */ /* 0x004fe40003f25270 */
[----:B------:R-:W-:-:S04]  /*13f50*/  SEL R2, RZ, 0x1, P0 ;  /* 0x00000001ff027807 */ /* 0x000fc80000000000 */
[----:B------:R-:W-:-:S05]  /*13f60*/  LOP3.LUT R10, R5, R2, RZ, 0x3c, !PT ;  /* 0x00000002050a7212 */ /* 0x000fca00078e3cff */
[----:B------:R0:W-:Y:S02]  /*13f70*/  STL [R1+0x4], R10 ;  /* 0x0000040a01007387 */ /* 0x0001e40000100800 */
[----:B------:R-:W-:Y:S05]  /*13f80*/  @!P1 BRA `(.L_x_2380) ;  /* 0x0000000800a09947 */ /* 0x000fea0003800000 */
[----:B------:R-:W2:Y:S01]  /*13f90*/  LDL R3, [R1+0x10] ;  /* 0x0000100001037983 */ /* 0x000ea20000100800 */
[----:B------:R-:W-:Y:S01]  /*13fa0*/  VIADD R7, R0, 0xffffffff ;  /* 0xffffffff00077836 */ /* 0x000fe20000000000 */
[----:B--2---:R-:W-:-:S13]  /*13fb0*/  ISETP.NE.AND P1, PT, R3, RZ, PT ;  /* 0x000000ff0300720c */ /* 0x004fda0003f25270 */
[----:B------:R-:W-:Y:S05]  /*13fc0*/  @!P1 BRA `(.L_x_2381) ;  /* 0x0000000000549947 */ /* 0x000fea0003800000 */
[----:B------:R-:W2:Y:S01]  /*13fd0*/  LDL R12, [R1+0x8] ;  /* 0x00000800010c7983 */ /* 0x000ea20000100800 */
[----:B------:R-:W1:Y:S01]  /*13fe0*/  LDC R9, c[0x0][0x43c] ;  /* 0x00010f00ff097b82 */ /* 0x000e620000000800 */
[----:B------:R-:W-:Y:S02]  /*13ff0*/  ULDC.64 UR4, c[0x0][0x428] ;  /* 0x00010a0000047ab9 */ /* 0x000fe40000000a00 */
[----:B------:R-:W3:Y:S01]  /*14000*/  LDL R11, [R1] ;  /* 0x00000000010b7983 */ /* 0x000ee20000100800 */
[----:B------:R-:W-:Y:S01]  /*14010*/  ULDC.64 UR6, c[0x0][0x208] ;  /* 0x0000820000067ab9 */ /* 0x000fe20000000a00 */
[----:B-1----:R-:W-:-:S13]  /*14020*/  ISETP.NE.AND P0, PT, R9, 0x1, PT ;  /* 0x000000010900780c */ /* 0x002fda0003f05270 */
[----:B------:R-:W1:Y:S02]  /*14030*/  @P0 LDC.64 R2, c[0x0][0x440] ;  /* 0x00011000ff020b82 */ /* 0x000e640000000a00 */
[----:B-1----:R-:W-:-:S04]  /*14040*/  @P0 IMAD.HI.U32 R8, R7, R2, RZ ;  /* 0x0000000207080227 */ /* 0x002fc800078e00ff */
        /* <DEDUP_REMOVED lines=13> */
.L_x_2381:
[----:B------:R-:W-:Y:S01]  /*14120*/  IMAD R2, R18, 0x8, R17 ;  /* 0x0000000812027824 */ /* 0x000fe200078e0211 */
[----:B------:R-:W-:Y:S01]  /*14130*/  SHF.L.U32 R3, R10, 0x1f, RZ ;  /* 0x0000001f0a037819 */ /* 0x000fe200000006ff */
[----:B------:R-:W-:Y:S03]  /*14140*/  BSSY B2, `(.L_x_2382) ;  /* 0x0000003000027945 */ /* 0x000fe60003800000 */
[----:B------:R-:W2:Y:S02]  /*14150*/  SYNCS.PHASECHK.TRANS64.TRYWAIT P0, [R2+URZ+0x36840], R3 ;  /* 0x03684003020075a7 */ /* 0x000ea4000800017f */
[----:B--2---:R-:W-:Y:S05]  /*14160*/  @!P0 BRA `(.L_x_2383) ;  /* 0x0000002400588947 */ /* 0x004fea0003800000 */
.L_x_2453:
[----:B------:R-:W-:Y:S05]  /*14170*/  BSYNC B2 ;  /* 0x0000000000027941 */ /* 0x000fea0003800000 */
.L_x_2382:
        /* <DEDUP_REMOVED lines=12> */
.L_x_2385:
[----:B------:R-:W-:Y:S05]  /*14240*/  BSYNC B2 ;  /* 0x0000000000027941 */ /* 0x000fea0003800000 */
.L_x_2384:
        /* <DEDUP_REMOVED lines=10> */
[----:B0-----:R-:W-:Y:S01]  /*142f0*/  VIADD R10, R9, 0x21400 ;  /* 0x00021400090a7836 */ /* 0x001fe20000000000 */
[----:B------:R-:W-:-:S09]  /*14300*/  UMOV UR7, 0x14f00000 ;  /* 0x14f0000000077882 */ /* 0x000fd20000000000 */
.L_x_2386:
        /* <DEDUP_REMOVED lines=16> */
.L_x_2387:
        /* <DEDUP_REMOVED lines=16> */
.L_x_2388:
        /* <DEDUP_REMOVED lines=15> */
.L_x_2454:
[----:B------:R-:W-:Y:S05]  /*14600*/  BSYNC B2 ;  /* 0x0000000000027941 */ /* 0x000fea0003800000 */
.L_x_2389:
        /* <DEDUP_REMOVED lines=11> */
.L_x_2392:
[----:B------:R-:W-:Y:S05]  /*146c0*/  BSYNC B2 ;  /* 0x0000000000027941 */ /* 0x000fea0003800000 */
.L_x_2391:
        /* <DEDUP_REMOVED lines=10> */
.L_x_2393:
        /* <DEDUP_REMOVED lines=15> */
.L_x_2394:
        /* <DEDUP_REMOVED lines=15> */
.L_x_2395:
        /* <DEDUP_REMOVED lines=12> */
.L_x_2380:
[----:B------:R-:W-:Y:S05]  /*14a10*/  BSYNC B1 ;  /* 0x0000000000017941 */ /* 0x000fea0003800000 */
.L_x_2379:
[C---:B------:R-:W-:Y:S01]  /*14a20*/  ISETP.GT.AND P0, PT, R0.reuse, 0x1, PT ;  /* 0x000000010000780c */ /* 0x040fe20003f04270 */
[----:B------:R-:W-:-:S12]  /*14a30*/  VIADD R0, R0, 0xfffffffe ;  /* 0xfffffffe00007836 */ /* 0x000fd80000000000 */
[----:B------:R-:W-:Y:S05]  /*14a40*/  @P0 BRA `(.L_x_2396) ;  /* 0xffffffe800580947 */ /* 0x000fea000383ffff */
.L_x_2361:
[----:B------:R-:W-:Y:S05]  /*14a50*/  BSYNC B0 ;  /* 0x0000000000007941 */ /* 0x000fea0003800000 */
.L_x_2342:
[----:B0-----:R-:W0:Y:S01]  /*14a60*/  S2R R0, SR_TID.X ;  /* 0x0000000000007919 */ /* 0x001e220000002100 */
[----:B------:R-:W-:Y:S01]  /*14a70*/  BSSY B0, `(.L_x_2397) ;  /* 0x0000012000007945 */ /* 0x000fe20003800000 */
[----:B0-----:R-:W-:-:S04]  /*14a80*/  LOP3.LUT R6, R0, 0x7f, RZ, 0xc0, !PT ;  /* 0x0000007f00067812 */ /* 0x001fc800078ec0ff */
[----:B------:R-:W-:-:S13]  /*14a90*/  ISETP.NE.AND P1, PT, R6, RZ, PT ;  /* 0x000000ff0600720c */ /* 0x000fda0003f25270 */
[----:B------:R-:W-:Y:S05]  /*14aa0*/  @P1 BRA `(.L_x_2398) ;  /* 0x0000000000381947 */ /* 0x000fea0003800000 */
[----:B------:R-:W0:Y:S01]  /*14ab0*/  S2R R3, SR_LANEID ;  /* 0x0000000000037919 */ /* 0x000e220000000000 */
[----:B------:R-:W-:Y:S01]  /*14ac0*/  VOTEU.ANY UR4, UPT, PT ;  /* 0x0000000000047886 */ /* 0x000fe200038e0100 */
[----:B------:R-:W1:Y:S01]  /*14ad0*/  LDC.64 R4, c[0x0][0xc80] ;  /* 0x00032000ff047b82 */ /* 0x000e620000000a00 */
[----:B------:R-:W0:Y:S01]  /*14ae0*/  FLO.U32 R0, UR4 ;  /* 0x0000000400007d00 */ /* 0x000e2200080e0000 */
[----:B------:R-:W-:-:S07]  /*14af0*/  ULDC.64 UR6, c[0x0][0x208] ;  /* 0x0000820000067ab9 */ /* 0x000fce0000000a00 */
[----:B------:R-:W1:Y:S01]  /*14b00*/  POPC R2, UR4 ;  /* 0x0000000400027d09 */ /* 0x000e620008000000 */
[----:B0-----:R-:W-:-:S13]  /*14b10*/  ISETP.EQ.U32.AND P0, PT, R0, R3, PT ;  /* 0x000000030000720c */ /* 0x001fda0003f02070 */
[----:B-1----:R-:W2:Y:S01]  /*14b20*/  @P0 ATOMG.E.ADD.STRONG.GPU PT, R5, desc[UR6][R4.64], R2 ;  /* 0x00000002040509a8 */ /* 0x002ea200081ee1c6 */
[----:B------:R-:W0:Y:S02]  /*14b30*/  S2R R3, SR_LTMASK ;  /* 0x0000000000037919 */ /* 0x000e240000003900 */
[----:B0-----:R-:W-:-:S06]  /*14b40*/  LOP3.LUT R3, R3, UR4, RZ, 0xc0, !PT ;  /* 0x0000000403037c12 */ /* 0x001fcc000f8ec0ff */
[----:B------:R-:W0:Y:S01]  /*14b50*/  POPC R3, R3 ;  /* 0x0000000300037309 */ /* 0x000e220000000000 */
[----:B--2---:R-:W0:Y:S02]  /*14b60*/  SHFL.IDX PT, R0, R5, R0, 0x1f ;  /* 0x00001f0005007589 */ /* 0x004e2400000e0000 */
[----:B0-----:R-:W-:-:S05]  /*14b70*/  IADD3 R0, R0, UR40, R3 ;  /* 0x0000002800007c10 */ /* 0x001fca000fffe003 */
[----:B------:R0:W-:Y:S02]  /*14b80*/  STL [R1+0x18], R0 ;  /* 0x0000180001007387 */ /* 0x0001e40000100800 */
.L_x_2398:
[----:B------:R-:W-:Y:S05]  /*14b90*/  BSYNC B0 ;  /* 0x0000000000007941 */ /* 0x000fea0003800000 */
.L_x_2397:
[----:B0-----:R-:W2:Y:S01]  /*14ba0*/  LDL.LU R0, [R1+0xc] ;  /* 0x00000c0001007983 */ /* 0x001ea20000300800 */
[----:B------:R-:W-:Y:S01]  /*14bb0*/  BSSY B0, `(.L_x_2399) ;  /* 0x0000047000007945 */ /* 0x000fe20003800000 */
[----:B--2---:R-:W-:-:S13]  /*14bc0*/  ISETP.NE.AND P0, PT, R0, RZ, PT ;  /* 0x000000ff0000720c */ /* 0x004fda0003f05270 */
        /* <DEDUP_REMOVED lines=8> */
.L_x_2455:
[----:B------:R-:W-:Y:S05]  /*14c50*/  BSYNC B1 ;  /* 0x0000000000017941 */ /* 0x000fea0003800000 */
.L_x_2401:
        /* <DEDUP_REMOVED lines=9> */
.L_x_2404:
[----:B------:R-:W-:Y:S05]  /*14cf0*/  BSYNC B1 ;  /* 0x0000000000017941 */ /* 0x000fea0003800000 */
.L_x_2403:
        /* <DEDUP_REMOVED lines=10> */
.L_x_2405:
        /* <DEDUP_REMOVED lines=15> */
.L_x_2406:
        /* <DEDUP_REMOVED lines=15> */
.L_x_2407:
        /* <DEDUP_REMOVED lines=10> */
.L_x_2400:
[----:B------:R-:W-:Y:S05]  /*15020*/  BSYNC B0 ;  /* 0x0000000000007941 */ /* 0x000fea0003800000 */
.L_x_2399:
[----:B------:R-:W2:Y:S01]  /*15030*/  LDL.LU R3, [R1+0x4] ;  /* 0x0000040001037983 */ /* 0x000ea20000300800 */
[----:B------:R-:W-:-:S05]  /*15040*/  VIADD R18, R18, 0x1 ;  /* 0x0000000112127836 */ /* 0x000fca0000000000 */
[----:B------:R-:W-:-:S04]  /*15050*/  ISETP.NE.AND P0, PT, R18, 0x2, PT ;  /* 0x000000021200780c */ /* 0x000fc80003f05270 */
[----:B------:R-:W-:Y:S02]  /*15060*/  SEL R0, RZ, 0x1, P0 ;  /* 0x00000001ff007807 */ /* 0x000fe40000000000 */
[----:B------:R-:W-:Y:S02]  /*15070*/  SEL R18, R18, RZ, P0 ;  /* 0x000000ff12127207 */ /* 0x000fe40000000000 */
[----:B--2---:R-:W-:-:S05]  /*15080*/  LOP3.LUT R3, R3, R0, RZ, 0x3c, !PT ;  /* 0x0000000003037212 */ /* 0x004fca00078e3cff */
[----:B------:R1:W-:Y:S02]  /*15090*/  STL [R1+0x4], R3 ;  /* 0x0000040301007387 */ /* 0x0003e40000100800 */
.L_x_2322:
[----:B------:R-:W-:Y:S05]  /*150a0*/  BSYNC B7 ;  /* 0x0000000000077941 */ /* 0x000fea0003800000 */
.L_x_2320:
[----:B0-----:R-:W2:Y:S04]  /*150b0*/  LDL R0, [R1+0x2c] ;  /* 0x00002c0001007983 */ /* 0x001ea80000100800 */
[----:B------:R0:W5:Y:S01]  /*150c0*/  LDL R2, [R1+0x18] ;  /* 0x0000180001027983 */ /* 0x0001620000100800 */
[----:B--2---:R-:W-:-:S13]  /*150d0*/  ISETP.NE.AND P0, PT, R0, RZ, PT ;  /* 0x000000ff0000720c */ /* 0x004fda0003f05270 */
[----:B0-----:R-:W-:Y:S05]  /*150e0*/  @!P0 BRA `(.L_x_2408) ;  /* 0x0000000000288947 */ /* 0x001fea0003800000 */
[----:B------:R-:W-:Y:S05]  /*150f0*/  WARPSYNC.ALL ;  /* 0x0000000000007948 */ /* 0x000fea0003800000 */
[----:B------:R-:W0:Y:S08]  /*15100*/  S2UR UR5, SR_CgaCtaId ;  /* 0x00000000000579c3 */ /* 0x000e300000008800 */
[----:B------:R-:W-:Y:S06]  /*15110*/  BAR.SYNC.DEFER_BLOCKING 0x5, 0x180 ;  /* 0x0146000000007b1d */ /* 0x000fec0000010000 */
[----:B------:R-:W-:-:S02]  /*15120*/  UMOV UR4, 0x400 ;  /* 0x0000040000047882 */ /* 0x000fc40000000000 */
[----:B0-----:R-:W-:-:S06]  /*15130*/  ULEA UR4, UR5, UR4, 0x18 ;  /* 0x0000000405047291 */ /* 0x001fcc000f8ec03f */
[----:B------:R-:W-:-:S05]  /*15140*/  IMAD.U32 R17, RZ, RZ, UR4 ;  /* 0x00000004ff117e24 */ /* 0x000fca000f8e00ff */
[----:B-----5:R-:W0:Y:S04]  /*15150*/  LDS R2, [R17+0x368d0] ;  /* 0x0368d00011027984 */ /* 0x020e280000000800 */
[----:B0-----:R3:W-:Y:S01]  /*15160*/  STL [R1+0x18], R2 ;  /* 0x0000180201007387 */ /* 0x0017e20000100800 */
[----:B------:R-:W-:Y:S06]  /*15170*/  BAR.ARV 0x4, 0x180 ;  /* 0x0106000000007b1d */ /* 0x000fec0000002000 */
[----:B------:R-:W-:Y:S05]  /*15180*/  BRA `(.L_x_2409) ;  /* 0x00000000002c7947 */ /* 0x000fea0003800000 */
.L_x_2408:
[----:B------:R-:W-:-:S03]  /*15190*/  UMOV UR4, 0xffffffff ;  /* 0xffffffff00047882 */ /* 0x000fc60000000000 */
[----:B------:R-:W-:Y:S05]  /*151a0*/  BRA.DIV UR4, `(.L_x_2410) ;  /* 0x0000001604847947 */ /* 0x000fea000b800000 */
[----:B-----5:R0:W2:Y:S02]  /*151b0*/  SHFL.IDX PT, R14, R2, RZ, 0x1f ;  /* 0x00001fff020e7589 */ /* 0x0200a400000e0000 */
.L_x_2458:
[----:B-1----:R-:W1:Y:S01]  /*151c0*/  @!P1 S2R R3, SR_CgaCtaId ;  /* 0x0000000000039919 */ /* 0x002e620000008800 */
[----:B------:R-:W-:Y:S05]  /*151d0*/  WARPSYNC.ALL ;  /* 0x0000000000007948 */ /* 0x000fea0003800000 */
[----:B------:R-:W-:Y:S01]  /*151e0*/  BAR.SYNC.DEFER_BLOCKING 0x4, 0x180 ;  /* 0x0106000000007b1d */ /* 0x000fe20000010000 */
[----:B------:R-:W-:-:S05]  /*151f0*/  @!P1 MOV R0, 0x400 ;  /* 0x0000040000009802 */ /* 0x000fca0000000f00 */
[----:B--2---:R2:W-:Y:S01]  /*15200*/  STL [R1+0x18], R14 ;  /* 0x0000180e01007387 */ /* 0x0045e20000100800 */
[----:B-1----:R-:W-:-:S05]  /*15210*/  @!P1 LEA R17, R3, R0, 0x18 ;  /* 0x0000000003119211 */ /* 0x002fca00078ec0ff */
[----:B------:R2:W-:Y:S01]  /*15220*/  @!P1 STS [R17+0x368d0], R2 ;  /* 0x0368d00211009388 */ /* 0x0005e20000000800 */
[----:B------:R-:W-:Y:S06]  /*15230*/  BAR.ARV 0x5, 0x180 ;  /* 0x0146000000007b1d */ /* 0x000fec0000002000 */
.L_x_2409:
[----:B------:R-:W4:Y:S01]  /*15240*/  LDL R0, [R1+0x18] ;  /* 0x0000180001007983 */ /* 0x000f220000100800 */
[----:B------:R-:W-:Y:S02]  /*15250*/  ULDC UR4, c[0x0][0xc38] ;  /* 0x00030e0000047ab9 */ /* 0x000fe40000000800 */
[----:B----4-:R-:W-:-:S13]  /*15260*/  ISETP.GE.AND P0, PT, R0, UR4, PT ;  /* 0x0000000400007c0c */ /* 0x010fda000bf06270 */
[----:B------:R-:W-:Y:S05]  /*15270*/  @!P0 BRA `(.L_x_2411) ;  /* 0xffffffb8001c8947 */ /* 0x000fea000383ffff */
.L_x_2317:
[----:B-1----:R-:W4:Y:S01]  /*15280*/  LDL.LU R0, [R1+0x28] ;  /* 0x0000280001007983 */ /* 0x002f220000300800 */
[----:B------:R-:W-:Y:S01]  /*15290*/  BSSY B0, `(.L_x_2412) ;  /* 0x000000b000007945 */ /* 0x000fe20003800000 */
[----:B------:R-:W1:Y:S01]  /*152a0*/  S2R R5, SR_CgaCtaId ;  /* 0x0000000000057919 */ /* 0x000e620000008800 */
[----:B----4-:R-:W-:-:S05]  /*152b0*/  VIADD R0, R0, 0x1 ;  /* 0x0000000100007836 */ /* 0x010fca0000000000 */
[----:B0-23--:R-:W-:-:S04]  /*152c0*/  LEA.HI R2, R0, R0, RZ, 0x1 ;  /* 0x0000000000027211 */ /* 0x00dfc800078f08ff */
[----:B------:R-:W-:-:S05]  /*152d0*/  LOP3.LUT R3, R2, 0xfffffffe, RZ, 0xc0, !PT ;  /* 0xfffffffe02037812 */ /* 0x000fca00078ec0ff */
[----:B------:R-:W-:Y:S01]  /*152e0*/  IMAD.IADD R3, R0, 0x1, -R3 ;  /* 0x0000000100037824 */ /* 0x000fe200078e0a03 */
[----:B------:R-:W-:-:S04]  /*152f0*/  MOV R0, 0x400 ;  /* 0x0000040000007802 */ /* 0x000fc80000000f00 */
[----:B-1----:R-:W-:Y:S02]  /*15300*/  LEA R0, R5, R0, 0x18 ;  /* 0x0000000005007211 */ /* 0x002fe400078ec0ff */
[----:B------:R-:W-:-:S04]  /*15310*/  SHF.L.U32 R3, R3, 0x1f, RZ ;  /* 0x0000001f03037819 */ /* 0x000fc800000006ff */
[----:B------:R-:W0:Y:S02]  /*15320*/  SYNCS.PHASECHK.TRANS64.TRYWAIT P0, [R0+URZ+0x36820], R3 ;  /* 0x03682003000075a7 */ /* 0x000e24000800017f */
[----:B0-----:R-:W-:Y:S05]  /*15330*/  @!P0 BRA `(.L_x_2413) ;  /* 0x0000001400488947 */ /* 0x001fea0003800000 */
.L_x_2459:
[----:B------:R-:W-:Y:S05]  /*15340*/  BSYNC B0 ;  /* 0x0000000000007941 */ /* 0x000fea0003800000 */
.L_x_2412:
[----:B------:R-:W-:-:S03]  /*15350*/  UMOV UR4, 0xffffffff ;  /* 0xffffffff00047882 */ /* 0x000fc60000000000 */
[----:B------:R-:W-:Y:S05]  /*15360*/  BRA.DIV UR4, `(.L_x_2414) ;  /* 0x0000001604507947 */ /* 0x000fea000b800000 */
[----:B------:R-:W1:Y:S02]  /*15370*/  S2R R2, SR_TID.X ;  /* 0x0000000000027919 */ /* 0x000e640000002100 */
[----:B-1----:R-:W-:-:S04]  /*15380*/  SHF.R.U32.HI R2, RZ, 0x5, R2 ;  /* 0x00000005ff027819 */ /* 0x002fc80000011602 */
[----:B------:R-:W-:-:S05]  /*15390*/  LOP3.LUT R2, R2, 0x3, RZ, 0xc0, !PT ;  /* 0x0000000302027812 */ /* 0x000fca00078ec0ff */
[----:B------:R1:W2:Y:S02]  /*153a0*/  SHFL.IDX PT, R14, R2, RZ, 0x1f ;  /* 0x00001fff020e7589 */ /* 0x0002a400000e0000 */
.L_x_2462:
[----:B--2---:R-:W-:Y:S01]  /*153b0*/  ISETP.NE.AND P0, PT, R14, RZ, PT ;  /* 0x000000ff0e00720c */ /* 0x004fe20003f05270 */
[----:B------:R-:W-:-:S12]  /*153c0*/  BSSY B0, `(.L_x_2415) ;  /* 0x0000025000007945 */ /* 0x000fd80003800000 */
[----:B------:R-:W-:Y:S05]  /*153d0*/  @P0 BRA `(.L_x_2416) ;  /* 0x00000000008c0947 */ /* 0x000fea0003800000 */
[----:B------:R-:W-:-:S03]  /*153e0*/  UMOV UR4, 0xffffffff ;  /* 0xffffffff00047882 */ /* 0x000fc60000000000 */
[----:B------:R-:W-:Y:S05]  /*153f0*/  BRA.DIV UR4, `(.L_x_2417) ;  /* 0x0000001604607947 */ /* 0x000fea000b800000 */
[----:B------:R-:W-:-:S13]  /*15400*/  ELECT P6, URZ, PT ;  /* 0x00000000003f782f */ /* 0x000fda00038c0000 */
.L_x_2465:
[----:B------:R-:W-:Y:S05]  /*15410*/  @!P6 BRA `(.L_x_2416) ;  /* 0x00000000007ce947 */ /* 0x000fea0003800000 */
[----:B-1----:R-:W2:Y:S02]  /*15420*/  LDL.LU R2, [R1+0x30] ;  /* 0x0000300001027983 */ /* 0x002ea40000300800 */
[----:B--2---:R-:W-:-:S04]  /*15430*/  LOP3.LUT R2, R2, 0x2, RZ, 0xfc, !PT ;  /* 0x0000000202027812 */ /* 0x004fc800078efcff */
[----:B------:R-:W-:-:S13]  /*15440*/  ISETP.NE.AND P2, PT, R2, 0x3, PT ;  /* 0x000000030200780c */ /* 0x000fda0003f45270 */
[----:B------:R-:W-:Y:S05]  /*15450*/  @!P2 BRA `(.L_x_2418) ;  /* 0x000000000004a947 */ /* 0x000fea0003800000 */
[----:B------:R-:W-:Y:S01]  /*15460*/  BPT.TRAP 0x1 ;  /* 0x000000040000795c */ /* 0x000fe20000300000 */
.L_x_2418:
        /* <DEDUP_REMOVED lines=13> */
.L_x_2466:
[----:B------:R-:W1:Y:S02]  /*15540*/  SYNCS.PHASECHK.TRANS64.TRYWAIT P0, [R3+URZ], R2 ;  /* 0x00000002030075a7 */ /* 0x000e64000800017f */
[----:B-1----:R-:W-:Y:S05]  /*15550*/  @!P0 BRA `(.L_x_2420) ;  /* 0x00000014003c8947 */ /* 0x002fea0003800000 */
.L_x_2467:
[----:B------:R-:W-:Y:S05]  /*15560*/  @!P2 BRA `(.L_x_2421) ;  /* 0x000000000004a947 */ /* 0x000fea0003800000 */
[----:B------:R-:W-:Y:S01]  /*15570*/  BPT.TRAP 0x1 ;  /* 0x000000040000795c */ /* 0x000fe20000300000 */
.L_x_2421:
[----:B-1----:R-:W-:-:S04]  /*15580*/  VIADD R3, R0, 0x36860 ;  /* 0x0003686000037836 */ /* 0x002fc80000000000 */
[----:B------:R-:W-:-:S04]  /*15590*/  IMAD R18, R18, 0x8, R3 ;  /* 0x0000000812127824 */ /* 0x000fc800078e0203 */
[----:B------:R-:W1:Y:S02]  /*155a0*/  SYNCS.PHASECHK.TRANS64.TRYWAIT P0, [R18+URZ], R5 ;  /* 0x00000005120075a7 */ /* 0x000e64000800017f */
[----:B-1----:R-:W-:Y:S05]  /*155b0*/  @!P0 BRA `(.L_x_2422) ;  /* 0x0000001400388947 */ /* 0x002fea0003800000 */
.L_x_2468:
[----:B------:R-:W-:-:S07]  /*155c0*/  IMAD R3, R4, 0x8, R3 ;  /* 0x0000000804037824 */ /* 0x000fce00078e0203 */
.L_x_2423:
[----:B--2---:R2:W3:Y:S02]  /*155d0*/  SYNCS.PHASECHK.TRANS64.TRYWAIT P0, [R3+URZ], R2 ;  /* 0x00000002030075a7 */ /* 0x0044e4000800017f */
[----:B---3--:R-:W-:Y:S05]  /*155e0*/  @!P0 NANOSLEEP.SYNCS 0x989680 ;  /* 0x009896800000895d */ /* 0x008fea0003900000 */
[----:B------:R-:W3:Y:S02]  /*155f0*/  @!P0 SYNCS.PHASECHK.TRANS64 P0, [R3+URZ], R2 ;  /* 0x00000002030085a7 */ /* 0x000ee4000800007f */
[----:B---3--:R-:W-:Y:S05]  /*15600*/  @!P0 BRA `(.L_x_2423) ;  /* 0xfffffffc00f08947 */ /* 0x008fea000383ffff */
.L_x_2416:
[----:B------:R-:W-:Y:S05]  /*15610*/  BSYNC B0 ;  /* 0x0000000000007941 */ /* 0x000fea0003800000 */
.L_x_2415:
[----:B------:R-:W-:Y:S05]  /*15620*/  EXIT ;  /* 0x000000000000794d */ /* 0x000fea0003800000 */
.L_x_2270:
[----:B0-----:R-:W-:-:S04]  /*15630*/  IMAD.U32 R3, RZ, RZ, UR37 ;  /* 0x00000025ff037e24 */ /* 0x001fc8000f8e00ff */
[----:B------:R0:W1:Y:S03]  /*15640*/  SYNCS.PHASECHK.TRANS64.TRYWAIT P1, [R3+URZ+0x36800], R0 ;  /* 0x03680000030075a7 */ /* 0x000066000802017f */
[----:B-1----:R-:W-:Y:S05]  /*15650*/  @!P1 NANOSLEEP.SYNCS 0x989680 ;  /* 0x009896800000995d */ /* 0x002fea0003900000 */
[----:B------:R-:W1:Y:S02]  /*15660*/  @!P1 SYNCS.PHASECHK.TRANS64 P1, [R3+URZ+0x36800], R0 ;  /* 0x03680000030095a7 */ /* 0x000e64000802007f */
[----:B-1----:R-:W-:Y:S05]  /*15670*/  @!P1 BRA `(.L_x_2270) ;  /* 0xfffffffc00ec9947 */ /* 0x002fea000383ffff */
[----:B------:R-:W-:Y:S05]  /*15680*/  BRA `(.L_x_2424) ;  /* 0xfffffec000507947 */ /* 0x000fea000383ffff */
.L_x_2274:
[----:B-1----:R1:W2:Y:S02]  /*15690*/  SYNCS.PHASECHK.TRANS64.TRYWAIT P2, [R2+URZ+0x36830], R3 ;  /* 0x03683003020075a7 */ /* 0x0022a4000804017f */
[----:B--2---:R-:W-:Y:S05]  /*156a0*/  @!P2 NANOSLEEP.SYNCS 0x989680 ;  /* 0x009896800000a95d */ /* 0x004fea0003900000 */
[----:B------:R-:W2:Y:S02]  /*156b0*/  @!P2 SYNCS.PHASECHK.TRANS64 P2, [R2+URZ+0x36830], R3 ;  /* 0x036830030200a5a7 */ /* 0x000ea4000804007f */
[----:B--2---:R-:W-:Y:S05]  /*156c0*/  @!P2 BRA `(.L_x_2274) ;  /* 0xfffffffc00f0a947 */ /* 0x004fea000383ffff */
[----:B------:R-:W-:Y:S05]  /*156d0*/  BRA `(.L_x_2273) ;  /* 0xfffffec000747947 */ /* 0x000fea000383ffff */
.L_x_2279:
[----:B-1----:R-:W-:-:S04]  /*156e0*/  IMAD.U32 R5, RZ, RZ, UR6 ;  /* 0x00000006ff057e24 */ /* 0x002fc8000f8e00ff */
[----:B------:R1:W2:Y:S03]  /*156f0*/  SYNCS.PHASECHK.TRANS64.TRYWAIT P3, [R5+URZ+0x36830], R0 ;  /* 0x03683000050075a7 */ /* 0x0002a6000806017f */
[----:B--2---:R-:W-:Y:S05]  /*15700*/  @!P3 NANOSLEEP.SYNCS 0x989680 ;  /* 0x009896800000b95d */ /* 0x004fea0003900000 */
[----:B------:R-:W2:Y:S02]  /*15710*/  @!P3 SYNCS.PHASECHK.TRANS64 P3, [R5+URZ+0x36830], R0 ;  /* 0x036830000500b5a7 */ /* 0x000ea4000806007f */
[----:B--2---:R-:W-:Y:S05]  /*15720*/  @!P3 BRA `(.L_x_2279) ;  /* 0xfffffffc00ecb947 */ /* 0x004fea000383ffff */
[----:B------:R-:W-:Y:S05]  /*15730*/  BRA `(.L_x_2278) ;  /* 0xfffffefc00a07947 */ /* 0x000fea000383ffff */
.L_x_2283:
[----:B-1----:R-:W-:-:S04]  /*15740*/  IMAD.U32 R3, RZ, RZ, UR11 ;  /* 0x0000000bff037e24 */ /* 0x002fc8000f8e00ff */
[----:B------:R1:W2:Y:S03]  /*15750*/  SYNCS.PHASECHK.TRANS64.TRYWAIT P3, [R3+URZ+0x36850], R0 ;  /* 0x03685000030075a7 */ /* 0x0002a6000806017f */
[----:B--2---:R-:W-:Y:S05]  /*15760*/  @!P3 NANOSLEEP.SYNCS 0x989680 ;  /* 0x009896800000b95d */ /* 0x004fea0003900000 */
[----:B------:R-:W2:Y:S02]  /*15770*/  @!P3 SYNCS.PHASECHK.TRANS64 P3, [R3+URZ+0x36850], R0 ;  /* 0x036850000300b5a7 */ /* 0x000ea4000806007f */
[----:B--2---:R-:W-:Y:S05]  /*15780*/  @!P3 BRA `(.L_x_2283) ;  /* 0xfffffffc00ecb947 */ /* 0x004fea000383ffff */
[----:B------:R-:W-:Y:S05]  /*15790*/  BRA `(.L_x_2282) ;  /* 0xffffff2000e87947 */ /* 0x000fea000383ffff */
.L_x_2289:
[----:B-1----:R-:W-:-:S04]  /*157a0*/  IMAD.U32 R5, RZ, RZ, UR4 ;  /* 0x00000004ff057e24 */ /* 0x002fc8000f8e00ff */
[----:B------:R1:W2:Y:S03]  /*157b0*/  SYNCS.PHASECHK.TRANS64.TRYWAIT P2, [R5+URZ+0x36830], R0 ;  /* 0x03683000050075a7 */ /* 0x0002a6000804017f */
[----:B--2---:R-:W-:Y:S05]  /*157c0*/  @!P2 NANOSLEEP.SYNCS 0x989680 ;  /* 0x009896800000a95d */ /* 0x004fea0003900000 */
[----:B------:R-:W2:Y:S02]  /*157d0*/  @!P2 SYNCS.PHASECHK.TRANS64 P2, [R5+URZ+0x36830], R0 ;  /* 0x036830000500a5a7 */ /* 0x000ea4000804007f */
[----:B--2---:R-:W-:Y:S05]  /*157e0*/  @!P2 BRA `(.L_x_2289) ;  /* 0xfffffffc00eca947 */ /* 0x004fea000383ffff */
[----:B------:R-:W-:Y:S05]  /*157f0*/  BRA `(.L_x_2288) ;  /* 0xffffff4000647947 */ /* 0x000fea000383ffff */
.L_x_2293:
[----:B-1----:R-:W-:-:S04]  /*15800*/  IMAD.U32 R3, RZ, RZ, UR10 ;  /* 0x0000000aff037e24 */ /* 0x002fc8000f8e00ff */
[----:B------:R1:W2:Y:S03]  /*15810*/  SYNCS.PHASECHK.TRANS64.TRYWAIT P2, [R3+URZ+0x36850], R0 ;  /* 0x03685000030075a7 */ /* 0x0002a6000804017f */
[----:B--2---:R-:W-:Y:S05]  /*15820*/  @!P2 NANOSLEEP.SYNCS 0x989680 ;  /* 0x009896800000a95d */ /* 0x004fea0003900000 */
[----:B------:R-:W2:Y:S02]  /*15830*/  @!P2 SYNCS.PHASECHK.TRANS64 P2, [R3+URZ+0x36850], R0 ;  /* 0x036850000300a5a7 */ /* 0x000ea4000804007f */
[----:B--2---:R-:W-:Y:S05]  /*15840*/  @!P2 BRA `(.L_x_2293) ;  /* 0xfffffffc00eca947 */ /* 0x004fea000383ffff */
[----:B------:R-:W-:Y:S05]  /*15850*/  BRA `(.L_x_2292) ;  /* 0xffffff6400ac7947 */ /* 0x000fea000383ffff */
.L_x_2298:
[----:B-1----:R-:W-:-:S04]  /*15860*/  IMAD.U32 R3, RZ, RZ, UR5 ;  /* 0x00000005ff037e24 */ /* 0x002fc8000f8e00ff */
[----:B------:R1:W2:Y:S03]  /*15870*/  SYNCS.PHASECHK.TRANS64.TRYWAIT P0, [R3+URZ+0x36850], R2 ;  /* 0x03685002030075a7 */ /* 0x0002a6000800017f */
[----:B--2---:R-:W-:Y:S05]  /*15880*/  @!P0 NANOSLEEP.SYNCS 0x989680 ;  /* 0x009896800000895d */ /* 0x004fea0003900000 */
[----:B------:R-:W2:Y:S02]  /*15890*/  @!P0 SYNCS.PHASECHK.TRANS64 P0, [R3+URZ+0x36850], R2 ;  /* 0x03685002030085a7 */ /* 0x000ea4000800007f */
[----:B--2---:R-:W-:Y:S05]  /*158a0*/  @!P0 BRA `(.L_x_2298) ;  /* 0xfffffffc00ec8947 */ /* 0x004fea000383ffff */
[----:B------:R-:W-:Y:S05]  /*158b0*/  BRA `(.L_x_2297) ;  /* 0xffffff8000707947 */ /* 0x000fea000383ffff */
.L_x_2328:
[----:B------:R-:W-:Y:S02]  /*158c0*/  IMAD.MOV.U32 R13, RZ, RZ, R0 ;  /* 0x000000ffff0d7224 */ /* 0x000fe400078e0000 */
[----:B------:R-:W-:Y:S02]  /*158d0*/  IMAD.MOV.U32 R12, RZ, RZ, RZ ;  /* 0x000000ffff0c7224 */ /* 0x000fe400078e00ff */
[----:B------:R-:W-:Y:S02]  /*158e0*/  IMAD.MOV.U32 R11, RZ, RZ, 0x1f ;  /* 0x0000001fff0b7424 */ /* 0x000fe400078e00ff */
[----:B------:R-:W-:-:S07]  /*158f0*/  IMAD.MOV.U32 R15, RZ, RZ, -0x1 ;  /* 0xffffffffff0f7424 */ /* 0x000fce00078e00ff */
[----:B0-----:R-:W-:Y:S05]  /*15900*/  WARPSYNC.COLLECTIVE R15, `(.L_x_2425) ;  /* 0x000000000f087348 */ /* 0x001fea0003c00000 */
[----:B------:R1:W2:Y:S02]  /*15910*/  SHFL.IDX P6, R14, R13, R12, R11 ;  /* 0x0000000c0d0e7389 */ /* 0x0002a400000c000b */
[----:B012---:R-:W-:Y:S01]  /*15920*/  ENDCOLLECTIVE ;  /* 0x000000000000791b */ /* 0x007fe20003800000 */
.L_x_2425:
[----:B------:R-:W-:Y:S05]  /*15930*/  BRA `(.L_x_2426) ;  /* 0xffffffbc00407947 */ /* 0x000fea000383ffff */
.L_x_2330:
[----:B------:R-:W-:Y:S01]  /*15940*/  BSSY B0, `(.L_x_2427) ;  /* 0x0000006000007945 */ /* 0x000fe20003800000 */
[----:B------:R-:W-:-:S07]  /*15950*/  IMAD.MOV.U32 R15, RZ, RZ, -0x1 ;  /* 0xffffffffff0f7424 */ /* 0x000fce00078e00ff */
[----:B01----:R-:W-:Y:S05]  /*15960*/  WARPSYNC.COLLECTIVE R15, `(.L_x_2428) ;  /* 0x000000000f0c7348 */ /* 0x003fea0003c00000 */
[----:B------:R-:W-:Y:S02]  /*15970*/  ELECT P6, UR62, PT ;  /* 0x00000000003e782f */ /* 0x000fe400038c0000 */
[----:B------:R-:W-:Y:S01]  /*15980*/  MOV R14, UR62 ;  /* 0x0000003e000e7c02 */ /* 0x000fe20008000f00 */
[----:B01----:R-:W-:Y:S10]  /*15990*/  ENDCOLLECTIVE ;  /* 0x000000000000791b */ /* 0x003ff40003800000 */
.L_x_2428:
[----:B------:R-:W-:Y:S05]  /*159a0*/  BSYNC B0 ;  /* 0x0000000000007941 */ /* 0x000fea0003800000 */
.L_x_2427:
[----:B------:R-:W-:Y:S05]  /*159b0*/  BRA `(.L_x_2429) ;  /* 0xffffffbc00407947 */ /* 0x000fea000383ffff */
.L_x_2332:
[----:B-1----:R1:W2:Y:S02]  /*159c0*/  SYNCS.PHASECHK.TRANS64.TRYWAIT P0, [R2+URZ+0x36840], R0 ;  /* 0x03684000020075a7 */ /* 0x0022a4000800017f */
[----:B--2---:R-:W-:Y:S05]  /*159d0*/  @!P0 NANOSLEEP.SYNCS 0x989680 ;  /* 0x009896800000895d */ /* 0x004fea0003900000 */
[----:B------:R-:W2:Y:S02]  /*159e0*/  @!P0 SYNCS.PHASECHK.TRANS64 P0, [R2+URZ+0x36840], R0 ;  /* 0x03684000020085a7 */ /* 0x000ea4000800007f */
[----:B--2---:R-:W-:Y:S05]  /*159f0*/  @!P0 BRA `(.L_x_2332) ;  /* 0xfffffffc00f08947 */ /* 0x004fea000383ffff */
[----:B------:R-:W-:Y:S05]  /*15a00*/  BRA `(.L_x_2430) ;  /* 0xffffffbc00947947 */ /* 0x000fea000383ffff */
.L_x_2336:
[----:B------:R-:W-:Y:S01]  /*15a10*/  IMAD.MOV.U32 R13, RZ, RZ, R4 ;  /* 0x000000ffff0d7224 */ /* 0x000fe200078e0004 */
[----:B------:R-:W-:Y:S01]  /*15a20*/  LOP3.LUT R6, R6, 0x7f, RZ, 0xc0, !PT ;  /* 0x0000007f06067812 */ /* 0x000fe200078ec0ff */
[----:B------:R-:W-:Y:S02]  /*15a30*/  IMAD.MOV.U32 R12, RZ, RZ, RZ ;  /* 0x000000ffff0c7224 */ /* 0x000fe400078e00ff */
[----:B------:R-:W-:Y:S01]  /*15a40*/  IMAD.MOV.U32 R11, RZ, RZ, 0x181f ;  /* 0x0000181fff0b7424 */ /* 0x000fe200078e00ff */
[----:B------:R-:W-:Y:S01]  /*15a50*/  SHF.R.U32.HI R2, RZ, 0x3, R6 ;  /* 0x00000003ff027819 */ /* 0x000fe20000011606 */
[----:B------:R-:W-:-:S04]  /*15a60*/  IMAD.MOV.U32 R15, RZ, RZ, -0x1 ;  /* 0xffffffffff0f7424 */ /* 0x000fc800078e00ff */
[----:B------:R-:W-:-:S07]  /*15a70*/  IMAD R2, R8, 0x80, R2 ;  /* 0x0000008008027824 */ /* 0x000fce00078e0202 */
[----:B-----5:R-:W-:Y:S05]  /*15a80*/  WARPSYNC.COLLECTIVE R15, `(.L_x_2431) ;  /* 0x000000000f087348 */ /* 0x020fea0003c00000 */
[----:B------:R0:W1:Y:S02]  /*15a90*/  SHFL.IDX P6, R14, R13, R12, R11 ;  /* 0x0000000c0d0e7389 */ /* 0x00006400000c000b */
[----:B01---5:R-:W-:Y:S01]  /*15aa0*/  ENDCOLLECTIVE ;  /* 0x000000000000791b */ /* 0x023fe20003800000 */
.L_x_2431:
[----:B------:R-:W-:Y:S02]  /*15ab0*/  VIADD R8, R2, 0x10 ;  /* 0x0000001002087836 */ /* 0x000fe40000000000 */
[----:B------:R-:W-:Y:S02]  /*15ac0*/  IMAD.MOV.U32 R13, RZ, RZ, R0 ;  /* 0x000000ffff0d7224 */ /* 0x000fe400078e0000 */
[----:B------:R-:W-:-:S07]  /*15ad0*/  IMAD.MOV.U32 R5, RZ, RZ, R14 ;  /* 0x000000ffff057224 */ /* 0x000fce00078e000e */
[----:B------:R-:W-:Y:S05]  /*15ae0*/  WARPSYNC.COLLECTIVE R15, `(.L_x_2432) ;  /* 0x000000000f087348 */ /* 0x000fea0003c00000 */
[----:B------:R0:W1:Y:S02]  /*15af0*/  SHFL.IDX P6, R14, R13, R12, R11 ;  /* 0x0000000c0d0e7389 */ /* 0x00006400000c000b */
[----:B01----:R-:W-:Y:S01]  /*15b00*/  ENDCOLLECTIVE ;  /* 0x000000000000791b */ /* 0x003fe20003800000 */
.L_x_2432:
        /* <DEDUP_REMOVED lines=20> */
.L_x_2433:
[----:B------:R-:W-:Y:S02]  /*15c50*/  IMAD.MOV.U32 R13, RZ, RZ, R0 ;  /* 0x000000ffff0d7224 */ /* 0x000fe400078e0000 */
[----:B------:R-:W-:-:S07]  /*15c60*/  IMAD.MOV.U32 R5, RZ, RZ, R14 ;  /* 0x000000ffff057224 */ /* 0x000fce00078e000e */
[----:B------:R-:W-:Y:S05]  /*15c70*/  WARPSYNC.COLLECTIVE R15, `(.L_x_2434) ;  /* 0x000000000f087348 */ /* 0x000fea0003c00000 */
[----:B------:R0:W1:Y:S02]  /*15c80*/  SHFL.IDX P6, R14, R13, R12, R11 ;  /* 0x0000000c0d0e7389 */ /* 0x00006400000c000b */
[----:B01----:R-:W-:Y:S01]  /*15c90*/  ENDCOLLECTIVE ;  /* 0x000000000000791b */ /* 0x003fe20003800000 */
.L_x_2434:
        /* <DEDUP_REMOVED lines=18> */
.L_x_2435:
[----:B------:R-:W-:Y:S02]  /*15dc0*/  IMAD.MOV.U32 R13, RZ, RZ, R0 ;  /* 0x000000ffff0d7224 */ /* 0x000fe400078e0000 */
[----:B------:R-:W-:-:S07]  /*15dd0*/  IMAD.MOV.U32 R5, RZ, RZ, R14 ;  /* 0x000000ffff057224 */ /* 0x000fce00078e000e */
[----:B------:R-:W-:Y:S05]  /*15de0*/  WARPSYNC.COLLECTIVE R15, `(.L_x_2436) ;  /* 0x000000000f087348 */ /* 0x000fea0003c00000 */
[----:B------:R0:W1:Y:S02]  /*15df0*/  SHFL.IDX P6, R14, R13, R12, R11 ;  /* 0x0000000c0d0e7389 */ /* 0x00006400000c000b */
[----:B01----:R-:W-:Y:S01]  /*15e00*/  ENDCOLLECTIVE ;  /* 0x000000000000791b */ /* 0x003fe20003800000 */
.L_x_2436:
        /* <DEDUP_REMOVED lines=18> */
.L_x_2437:
[----:B------:R-:W-:Y:S02]  /*15f30*/  IMAD.MOV.U32 R13, RZ, RZ, R0 ;  /* 0x000000ffff0d7224 */ /* 0x000fe400078e0000 */
[----:B------:R-:W-:-:S07]  /*15f40*/  IMAD.MOV.U32 R5, RZ, RZ, R14 ;  /* 0x000000ffff057224 */ /* 0x000fce00078e000e */
[----:B------:R-:W-:Y:S05]  /*15f50*/  WARPSYNC.COLLECTIVE R15, `(.L_x_2438) ;  /* 0x000000000f087348 */ /* 0x000fea0003c00000 */
[----:B------:R0:W1:Y:S02]  /*15f60*/  SHFL.IDX P6, R14, R13, R12, R11 ;  /* 0x0000000c0d0e7389 */ /* 0x00006400000c000b */
[----:B01----:R-:W-:Y:S01]  /*15f70*/  ENDCOLLECTIVE ;  /* 0x000000000000791b */ /* 0x003fe20003800000 */
.L_x_2438:
        /* <DEDUP_REMOVED lines=18> */
.L_x_2439:
[----:B------:R-:W-:Y:S02]  /*160a0*/  IMAD.MOV.U32 R13, RZ, RZ, R0 ;  /* 0x000000ffff0d7224 */ /* 0x000fe400078e0000 */
[----:B------:R-:W-:-:S07]  /*160b0*/  IMAD.MOV.U32 R5, RZ, RZ, R14 ;  /* 0x000000ffff057224 */ /* 0x000fce00078e000e */
[----:B------:R-:W-:Y:S05]  /*160c0*/  WARPSYNC.COLLECTIVE R15, `(.L_x_2440) ;  /* 0x000000000f087348 */ /* 0x000fea0003c00000 */
[----:B------:R0:W1:Y:S02]  /*160d0*/  SHFL.IDX P6, R14, R13, R12, R11 ;  /* 0x0000000c0d0e7389 */ /* 0x00006400000c000b */
[----:B01----:R-:W-:Y:S01]  /*160e0*/  ENDCOLLECTIVE ;  /* 0x000000000000791b */ /* 0x003fe20003800000 */
.L_x_2440:
        /* <DEDUP_REMOVED lines=18> */
.L_x_2441:
[----:B------:R-:W-:Y:S02]  /*16210*/  IMAD.MOV.U32 R13, RZ, RZ, R0 ;  /* 0x000000ffff0d7224 */ /* 0x000fe400078e0000 */
[----:B------:R-:W-:-:S07]  /*16220*/  IMAD.MOV.U32 R5, RZ, RZ, R14 ;  /* 0x000000ffff057224 */ /* 0x000fce00078e000e */
[----:B------:R-:W-:Y:S05]  /*16230*/  WARPSYNC.COLLECTIVE R15, `(.L_x_2442) ;  /* 0x000000000f087348 */ /* 0x000fea0003c00000 */
[----:B------:R0:W1:Y:S02]  /*16240*/  SHFL.IDX P6, R14, R13, R12, R11 ;  /* 0x0000000c0d0e7389 */ /* 0x00006400000c000b */
[----:B01----:R-:W-:Y:S01]  /*16250*/  ENDCOLLECTIVE ;  /* 0x000000000000791b */ /* 0x003fe20003800000 */
.L_x_2442:
        /* <DEDUP_REMOVED lines=18> */
.L_x_2443:
[----:B------:R-:W-:Y:S02]  /*16380*/  IMAD.MOV.U32 R13, RZ, RZ, R0 ;  /* 0x000000ffff0d7224 */ /* 0x000fe400078e0000 */
[----:B------:R-:W-:-:S07]  /*16390*/  IMAD.MOV.U32 R5, RZ, RZ, R14 ;  /* 0x000000ffff057224 */ /* 0x000fce00078e000e */
[----:B------:R-:W-:Y:S05]  /*163a0*/  WARPSYNC.COLLECTIVE R15, `(.L_x_2444) ;  /* 0x000000000f087348 */ /* 0x000fea0003c00000 */
[----:B------:R0:W1:Y:S02]  /*163b0*/  SHFL.IDX P6, R14, R13, R12, R11 ;  /* 0x0000000c0d0e7389 */ /* 0x00006400000c000b */
[----:B01----:R-:W-:Y:S01]  /*163c0*/  ENDCOLLECTIVE ;  /* 0x000000000000791b */ /* 0x003fe20003800000 */
.L_x_2444:
        /* <DEDUP_REMOVED lines=16> */
.L_x_2445:
[----:B------:R-:W-:Y:S02]  /*164d0*/  IMAD.MOV.U32 R13, RZ, RZ, R0 ;  /* 0x000000ffff0d7224 */ /* 0x000fe400078e0000 */
[----:B------:R-:W-:-:S07]  /*164e0*/  IMAD.MOV.U32 R4, RZ, RZ, R14 ;  /* 0x000000ffff047224 */ /* 0x000fce00078e000e */
[----:B------:R-:W-:Y:S05]  /*164f0*/  WARPSYNC.COLLECTIVE R15, `(.L_x_2446) ;  /* 0x000000000f087348 */ /* 0x000fea0003c00000 */
[----:B------:R0:W1:Y:S02]  /*16500*/  SHFL.IDX P6, R14, R13, R12, R11 ;  /* 0x0000000c0d0e7389 */ /* 0x00006400000c000b */
[----:B01----:R-:W-:Y:S01]  /*16510*/  ENDCOLLECTIVE ;  /* 0x000000000000791b */ /* 0x003fe20003800000 */
.L_x_2446:
[----:B------:R-:W-:Y:S01]  /*16520*/  IMAD.MOV.U32 R0, RZ, RZ, R14 ;  /* 0x000000ffff007224 */ /* 0x000fe200078e000e */
[----:B------:R-:W-:Y:S06]  /*16530*/  BRA `(.L_x_2447) ;  /* 0xffffffbc00fc7947 */ /* 0x000fec000383ffff */
.L_x_2341:
[----:B0-----:R0:W1:Y:S02]  /*16540*/  SYNCS.PHASECHK.TRANS64.TRYWAIT P0, [R17+URZ+0x36820], R0 ;  /* 0x03682000110075a7 */ /* 0x001064000800017f */
[----:B-1----:R-:W-:Y:S05]  /*16550*/  @!P0 NANOSLEEP.SYNCS 0x989680 ;  /* 0x009896800000895d */ /* 0x002fea0003900000 */
[----:B------:R-:W1:Y:S02]  /*16560*/  @!P0 SYNCS.PHASECHK.TRANS64 P0, [R17+URZ+0x36820], R0 ;  /* 0x03682000110085a7 */ /* 0x000e64000800007f */
[----:B-1----:R-:W-:Y:S05]  /*16570*/  @!P0 BRA `(.L_x_2341) ;  /* 0xfffffffc00f08947 */ /* 0x002fea000383ffff */
[----:B------:R-:W-:Y:S05]  /*16580*/  BRA `(.L_x_2448) ;  /* 0xffffffc000747947 */ /* 0x000fea000383ffff */
.L_x_2348:
[----:B0-----:R0:W1:Y:S02]  /*16590*/  SYNCS.PHASECHK.TRANS64.TRYWAIT P0, [R2+URZ+0x36840], R3 ;  /* 0x03684003020075a7 */ /* 0x001064000800017f */
[----:B-1----:R-:W-:Y:S05]  /*165a0*/  @!P0 NANOSLEEP.SYNCS 0x989680 ;  /* 0x009896800000895d */ /* 0x002fea0003900000 */
[----:B------:R-:W1:Y:S02]  /*165b0*/  @!P0 SYNCS.PHASECHK.TRANS64 P0, [R2+URZ+0x36840], R3 ;  /* 0x03684003020085a7 */ /* 0x000e64000800007f */
[----:B-1----:R-:W-:Y:S05]  /*165c0*/  @!P0 BRA `(.L_x_2348) ;  /* 0xfffffffc00f08947 */ /* 0x002fea000383ffff */
[----:B------:R-:W-:Y:S05]  /*165d0*/  BRA `(.L_x_2449) ;  /* 0xffffffc400287947 */ /* 0x000fea000383ffff */
.L_x_2355:
[----:B0-----:R0:W1:Y:S02]  /*165e0*/  SYNCS.PHASECHK.TRANS64.TRYWAIT P0, [R3+URZ+0x60], R2 ;  /* 0x00006002030075a7 */ /* 0x001064000800017f */
[----:B-1----:R-:W-:Y:S05]  /*165f0*/  @!P0 NANOSLEEP.SYNCS 0x989680 ;  /* 0x009896800000895d */ /* 0x002fea0003900000 */
[----:B------:R-:W1:Y:S02]  /*16600*/  @!P0 SYNCS.PHASECHK.TRANS64 P0, [R3+URZ+0x60], R2 ;  /* 0x00006002030085a7 */ /* 0x000e64000800007f */
[----:B-1----:R-:W-:Y:S05]  /*16610*/  @!P0 BRA `(.L_x_2355) ;  /* 0xfffffffc00f08947 */ /* 0x002fea000383ffff */
[----:B------:R-:W-:Y:S05]  /*16620*/  BRA `(.L_x_2450) ;  /* 0xffffffc800307947 */ /* 0x000fea000383ffff */
.L_x_2366:
[----:B-1----:R1:W2:Y:S02]  /*16630*/  SYNCS.PHASECHK.TRANS64.TRYWAIT P0, [R3+URZ+0x36840], R2 ;  /* 0x03684002030075a7 */ /* 0x0022a4000800017f */
[----:B--2---:R-:W-:Y:S05]  /*16640*/  @!P0 NANOSLEEP.SYNCS 0x989680 ;  /* 0x009896800000895d */ /* 0x004fea0003900000 */
[----:B------:R-:W2:Y:S02]  /*16650*/  @!P0 SYNCS.PHASECHK.TRANS64 P0, [R3+URZ+0x36840], R2 ;  /* 0x03684002030085a7 */ /* 0x000ea4000800007f */
[----:B--2---:R-:W-:Y:S05]  /*16660*/  @!P0 BRA `(.L_x_2366) ;  /* 0xfffffffc00f08947 */ /* 0x004fea000383ffff */
[----:B------:R-:W-:Y:S05]  /*16670*/  BRA `(.L_x_2451) ;  /* 0xffffffcc00f07947 */ /* 0x000fea000383ffff */
.L_x_2373:
[----:B0-----:R0:W1:Y:S02]  /*16680*/  SYNCS.PHASECHK.TRANS64.TRYWAIT P0, [R2+URZ+0x60], R3 ;  /* 0x00006003020075a7 */ /* 0x001064000800017f */
[----:B-1----:R-:W-:Y:S05]  /*16690*/  @!P0 NANOSLEEP.SYNCS 0x989680 ;  /* 0x009896800000895d */ /* 0x002fea0003900000 */
[----:B------:R-:W1:Y:S02]  /*166a0*/  @!P0 SYNCS.PHASECHK.TRANS64 P0, [R2+URZ+0x60], R3 ;  /* 0x00006003020085a7 */ /* 0x000e64000800007f */
[----:B-1----:R-:W-:Y:S05]  /*166b0*/  @!P0 BRA `(.L_x_2373) ;  /* 0xfffffffc00f08947 */ /* 0x002fea000383ffff */
[----:B------:R-:W-:Y:S05]  /*166c0*/  BRA `(.L_x_2452) ;  /* 0xffffffd400007947 */ /* 0x000fea000383ffff */
.L_x_2383:
[----:B--2---:R2:W3:Y:S02]  /*166d0*/  SYNCS.PHASECHK.TRANS64.TRYWAIT P0, [R2+URZ+0x36840], R3 ;  /* 0x03684003020075a7 */ /* 0x0044e4000800017f */
[----:B---3--:R-:W-:Y:S05]  /*166e0*/  @!P0 NANOSLEEP.SYNCS 0x989680 ;  /* 0x009896800000895d */ /* 0x008fea0003900000 */
[----:B------:R-:W3:Y:S02]  /*166f0*/  @!P0 SYNCS.PHASECHK.TRANS64 P0, [R2+URZ+0x36840], R3 ;  /* 0x03684003020085a7 */ /* 0x000ee4000800007f */
[----:B---3--:R-:W-:Y:S05]  /*16700*/  @!P0 BRA `(.L_x_2383) ;  /* 0xfffffffc00f08947 */ /* 0x008fea000383ffff */
[----:B------:R-:W-:Y:S05]  /*16710*/  BRA `(.L_x_2453) ;  /* 0xffffffd800947947 */ /* 0x000fea000383ffff */
.L_x_2390:
[----:B0-----:R0:W1:Y:S02]  /*16720*/  SYNCS.PHASECHK.TRANS64.TRYWAIT P0, [R2+URZ+0x60], R5 ;  /* 0x00006005020075a7 */ /* 0x001064000800017f */
[----:B-1----:R-:W-:Y:S05]  /*16730*/  @!P0 NANOSLEEP.SYNCS 0x989680 ;  /* 0x009896800000895d */ /* 0x002fea0003900000 */
[----:B------:R-:W1:Y:S02]  /*16740*/  @!P0 SYNCS.PHASECHK.TRANS64 P0, [R2+URZ+0x60], R5 ;  /* 0x00006005020085a7 */ /* 0x000e64000800007f */
[----:B-1----:R-:W-:Y:S05]  /*16750*/  @!P0 BRA `(.L_x_2390) ;  /* 0xfffffffc00f08947 */ /* 0x002fea000383ffff */
[----:B------:R-:W-:Y:S05]  /*16760*/  BRA `(.L_x_2454) ;  /* 0xffffffdc00a47947 */ /* 0x000fea000383ffff */
.L_x_2402:
[----:B0-----:R0:W1:Y:S02]  /*16770*/  SYNCS.PHASECHK.TRANS64.TRYWAIT P0, [R2+URZ+0x36860], R3 ;  /* 0x03686003020075a7 */ /* 0x001064000800017f */
[----:B-1----:R-:W-:Y:S05]  /*16780*/  @!P0 NANOSLEEP.SYNCS 0x989680 ;  /* 0x009896800000895d */ /* 0x002fea0003900000 */
[----:B------:R-:W1:Y:S02]  /*16790*/  @!P0 SYNCS.PHASECHK.TRANS64 P0, [R2+URZ+0x36860], R3 ;  /* 0x03686003020085a7 */ /* 0x000e64000800007f */
[----:B-1----:R-:W-:Y:S05]  /*167a0*/  @!P0 BRA `(.L_x_2402) ;  /* 0xfffffffc00f08947 */ /* 0x002fea000383ffff */
[----:B------:R-:W-:Y:S05]  /*167b0*/  BRA `(.L_x_2455) ;  /* 0xffffffe400247947 */ /* 0x000fea000383ffff */
.L_x_2410:
[----:B------:R-:W-:Y:S01]  /*167c0*/  BSSY B0, `(.L_x_2456) ;  /* 0x0000008000007945 */ /* 0x000fe20003800000 */
[----:B-----5:R-:W-:Y:S02]  /*167d0*/  IMAD.MOV.U32 R13, RZ, RZ, R2 ;  /* 0x000000ffff0d7224 */ /* 0x020fe400078e0002 */
[----:B------:R-:W-:Y:S02]  /*167e0*/  IMAD.MOV.U32 R12, RZ, RZ, RZ ;  /* 0x000000ffff0c7224 */ /* 0x000fe400078e00ff */
[----:B------:R-:W-:Y:S02]  /*167f0*/  IMAD.MOV.U32 R11, RZ, RZ, 0x1f ;  /* 0x0000001fff0b7424 */ /* 0x000fe400078e00ff */
[----:B------:R-:W-:-:S07]  /*16800*/  IMAD.MOV.U32 R15, RZ, RZ, -0x1 ;  /* 0xffffffffff0f7424 */ /* 0x000fce00078e00ff */
[----:B-1----:R-:W-:Y:S05]  /*16810*/  WARPSYNC.COLLECTIVE R15, `(.L_x_2457) ;  /* 0x000000000f087348 */ /* 0x002fea0003c00000 */
[----:B------:R0:W2:Y:S02]  /*16820*/  SHFL.IDX P6, R14, R13, R12, R11 ;  /* 0x0000000c0d0e7389 */ /* 0x0000a400000c000b */
[----:B012---:R-:W-:Y:S01]  /*16830*/  ENDCOLLECTIVE ;  /* 0x000000000000791b */ /* 0x007fe20003800000 */
.L_x_2457:
[----:B------:R-:W-:Y:S05]  /*16840*/  BSYNC B0 ;  /* 0x0000000000007941 */ /* 0x000fea0003800000 */
.L_x_2456:
[----:B------:R-:W-:Y:S05]  /*16850*/  BRA `(.L_x_2458) ;  /* 0xffffffe800587947 */ /* 0x000fea000383ffff */
.L_x_2413:
[----:B0-----:R0:W1:Y:S02]  /*16860*/  SYNCS.PHASECHK.TRANS64.TRYWAIT P0, [R0+URZ+0x36820], R3 ;  /* 0x03682003000075a7 */ /* 0x001064000800017f */
[----:B-1----:R-:W-:Y:S05]  /*16870*/  @!P0 NANOSLEEP.SYNCS 0x989680 ;  /* 0x009896800000895d */ /* 0x002fea0003900000 */
[----:B------:R-:W1:Y:S02]  /*16880*/  @!P0 SYNCS.PHASECHK.TRANS64 P0, [R0+URZ+0x36820], R3 ;  /* 0x03682003000085a7 */ /* 0x000e64000800007f */
[----:B-1----:R-:W-:Y:S05]  /*16890*/  @!P0 BRA `(.L_x_2413) ;  /* 0xfffffffc00f08947 */ /* 0x002fea000383ffff */
[----:B------:R-:W-:Y:S05]  /*168a0*/  BRA `(.L_x_2459) ;  /* 0xffffffe800a47947 */ /* 0x000fea000383ffff */
.L_x_2414:
        /* <DEDUP_REMOVED lines=11> */
.L_x_2461:
[----:B------:R-:W-:Y:S05]  /*16960*/  BSYNC B0 ;  /* 0x0000000000007941 */ /* 0x000fea0003800000 */
.L_x_2460:
[----:B------:R-:W-:Y:S05]  /*16970*/  BRA `(.L_x_2462) ;  /* 0xffffffe8008c7947 */ /* 0x000fea000383ffff */
.L_x_2417:
[----:B------:R-:W-:Y:S01]  /*16980*/  BSSY B1, `(.L_x_2463) ;  /* 0x0000006000017945 */ /* 0x000fe20003800000 */
[----:B------:R-:W-:-:S07]  /*16990*/  IMAD.MOV.U32 R15, RZ, RZ, -0x1 ;  /* 0xffffffffff0f7424 */ /* 0x000fce00078e00ff */
[----:B01----:R-:W-:Y:S05]  /*169a0*/  WARPSYNC.COLLECTIVE R15, `(.L_x_2464) ;  /* 0x000000000f0c7348 */ /* 0x003fea0003c00000 */
[----:B------:R-:W-:Y:S02]  /*169b0*/  ELECT P6, UR62, PT ;  /* 0x00000000003e782f */ /* 0x000fe400038c0000 */
[----:B------:R-:W-:Y:S01]  /*169c0*/  MOV R14, UR62 ;  /* 0x0000003e000e7c02 */ /* 0x000fe20008000f00 */
[----:B01----:R-:W-:Y:S10]  /*169d0*/  ENDCOLLECTIVE ;  /* 0x000000000000791b */ /* 0x003ff40003800000 */
.L_x_2464:
[----:B------:R-:W-:Y:S05]  /*169e0*/  BSYNC B1 ;  /* 0x0000000000017941 */ /* 0x000fea0003800000 */
.L_x_2463:
[----:B------:R-:W-:Y:S05]  /*169f0*/  BRA `(.L_x_2465) ;  /* 0xffffffe800847947 */ /* 0x000fea000383ffff */
.L_x_2419:
[----:B0-----:R0:W1:Y:S02]  /*16a00*/  SYNCS.PHASECHK.TRANS64.TRYWAIT P0, [R6+URZ], R5 ;  /* 0x00000005060075a7 */ /* 0x001064000800017f */
[----:B-1----:R-:W-:Y:S05]  /*16a10*/  @!P0 NANOSLEEP.SYNCS 0x989680 ;  /* 0x009896800000895d */ /* 0x002fea0003900000 */
[----:B------:R-:W1:Y:S02]  /*16a20*/  @!P0 SYNCS.PHASECHK.TRANS64 P0, [R6+URZ], R5 ;  /* 0x00000005060085a7 */ /* 0x000e64000800007f */
[----:B-1----:R-:W-:Y:S05]  /*16a30*/  @!P0 BRA `(.L_x_2419) ;  /* 0xfffffffc00f08947 */ /* 0x002fea000383ffff */
[----:B------:R-:W-:Y:S05]  /*16a40*/  BRA `(.L_x_2466) ;  /* 0xffffffe800bc7947 */ /* 0x000fea000383ffff */
.L_x_2420:
[----:B-1----:R1:W2:Y:S02]  /*16a50*/  SYNCS.PHASECHK.TRANS64.TRYWAIT P0, [R3+URZ], R2 ;  /* 0x00000002030075a7 */ /* 0x0022a4000800017f */
[----:B--2---:R-:W-:Y:S05]  /*16a60*/  @!P0 NANOSLEEP.SYNCS 0x989680 ;  /* 0x009896800000895d */ /* 0x004fea0003900000 */
[----:B------:R-:W2:Y:S02]  /*16a70*/  @!P0 SYNCS.PHASECHK.TRANS64 P0, [R3+URZ], R2 ;  /* 0x00000002030085a7 */ /* 0x000ea4000800007f */
[----:B--2---:R-:W-:Y:S05]  /*16a80*/  @!P0 BRA `(.L_x_2420) ;  /* 0xfffffffc00f08947 */ /* 0x004fea000383ffff */
[----:B------:R-:W-:Y:S05]  /*16a90*/  BRA `(.L_x_2467) ;  /* 0xffffffe800b07947 */ /* 0x000fea000383ffff */
.L_x_2422:
[----:B-1----:R1:W2:Y:S02]  /*16aa0*/  SYNCS.PHASECHK.TRANS64.TRYWAIT P0, [R18+URZ], R5 ;  /* 0x00000005120075a7 */ /* 0x0022a4000800017f */
[----:B--2---:R-:W-:Y:S05]  /*16ab0*/  @!P0 NANOSLEEP.SYNCS 0x989680 ;  /* 0x009896800000895d */ /* 0x004fea0003900000 */
[----:B------:R-:W2:Y:S02]  /*16ac0*/  @!P0 SYNCS.PHASECHK.TRANS64 P0, [R18+URZ], R5 ;  /* 0x00000005120085a7 */ /* 0x000ea4000800007f */
[----:B--2---:R-:W-:Y:S05]  /*16ad0*/  @!P0 BRA `(.L_x_2422) ;  /* 0xfffffffc00f08947 */ /* 0x004fea000383ffff */
[----:B------:R-:W-:Y:S05]  /*16ae0*/  BRA `(.L_x_2468) ;  /* 0xffffffe800b47947 */ /* 0x000fea000383ffff */
.L_x_2469:
        /* <DEDUP_REMOVED lines=9> */
.L_x_3246:


//--------------------- .text._ZN7cutlass13device_kernelIN5flash11enable_sm90INS1_16FlashAttnFwdSm90INS1_25CollectiveMainloopFwdSm90ILi2EN4cute5tupleIJNS5_1CILi1EEES8_S8_EEENS6_IJNS7_ILi128EEENS7_ILi112EEENS7_ILi192EEEEEELi192ENS_6half_tEfNS_4arch4Sm90ELb1ELb0ELb0ELb1ELb0ELb0ELb0ELb1ELb1ELb1ELb0ELb0EEENS1_21CollectiveEpilogueFwdINS6_IJSA_SC_SB_EEES9_SE_SG_Li256ELb1ELb1ELb0ELb0EEENS1_36VarlenDynamicPersistentTileSchedulerILi128ELi112ELi256ELi128ELb0ELb1ELb1ELb1ELb1ELb1EEEEEEEEEvNT_6ParamsE --------------------------
	.section	.text._ZN7cutlass13device_kernelIN5flash11enable_sm90INS1_16FlashAttnFwdSm90INS1_25CollectiveMainloopFwdSm90ILi2EN4cute5tupleIJNS5_1CILi1EEES8_S8_EEENS6_IJNS7_ILi128EEENS7_ILi112EEENS7_ILi192EEEEEELi192ENS_6half_tEfNS_4arch4Sm90ELb1ELb0ELb0ELb1ELb0ELb0ELb0ELb1ELb1ELb1ELb0ELb0EEENS1_21CollectiveEpilogueFwdINS6_IJSA_SC_SB_EEES9_SE_SG_Li256ELb1ELb1ELb0ELb0EEENS1_36VarlenDynamicPersistentTileSchedulerILi128ELi112ELi256ELi128ELb0ELb1ELb1ELb1ELb1ELb1EEEEEEEEEvNT_6ParamsE,"ax",@progbits
	.align	128
.text._ZN7cutlass13device_kernelIN5flash11enable_sm90INS1_16FlashAttnFwdSm90INS1_25CollectiveMainloopFwdSm90ILi2EN4cute5tupleIJNS5_1CILi1EEES8_S8_EEENS6_IJNS7_ILi128EEENS7_ILi112EEENS7_ILi192EEEEEELi192ENS_6half_tEfNS_4arch4Sm90ELb1ELb0ELb0ELb1ELb0ELb0ELb0ELb1ELb1ELb1ELb0ELb0EEENS1_21CollectiveEpilogueFwdINS6_IJSA_SC_SB_EEES9_SE_SG_Li256ELb1ELb1ELb0ELb0EEENS1_36VarlenDynamicPersistentTileSchedulerILi128ELi112ELi256ELi128ELb0ELb1ELb1ELb1ELb1ELb1EEEEEEEEEvNT_6ParamsE:
        .type           _ZN7cutlass13device_kernelIN5flash11enable_sm90INS1_16FlashAttnFwdSm90INS1_25CollectiveMainloopFwdSm90ILi2EN4cute5tupleIJNS5_1CILi1EEES8_S8_EEENS6_IJNS7_ILi128EEENS7_ILi112EEENS7_ILi192EEEEEELi192ENS_6half_tEfNS_4arch4Sm90ELb1ELb0ELb0ELb1ELb0ELb0ELb0ELb1ELb1ELb1ELb0ELb0EEENS1_21CollectiveEpilogueFwdINS6_IJSA_SC_SB_EEES9_SE_SG_Li256ELb1ELb1ELb0ELb0EEENS1_36VarlenDynamicPersistentTileSchedulerILi128ELi112ELi256ELi128ELb0ELb1ELb1ELb1ELb1ELb1EEEEEEEEEvNT_6ParamsE,@function
        .size           _ZN7cutlass13device_kernelIN5flash11enable_sm90INS1_16FlashAttnFwdSm90INS1_25CollectiveMainloopFwdSm90ILi2EN4cute5tupleIJNS5_1CILi1EEES8_S8_EEENS6_IJNS7_ILi128EEENS7_ILi112EEENS7_ILi192EEEEEELi192ENS_6half_tEfNS_4arch4Sm90ELb1ELb0ELb0ELb1ELb0ELb0ELb0ELb1ELb1ELb1ELb0ELb0EEENS1_21CollectiveEpilogueFwdINS6_IJSA_SC_SB_EEES9_SE_SG_Li256ELb1ELb1ELb0ELb0EEENS1_36VarlenDynamicPersistentTileSchedulerILi128ELi112ELi256ELi128ELb0ELb1ELb1ELb1ELb1ELb1EEEEEEEEEvNT_6ParamsE,(.L_x_3247 - _ZN7cutlass13device_kernelIN5flash11enable_sm90INS1_16FlashAttnFwdSm90INS1_25CollectiveMainloopFwdSm90ILi2EN4cute5tupleIJNS5_1CILi1EEES8_S8_EEENS6_IJNS7_ILi128EEENS7_ILi112EEENS7_ILi192EEEEEELi192ENS_6half_tEfNS_4arch4Sm90ELb1ELb0ELb0ELb1ELb0ELb0ELb0ELb1ELb1ELb1ELb0ELb0EEENS1_21CollectiveEpilogueFwdINS6_IJSA_SC_SB_EEES9_SE_SG_Li256ELb1ELb1ELb0ELb0EEENS1_36VarlenDynamicPersistentTileSchedulerILi128ELi112ELi256ELi128ELb0ELb1ELb1ELb1ELb1ELb1EEEEEEEEEvNT_6ParamsE)
        .other          _ZN7cutlass13device_kernelIN5flash11enable_sm90INS1_16FlashAttnFwdSm90INS1_25CollectiveMainloopFwdSm90ILi2EN4cute5tupleIJNS5_1CILi1EEES8_S8_EEENS6_IJNS7_ILi128EEENS7_ILi112EEENS7_ILi192EEEEEELi192ENS_6half_tEfNS_4arch4Sm90ELb1ELb0ELb0ELb1ELb0ELb0ELb0ELb1ELb1ELb1ELb0ELb0EEENS1_21CollectiveEpilogueFwdINS6_IJSA_SC_SB_EEES9_SE_SG_Li256ELb1ELb1ELb0ELb0EEENS1_36VarlenDynamicPersistentTileSchedulerILi128ELi112ELi256ELi128ELb0ELb1ELb1ELb1ELb1ELb1EEEEEEEEEvNT_6ParamsE,@"STO_CUDA_ENTRY STV_DEFAULT"
_ZN7cutlass13device_kernelIN5flash11enable_sm90INS1_16FlashAttnFwdSm90INS1_25CollectiveMainloopFwdSm90ILi2EN4cute5tupleIJNS5_1CILi1EEES8_S8_EEENS6_IJNS7_ILi128EEENS7_ILi112EEENS7_ILi192EEEEEELi192ENS_6half_tEfNS_4arch4Sm90ELb1ELb0ELb0ELb1ELb0ELb0ELb0ELb1ELb1ELb1ELb0ELb0EEENS1_21CollectiveEpilogueFwdINS6_IJSA_SC_SB_EEES9_SE_SG_Li256ELb1ELb1ELb0ELb0EEENS1_36VarlenDynamicPersistentTileSchedulerILi128ELi112ELi256ELi128ELb0ELb1ELb1ELb1ELb1ELb1EEEEEEEEEvNT_6ParamsE:
        /* <DEDUP_REMOVED lines=18> */
.L_x_2471:
[----:B------:R-:W-:Y:S05]  /*0120*/  BSYNC B0 ;  /* 0x0000000000007941 */ /* 0x000fea0003800000 */
.L_x_2470:
        /* <DEDUP_REMOVED lines=41> */
.L_x_2472:
        /* <DEDUP_REMOVED lines=22> */
.L_x_2473:
        /* <DEDUP_REMOVED lines=18> */
.L_x_2474:
        /* <DEDUP_REMOVED lines=22> */
.L_x_2475:
        /* <DEDUP_REMOVED lines=22> */
.L_x_2476:
        /* <DEDUP_REMOVED lines=8> */
.L_x_2478:
        /* <DEDUP_REMOVED lines=50> */
[----:B------:R-:W-:Y:S01]  /*0ca0*/  SHF.R.S32.HI R209, RZ, 0x3, R3 ;  /* 0x00000003ffd17819 */ /* 0x000fe20000011403 */
[----:B------:R-:W-:Y:S01]  /*0cb0*/  IMAD.IADD R5, R220, 0x1, -R5 ;  /* 0x00000001dc057824 */ /* 0x000fe200078e0a05 */
[----:B------:R-:W-:Y:S01]  /*0cc0*/  LOP3.LUT R2, R2, 0x1ffffffe, RZ, 0xc0, !PT ;  /* 0x1ffffffe02027812 */ /* 0x000fe200078ec0ff */
[----:B------:R-:W-:Y:S02]  /*0cd0*/  ULOP3.LUT UR7, UR4, 0x1, URZ, 0xfc, !UPT ;  /* 0x0000000104077892 */ /* 0x000fe4000f8efc3f */
[----:B------:R-:W-:Y:S01]  /*0ce0*/  IMAD R5, R5, 0x40, R4 ;  /* 0x0000004005057824 */ /* 0x000fe200078e0204 */
[----:B------:R-:W-:Y:S01]  /*0cf0*/  UMOV UR4, URZ ;  /* 0x0000003f00047c82 */ /* 0x000fe20008000000 */
[----:B------:R-:W-:Y:S01]  /*0d00*/  IMAD.IADD R2, R7, 0x1, -R2 ;  /* 0x0000000107027824 */ /* 0x000fe200078e0a02 */
[----:B------:R-:W-:Y:S01]  /*0d10*/  LOP3.LUT R7, R10, 0xfffffffc, RZ, 0xc0, !PT ;  /* 0xfffffffc0a077812 */ /* 0x000fe200078ec0ff */
[----:B------:R-:W-:Y:S02]  /*0d20*/  IMAD.U32 R216, RZ, RZ, UR7 ;  /* 0x00000007ffd87e24 */ /* 0x000fe4000f8e00ff */
[----:B------:R-:W-:-:S02]  /*0d30*/  IMAD R215, R2, 0x8, R5 ;  /* 0x0000000802d77824 */ /* 0x000fc400078e0205 */
[----:B------:R-:W-:Y:S01]  /*0d40*/  IMAD.IADD R4, R220, 0x1, -R7 ;  /* 0x00000001dc047824 */ /* 0x000fe200078e0a07 */
[----:B------:R-:W-:Y:S01]  /*0d50*/  LOP3.LUT R7, R3, 0xfffffff8, RZ, 0xc0, !PT ;  /* 0xfffffff803077812 */ /* 0x000fe200078ec0ff */
[----:B------:R-:W-:Y:S01]  /*0d60*/  IMAD.U32 R211, RZ, RZ, UR4 ;  /* 0x00000004ffd37e24 */ /* 0x000fe2000f8e00ff */
[----:B------:R-:W-:Y:S02]  /*0d70*/  LOP3.LUT R3, R6, 0x7ffffffc, RZ, 0xc0, !PT ;  /* 0x7ffffffc06037812 */ /* 0x000fe400078ec0ff */
[----:B------:R-:W-:Y:S01]  /*0d80*/  LEA.HI R10, R4, R4, RZ, 0x1 ;  /* 0x00000004040a7211 */ /* 0x000fe200078f08ff */
[----:B------:R-:W-:Y:S02]  /*0d90*/  IMAD.IADD R206, R220, 0x1, -R7 ;  /* 0x00000001dcce7824 */ /* 0x000fe400078e0a07 */
[----:B------:R-:W-:Y:S01]  /*0da0*/  IMAD.IADD R22, R212, 0x1, -R3 ;  /* 0x00000001d4167824 */ /* 0x000fe200078e0a03 */
[----:B------:R-:W-:Y:S01]  /*0db0*/  LOP3.LUT R11, R10, 0x1ffffffe, RZ, 0xc0, !PT ;  /* 0x1ffffffe0a0b7812 */ /* 0x000fe200078ec0ff */
[----:B------:R-:W-:-:S04]  /*0dc0*/  IMAD.SHL.U32 R16, R206, 0x8, RZ ;  /* 0x00000008ce107824 */ /* 0x000fc800078e00ff */
[C---:B------:R-:W-:Y:S01]  /*0dd0*/  VIADD R204, R16.reuse, 0x40 ;  /* 0x0000004010cc7836 */ /* 0x040fe20000000000 */
[----:B------:R-:W-:Y:S01]  /*0de0*/  SHF.R.S32.HI R219, RZ, 0x1f, R16 ;  /* 0x0000001fffdb7819 */ /* 0x000fe20000011410 */
[----:B------:R-:W-:Y:S02]  /*0df0*/  VIADD R205, R16, 0x80 ;  /* 0x0000008010cd7836 */ /* 0x000fe40000000000 */
[----:B------:R-:W-:Y:S01]  /*0e00*/  IMAD.IADD R11, R4, 0x1, -R11 ;  /* 0x00000001040b7824 */ /* 0x000fe200078e0a0b */
[----:B------:R-:W-:Y:S02]  /*0e10*/  SHF.R.S32.HI R218, RZ, 0x1f, R204 ;  /* 0x0000001fffda7819 */ /* 0x000fe400000114cc */
[----:B------:R-:W-:Y:S01]  /*0e20*/  SHF.R.S32.HI R217, RZ, 0x1f, R205 ;  /* 0x0000001fffd97819 */ /* 0x000fe200000114cd */
[----:B------:R-:W-:-:S07]  /*0e30*/  IMAD R23, R11, 0x8, R214 ;  /* 0x000000080b177824 */ /* 0x000fce00078e02d6 */
.L_x_2532:
[----:B0-2---:R-:W0:Y:S01]  /*0e40*/  LDC.64 R2, c[0x0][0xc88] ;  /* 0x00032200ff027b82 */ /* 0x005e220000000a00 */
[----:B------:R-:W-:Y:S01]  /*0e50*/  ULDC.64 UR12, c[0x0][0x208] ;  /* 0x00008200000c7ab9 */ /* 0x000fe20000000a00 */
[----:B------:R-:W-:Y:S01]  /*0e60*/  ULDC.64 UR8, c[0x0][0xa28] ;  /* 0x00028a0000087ab9 */ /* 0x000fe20000000a00 */
[----:B------:R-:W-:Y:S01]  /*0e70*/  ULDC.64 UR10, c[0x0][0xa18] ;  /* 0x00028600000a7ab9 */ /* 0x000fe20000000a00 */
[----:B0-----:R-:W-:-:S06]  /*0e80*/  IMAD.WIDE R2, R39, 0x4, R2 ;  /* 0x0000000427027825 */ /* 0x001fcc00078e0202 */
[----:B------:R-:W2:Y:S01]  /*0e90*/  LDG.E R2, desc[UR12][R2.64] ;  /* 0x0000000c02027981 */ /* 0x000ea2000c1e1900 */
[----:B------:R-:W-:Y:S02]  /*0ea0*/  UISETP.NE.U32.AND UP0, UPT, UR8, URZ, UPT ;  /* 0x0000003f0800728c */ /* 0x000fe4000bf05070 */
[----:B------:R-:W-:Y:S02]  /*0eb0*/  UISETP.NE.U32.AND UP1, UPT, UR10, URZ, UPT ;  /* 0x0000003f0a00728c */ /* 0x000fe4000bf25070 */
[----:B------:R-:W-:Y:S02]  /*0ec0*/  UISETP.NE.AND.EX UP0, UPT, UR9, URZ, UPT, UP0 ;  /* 0x0000003f0900728c */ /* 0x000fe4000bf05300 */
[----:B------:R-:W-:-:S04]  /*0ed0*/  UISETP.NE.AND.EX UP1, UPT, UR11, URZ, UPT, UP1 ;  /* 0x0000003f0b00728c */ /* 0x000fc8000bf25310 */
[----:B------:R-:W-:Y:S02]  /*0ee0*/  PLOP3.LUT P0, PT, PT, PT, UP0, 0x80, 0x0 ;  /* 0x000000000000781c */ /* 0x000fe40003f0f008 */
[----:B------:R-:W-:Y:S02]  /*0ef0*/  PLOP3.LUT P2, PT, PT, PT, UP1, 0x80, 0x0 ;  /* 0x000000000000781c */ /* 0x000fe40003f4f018 */
[----:B--2---:R-:W-:-:S13]  /*0f00*/  R2UR UR4, R2 ;  /* 0x00000000020472ca */ /* 0x004fda00000e0000 */
[----:B------:R-:W-:Y:S02]  /*0f10*/  USHF.R.S32.HI UR7, URZ, 0x1f, UR4 ;  /* 0x0000001f3f077899 */ /* 0x000fe40008011404 */
[----:B------:R-:W-:Y:S01]  /*0f20*/  IMAD.U32 R207, RZ, RZ, UR4 ;  /* 0x00000004ffcf7e24 */ /* 0x000fe2000f8e00ff */
[----:B------:R-:W-:-:S04]  /*0f30*/  @UP0 ULEA UR8, UP2, UR4, UR8, 0x2 ;  /* 0x0000000804080291 */ /* 0x000fc8000f84103f */
[----:B------:R-:W-:Y:S02]  /*0f40*/  @UP0 ULEA.HI.X UR9, UR4, UR9, UR7, 0x2, UP2 ;  /* 0x0000000904090291 */ /* 0x000fe400090f1407 */
[----:B------:R-:W-:Y:S01]  /*0f50*/  IMAD.U32 R210, RZ, RZ, UR7 ;  /* 0x00000007ffd27e24 */ /* 0x000fe2000f8e00ff */
[----:B------:R-:W-:Y:S01]  /*0f60*/  @UP1 ULEA UR10, UP0, UR4, UR10, 0x2 ;  /* 0x0000000a040a1291 */ /* 0x000fe2000f80103f */
[----:B------:R-:W-:-:S03]  /*0f70*/  IMAD.U32 R2, RZ, RZ, UR8 ;  /* 0x00000008ff027e24 */ /* 0x000fc6000f8e00ff */
[----:B------:R-:W-:Y:S01]  /*0f80*/  @UP1 ULEA.HI.X UR11, UR4, UR11, UR7, 0x2, UP0 ;  /* 0x0000000b040b1291 */ /* 0x000fe200080f1407 */
[----:B------:R-:W-:Y:S01]  /*0f90*/  IMAD.U32 R3, RZ, RZ, UR9 ;  /* 0x00000009ff037e24 */ /* 0x000fe2000f8e00ff */
[----:B------:R-:W-:Y:S01]  /*0fa0*/  ULDC.64 UR8, c[0x0][0x418] ;  /* 0x0001060000087ab9 */ /* 0x000fe20000000a00 */
[----:B------:R-:W-:Y:S01]  /*0fb0*/  IMAD.U32 R4, RZ, RZ, UR10 ;  /* 0x0000000aff047e24 */ /* 0x000fe2000f8e00ff */
[----:B------:R-:W-:Y:S02]  /*0fc0*/  ULDC UR7, c[0x0][0x424] ;  /* 0x0001090000077ab9 */ /* 0x000fe40000000800 */
[----:B------:R-:W-:Y:S01]  /*0fd0*/  IMAD.U32 R5, RZ, RZ, UR11 ;  /* 0x0000000bff057e24 */ /* 0x000fe2000f8e00ff */
[----:B------:R-:W2:Y:S01]  /*0fe0*/  @P0 LDG.E R2, desc[UR12][R2.64] ;  /* 0x0000000c02020981 */ /* 0x000ea2000c1e1900 */
[----:B------:R-:W-:Y:S01]  /*0ff0*/  UISETP.NE.U32.AND UP0, UPT, UR8, URZ, UPT ;  /* 0x0000003f0800728c */ /* 0x000fe2000bf05070 */
[----:B------:R-:W-:Y:S02]  /*1000*/  ULDC.64 UR10, c[0x0][0xa20] ;  /* 0x00028800000a7ab9 */ /* 0x000fe40000000a00 */
[----:B---3--:R-:W3:Y:S01]  /*1010*/  @P2 LDG.E R4, desc[UR12][R4.64] ;  /* 0x0000000c04042981 */ /* 0x008ee2000c1e1900 */
[----:B------:R-:W-:Y:S01]  /*1020*/  ULDC UR12, c[0x0][0x288] ;  /* 0x0000a200000c7ab9 */ /* 0x000fe20000000800 */
[----:B------:R-:W-:Y:S01]  /*1030*/  UISETP.NE.AND.EX UP0, UPT, UR9, URZ, UPT, UP0 ;  /* 0x0000003f0900728c */ /* 0x000fe2000bf05300 */
[----:B------:R-:W-:Y:S01]  /*1040*/  ISETP.NE.U32.AND P1, PT, RZ, UR10, PT ;  /* 0x0000000aff007c0c */ /* 0x000fe2000bf25070 */
[----:B------:R-:W-:Y:S01]  /*1050*/  ULDC UR8, c[0x0][0x2f0] ;  /* 0x0000bc0000087ab9 */ /* 0x000fe20000000800 */
[----:B------:R-:W-:Y:S01]  /*1060*/  UMOV UR4, URZ ;  /* 0x0000003f00047c82 */ /* 0x000fe20008000000 */
[----:B------:R-:W-:Y:S01]  /*1070*/  USEL UR7, UR7, 0x1, UP0 ;  /* 0x0000000107077887 */ /* 0x000fe20008000000 */
[----:B------:R-:W-:Y:S01]  /*1080*/  ISETP.NE.AND.EX P1, PT, RZ, UR11, PT, P1 ;  /* 0x0000000bff007c0c */ /* 0x000fe2000bf25310 */
[----:B------:R-:W-:-:S02]  /*1090*/  IMAD.U32 R208, RZ, RZ, UR6 ;  /* 0x00000006ffd07e24 */ /* 0x000fc4000f8e00ff */
[----:B------:R-:W-:Y:S01]  /*10a0*/  UIMAD UR8, UR7, UR8, URZ ;  /* 0x00000008070872a4 */ /* 0x000fe2000f8e023f */
[----:B--2---:R-:W-:Y:S02]  /*10b0*/  @P0 R2UR UR4, R2 ;  /* 0x00000000020402ca */ /* 0x004fe400000e0000 */
[----:B---3--:R-:W-:-:S13]  /*10c0*/  @P2 R2UR UR12, R4 ;  /* 0x00000000040c22ca */ /* 0x008fda00000e0000 */
[----:B------:R-:W-:Y:S01]  /*10d0*/  IMAD.U32 R17, RZ, RZ, UR12 ;  /* 0x0000000cff117e24 */ /* 0x000fe2000f8e00ff */
[----:B-1--4-:R-:W-:Y:S06]  /*10e0*/  @P2 BRA `(.L_x_2479) ;  /* 0x0000000000402947 */ /* 0x012fec0003800000 */
[----:B------:R-:W-:Y:S02]  /*10f0*/  ULDC.64 UR6, c[0x0][0xa00] ;  /* 0x0002800000067ab9 */ /* 0x000fe40000000a00 */
[----:B------:R-:W-:-:S04]  /*1100*/  ISETP.NE.U32.AND P0, PT, RZ, UR6, PT ;  /* 0x00000006ff007c0c */ /* 0x000fc8000bf05070 */
[----:B------:R-:W-:-:S13]  /*1110*/  ISETP.NE.AND.EX P0, PT, RZ, UR7, PT, P0 ;  /* 0x00000007ff007c0c */ /* 0x000fda000bf05300 */
[----:B------:R-:W-:Y:S05]  /*1120*/  @!P0 BRA `(.L_x_2479) ;  /* 0x0000000000308947 */ /* 0x000fea0003800000 */
[----:B------:R-:W-:Y:S01]  /*1130*/  R2UR UR9, R207 ;  /* 0x00000000cf0972ca */ /* 0x000fe200000e0000 */
[----:B------:R-:W-:Y:S01]  /*1140*/  ULDC.64 UR6, c[0x0][0xa00] ;  /* 0x0002800000067ab9 */ /* 0x000fe20000000a00 */
[----:B------:R-:W-:-:S11]  /*1150*/  ULDC.64 UR12, c[0x0][0x208] ;  /* 0x00008200000c7ab9 */ /* 0x000fd60000000a00 */
[----:B------:R-:W-:-:S06]  /*1160*/  UIMAD.WIDE UR6, UR9, 0x4, UR6 ;  /* 0x00000004090678a5 */ /* 0x000fcc000f8e0206 */
[----:B------:R-:W-:Y:S02]  /*1170*/  IMAD.U32 R2, RZ, RZ, UR6 ;  /* 0x00000006ff027e24 */ /* 0x000fe4000f8e00ff */
[----:B------:R-:W-:-:S05]  /*1180*/  IMAD.U32 R3, RZ, RZ, UR7 ;  /* 0x00000007ff037e24 */ /* 0x000fca000f8e00ff */
[----:B------:R-:W2:Y:S04]  /*1190*/  LDG.E R4, desc[UR12][R2.64] ;  /* 0x0000000c02047981 */ /* 0x000ea8000c1e1900 */
[----:B------:R-:W3:Y:S01]  /*11a0*/  LDG.E R0, desc[UR12][R2.64+0x4] ;  /* 0x0000040c02007981 */ /* 0x000ee2000c1e1900 */
[----:B--2---:R-:W-:Y:S02]  /*11b0*/  R2UR UR6, R4 ;  /* 0x00000000040672ca */ /* 0x004fe400000e0000 */
[----:B---3--:R-:W-:-:S13]  /*11c0*/  R2UR UR7, R0 ;  /* 0x00000000000772ca */ /* 0x008fda00000e0000 */
[----:B------:R-:W-:-:S06]  /*11d0*/  UIADD3 UR6, -UR6, UR7, URZ ;  /* 0x0000000706067290 */ /* 0x000fcc000fffe13f */
[----:B------:R-:W-:-:S07]  /*11e0*/  IMAD.U32 R17, RZ, RZ, UR6 ;  /* 0x00000006ff117e24 */ /* 0x000fce000f8e00ff */
.L_x_2479:
[----:B------:R-:W-:Y:S05]  /*11f0*/  @!P1 BRA `(.L_x_2480) ;  /* 0x0000000000289947 */ /* 0x000fea0003800000 */
[----:B------:R-:W-:Y:S01]  /*1200*/  R2UR UR7, R207 ;  /* 0x00000000cf0772ca */ /* 0x000fe200000e0000 */
[----:B------:R-:W-:Y:S01]  /*1210*/  ULDC.64 UR8, c[0x0][0x208] ;  /* 0x0000820000087ab9 */ /* 0x000fe20000000a00 */
[----:B------:R-:W-:-:S11]  /*1220*/  R2UR UR12, R210 ;  /* 0x00000000d20c72ca */ /* 0x000fd600000e0000 */
[----:B------:R-:W-:-:S04]  /*1230*/  ULEA UR6, UP0, UR7, UR10, 0x2 ;  /* 0x0000000a07067291 */ /* 0x000fc8000f80103f */
[----:B------:R-:W-:Y:S02]  /*1240*/  ULEA.HI.X UR7, UR7, UR11, UR12, 0x2, UP0 ;  /* 0x0000000b07077291 */ /* 0x000fe400080f140c */
[----:B------:R-:W-:-:S04]  /*1250*/  IMAD.U32 R2, RZ, RZ, UR6 ;  /* 0x00000006ff027e24 */ /* 0x000fc8000f8e00ff */
[----:B------:R-:W-:-:S05]  /*1260*/  IMAD.U32 R3, RZ, RZ, UR7 ;  /* 0x00000007ff037e24 */ /* 0x000fca000f8e00ff */
[----:B------:R-:W2:Y:S02]  /*1270*/  LDG.E R2, desc[UR8][R2.64] ;  /* 0x0000000802027981 */ /* 0x000ea4000c1e1900 */
[----:B--2---:R-:W-:Y:S01]  /*1280*/  R2UR UR8, R2 ;  /* 0x00000000020872ca */ /* 0x004fe200000e0000 */
[----:B------:R-:W-:-:S14]  /*1290*/  BRA `(.L_x_2481) ;  /* 0x00000000003c7947 */ /* 0x000fdc0003800000 */
.L_x_2480:
        /* <DEDUP_REMOVED lines=14> */
[----:B------:R-:W-:-:S12]  /*1380*/  UIADD3 UR8, -UR8, UR6, URZ ;  /* 0x0000000608087290 */ /* 0x000fd8000fffe13f */
.L_x_2481:
[----:B------:R-:W-:Y:S01]  /*1390*/  UIADD3 UR9, -UR4, UR8, URZ ;  /* 0x0000000804097290 */ /* 0x000fe2000fffe13f */
[----:B------:R-:W-:Y:S01]  /*13a0*/  R2UR UR7, R17 ;  /* 0x00000000110772ca */ /* 0x000fe200000e0000 */
[----:B------:R-:W-:Y:S01]  /*13b0*/  USHF.L.U32 UR5, UR5, 0x7, URZ ;  /* 0x0000000705057899 */ /* 0x000fe2000800063f */
[----:B------:R-:W-:Y:S01]  /*13c0*/  PLOP3.LUT P0, PT, PT, PT, PT, 0x80, 0x0 ;  /* 0x000000000000781c */ /* 0x000fe20003f0f070 */
[----:B------:R-:W-:Y:S01]  /*13d0*/  ULDC UR4, c[0x0][0x448] ;  /* 0x0001120000047ab9 */ /* 0x000fe20000000800 */
[----:B------:R-:W-:Y:S01]  /*13e0*/  CS2R R2, SRZ ;  /* 0x0000000000027805 */ /* 0x000fe2000001ff00 */
[----:B------:R-:W-:Y:S01]  /*13f0*/  UISETP.NE.AND UP0, UPT, UR4, 0x1, UPT ;  /* 0x000000010400788c */ /* 0x000fe2000bf05270 */
[----:B------:R-:W-:Y:S01]  /*1400*/  IMAD.U32 R18, RZ, RZ, UR9 ;  /* 0x00000009ff127e24 */ /* 0x000fe2000f8e00ff */
[----:B------:R-:W-:Y:S02]  /*1410*/  UIADD3 UR6, UR5, 0x7f, URZ ;  /* 0x0000007f05067890 */ /* 0x000fe4000fffe03f */
[----:B------:R-:W-:Y:S01]  /*1420*/  IMAD.U32 R19, RZ, RZ, UR5 ;  /* 0x00000005ff137e24 */ /* 0x000fe2000f8e00ff */
[----:B------:R-:W-:-:S02]  /*1430*/  CS2R R118, SRZ ;  /* 0x0000000000767805 */ /* 0x000fc4000001ff00 */
[----:B------:R-:W-:Y:S02]  /*1440*/  CS2R R116, SRZ ;  /* 0x0000000000747805 */ /* 0x000fe4000001ff00 */
[----:B------:R-:W-:Y:S02]  /*1450*/  CS2R R114, SRZ ;  /* 0x0000000000727805 */ /* 0x000fe4000001ff00 */
[----:B------:R-:W-:Y:S01]  /*1460*/  CS2R R112, SRZ ;  /* 0x0000000000707805 */ /* 0x000fe2000001ff00 */
[----:B------:R-:W-:Y:S01]  /*1470*/  UIADD3 UR7, UR9, 0x70, -UR7 ;  /* 0x0000007009077890 */ /* 0x000fe2000fffe807 */
[----:B------:R-:W-:Y:S02]  /*1480*/  CS2R R110, SRZ ;  /* 0x00000000006e7805 */ /* 0x000fe4000001ff00 */
[----:B------:R-:W-:Y:S01]  /*1490*/  CS2R R108, SRZ ;  /* 0x00000000006c7805 */ /* 0x000fe2000001ff00 */
[----:B------:R-:W-:Y:S01]  /*14a0*/  @UP0 ULDC UR4, c[0x0][0x44c] ;  /* 0x0001130000040ab9 */ /* 0x000fe20000000800 */
[----:B------:R-:W-:Y:S01]  /*14b0*/  @UP0 ULDC UR8, c[0x0][0x450] ;  /* 0x0001140000080ab9 */ /* 0x000fe20000000800 */
[----:B------:R-:W-:Y:S01]  /*14c0*/  UIMAD.WIDE.U32 UR4, UR6, UR4, URZ ;  /* 0x00000004060472a5 */ /* 0x000fe2000f8e003f */
[----:B------:R-:W-:-:S02]  /*14d0*/  CS2R R106, SRZ ;  /* 0x00000000006a7805 */ /* 0x000fc4000001ff00 */
[----:B------:R-:W-:Y:S02]  /*14e0*/  CS2R R104, SRZ ;  /* 0x0000000000687805 */ /* 0x000fe4000001ff00 */
[----:B------:R-:W-:Y:S01]  /*14f0*/  CS2R R42, SRZ ;  /* 0x00000000002a7805 */ /* 0x000fe2000001ff00 */
[----:B------:R-:W-:Y:S01]  /*1500*/  @UP0 USHF.R.U32.HI UR6, URZ, UR8, UR5 ;  /* 0x000000083f060299 */ /* 0x000fe20008011605 */
[----:B------:R-:W-:Y:S01]  /*1510*/  CS2R R98, SRZ ;  /* 0x0000000000627805 */ /* 0x000fe2000001ff00 */
[----:B------:R-:W-:Y:S01]  /*1520*/  UIADD3 UR5, UR9, 0x6f, URZ ;  /* 0x0000006f09057890 */ /* 0x000fe2000fffe03f */
[----:B------:R-:W-:Y:S01]  /*1530*/  CS2R R100, SRZ ;  /* 0x0000000000647805 */ /* 0x000fe2000001ff00 */
[----:B------:R-:W-:Y:S01]  /*1540*/  UIADD3 UR7, UR7, UR6, URZ ;  /* 0x0000000607077290 */ /* 0x000fe2000fffe03f */
[----:B------:R-:W-:Y:S01]  /*1550*/  CS2R R96, SRZ ;  /* 0x0000000000607805 */ /* 0x000fe2000001ff00 */
[----:B------:R-:W-:Y:S01]  /*1560*/  UMOV UR4, URZ ;  /* 0x0000003f00047c82 */ /* 0x000fe20008000000 */
[----:B------:R-:W-:Y:S01]  /*1570*/  UMOV UR6, URZ ;  /* 0x0000003f00067c82 */ /* 0x000fe20008000000 */
[----:B------:R-:W-:Y:S01]  /*1580*/  UIMAD.WIDE UR4, UR5, -0x6db6db6d, UR4 ;  /* 0x92492493050478a5 */ /* 0x000fe2000f8e0204 */
[----:B------:R-:W-:Y:S01]  /*1590*/  CS2R R94, SRZ ;  /* 0x00000000005e7805 */ /* 0x000fe2000001ff00 */
[----:B------:R-:W-:Y:S01]  /*15a0*/  UIMAD.WIDE UR6, UR7, -0x6db6db6d, UR6 ;  /* 0x92492493070678a5 */ /* 0x000fe2000f8e0206 */
[----:B------:R-:W-:Y:S01]  /*15b0*/  CS2R R92, SRZ ;  /* 0x00000000005c7805 */ /* 0x000fe2000001ff00 */
[----:B------:R-:W-:Y:S01]  /*15c0*/  USHF.R.U32.HI UR4, URZ, 0x1f, UR5 ;  /* 0x0000001f3f047899 */ /* 0x000fe20008011605 */
[----:B------:R-:W-:Y:S01]  /*15d0*/  CS2R R90, SRZ ;  /* 0x00000000005a7805 */ /* 0x000fe2000001ff00 */
[----:B------:R-:W-:Y:S01]  /*15e0*/  USHF.R.U32.HI UR6, URZ, 0x1f, UR7 ;  /* 0x0000001f3f067899 */ /* 0x000fe20008011607 */
[----:B------:R-:W-:Y:S01]  /*15f0*/  CS2R R88, SRZ ;  /* 0x0000000000587805 */ /* 0x000fe2000001ff00 */
[----:B------:R-:W-:Y:S01]  /*1600*/  ULEA.HI.SX32 UR4, UR5, UR4, 0x1a ;  /* 0x0000000405047291 */ /* 0x000fe2000f8fd23f */
        /* <DEDUP_REMOVED lines=9> */
[----:B------:R-:W-:Y:S01]  /*16a0*/  USEL UR38, UR4, UR6, UP0 ;  /* 0x0000000604267287 */ /* 0x000fe20008000000 */
[----:B------:R-:W-:-:S02]  /*16b0*/  CS2R R72, SRZ ;  /* 0x0000000000487805 */ /* 0x000fc4000001ff00 */
[----:B------:R-:W-:Y:S02]  /*16c0*/  CS2R R70, SRZ ;  /* 0x0000000000467805 */ /* 0x000fe4000001ff00 */
[----:B------:R-:W-:Y:S01]  /*16d0*/  CS2R R68, SRZ ;  /* 0x0000000000447805 */ /* 0x000fe2000001ff00 */
[----:B------:R-:W-:Y:S01]  /*16e0*/  UISETP.GE.AND UP0, UPT, UR38, 0x1, UPT ;  /* 0x000000012600788c */ /* 0x000fe2000bf06270 */
[----:B------:R-:W-:Y:S02]  /*16f0*/  CS2R R66, SRZ ;  /* 0x0000000000427805 */ /* 0x000fe4000001ff00 */
[----:B------:R-:W-:Y:S02]  /*1700*/  CS2R R64, SRZ ;  /* 0x0000000000407805 */ /* 0x000fe4000001ff00 */
[----:B------:R-:W-:Y:S02]  /*1710*/  CS2R R62, SRZ ;  /* 0x00000000003e7805 */ /* 0x000fe4000001ff00 */
[----:B------:R-:W-:-:S02]  /*1720*/  CS2R R60, SRZ ;  /* 0x00000000003c7805 */ /* 0x000fc4000001ff00 */
[----:B------:R-:W-:Y:S02]  /*1730*/  CS2R R58, SRZ ;  /* 0x00000000003a7805 */ /* 0x000fe4000001ff00 */
[----:B------:R-:W-:Y:S02]  /*1740*/  PLOP3.LUT P1, PT, PT, PT, UP0, 0x80, 0x0 ;  /* 0x000000000000781c */ /* 0x000fe40003f2f008 */
        /* <DEDUP_REMOVED lines=51> */
.L_x_2483:
        /* <DEDUP_REMOVED lines=11> */
.L_x_2661:
[----:B------:R-:W-:Y:S05]  /*1b30*/  @!P0 BRA `(.L_x_2485) ;  /* 0x0000000000048947 */ /* 0x000fea0003800000 */
[----:B------:R-:W-:Y:S01]  /*1b40*/  BPT.TRAP 0x1 ;  /* 0x000000040000795c */ /* 0x000fe20000300000 */
.L_x_2485:
[----:B------:R-:W-:Y:S02]  /*1b50*/  IMAD.U32 R2, RZ, RZ, UR36 ;  /* 0x00000024ff027e24 */ /* 0x000fe4000f8e00ff */
[----:B0-----:R-:W-:-:S03]  /*1b60*/  IMAD.U32 R3, RZ, RZ, UR61 ;  /* 0x0000003dff037e24 */ /* 0x001fc6000f8e00ff */
[----:B------:R-:W-:Y:S02]  /*1b70*/  LEA R2, R2, UR60, 0x3 ;  /* 0x0000003c02027c11 */ /* 0x000fe4000f8e18ff */
[----:B------:R-:W-:-:S04]  /*1b80*/  SHF.L.U32 R3, R3, 0x1f, RZ ;  /* 0x0000001f03037819 */ /* 0x000fc800000006ff */
[----:B------:R0:W1:Y:S01]  /*1b90*/  SYNCS.PHASECHK.TRANS64.TRYWAIT P2, [R2+URZ+0x36830], R3 ;  /* 0x03683003020075a7 */ /* 0x000062000804017f */
[----:B------:R-:W-:Y:S05]  /*1ba0*/  @!P0 BRA `(.L_x_2486) ;  /* 0x0000000000048947 */ /* 0x000fea0003800000 */
[----:B------:R-:W-:Y:S01]  /*1bb0*/  BPT.TRAP 0x1 ;  /* 0x000000040000795c */ /* 0x000fe20000300000 */
.L_x_2486:
[----:B------:R-:W2:Y:S02]  /*1bc0*/  S2R R0, SR_TID.X ;  /* 0x0000000000007919 */ /* 0x000ea40000002100 */
[----:B--2---:R-:W-:Y:S01]  /*1bd0*/  LOP3.LUT P1, RZ, R0, 0x7f, RZ, 0xc0, !PT ;  /* 0x0000007f00ff7812 */ /* 0x004fe2000782c0ff */
[----:B-1----:R-:W-:-:S12]  /*1be0*/  @P2 BRA `(.L_x_2487) ;  /* 0x0000000000082947 */ /* 0x002fd80003800000 */
[----:B------:R-:W1:Y:S02]  /*1bf0*/  SYNCS.PHASECHK.TRANS64.TRYWAIT P2, [R2+URZ+0x36830], R3 ;  /* 0x03683003020075a7 */ /* 0x000e64000804017f */
[----:B-1----:R-:W-:Y:S05]  /*1c00*/  @!P2 BRA `(.L_x_2488) ;  /* 0x000001640038a947 */ /* 0x002fea0003800000 */
.L_x_2487:
[----:B------:R-:W-:Y:S05]  /*1c10*/  WARPSYNC.ALL ;  /* 0x0000000000007948 */ /* 0x000fea0003800000 */
[----:B------:R-:W-:Y:S01]  /*1c20*/  UIADD3 UR4, UR60, 0x21400, URZ ;  /* 0x000214003c047890 */ /* 0x000fe2000fffe03f */
[----:B------:R-:W-:Y:S01]  /*1c30*/  WARPGROUP.ARRIVE ;  /* 0x00000000000079c5 */ /* 0x000fe20000000000 */
[----:B------:R-:W-:Y:S01]  /*1c40*/  UMOV UR7, 0x40000040 ;  /* 0x4000004000077882 */ /* 0x000fe20000000000 */
[----:B------:R-:W-:Y:S01]  /*1c50*/  UMOV UR11, 0x40000040 ;  /* 0x40000040000b7882 */ /* 0x000fe20000000000 */
[----:B------:R-:W-:Y:S01]  /*1c60*/  USHF.R.U32.HI UR4, URZ, 0x4, UR4 ;  /* 0x000000043f047899 */ /* 0x000fe20008011604 */
[----:B------:R-:W-:Y:S01]  /*1c70*/  R2UR UR39, R17 ;  /* 0x00000000112772ca */ /* 0x000fe200000e0000 */
[----:B------:R-:W-:Y:S01]  /*1c80*/  UMOV UR15, 0x40000040 ;  /* 0x40000040000f7882 */ /* 0x000fe20000000000 */
[----:B------:R-:W-:Y:S01]  /*1c90*/  UMOV UR19, 0x40000040 ;  /* 0x4000004000137882 */ /* 0x000fe20000000000 */
[----:B------:R-:W-:Y:S01]  /*1ca0*/  ULOP3.LUT UR4, UR4, 0x3fff, URZ, 0xc0, !UPT ;  /* 0x00003fff04047892 */ /* 0x000fe2000f8ec03f */
[----:B01----:R-:W-:Y:S01]  /*1cb0*/  @!P1 VIADD R2, R2, 0x36840 ;  /* 0x0003684002029836 */ /* 0x003fe20000000000 */
[----:B------:R-:W-:Y:S01]  /*1cc0*/  UMOV UR23, 0x40000040 ;  /* 0x4000004000177882 */ /* 0x000fe20000000000 */
[----:B------:R-:W-:Y:S01]  /*1cd0*/  UMOV UR27, 0x40000040 ;  /* 0x40000040001b7882 */ /* 0x000fe20000000000 */
[----:B------:R-:W-:Y:S01]  /*1ce0*/  ULOP3.LUT UR5, UR4, 0x10000, URZ, 0xfc, !UPT ;  /* 0x0001000004057892 */ /* 0x000fe2000f8efc3f */
[----:B------:R-:W-:Y:S01]  /*1cf0*/  CS2R R118, SRZ ;  /* 0x0000000000767805 */ /* 0x000fe2000001ff00 */
[----:B------:R-:W-:Y:S01]  /*1d00*/  ULOP3.LUT UR4, UR37, 0x10000, URZ, 0xfc, !UPT ;  /* 0x0001000025047892 */ /* 0x000fe2000f8efc3f */
[----:B------:R-:W-:Y:S01]  /*1d10*/  R2UR UR37, R18 ;  /* 0x00000000122572ca */ /* 0x000fe200000e0000 */
[----:B------:R-:W-:Y:S01]  /*1d20*/  UIMAD UR6, UR36, 0xa80, UR5 ;  /* 0x00000a80240678a4 */ /* 0x000fe2000f8e0205 */
[----:B------:R-:W-:Y:S01]  /*1d30*/  @!P1 PRMT R2, RZ, 0x654, R2 ;  /* 0x00000654ff029816 */ /* 0x000fe20000000002 */
[----:B------:R-:W-:Y:S01]  /*1d40*/  IMAD.U32 R8, RZ, RZ, UR5 ;  /* 0x00000005ff087e24 */ /* 0x000fe2000f8e00ff */
[----:B------:R-:W-:Y:S01]  /*1d50*/  UMOV UR5, 0x40000040 ;  /* 0x4000004000057882 */ /* 0x000fe20000000000 */
[----:B------:R-:W-:Y:S01]  /*1d60*/  UIADD3 UR10, UR6, 0x80, URZ ;  /* 0x00000080060a7890 */ /* 0x000fe2000fffe03f */
[----:B------:R-:W-:Y:S01]  /*1d70*/  CS2R R116, SRZ ;  /* 0x0000000000747805 */ /* 0x000fe2000001ff00 */
[----:B------:R-:W-:Y:S01]  /*1d80*/  UMOV UR8, UR4 ;  /* 0x0000000400087c82 */ /* 0x000fe20008000000 */
[----:B------:R-:W-:Y:S01]  /*1d90*/  UMOV UR9, UR5 ;  /* 0x0000000500097c82 */ /* 0x000fe20008000000 */
[----:B------:R-:W-:-:S02]  /*1da0*/  UIADD3 UR14, UR6, 0x200, URZ ;  /* 0x00000200060e7890 */ /* 0x000fc4000fffe03f */
[----:B------:R-:W-:Y:S01]  /*1db0*/  HGMMA.64x16x16.F32 R72, gdesc[UR4], RZ, !UPT, gsb0 ;  /* 0x00200000044879f0 */ /* 0x000fe2000c0008ff */
[----:B------:R-:W-:Y:S01]  /*1dc0*/  UMOV UR12, UR4 ;  /* 0x00000004000c7c82 */ /* 0x000fe20008000000 */
[----:B------:R-:W-:Y:S01]  /*1dd0*/  UMOV UR13, UR5 ;  /* 0x00000005000d7c82 */ /* 0x000fe20008000000 */
[----:B------:R-:W-:Y:S01]  /*1de0*/  UIADD3 UR18, UR6, 0x280, URZ ;  /* 0x0000028006127890 */ /* 0x000fe2000fffe03f */
[----:B------:R-:W-:Y:S01]  /*1df0*/  UMOV UR16, UR4 ;  /* 0x0000000400107c82 */ /* 0x000fe20008000000 */
[----:B------:R-:W-:Y:S01]  /*1e00*/  UMOV UR17, UR5 ;  /* 0x0000000500117c82 */ /* 0x000fe20008000000 */
[----:B------:R-:W-:Y:S02]  /*1e10*/  UIADD3 UR7, UR4, 0x2, URZ ;  /* 0x0000000204077890 */ /* 0x000fe4000fffe03f */
[----:B------:R-:W-:Y:S02]  /*1e20*/  UIADD3 UR22, UR6, 0x284, URZ ;  /* 0x0000028406167890 */ /* 0x000fe4000fffe03f */
        /* <DEDUP_REMOVED lines=99> */
[----:B------:R-:W-:Y:S01]  /*2460*/  ULDC UR10, c[0x0][0x448] ;  /* 0x00011200000a7ab9 */ /* 0x000fe20000000800 */
[----:B------:R-:W-:Y:S01]  /*2470*/  R2UR UR11, R19 ;  /* 0x00000000130b72ca */ /* 0x000fe200000e0000 */
[----:B------:R-:W-:-:S03]  /*2480*/  UISETP.NE.AND UP0, UPT, UR10, 0x1, UPT ;  /* 0x000000010a00788c */ /* 0x000fc6000bf05270 */
[----:B------:R-:W-:Y:S02]  /*2490*/  UMOV UR10, 0xffffff90 ;  /* 0xffffff90000a7882 */ /* 0x000fe40000000000 */
[----:B------:R-:W-:Y:S01]  /*24a0*/  UIMAD UR10, UR38, UR10, 0x71 ;  /* 0x00000071260a74a4 */ /* 0x000fe2000f8e020a */
[----:B------:R-:W-:-:S05]  /*24b0*/  PLOP3.LUT P2, PT, PT, PT, UP0, 0x80, 0x0 ;  /* 0x000000000000781c */ /* 0x000fca0003f4f008 */
[----:B------:R-:W-:Y:S01]  /*24c0*/  IMAD.U32 R7, RZ, RZ, UR10 ;  /* 0x0000000aff077e24 */ /* 0x000fe2000f8e00ff */
[----:B------:R-:W-:Y:S01]  /*24d0*/  UMOV UR10, UR11 ;  /* 0x0000000b000a7c82 */ /* 0x000fe20008000000 */
[----:B------:R-:W-:Y:S02]  /*24e0*/  VIADD R0, R23, UR11 ;  /* 0x0000000b17007c36 */ /* 0x000fe40008000000 */
[----:B------:R-:W-:Y:S02]  /*24f0*/  IMAD R4, R22, -0x2, R7 ;  /* 0xfffffffe16047824 */ /* 0x000fe400078e0207 */
[----:B------:R-:W-:-:S05]  /*2500*/  IMAD.U32 R7, RZ, RZ, UR39 ;  /* 0x00000027ff077e24 */ /* 0x000fca000f8e00ff */
[----:B------:R-:W-:Y:S01]  /*2510*/  IADD3 R4, -R7, UR37, R4 ;  /* 0x0000002507047c10 */ /* 0x000fe2000fffe104 */
        /* <DEDUP_REMOVED lines=347> */
[----:B------:R-:W-:Y:S02]  /*3ad0*/  @UP0 ULDC UR7, c[0x0][0x44c] ;  /* 0x0001130000070ab9 */ /* 0x000fe40000000800 */
[----:B------:R-:W-:Y:S01]  /*3ae0*/  @P2 IMAD.HI.U32 R3, R0, UR7, RZ ;  /* 0x0000000700032c27 */ /* 0x000fe2000f8e00ff */
[----:B------:R-:W-:-:S04]  /*3af0*/  @UP0 ULDC UR7, c[0x0][0x450] ;  /* 0x0001140000070ab9 */ /* 0x000fc80000000800 */
[----:B------:R-:W-:Y:S01]  /*3b00*/  @P2 SHF.R.U32.HI R0, RZ, UR7, R3 ;  /* 0x00000007ff002c19 */ /* 0x000fe20008011603 */
[----:B------:R-:W-:Y:S02]  /*3b10*/  UIMAD UR7, UR38, -0x70, UR37 ;  /* 0xffffff90260778a4 */ /* 0x000fe4000f8e0225 */
[----:B------:R-:W-:Y:S02]  /*3b20*/  UIADD3 UR38, UR38, -0x2, URZ ;  /* 0xfffffffe26267890 */ /* 0x000fe4000fffe03f */
[----:B------:R-:W0:Y:S01]  /*3b30*/  SHFL.IDX PT, R5, R0, 0x1, 0x1c1f ;  /* 0x003c1f0000057f89 */ /* 0x000e2200000e0000 */
[----:B------:R-:W-:-:S06]  /*3b40*/  UIADD3 UR7, UR7, 0x70, URZ ;  /* 0x0000007007077890 */ /* 0x000fcc000fffe03f */
[----:B------:R-:W-:-:S04]  /*3b50*/  IMAD.U32 R3, RZ, RZ, UR7 ;  /* 0x00000007ff037e24 */ /* 0x000fc8000f8e00ff */
[----:B------:R-:W-:-:S05]  /*3b60*/  IMAD R3, R22, -0x2, R3 ;  /* 0xfffffffe16037824 */ /* 0x000fca00078e0203 */
[----:B0-----:R-:W-:-:S04]  /*3b70*/  VIADDMNMX R5, R5, R4, R3, PT ;  /* 0x0000000405057246 */ /* 0x001fc80003800103 */
[C---:B------:R-:W-:Y:S02]  /*3b80*/  ISETP.GT.AND P3, PT, R5.reuse, RZ, PT ;  /* 0x000000ff0500720c */ /* 0x040fe40003f64270 */
[C---:B------:R-:W-:Y:S02]  /*3b90*/  ISETP.GT.AND P4, PT, R5.reuse, 0x1, PT ;  /* 0x000000010500780c */ /* 0x040fe40003f84270 */
[----:B------:R-:W-:Y:S01]  /*3ba0*/  ISETP.GT.AND P5, PT, R5, 0x8, PT ;  /* 0x000000080500780c */ /* 0x000fe20003fa4270 */
        /* <DEDUP_REMOVED lines=21> */
[----:B------:R-:W-:Y:S02]  /*3d00*/  ISETP.GT.AND P4, PT, R5, 0x10, PT ;  /* 0x000000100500780c */ /* 0x000fe40003f84270 */
[----:B------:R-:W-:Y:S02]  /*3d10*/  FSEL R79, R79, -INF , P3 ;  /* 0xff8000004f4f7808 */ /* 0x000fe40001800000 */
[----:B------:R-:W-:Y:S02]  /*3d20*/  FMNMX.FTZ R6, R13, R6, !PT ;  /* 0x000000060d067209 */ /* 0x000fe40007810000 */
[----:B------:R-:W-:Y:S02]  /*3d30*/  ISETP.GT.AND P3, PT, R5, 0x11, PT ;  /* 0x000000110500780c */ /* 0x000fe40003f64270 */
[----:B------:R-:W-:Y:S01]  /*3d40*/  FMNMX.FTZ R6, R79, R6, !PT ;  /* 0x000000064f067209 */ /* 0x000fe20007810000 */
[----:B------:R-:W-:Y:S02]  /*3d50*/  WARPGROUP.DEPBAR.LE gsb0, 0x0 ;  /* 0x00008000000079c5 */ /* 0x000fe40000010000 */
[----:B------:R-:W-:Y:S01]  /*3d60*/  WARPGROUP.ARRIVE ;  /* 0x00000000000079c5 */ /* 0x000fe20000000000 */
[----:B------:R-:W-:-:S02]  /*3d70*/  FSEL R21, R66, -INF , P4 ;  /* 0xff80000042157808 */ /* 0x000fc40002000000 */
[----:B------:R-:W-:Y:S02]  /*3d80*/  ISETP.GT.AND P4, PT, R5, 0x18, PT ;  /* 0x000000180500780c */ /* 0x000fe40003f84270 */
        /* <DEDUP_REMOVED lines=56> */
[----:B------:R-:W-:Y:S01]  /*4110*/  ISETP.GT.AND P3, PT, R5, 0x49, PT ;  /* 0x000000490500780c */ /* 0x000fe20003f64270 */
[----:B------:R-:W-:Y:S01]  /*4120*/  ULDC UR6, c[0x0][0x988] ;  /* 0x0002620000067ab9 */ /* 0x000fe20000000800 */
        /* <DEDUP_REMOVED lines=28> */
[----:B------:R-:W-:Y:S02]  /*42f0*/  ISETP.GT.AND P3, PT, R5, 0x69, PT ;  /* 0x000000690500780c */ /* 0x000fe40003f64270 */
[----:B------:R-:W-:Y:S02]  /*4300*/  FSEL R113, R30, -INF , P4 ;  /* 0xff8000001e717808 */ /* 0x000fe40002000000 */
[----:B------:R-:W-:Y:S02]  /*4310*/  FMNMX.FTZ R6, R111, R6, !PT ;  /* 0x000000066f067209 */ /* 0x000fe40007810000 */
[----:B------:R-:W-:-:S02]  /*4320*/  FSEL R115, R31, -INF , P3 ;  /* 0xff8000001f737808 */ /* 0x000fc40001800000 */
[----:B------:R-:W-:-:S04]  /*4330*/  FMNMX.FTZ R6, R113, R6, !PT ;  /* 0x0000000671067209 */ /* 0x000fc80007810000 */
[----:B------:R-:W-:-:S05]  /*4340*/  FMNMX.FTZ R9, R115, R6, !PT ;  /* 0x0000000673097209 */ /* 0x000fca0007810000 */
[----:B------:R-:W1:Y:S02]  /*4350*/  SHFL.BFLY PT, R6, R9, 0x2, 0x1f ;  /* 0x0c401f0009067f89 */ /* 0x000e6400000e0000 */
[----:B-1----:R-:W-:Y:S02]  /*4360*/  FMNMX.FTZ R10, R9, R6, !PT ;  /* 0x00000006090a7209 */ /* 0x002fe40007810000 */
[----:B------:R1:W2:Y:S04]  /*4370*/  SHFL.IDX PT, R6, R0, RZ, 0x1c1f ;  /* 0x001c1fff00067589 */ /* 0x0002a800000e0000 */
[----:B------:R-:W3:Y:S01]  /*4380*/  SHFL.BFLY PT, R5, R10, 0x1, 0x1f ;  /* 0x0c201f000a057f89 */ /* 0x000ee200000e0000 */
[----:B-1----:R-:W-:Y:S01]  /*4390*/  IMAD.U32 R0, RZ, RZ, UR6 ;  /* 0x00000006ff007e24 */ /* 0x002fe2000f8e00ff */
[----:B------:R-:W-:-:S02]  /*43a0*/  @UP0 ULDC UR6, c[0x0][0x44c] ;  /* 0x0001130000060ab9 */ /* 0x000fc40000000800 */
[----:B------:R-:W-:-:S03]  /*43b0*/  UIMAD.WIDE.U32 UR6, UR11, UR6, URZ ;  /* 0x000000060b0672a5 */ /* 0x000fc6000f8e003f */
[----:B------:R-:W-:Y:S02]  /*43c0*/  @UP0 ULDC UR11, c[0x0][0x450] ;  /* 0x00011400000b0ab9 */ /* 0x000fe40000000800 */
[----:B------:R-:W-:Y:S02]  /*43d0*/  @UP0 USHF.R.U32.HI UR10, URZ, UR11, UR7 ;  /* 0x0000000b3f0a0299 */ /* 0x000fe40008011607 */
[----:B------:R-:W-:Y:S02]  /*43e0*/  UMOV UR6, URZ ;  /* 0x0000003f00067c82 */ /* 0x000fe40008000000 */
[----:B------:R-:W-:Y:S01]  /*43f0*/  UIADD3 UR7, UR10, UR37, -UR39 ;  /* 0x000000250a077290 */ /* 0x000fe2000fffe827 */
[----:B--2---:R-:W-:-:S03]  /*4400*/  VIADDMNMX R3, R6, R4, R3, PT ;  /* 0x0000000406037246 */ /* 0x004fc60003800103 */
[----:B------:R-:W-:Y:S01]  /*4410*/  UIMAD.WIDE UR6, UR7, -0x6db6db6d, UR6 ;  /* 0x92492493070678a5 */ /* 0x000fe2000f8e0206 */
[----:B---3--:R-:W-:-:S03]  /*4420*/  FMNMX.FTZ R5, R10, R5, !PT ;  /* 0x000000050a057209 */ /* 0x008fc60007810000 */
[----:B------:R-:W-:Y:S01]  /*4430*/  USHF.R.U32.HI UR6, URZ, 0x1f, UR7 ;  /* 0x0000001f3f067899 */ /* 0x000fe20008011607 */
[----:B------:R-:W-:Y:S02]  /*4440*/  ISETP.GT.AND P4, PT, R3, 0x1, PT ;  /* 0x000000010300780c */ /* 0x000fe40003f84270 */
[C---:B------:R-:W-:Y:S01]  /*4450*/  FSETP.NEU.FTZ.AND P3, PT, R5.reuse, -INF , PT ;  /* 0xff8000000500780b */ /* 0x040fe20003f7d000 */
[----:B------:R-:W-:Y:S01]  /*4460*/  FMUL.FTZ R11, R5, R0 ;  /* 0x00000000050b7220 */ /* 0x000fe20000410000 */
[----:B------:R-:W-:Y:S01]  /*4470*/  ISETP.GT.AND P5, PT, R3, 0x8, PT ;  /* 0x000000080300780c */ /* 0x000fe20003fa4270 */
[----:B------:R-:W-:Y:S01]  /*4480*/  ULEA.HI.SX32 UR6, UR7, UR6, 0x1a ;  /* 0x0000000607067291 */ /* 0x000fe2000f8fd23f */
[----:B------:R-:W-:Y:S02]  /*4490*/  FSEL R73, R73, -INF , P4 ;  /* 0xff80000049497808 */ /* 0x000fe40002000000 */
[----:B------:R-:W-:Y:S01]  /*44a0*/  FSEL R26, R11, RZ, P3 ;  /* 0x000000ff0b1a7208 */ /* 0x000fe20001800000 */
[----:B------:R-:W-:Y:S01]  /*44b0*/  UISETP.LT.AND UP1, UPT, URZ, UR6, UPT ;  /* 0x000000063f00728c */ /* 0x000fe2000bf21270 */
[----:B------:R-:W-:-:S02]  /*44c0*/  ISETP.GT.AND P3, PT, R3, RZ, PT ;  /* 0x000000ff0300720c */ /* 0x000fc40003f64270 */
[----:B------:R-:W-:Y:S01]  /*44d0*/  FSEL R9, R76, -INF , P5 ;  /* 0xff8000004c097808 */ /* 0x000fe20002800000 */
[-CC-:B------:R-:W-:Y:S01]  /*44e0*/  FFMA.FTZ R201, R7, R0.reuse, -R26.reuse ;  /* 0x0000000007c97223 */ /* 0x180fe2000001081a */
[----:B------:R-:W-:Y:S01]  /*44f0*/  FSEL R7, R72, -INF , P3 ;  /* 0xff80000048077808 */ /* 0x000fe20001800000 */
[-CC-:B------:R-:W-:Y:S01]  /*4500*/  FFMA.FTZ R203, R13, R0.reuse, -R26.reuse ;  /* 0x000000000dcb7223 */ /* 0x180fe2000001081a */
[----:B------:R-:W-:Y:S01]  /*4510*/  ISETP.GT.AND P3, PT, R3, 0x9, PT ;  /* 0x000000090300780c */ /* 0x000fe20003f64270 */
[-CC-:B------:R-:W-:Y:S01]  /*4520*/  FFMA.FTZ R197, R21, R0.reuse, -R26.reuse ;  /* 0x0000000015c57223 */ /* 0x180fe2000001081a */
[----:B------:R-:W-:Y:S01]  /*4530*/  FMNMX.FTZ R4, R7, R73, !PT ;  /* 0x0000004907047209 */ /* 0x000fe20007810000 */
[-CC-:B------:R-:W-:Y:S01]  /*4540*/  FFMA.FTZ R6, R75, R0.reuse, -R26.reuse ;  /* 0x000000004b067223 */ /* 0x180fe2000001081a */
[----:B------:R-:W-:Y:S01]  /*4550*/  FSEL R77, R77, -INF , P3 ;  /* 0xff8000004d4d7808 */ /* 0x000fe20001800000 */
[----:B------:R-:W-:Y:S01]  /*4560*/  MUFU.EX2 R201, R201 ;  /* 0x000000c900c97308 */ /* 0x000fe20000000800 */
[----:B------:R-:W-:Y:S01]  /*4570*/  ISETP.GT.AND P3, PT, R3, 0x10, PT ;  /* 0x000000100300780c */ /* 0x000fe20003f64270 */
[--C-:B------:R-:W-:Y:S01]  /*4580*/  FFMA.FTZ R10, R79, R0, -R26.reuse ;  /* 0x000000004f0a7223 */ /* 0x100fe2000001081a */
[----:B------:R-:W-:Y:S01]  /*4590*/  FMNMX.FTZ R4, R9, R4, !PT ;  /* 0x0000000409047209 */ /* 0x000fe20007810000 */
[-CC-:B------:R-:W-:Y:S01]  /*45a0*/  FFMA.FTZ R12, R67, R0.reuse, -R26.reuse ;  /* 0x00000000430c7223 */ /* 0x180fe2000001081a */
[----:B------:R-:W-:Y:S01]  /*45b0*/  ISETP.GT.AND P4, PT, R3, 0x11, PT ;  /* 0x000000110300780c */ /* 0x000fe20003f84270 */
[--C-:B------:R-:W-:Y:S01]  /*45c0*/  FFMA.FTZ R199, R81, R0, -R26.reuse ;  /* 0x0000000051c77223 */ /* 0x100fe2000001081a */
[----:B------:R-:W-:Y:S01]  /*45d0*/  FSEL R11, R64, -INF , P3 ;  /* 0xff800000400b7808 */ /* 0x000fe20001800000 */
[----:B------:R-:W1:Y:S01]  /*45e0*/  MUFU.EX2 R6, R6 ;  /* 0x0000000600067308 */ /* 0x000e620000000800 */
[----:B------:R-:W-:Y:S01]  /*45f0*/  FMNMX.FTZ R4, R77, R4, !PT ;  /* 0x000000044d047209 */ /* 0x000fe20007810000 */
[-CC-:B------:R-:W-:Y:S01]  /*4600*/  FFMA.FTZ R14, R71, R0.reuse, -R26.reuse ;  /* 0x00000000470e7223 */ /* 0x180fe2000001081a */
[----:B------:R-:W-:Y:S01]  /*4610*/  ISETP.GT.AND P3, PT, R3, 0x18, PT ;  /* 0x000000180300780c */ /* 0x000fe20003f64270 */
[-CC-:B------:R-:W-:Y:S01]  /*4620*/  FFMA.FTZ R193, R83, R0.reuse, -R26.reuse ;  /* 0x0000000053c17223 */ /* 0x180fe2000001081a */
[----:B------:R-:W-:Y:S01]  /*4630*/  FSEL R65, R65, -INF , P4 ;  /* 0xff80000041417808 */ /* 0x000fe20002000000 */
[--C-:B------:R-:W-:Y:S01]  /*4640*/  FFMA.FTZ R20, R59, R0, -R26.reuse ;  /* 0x000000003b147223 */ /* 0x100fe2000001081a */
[----:B------:R-:W-:Y:S01]  /*4650*/  FMNMX.FTZ R4, R11, R4, !PT ;  /* 0x000000040b047209 */ /* 0x000fe20007810000 */
[----:B------:R-:W-:Y:S01]  /*4660*/  MUFU.EX2 R203, R203 ;  /* 0x000000cb00cb7308 */ /* 0x000fe20000000800 */
[----:B------:R-:W-:Y:S01]  /*4670*/  ISETP.GT.AND P4, PT, R3, 0x19, PT ;  /* 0x000000190300780c */ /* 0x000fe20003f84270 */
[-CC-:B------:R-:W-:Y:S01]  /*4680*/  FFMA.FTZ R195, R85, R0.reuse, -R26.reuse ;  /* 0x0000000055c37223 */ /* 0x180fe2000001081a */
[----:B------:R-:W-:Y:S01]  /*4690*/  FSEL R13, R68, -INF , P3 ;  /* 0xff800000440d7808 */ /* 0x000fe20001800000 */
[--C-:B------:R-:W-:Y:S01]  /*46a0*/  FFMA.FTZ R63, R63, R0, -R26.reuse ;  /* 0x000000003f3f7223 */ /* 0x100fe2000001081a */
        /* <DEDUP_REMOVED lines=11> */
[----:B------:R-:W-:Y:S01]  /*4760*/  MUFU.EX2 R197, R197 ;  /* 0x000000c500c57308 */ /* 0x000fe20000000800 */
        /* <DEDUP_REMOVED lines=25> */
[----:B------:R-:W-:Y:S01]  /*4900*/  FFMA.FTZ R113, R113, R0, -R26 ;  /* 0x0000000071717223 */ /* 0x000fe2000001081a */
[----:B------:R-:W-:Y:S01]  /*4910*/  ISETP.GT.AND P3, PT, R3, 0x38, PT ;  /* 0x000000380300780c */ /* 0x000fe20003f64270 */
[----:B------:R-:W-:Y:S01]  /*4920*/  USEL UR11, URZ, UR6, !UP1 ;  /* 0x000000063f0b7287 */ /* 0x000fe2000c800000 */
[----:B------:R-:W-:-:S02]  /*4930*/  FSEL R49, R49, -INF , P4 ;  /* 0xff80000031317808 */ /* 0x000fc40002000000 */
[----:B------:R-:W-:Y:S02]  /*4940*/  CS2R R84, SRZ ;  /* 0x0000000000547805 */ /* 0x000fe4000001ff00 */
[----:B------:R-:W-:Y:S01]  /*4950*/  FMNMX.FTZ R4, R27, R4, !PT ;  /* 0x000000041b047209 */ /* 0x000fe20007810000 */
[----:B------:R-:W-:Y:S01]  /*4960*/  MUFU.EX2 R193, R193 ;  /* 0x000000c100c17308 */ /* 0x000fe20000000800 */
[----:B------:R-:W-:Y:S01]  /*4970*/  ISETP.GT.AND P4, PT, R3, 0x39, PT ;  /* 0x000000390300780c */ /* 0x000fe20003f84270 */
[----:B------:R-:W-:Y:S01]  /*4980*/  UISETP.GE.AND UP1, UPT, UR38, UR11, UPT ;  /* 0x0000000b2600728c */ /* 0x000fe2000bf26270 */
[----:B------:R-:W-:Y:S02]  /*4990*/  FSEL R31, R52, -INF , P3 ;  /* 0xff800000341f7808 */ /* 0x000fe40001800000 */
[----:B------:R-:W-:Y:S02]  /*49a0*/  CS2R R82, SRZ ;  /* 0x0000000000527805 */ /* 0x000fe4000001ff00 */
[----:B------:R-:W-:-:S02]  /*49b0*/  FMNMX.FTZ R4, R49, R4, !PT ;  /* 0x0000000431047209 */ /* 0x000fc40007810000 */
[----:B------:R-:W-:Y:S02]  /*49c0*/  CS2R R80, SRZ ;  /* 0x0000000000507805 */ /* 0x000fe4000001ff00 */
[----:B------:R-:W-:Y:S01]  /*49d0*/  FSEL R53, R53, -INF , P4 ;  /* 0xff80000035357808 */ /* 0x000fe20002000000 */
[----:B------:R-:W-:Y:S01]  /*49e0*/  MUFU.EX2 R20, R20 ;  /* 0x0000001400147308 */ /* 0x000fe20000000800 */
[----:B------:R-:W-:Y:S02]  /*49f0*/  ISETP.GT.AND P3, PT, R3, 0x40, PT ;  /* 0x000000400300780c */ /* 0x000fe40003f64270 */
[----:B------:R-:W-:Y:S02]  /*4a00*/  CS2R R78, SRZ ;  /* 0x00000000004e7805 */ /* 0x000fe4000001ff00 */
[----:B------:R-:W-:Y:S02]  /*4a10*/  FMNMX.FTZ R4, R31, R4, !PT ;  /* 0x000000041f047209 */ /* 0x000fe40007810000 */
[----:B------:R-:W-:-:S02]  /*4a20*/  CS2R R74, SRZ ;  /* 0x00000000004a7805 */ /* 0x000fc4000001ff00 */
[----:B------:R-:W-:Y:S02]  /*4a30*/  ISETP.GT.AND P4, PT, R3, 0x41, PT ;  /* 0x000000410300780c */ /* 0x000fe40003f84270 */
[----:B------:R-:W-:Y:S02]  /*4a40*/  CS2R R70, SRZ ;  /* 0x0000000000467805 */ /* 0x000fe4000001ff00 */
[----:B------:R-:W-:Y:S01]  /*4a50*/  FSEL R35, R40, -INF , P3 ;  /* 0xff80000028237808 */ /* 0x000fe20001800000 */
[----:B------:R-:W-:Y:S01]  /*4a60*/  MUFU.EX2 R195, R195 ;  /* 0x000000c300c37308 */ /* 0x000fe20000000800 */
[----:B------:R-:W-:Y:S02]  /*4a70*/  FMNMX.FTZ R4, R53, R4, !PT ;  /* 0x0000000435047209 */ /* 0x000fe40007810000 */
[----:B------:R-:W-:Y:S02]  /*4a80*/  CS2R R66, SRZ ;  /* 0x0000000000427805 */ /* 0x000fe4000001ff00 */
[----:B------:R-:W-:-:S02]  /*4a90*/  ISETP.GT.AND P3, PT, R3, 0x48, PT ;  /* 0x000000480300780c */ /* 0x000fc40003f64270 */
[----:B------:R-:W-:Y:S02]  /*4aa0*/  CS2R R58, SRZ ;  /* 0x00000000003a7805 */ /* 0x000fe4000001ff00 */
[----:B------:R-:W-:Y:S02]  /*4ab0*/  FSEL R41, R41, -INF , P4 ;  /* 0xff80000029297808 */ /* 0x000fe40002000000 */
[----:B------:R-:W-:Y:S01]  /*4ac0*/  FMNMX.FTZ R4, R35, R4, !PT ;  /* 0x0000000423047209 */ /* 0x000fe20007810000 */
[----:B------:R2:W-:Y:S01]  /*4ad0*/  MUFU.EX2 R30, R63 ;  /* 0x0000003f001e7308 */ /* 0x0005e20000000800 */
[----:B------:R-:W-:Y:S02]  /*4ae0*/  ISETP.GT.AND P4, PT, R3, 0x49, PT ;  /* 0x000000490300780c */ /* 0x000fe40003f84270 */
[----:B------:R-:W-:Y:S01]  /*4af0*/  FSEL R39, R44, -INF , P3 ;  /* 0xff8000002c277808 */ /* 0x000fe20001800000 */
[----:B-1----:R-:W-:Y:S01]  /*4b00*/  FADD.FTZ R44, R201, R6 ;  /* 0x00000006c92c7221 */ /* 0x002fe20000010000 */
[----:B------:R-:W-:-:S02]  /*4b10*/  FMNMX.FTZ R4, R41, R4, !PT ;  /* 0x0000000429047209 */ /* 0x000fc40007810000 */
[----:B------:R-:W-:Y:S01]  /*4b20*/  FSEL R45, R45, -INF , P4 ;  /* 0xff8000002d2d7808 */ /* 0x000fe20002000000 */
[----:B------:R-:W-:Y:S01]  /*4b30*/  MUFU.EX2 R87, R87 ;  /* 0x0000005700577308 */ /* 0x000fe20000000800 */
[----:B------:R-:W-:Y:S02]  /*4b40*/  ISETP.GT.AND P3, PT, R3, 0x50, PT ;  /* 0x000000500300780c */ /* 0x000fe40003f64270 */
[----:B--2---:R-:W-:Y:S02]  /*4b50*/  CS2R R62, SRZ ;  /* 0x00000000003e7805 */ /* 0x004fe4000001ff00 */
[----:B------:R-:W-:Y:S02]  /*4b60*/  FMNMX.FTZ R4, R39, R4, !PT ;  /* 0x0000000427047209 */ /* 0x000fe40007810000 */
[----:B------:R-:W-:Y:S02]  /*4b70*/  ISETP.GT.AND P4, PT, R3, 0x51, PT ;  /* 0x000000510300780c */ /* 0x000fe40003f84270 */
[----:B------:R-:W-:Y:S01]  /*4b80*/  FSEL R43, R32, -INF , P3 ;  /* 0xff800000202b7808 */ /* 0x000fe20001800000 */
[----:B------:R-:W-:Y:S01]  /*4b90*/  MUFU.EX2 R91, R91 ;  /* 0x0000005b005b7308 */ /* 0x000fe20000000800 */
[----:B------:R-:W-:-:S02]  /*4ba0*/  FMNMX.FTZ R4, R45, R4, !PT ;  /* 0x000000042d047209 */ /* 0x000fc40007810000 */
[----:B------:R-:W-:Y:S02]  /*4bb0*/  ISETP.GT.AND P3, PT, R3, 0x58, PT ;  /* 0x000000580300780c */ /* 0x000fe40003f64270 */
[----:B------:R-:W-:Y:S02]  /*4bc0*/  FSEL R33, R33, -INF , P4 ;  /* 0xff80000021217808 */ /* 0x000fe40002000000 */
[----:B------:R-:W-:Y:S01]  /*4bd0*/  FMNMX.FTZ R4, R43, R4, !PT ;  /* 0x000000042b047209 */ /* 0x000fe20007810000 */
[----:B------:R-:W-:Y:S01]  /*4be0*/  MUFU.EX2 R93, R93 ;  /* 0x0000005d005d7308 */ /* 0x000fe20000000800 */
[----:B------:R-:W-:Y:S02]  /*4bf0*/  ISETP.GT.AND P4, PT, R3, 0x59, PT ;  /* 0x000000590300780c */ /* 0x000fe40003f84270 */
[----:B------:R-:W-:Y:S02]  /*4c00*/  FSEL R47, R36, -INF , P3 ;  /* 0xff800000242f7808 */ /* 0x000fe40001800000 */
[----:B------:R-:W-:-:S02]  /*4c10*/  FMNMX.FTZ R4, R33, R4, !PT ;  /* 0x0000000421047209 */ /* 0x000fc40007810000 */
[----:B------:R-:W-:Y:S01]  /*4c20*/  FSEL R37, R37, -INF , P4 ;  /* 0xff80000025257808 */ /* 0x000fe20002000000 */
[----:B------:R1:W2:Y:S01]  /*4c30*/  MUFU.EX2 R34, R95 ;  /* 0x0000005f00227308 */ /* 0x0002a20000000800 */
[----:B------:R-:W-:Y:S02]  /*4c40*/  ISETP.GT.AND P3, PT, R3, 0x60, PT ;  /* 0x000000600300780c */ /* 0x000fe40003f64270 */
[----:B------:R-:W-:Y:S02]  /*4c50*/  FMNMX.FTZ R4, R47, R4, !PT ;  /* 0x000000042f047209 */ /* 0x000fe40007810000 */
[----:B------:R-:W-:Y:S02]  /*4c60*/  ISETP.GT.AND P4, PT, R3, 0x61, PT ;  /* 0x000000610300780c */ /* 0x000fe40003f84270 */
[----:B------:R-:W-:Y:S01]  /*4c70*/  FSEL R51, R24, -INF , P3 ;  /* 0xff80000018337808 */ /* 0x000fe20001800000 */
[--C-:B------:R-:W-:Y:S01]  /*4c80*/  FFMA.FTZ R24, R55, R0, -R26.reuse ;  /* 0x0000000037187223 */ /* 0x100fe2000001081a */
[----:B------:R-:W-:Y:S01]  /*4c90*/  FMNMX.FTZ R4, R37, R4, !PT ;  /* 0x0000000425047209 */ /* 0x000fe20007810000 */
[----:B------:R-:W-:Y:S01]  /*4ca0*/  MUFU.EX2 R97, R97 ;  /* 0x0000006100617308 */ /* 0x000fe20000000800 */
[----:B------:R-:W-:Y:S01]  /*4cb0*/  ISETP.GT.AND P3, PT, R3, 0x68, PT ;  /* 0x000000680300780c */ /* 0x000fe20003f64270 */
[----:B------:R-:W-:Y:S01]  /*4cc0*/  FFMA.FTZ R26, R115, R0, -R26 ;  /* 0x00000000731a7223 */ /* 0x000fe2000001081a */
[----:B------:R-:W-:-:S02]  /*4cd0*/  FSEL R25, R25, -INF , P4 ;  /* 0xff80000019197808 */ /* 0x000fc40002000000 */
[----:B------:R-:W-:Y:S02]  /*4ce0*/  CS2R R114, SRZ ;  /* 0x0000000000727805 */ /* 0x000fe4000001ff00 */
[----:B------:R-:W-:Y:S02]  /*4cf0*/  FMNMX.FTZ R4, R51, R4, !PT ;  /* 0x0000000433047209 */ /* 0x000fe40007810000 */
[----:B-1----:R-:W-:Y:S02]  /*4d00*/  CS2R R94, SRZ ;  /* 0x00000000005e7805 */ /* 0x002fe4000001ff00 */
[----:B------:R-:W-:Y:S01]  /*4d10*/  ISETP.GT.AND P4, PT, R3, 0x69, PT ;  /* 0x000000690300780c */ /* 0x000fe20003f84270 */
[----:B------:R-:W1:Y:S01]  /*4d20*/  MUFU.EX2 R32, R24 ;  /* 0x0000001800207308 */ /* 0x000e620000000800 */
[----:B------:R-:W-:Y:S02]  /*4d30*/  FSEL R3, R28, -INF , P3 ;  /* 0xff8000001c037808 */ /* 0x000fe40001800000 */
[----:B------:R-:W-:-:S02]  /*4d40*/  FMNMX.FTZ R4, R25, R4, !PT ;  /* 0x0000000419047209 */ /* 0x000fc40007810000 */
[----:B------:R-:W-:Y:S02]  /*4d50*/  FSEL R29, R29, -INF , P4 ;  /* 0xff8000001d1d7808 */ /* 0x000fe40002000000 */
[----:B------:R-:W-:Y:S01]  /*4d60*/  FMNMX.FTZ R4, R3, R4, !PT ;  /* 0x0000000403047209 */ /* 0x000fe20007810000 */
[----:B------:R3:W4:Y:S01]  /*4d70*/  MUFU.EX2 R28, R89 ;  /* 0x00000059001c7308 */ /* 0x0007220000000800 */
[----:B------:R-:W-:Y:S02]  /*4d80*/  F2FP.F16.F32.PACK_AB R201, R6, R201 ;  /* 0x000000c906c9723e */ /* 0x000fe400000000ff */
[----:B------:R-:W-:Y:S02]  /*4d90*/  FMNMX.FTZ R4, R29, R4, !PT ;  /* 0x000000041d047209 */ /* 0x000fe40007810000 */
[----:B--2---:R-:W-:-:S03]  /*4da0*/  F2FP.F16.F32.PACK_AB R185, R34, R93 ;  /* 0x0000005d22b9723e */ /* 0x004fc600000000ff */
[----:B------:R-:W2:Y:S01]  /*4db0*/  SHFL.BFLY PT, R55, R4, 0x2, 0x1f ;  /* 0x0c401f0004377f89 */ /* 0x000ea200000e0000 */
[----:B------:R5:W0:Y:S01]  /*4dc0*/  MUFU.EX2 R36, R99 ;  /* 0x0000006300247308 */ /* 0x000a220000000800 */
[----:B-1----:R-:W-:Y:S02]  /*4dd0*/  F2FP.F16.F32.PACK_AB R191, R32, R91 ;  /* 0x0000005b20bf723e */ /* 0x002fe400000000ff */
[----:B---3--:R-:W-:-:S05]  /*4de0*/  CS2R R88, SRZ ;  /* 0x0000000000587805 */ /* 0x008fca000001ff00 */
[----:B------:R-:W-:Y:S01]  /*4df0*/  MUFU.EX2 R101, R101 ;  /* 0x0000006500657308 */ /* 0x000fe20000000800 */
[----:B----4-:R-:W-:Y:S02]  /*4e00*/  F2FP.F16.F32.PACK_AB R189, R28, R87 ;  /* 0x000000571cbd723e */ /* 0x010fe400000000ff */
[----:B-----5:R-:W-:-:S05]  /*4e10*/  CS2R R98, SRZ ;  /* 0x0000000000627805 */ /* 0x020fca000001ff00 */
[----:B------:R1:W3:Y:S01]  /*4e20*/  MUFU.EX2 R38, R103 ;  /* 0x0000006700267308 */ /* 0x0002e20000000800 */
[----:B0-----:R-:W-:Y:S02]  /*4e30*/  F2FP.F16.F32.PACK_AB R187, R36, R97 ;  /* 0x0000006124bb723e */ /* 0x001fe400000000ff */
[----:B--2---:R-:W-:-:S05]  /*4e40*/  FMNMX.FTZ R55, R4, R55, !PT ;  /* 0x0000003704377209 */ /* 0x004fca0007810000 */
[----:B------:R-:W-:Y:S01]  /*4e50*/  MUFU.EX2 R105, R105 ;  /* 0x0000006900697308 */ /* 0x000fe20000000800 */
[----:B-1----:R-:W-:Y:S01]  /*4e60*/  CS2R R102, SRZ ;  /* 0x0000000000667805 */ /* 0x002fe2000001ff00 */
[----:B------:R-:W0:Y:S06]  /*4e70*/  SHFL.BFLY PT, R4, R55, 0x1, 0x1f ;  /* 0x0c201f0037047f89 */ /* 0x000e2c00000e0000 */
[----:B------:R1:W2:Y:S01]  /*4e80*/  MUFU.EX2 R40, R107 ;  /* 0x0000006b00287308 */ /* 0x0002a20000000800 */
[----:B---3--:R-:W-:-:S07]  /*4e90*/  F2FP.F16.F32.PACK_AB R181, R38, R101 ;  /* 0x0000006526b5723e */ /* 0x008fce00000000ff */
[----:B------:R-:W-:Y:S01]  /*4ea0*/  MUFU.EX2 R109, R109 ;  /* 0x0000006d006d7308 */ /* 0x000fe20000000800 */
[----:B-1----:R-:W-:-:S07]  /*4eb0*/  CS2R R106, SRZ ;  /* 0x00000000006a7805 */ /* 0x002fce000001ff00 */
[----:B------:R1:W-:Y:S01]  /*4ec0*/  MUFU.EX2 R42, R111 ;  /* 0x0000006f002a7308 */ /* 0x0003e20000000800 */
[----:B--2---:R-:W-:Y:S02]  /*4ed0*/  F2FP.F16.F32.PACK_AB R183, R40, R105 ;  /* 0x0000006928b7723e */ /* 0x004fe400000000ff */
[----:B0-----:R-:W-:Y:S01]  /*4ee0*/  FMNMX.FTZ R4, R55, R4, !PT ;  /* 0x0000000437047209 */ /* 0x001fe20007810000 */
[----:B------:R-:W-:Y:S01]  /*4ef0*/  FADD.FTZ R55, R203, R44 ;  /* 0x0000002ccb377221 */ /* 0x000fe20000010000 */
[----:B------:R-:W-:Y:S02]  /*4f00*/  F2FP.F16.F32.PACK_AB R203, R10, R203 ;  /* 0x000000cb0acb723e */ /* 0x000fe400000000ff */
[C---:B------:R-:W-:Y:S01]  /*4f10*/  FSETP.NEU.FTZ.AND P3, PT, R4.reuse, -INF , PT ;  /* 0xff8000000400780b */ /* 0x040fe20003f7d000 */
[----:B------:R-:W-:Y:S01]  /*4f20*/  FMUL.FTZ R24, R4, R0 ;  /* 0x0000000004187220 */ /* 0x000fe20000410000 */
[----:B------:R-:W-:Y:S01]  /*4f30*/  FADD.FTZ R44, R10, R55 ;  /* 0x000000370a2c7221 */ /* 0x000fe20000010000 */
[----:B------:R-:W-:Y:S01]  /*4f40*/  MUFU.EX2 R113, R113 ;  /* 0x0000007100717308 */ /* 0x000fe20000000800 */
[----:B-1----:R-:W-:-:S02]  /*4f50*/  CS2R R110, SRZ ;  /* 0x00000000006e7805 */ /* 0x002fc4000001ff00 */
[----:B------:R-:W-:Y:S01]  /*4f60*/  FSEL R24, R24, RZ, P3 ;  /* 0x000000ff18187208 */ /* 0x000fe20001800000 */
[----:B------:R-:W-:Y:S01]  /*4f70*/  FADD.FTZ R55, R197, R44 ;  /* 0x0000002cc5377221 */ /* 0x000fe20000010000 */
[----:B------:R-:W-:Y:S02]  /*4f80*/  PLOP3.LUT P3, PT, PT, PT, UP1, 0x80, 0x0 ;  /* 0x000000000000781c */ /* 0x000fe40003f6f018 */
[C---:B------:R-:W-:Y:S01]  /*4f90*/  F2FP.F16.F32.PACK_AB R197, R12.reuse, R197 ;  /* 0x000000c50cc5723e */ /* 0x040fe200000000ff */
        /* <DEDUP_REMOVED lines=13> */
[----:B------:R-:W0:Y:S01]  /*5070*/  MUFU.EX2 R7, R7 ;  /* 0x0000000700077308 */ /* 0x000e220000000800 */
[----:B------:R-:W-:Y:S01]  /*5080*/  FADD.FTZ R46, R12, R55 ;  /* 0x000000370c2e7221 */ /* 0x000fe20000010000 */
        /* <DEDUP_REMOVED lines=10> */
[-CC-:B------:R-:W-:Y:S01]  /*5130*/  FFMA.FTZ R45, R45, R0.reuse, -R24.reuse ;  /* 0x000000002d2d7223 */ /* 0x180fe20000010818 */
[-CC-:B------:R-:W-:Y:S01]  /*5140*/  FFMA.FTZ R43, R43, R0.reuse, -R24.reuse ;  /* 0x000000002b2b7223 */ /* 0x180fe20000010818 */
[-CC-:B------:R-:W-:Y:S01]  /*5150*/  FFMA.FTZ R33, R33, R0.reuse, -R24.reuse ;  /* 0x0000000021217223 */ /* 0x180fe20000010818 */
[-C--:B------:R-:W-:Y:S01]  /*5160*/  FFMA.FTZ R47, R47, R0.reuse, -R24 ;  /* 0x000000002f2f7223 */ /* 0x080fe20000010818 */
[----:B------:R2:W3:Y:S01]  /*5170*/  MUFU.EX2 R202, R77 ;  /* 0x0000004d00ca7308 */ /* 0x0004e20000000800 */
[----:B0-----:R-:W-:Y:S01]  /*5180*/  FADD.FTZ R44, R7, R200 ;  /* 0x000000c8072c7221 */ /* 0x001fe20000010000 */
[-CC-:B------:R-:W-:Y:S01]  /*5190*/  FFMA.FTZ R37, R37, R0.reuse, -R24.reuse ;  /* 0x0000000025257223 */ /* 0x180fe20000010818 */
[-CC-:B------:R-:W-:Y:S01]  /*51a0*/  FFMA.FTZ R51, R51, R0.reuse, -R24.reuse ;  /* 0x0000000033337223 */ /* 0x180fe20000010818 */
[-CC-:B------:R-:W-:Y:S01]  /*51b0*/  FFMA.FTZ R25, R25, R0.reuse, -R24.reuse ;  /* 0x0000000019197223 */ /* 0x180fe20000010818 */
[-CC-:B------:R-:W-:Y:S01]  /*51c0*/  FFMA.FTZ R3, R3, R0.reuse, -R24.reuse ;  /* 0x0000000003037223 */ /* 0x180fe20000010818 */
[----:B------:R-:W-:Y:S01]  /*51d0*/  FFMA.FTZ R24, R29, R0, -R24 ;  /* 0x000000001d187223 */ /* 0x000fe20000010818 */
[----:B------:R-:W-:Y:S01]  /*51e0*/  F2FP.F16.F32.PACK_AB R200, R200, R7 ;  /* 0x00000007c8c8723e */ /* 0x000fe200000000ff */
[----:B------:R-:W0:Y:S01]  /*51f0*/  MUFU.EX2 R11, R11 ;  /* 0x0000000b000b7308 */ /* 0x000e220000000800 */
[----:B------:R-:W-:Y:S01]  /*5200*/  IMAD.U32 R12, RZ, RZ, UR11 ;  /* 0x0000000bff0c7e24 */ /* 0x000fe2000f8e00ff */
[----:B------:R-:W-:-:S02]  /*5210*/  F2FP.F16.F32.PACK_AB R177, R42, R109 ;  /* 0x0000006d2ab1723e */ /* 0x000fc400000000ff */
[----:B--2---:R-:W-:Y:S02]  /*5220*/  CS2R R76, SRZ ;  /* 0x00000000004c7805 */ /* 0x004fe4000001ff00 */
[----:B------:R-:W-:Y:S02]  /*5230*/  F2FP.F16.F32.PACK_AB R199, R14, R199 ;  /* 0x000000c70ec7723e */ /* 0x000fe400000000ff */
[----:B------:R-:W-:Y:S02]  /*5240*/  CS2R R72, SRZ ;  /* 0x0000000000487805 */ /* 0x000fe4000001ff00 */
[----:B------:R-:W-:Y:S01]  /*5250*/  CS2R R54, SRZ ;  /* 0x0000000000367805 */ /* 0x000fe2000001ff00 */
[----:B------:R2:W4:Y:S08]  /*5260*/  MUFU.EX2 R196, R65 ;  /* 0x0000004100c47308 */ /* 0x0005300000000800 */
[----:B------:R-:W5:Y:S01]  /*5270*/  MUFU.EX2 R13, R13 ;  /* 0x0000000d000d7308 */ /* 0x000f620000000800 */
[----:B--2---:R-:W-:-:S07]  /*5280*/  CS2R R64, SRZ ;  /* 0x0000000000407805 */ /* 0x004fce000001ff00 */
[----:B------:R1:W-:Y:S08]  /*5290*/  MUFU.EX2 R188, R49 ;  /* 0x0000003100bc7308 */ /* 0x0003f00000000800 */
[----:B------:R2:W5:Y:S01]  /*52a0*/  MUFU.EX2 R198, R69 ;  /* 0x0000004500c67308 */ /* 0x0005620000000800 */
[----:B-1----:R-:W-:-:S04]  /*52b0*/  FADD.FTZ R49, R9, R44 ;  /* 0x0000002c09317221 */ /* 0x002fc80000010000 */
[C---:B---3--:R-:W-:Y:S01]  /*52c0*/  FADD.FTZ R44, R202.reuse, R49 ;  /* 0x00000031ca2c7221 */ /* 0x048fe20000010000 */
[----:B------:R-:W-:Y:S02]  /*52d0*/  F2FP.F16.F32.PACK_AB R202, R202, R9 ;  /* 0x00000009caca723e */ /* 0x000fe400000000ff */
[----:B------:R-:W1:Y:S01]  /*52e0*/  MUFU.EX2 R15, R15 ;  /* 0x0000000f000f7308 */ /* 0x000e620000000800 */
[----:B0-----:R-:W-:Y:S01]  /*52f0*/  FADD.FTZ R49, R11, R44 ;  /* 0x0000002c0b317221 */ /* 0x001fe20000010000 */
[----:B--2---:R-:W-:-:S03]  /*5300*/  CS2R R68, SRZ ;  /* 0x0000000000447805 */ /* 0x004fc6000001ff00 */
[C---:B----4-:R-:W-:Y:S01]  /*5310*/  FADD.FTZ R44, R196.reuse, R49 ;  /* 0x00000031c42c7221 */ /* 0x050fe20000010000 */
[----:B------:R-:W-:Y:S02]  /*5320*/  F2FP.F16.F32.PACK_AB R196, R196, R11 ;  /* 0x0000000bc4c4723e */ /* 0x000fe400000000ff */
[----:B------:R0:W2:Y:S01]  /*5330*/  MUFU.EX2 R192, R57 ;  /* 0x0000003900c07308 */ /* 0x0000a20000000800 */
[----:B-----5:R-:W-:-:S04]  /*5340*/  FADD.FTZ R49, R13, R44 ;  /* 0x0000002c0d317221 */ /* 0x020fc80000010000 */
[C---:B------:R-:W-:Y:S01]  /*5350*/  FADD.FTZ R44, R198.reuse, R49 ;  /* 0x00000031c62c7221 */ /* 0x040fe20000010000 */
[----:B------:R-:W-:Y:S02]  /*5360*/  F2FP.F16.F32.PACK_AB R198, R198, R13 ;  /* 0x0000000dc6c6723e */ /* 0x000fe400000000ff */
[----:B------:R-:W3:Y:S01]  /*5370*/  MUFU.EX2 R21, R21 ;  /* 0x0000001500157308 */ /* 0x000ee20000000800 */
[----:B0-----:R-:W-:-:S07]  /*5380*/  CS2R R56, SRZ ;  /* 0x0000000000387805 */ /* 0x001fce000001ff00 */
[----:B------:R0:W4:Y:S08]  /*5390*/  MUFU.EX2 R194, R61 ;  /* 0x0000003d00c27308 */ /* 0x0001300000000800 */
[----:B------:R-:W5:Y:S01]  /*53a0*/  MUFU.EX2 R27, R27 ;  /* 0x0000001b001b7308 */ /* 0x000f620000000800 */
[----:B0-----:R-:W-:-:S07]  /*53b0*/  CS2R R60, SRZ ;  /* 0x00000000003c7805 */ /* 0x001fce000001ff00 */
[----:B------:R0:W-:Y:S08]  /*53c0*/  MUFU.EX2 R190, R53 ;  /* 0x0000003500be7308 */ /* 0x0001f00000000800 */
[----:B------:R1:W-:Y:S01]  /*53d0*/  MUFU.EX2 R184, R41 ;  /* 0x0000002900b87308 */ /* 0x0003e20000000800 */
[----:B0-----:R-:W-:Y:S01]  /*53e0*/  FADD.FTZ R53, R193, R46 ;  /* 0x0000002ec1357221 */ /* 0x001fe20000010000 */
[----:B------:R-:W-:-:S03]  /*53f0*/  F2FP.F16.F32.PACK_AB R193, R20, R193 ;  /* 0x000000c114c1723e */ /* 0x000fc600000000ff */
[----:B------:R-:W-:-:S03]  /*5400*/  FADD.FTZ R46, R20, R53 ;  /* 0x00000035142e7221 */ /* 0x000fc60000010000 */
[----:B------:R-:W0:Y:S01]  /*5410*/  MUFU.EX2 R31, R31 ;  /* 0x0000001f001f7308 */ /* 0x000e220000000800 */
[----:B-1----:R-:W-:Y:S01]  /*5420*/  FADD.FTZ R41, R15, R44 ;  /* 0x0000002c0f297221 */ /* 0x002fe20000010000 */
[----:B------:R-:W-:Y:S01]  /*5430*/  FADD.FTZ R53, R195, R46 ;  /* 0x0000002ec3357221 */ /* 0x000fe20000010000 */
[----:B------:R-:W-:Y:S02]  /*5440*/  F2FP.F16.F32.PACK_AB R195, R30, R195 ;  /* 0x000000c31ec3723e */ /* 0x000fe400000000ff */
[----:B--2---:R-:W-:Y:S01]  /*5450*/  FADD.FTZ R2, R192, R41 ;  /* 0x00000029c0027221 */ /* 0x004fe20000010000 */
[----:B------:R-:W-:Y:S01]  /*5460*/  FADD.FTZ R46, R30, R53 ;  /* 0x000000351e2e7221 */ /* 0x000fe20000010000 */
[----:B------:R-:W-:Y:S01]  /*5470*/  F2FP.F16.F32.PACK_AB R192, R192, R15 ;  /* 0x0000000fc0c0723e */ /* 0x000fe200000000ff */
[----:B------:R-:W1:Y:S01]  /*5480*/  MUFU.EX2 R35, R35 ;  /* 0x0000002300237308 */ /* 0x000e620000000800 */
[----:B---3--:R-:W-:Y:S01]  /*5490*/  FADD.FTZ R41, R21, R2 ;  /* 0x0000000215297221 */ /* 0x008fe20000010000 */
[----:B------:R-:W-:Y:S01]  /*54a0*/  FADD.FTZ R49, R87, R46 ;  /* 0x0000002e57317221 */ /* 0x000fe20000010000 */
[----:B------:R-:W-:-:S02]  /*54b0*/  CS2R R86, SRZ ;  /* 0x0000000000567805 */ /* 0x000fc4000001ff00 */
[----:B------:R-:W-:Y:S01]  /*54c0*/  CS2R R52, SRZ ;  /* 0x0000000000347805 */ /* 0x000fe2000001ff00 */
[----:B----4-:R-:W-:Y:S01]  /*54d0*/  FADD.FTZ R2, R194, R41 ;  /* 0x00000029c2027221 */ /* 0x010fe20000010000 */
[----:B------:R-:W-:Y:S01]  /*54e0*/  FADD.FTZ R44, R28, R49 ;  /* 0x000000311c2c7221 */ /* 0x000fe20000010000 */
[----:B------:R-:W-:Y:S01]  /*54f0*/  F2FP.F16.F32.PACK_AB R194, R194, R21 ;  /* 0x00000015c2c2723e */ /* 0x000fe200000000ff */
[----:B------:R-:W2:Y:S01]  /*5500*/  MUFU.EX2 R39, R39 ;  /* 0x0000002700277308 */ /* 0x000ea20000000800 */
[----:B-----5:R-:W-:Y:S01]  /*5510*/  FADD.FTZ R41, R27, R2 ;  /* 0x000000021b297221 */ /* 0x020fe20000010000 */
[----:B------:R-:W-:Y:S01]  /*5520*/  FADD.FTZ R49, R91, R44 ;  /* 0x0000002c5b317221 */ /* 0x000fe20000010000 */
[----:B------:R-:W-:Y:S02]  /*5530*/  CS2R R90, SRZ ;  /* 0x00000000005a7805 */ /* 0x000fe4000001ff00 */
[----:B------:R-:W-:Y:S01]  /*5540*/  FADD.FTZ R2, R188, R41 ;  /* 0x00000029bc027221 */ /* 0x000fe20000010000 */
[----:B------:R-:W-:Y:S01]  /*5550*/  FADD.FTZ R44, R32, R49 ;  /* 0x00000031202c7221 */ /* 0x000fe20000010000 */
[----:B------:R-:W-:Y:S01]  /*5560*/  F2FP.F16.F32.PACK_AB R188, R188, R27 ;  /* 0x0000001bbcbc723e */ /* 0x000fe200000000ff */
[----:B------:R3:W4:Y:S01]  /*5570*/  MUFU.EX2 R186, R45 ;  /* 0x0000002d00ba7308 */ /* 0x0007220000000800 */
[----:B0-----:R-:W-:Y:S01]  /*5580*/  FADD.FTZ R29, R31, R2 ;  /* 0x000000021f1d7221 */ /* 0x001fe20000010000 */
[----:B------:R-:W-:-:S03]  /*5590*/  CS2R R48, SRZ ;  /* 0x0000000000307805 */ /* 0x000fc6000001ff00 */
[C---:B------:R-:W-:Y:S01]  /*55a0*/  FADD.FTZ R2, R190.reuse, R29 ;  /* 0x0000001dbe027221 */ /* 0x040fe20000010000 */
[----:B------:R-:W-:Y:S02]  /*55b0*/  F2FP.F16.F32.PACK_AB R190, R190, R31 ;  /* 0x0000001fbebe723e */ /* 0x000fe400000000ff */
[----:B------:R-:W-:Y:S01]  /*55c0*/  CS2R R30, SRZ ;  /* 0x00000000001e7805 */ /* 0x000fe2000001ff00 */
[----:B------:R-:W0:Y:S01]  /*55d0*/  MUFU.EX2 R43, R43 ;  /* 0x0000002b002b7308 */ /* 0x000e220000000800 */
[----:B---3--:R-:W-:Y:S01]  /*55e0*/  FADD.FTZ R45, R93, R44 ;  /* 0x0000002c5d2d7221 */ /* 0x008fe20000010000 */
[----:B-1----:R-:W-:Y:S01]  /*55f0*/  FADD.FTZ R29, R35, R2 ;  /* 0x00000002231d7221 */ /* 0x002fe20000010000 */
[----:B------:R-:W-:Y:S02]  /*5600*/  CS2R R92, SRZ ;  /* 0x00000000005c7805 */ /* 0x000fe4000001ff00 */
[----:B------:R-:W-:Y:S01]  /*5610*/  FADD.FTZ R44, R34, R45 ;  /* 0x0000002d222c7221 */ /* 0x000fe20000010000 */
[C---:B------:R-:W-:Y:S01]  /*5620*/  FADD.FTZ R2, R184.reuse, R29 ;  /* 0x0000001db8027221 */ /* 0x040fe20000010000 */
[----:B------:R-:W-:Y:S01]  /*5630*/  F2FP.F16.F32.PACK_AB R184, R184, R35 ;  /* 0x00000023b8b8723e */ /* 0x000fe200000000ff */
[----:B------:R1:W3:Y:S01]  /*5640*/  MUFU.EX2 R180, R33 ;  /* 0x0000002100b47308 */ /* 0x0002e20000000800 */
[----:B------:R-:W-:Y:S01]  /*5650*/  FADD.FTZ R41, R97, R44 ;  /* 0x0000002c61297221 */ /* 0x000fe20000010000 */
[----:B--2---:R-:W-:Y:S01]  /*5660*/  FADD.FTZ R29, R39, R2 ;  /* 0x00000002271d7221 */ /* 0x004fe20000010000 */
[----:B------:R-:W-:-:S02]  /*5670*/  CS2R R96, SRZ ;  /* 0x0000000000607805 */ /* 0x000fc4000001ff00 */
[----:B------:R-:W-:Y:S01]  /*5680*/  CS2R R44, SRZ ;  /* 0x00000000002c7805 */ /* 0x000fe2000001ff00 */
[----:B------:R-:W-:Y:S01]  /*5690*/  FADD.FTZ R6, R36, R41 ;  /* 0x0000002924067221 */ /* 0x000fe20000010000 */
[C---:B----4-:R-:W-:Y:S01]  /*56a0*/  FADD.FTZ R2, R186.reuse, R29 ;  /* 0x0000001dba027221 */ /* 0x050fe20000010000 */
[----:B------:R-:W-:Y:S01]  /*56b0*/  F2FP.F16.F32.PACK_AB R186, R186, R39 ;  /* 0x00000027baba723e */ /* 0x000fe200000000ff */
[----:B------:R-:W2:Y:S01]  /*56c0*/  MUFU.EX2 R47, R47 ;  /* 0x0000002f002f7308 */ /* 0x000ea20000000800 */
[----:B-1----:R-:W-:Y:S01]  /*56d0*/  FADD.FTZ R33, R101, R6 ;  /* 0x0000000665217221 */ /* 0x002fe20000010000 */
[----:B0-----:R-:W-:Y:S01]  /*56e0*/  FADD.FTZ R29, R43, R2 ;  /* 0x000000022b1d7221 */ /* 0x001fe20000010000 */
[----:B------:R-:W-:Y:S02]  /*56f0*/  CS2R R100, SRZ ;  /* 0x0000000000647805 */ /* 0x000fe4000001ff00 */
[----:B------:R-:W-:Y:S01]  /*5700*/  CS2R R34, SRZ ;  /* 0x0000000000227805 */ /* 0x000fe2000001ff00 */
[----:B------:R-:W-:Y:S01]  /*5710*/  FADD.FTZ R6, R38, R33 ;  /* 0x0000002126067221 */ /* 0x000fe20000010000 */
[----:B------:R-:W-:Y:S01]  /*5720*/  CS2R R38, SRZ ;  /* 0x0000000000267805 */ /* 0x000fe2000001ff00 */
[----:B------:R0:W1:Y:S01]  /*5730*/  MUFU.EX2 R182, R37 ;  /* 0x0000002500b67308 */ /* 0x0000620000000800 */
[C---:B---3--:R-:W-:Y:S01]  /*5740*/  FADD.FTZ R2, R180.reuse, R29 ;  /* 0x0000001db4027221 */ /* 0x048fe20000010000 */
[----:B------:R-:W-:Y:S01]  /*5750*/  FADD.FTZ R33, R105, R6 ;  /* 0x0000000669217221 */ /* 0x000fe20000010000 */
[----:B------:R-:W-:-:S02]  /*5760*/  F2FP.F16.F32.PACK_AB R180, R180, R43 ;  /* 0x0000002bb4b4723e */ /* 0x000fc400000000ff */
[----:B------:R-:W-:Y:S01]  /*5770*/  CS2R R104, SRZ ;  /* 0x0000000000687805 */ /* 0x000fe2000001ff00 */
[----:B------:R-:W-:Y:S01]  /*5780*/  FADD.FTZ R6, R40, R33 ;  /* 0x0000002128067221 */ /* 0x000fe20000010000 */
[----:B------:R-:W-:Y:S01]  /*5790*/  CS2R R40, SRZ ;  /* 0x0000000000287805 */ /* 0x000fe2000001ff00 */
[----:B------:R-:W3:Y:S01]  /*57a0*/  MUFU.EX2 R51, R51 ;  /* 0x0000003300337308 */ /* 0x000ee20000000800 */
[----:B0-----:R-:W-:Y:S01]  /*57b0*/  CS2R R36, SRZ ;  /* 0x0000000000247805 */ /* 0x001fe2000001ff00 */
[----:B------:R-:W-:Y:S01]  /*57c0*/  FADD.FTZ R33, R109, R6 ;  /* 0x000000066d217221 */ /* 0x000fe20000010000 */
[----:B------:R-:W-:-:S03]  /*57d0*/  CS2R R108, SRZ ;  /* 0x00000000006c7805 */ /* 0x000fc6000001ff00 */
[----:B------:R-:W-:Y:S01]  /*57e0*/  FADD.FTZ R6, R42, R33 ;  /* 0x000000212a067221 */ /* 0x000fe20000010000 */
[----:B------:R-:W-:Y:S01]  /*57f0*/  CS2R R42, SRZ ;  /* 0x00000000002a7805 */ /* 0x000fe2000001ff00 */
[----:B------:R2:W0:Y:S01]  /*5800*/  MUFU.EX2 R176, R25 ;  /* 0x0000001900b07308 */ /* 0x0004220000000800 */
[----:B------:R-:W-:Y:S01]  /*5810*/  CS2R R32, SRZ ;  /* 0x0000000000207805 */ /* 0x000fe2000001ff00 */
[----:B------:R-:W-:-:S06]  /*5820*/  FADD.FTZ R29, R113, R6 ;  /* 0x00000006711d7221 */ /* 0x000fcc0000010000 */
[----:B------:R-:W4:Y:S01]  /*5830*/  MUFU.EX2 R3, R3 ;  /* 0x0000000300037308 */ /* 0x000f220000000800 */
[----:B--2---:R-:W-:-:S04]  /*5840*/  FADD.FTZ R25, R47, R2 ;  /* 0x000000022f197221 */ /* 0x004fc80000010000 */
[C---:B-1----:R-:W-:Y:S01]  /*5850*/  FADD.FTZ R2, R182.reuse, R25 ;  /* 0x00000019b6027221 */ /* 0x042fe20000010000 */
[----:B------:R-:W-:Y:S02]  /*5860*/  F2FP.F16.F32.PACK_AB R182, R182, R47 ;  /* 0x0000002fb6b6723e */ /* 0x000fe400000000ff */
[----:B------:R-:W-:Y:S01]  /*5870*/  CS2R R46, SRZ ;  /* 0x00000000002e7805 */ /* 0x000fe2000001ff00 */
[----:B------:R-:W1:Y:S01]  /*5880*/  MUFU.EX2 R26, R26 ;  /* 0x0000001a001a7308 */ /* 0x000e620000000800 */
[----:B---3--:R-:W-:-:S04]  /*5890*/  FADD.FTZ R7, R51, R2 ;  /* 0x0000000233077221 */ /* 0x008fc80000010000 */
[C---:B0-----:R-:W-:Y:S01]  /*58a0*/  FADD.FTZ R2, R176.reuse, R7 ;  /* 0x00000007b0027221 */ /* 0x041fe20000010000 */
[----:B------:R-:W-:Y:S02]  /*58b0*/  F2FP.F16.F32.PACK_AB R176, R176, R51 ;  /* 0x00000033b0b0723e */ /* 0x000fe400000000ff */
[----:B------:R-:W-:Y:S01]  /*58c0*/  CS2R R50, SRZ ;  /* 0x0000000000327805 */ /* 0x000fe2000001ff00 */
[----:B------:R-:W0:Y:S01]  /*58d0*/  MUFU.EX2 R24, R24 ;  /* 0x0000001800187308 */ /* 0x000e220000000800 */
[----:B----4-:R-:W-:Y:S01]  /*58e0*/  FADD.FTZ R7, R3, R2 ;  /* 0x0000000203077221 */ /* 0x010fe20000010000 */
[----:B------:R-:W-:Y:S02]  /*58f0*/  IMAD.MOV.U32 R2, RZ, RZ, 0x3f800000 ;  /* 0x3f800000ff027424 */ /* 0x000fe400078e00ff */
[C---:B-1----:R-:W-:Y:S01]  /*5900*/  FADD.FTZ R6, R26.reuse, R29 ;  /* 0x0000001d1a067221 */ /* 0x042fe20000010000 */
[----:B------:R-:W-:Y:S02]  /*5910*/  F2FP.F16.F32.PACK_AB R179, R26, R113 ;  /* 0x000000711ab3723e */ /* 0x000fe400000000ff */
[----:B------:R-:W-:-:S02]  /*5920*/  CS2R R112, SRZ ;  /* 0x0000000000707805 */ /* 0x000fc4000001ff00 */
[----:B------:R-:W-:Y:S02]  /*5930*/  CS2R R28, SRZ ;  /* 0x00000000001c7805 */ /* 0x000fe4000001ff00 */
[----:B------:R-:W-:Y:S01]  /*5940*/  CS2R R26, SRZ ;  /* 0x00000000001a7805 */ /* 0x000fe2000001ff00 */
[C---:B0-----:R-:W-:Y:S01]  /*5950*/  FADD.FTZ R7, R24.reuse, R7 ;  /* 0x0000000718077221 */ /* 0x041fe20000010000 */
[----:B------:R-:W-:Y:S01]  /*5960*/  F2FP.F16.F32.PACK_AB R178, R24, R3 ;  /* 0x0000000318b2723e */ /* 0x000fe200000000ff */
[----:B------:R-:W-:Y:S01]  /*5970*/  IMAD.MOV.U32 R3, RZ, RZ, 0x3f800000 ;  /* 0x3f800000ff037424 */ /* 0x000fe200078e00ff */
[----:B------:R-:W-:Y:S01]  /*5980*/  CS2R R24, SRZ ;  /* 0x0000000000187805 */ /* 0x000fe2000001ff00 */
[----:B------:R-:W-:Y:S06]  /*5990*/  @!P3 BRA `(.L_x_2489) ;  /* 0x000000440024b947 */ /* 0x000fec0003800000 */
[----:B------:R-:W-:Y:S01]  /*59a0*/  IMAD.MOV.U32 R9, RZ, RZ, R5 ;  /* 0x000000ffff097224 */ /* 0x000fe200078e0005 */
[----:B------:R-:W-:Y:S01]  /*59b0*/  UMOV UR37, UR36 ;  /* 0x0000002400257c82 */ /* 0x000fe20008000000 */
[----:B------:R-:W-:Y:S02]  /*59c0*/  IMAD.MOV.U32 R10, RZ, RZ, R4 ;  /* 0x000000ffff0a7224 */ /* 0x000fe400078e0004 */
[----:B------:R-:W-:Y:S02]  /*59d0*/  IMAD.MOV.U32 R3, RZ, RZ, 0x3f800000 ;  /* 0x3f800000ff037424 */ /* 0x000fe400078e00ff */
[----:B------:R-:W-:Y:S02]  /*59e0*/  IMAD.MOV.U32 R119, RZ, RZ, RZ ;  /* 0x000000ffff777224 */ /* 0x000fe400078e00ff */
[----:B------:R-:W-:-:S07]  /*59f0*/  IMAD.U32 R11, RZ, RZ, UR61 ;  /* 0x0000003dff0b7e24 */ /* 0x000fce000f8e00ff */
.L_x_2498:
[----:B------:R-:W-:Y:S01]  /*5a00*/  R2UR UR7, R11 ;  /* 0x000000000b0772ca */ /* 0x000fe200000e0000 */
[----:B------:R-:W-:-:S04]  /*5a10*/  UIADD3 UR6, UR37, 0x1, URZ ;  /* 0x0000000125067890 */ /* 0x000fc8000fffe03f */
[----:B------:R-:W-:-:S04]  /*5a20*/  UISETP.NE.AND UP1, UPT, UR6, 0x2, UPT ;  /* 0x000000020600788c */ /* 0x000fc8000bf25270 */
[----:B------:R-:W-:Y:S02]  /*5a30*/  USEL UR61, URZ, 0x1, UP1 ;  /* 0x000000013f3d7887 */ /* 0x000fe40008800000 */
[----:B------:R-:W-:Y:S02]  /*5a40*/  USEL UR36, UR6, URZ, UP1 ;  /* 0x0000003f06247287 */ /* 0x000fe40008800000 */
[----:B------:R-:W-:Y:S01]  /*5a50*/  ULOP3.LUT UR61, UR7, UR61, URZ, 0x3c, !UPT ;  /* 0x0000003d073d7292 */ /* 0x000fe2000f8e3c3f */
[----:B------:R-:W-:Y:S11]  /*5a60*/  @!P0 BRA `(.L_x_2490) ;  /* 0x0000000000048947 */ /* 0x000ff60003800000 */
[----:B------:R-:W-:Y:S01]  /*5a70*/  BPT.TRAP 0x1 ;  /* 0x000000040000795c */ /* 0x000fe20000300000 */
.L_x_2490:
[----:B------:R-:W-:Y:S01]  /*5a80*/  ULEA UR39, UR36, UR60, 0x3 ;  /* 0x0000003c24277291 */ /* 0x000fe2000f8e183f */
[----:B------:R-:W-:-:S05]  /*5a90*/  IMAD.U32 R0, RZ, RZ, UR61 ;  /* 0x0000003dff007e24 */ /* 0x000fca000f8e00ff */
[----:B------:R-:W-:-:S04]  /*5aa0*/  SHF.L.U32 R0, R0, 0x1f, RZ ;  /* 0x0000001f00007819 */ /* 0x000fc800000006ff */
[----:B------:R0:W1:Y:S01]  /*5ab0*/  SYNCS.PHASECHK.TRANS64.TRYWAIT P3, [UR39+0x36830], R0 ;  /* 0x03683000ff0075a7 */ /* 0x0000620008060167 */
[----:B------:R-:W-:Y:S05]  /*5ac0*/  @!P0 BRA `(.L_x_2491) ;  /* 0x0000000000048947 */ /* 0x000fea0003800000 */
[----:B------:R-:W-:Y:S01]  /*5ad0*/  BPT.TRAP 0x1 ;  /* 0x000000040000795c */ /* 0x000fe20000300000 */
.L_x_2491:
[----:B-1----:R-:W-:Y:S05]  /*5ae0*/  @P3 BRA `(.L_x_2492) ;  /* 0x0000000000083947 */ /* 0x002fea0003800000 */
[----:B------:R-:W1:Y:S02]  /*5af0*/  SYNCS.PHASECHK.TRANS64.TRYWAIT P3, [UR39+0x36830], R0 ;  /* 0x03683000ff0075a7 */ /* 0x000e640008060167 */
[----:B-1----:R-:W-:Y:S05]  /*5b00*/  @!P3 BRA `(.L_x_2493) ;  /* 0x00000124008cb947 */ /* 0x002fea0003800000 */
.L_x_2492:
        /* <DEDUP_REMOVED lines=602> */
.L_x_2494:
[----:B------:R-:W-:Y:S01]  /*80b0*/  R2UR UR6, R11 ;  /* 0x000000000b0672ca */ /* 0x000fe200000e0000 */
[----:B------:R-:W-:-:S12]  /*80c0*/  ULEA UR10, UR37, UR60, 0x3 ;  /* 0x0000003c250a7291 */ /* 0x000fd8000f8e183f */
[----:B01----:R-:W-:-:S05]  /*80d0*/  IMAD.U32 R0, RZ, RZ, UR6 ;  /* 0x00000006ff007e24 */ /* 0x003fca000f8e00ff */
[----:B------:R-:W-:-:S04]  /*80e0*/  SHF.L.U32 R0, R0, 0x1f, RZ ;  /* 0x0000001f00007819 */ /* 0x000fc800000006ff */
[----:B------:R0:W1:Y:S01]  /*80f0*/  SYNCS.PHASECHK.TRANS64.TRYWAIT P3, [UR10+0x36850], R0 ;  /* 0x03685000ff0075a7 */ /* 0x000062000806014a */
[----:B------:R-:W-:Y:S05]  /*8100*/  @!P0 BRA `(.L_x_2495) ;  /* 0x0000000000048947 */ /* 0x000fea0003800000 */
[----:B------:R-:W-:Y:S01]  /*8110*/  BPT.TRAP 0x1 ;  /* 0x000000040000795c */ /* 0x000fe20000300000 */
.L_x_2495:
[----:B-1----:R-:W-:Y:S05]  /*8120*/  @P3 BRA `(.L_x_2496) ;  /* 0x0000000000083947 */ /* 0x002fea0003800000 */
[----:B------:R-:W1:Y:S02]  /*8130*/  SYNCS.PHASECHK.TRANS64.TRYWAIT P3, [UR10+0x36850], R0 ;  /* 0x03685000ff0075a7 */ /* 0x000e64000806014a */
[----:B-1----:R-:W-:Y:S05]  /*8140*/  @!P3 BRA `(.L_x_2497) ;  /* 0x000001000014b947 */ /* 0x002fea0003800000 */
.L_x_2496:
[----:B------:R-:W-:Y:S01]  /*8150*/  UIADD3 UR6, UR60, 0x400, URZ ;  /* 0x000004003c067890 */ /* 0x000fe2000fffe03f */
[----:B------:R-:W-:Y:S01]  /*8160*/  WARPGROUP.ARRIVE ;  /* 0x00000000000079c5 */ /* 0x000fe20000000000 */
[----:B------:R-:W-:Y:S01]  /*8170*/  UMOV UR7, 0x40000040 ;  /* 0x4000004000077882 */ /* 0x000fe20000000000 */
[----:B------:R-:W-:Y:S01]  /*8180*/  R2UR UR18, R19 ;  /* 0x00000000131272ca */ /* 0x000fe200000e0000 */
[----:B------:R-:W-:Y:S01]  /*8190*/  USHF.R.U32.HI UR6, URZ, 0x4, UR6 ;  /* 0x000000043f067899 */ /* 0x000fe20008011606 */
[----:B------:R-:W-:Y:S02]  /*81a0*/  R2UR UR15, R17 ;  /* 0x00000000110f72ca */ /* 0x000fe400000e0000 */
[----:B------:R-:W-:Y:S01]  /*81b0*/  R2UR UR14, R18 ;  /* 0x00000000120e72ca */ /* 0x000fe200000e0000 */
[----:B------:R-:W-:-:S04]  /*81c0*/  ULOP3.LUT UR6, UR6, 0x3fff, URZ, 0xc0, !UPT ;  /* 0x00003fff06067892 */ /* 0x000fc8000f8ec03f */
[----:B------:R-:W-:-:S04]  /*81d0*/  ULOP3.LUT UR6, UR6, 0x3800000, URZ, 0xfc, !UPT ;  /* 0x0380000006067892 */ /* 0x000fc8000f8efc3f */
[----:B------:R-:W-:Y:S01]  /*81e0*/  UIMAD UR11, UR37, 0xa80, UR6 ;  /* 0x00000a80250b78a4 */ /* 0x000fe2000f8e0206 */
[----:B------:R-:W-:Y:S02]  /*81f0*/  VIADD R4, R23, UR18 ;  /* 0x0000001217047c36 */ /* 0x000fe40008000000 */
[----:B------:R-:W-:-:S04]  /*8200*/  UMOV UR37, UR36 ;  /* 0x0000002400257c82 */ /* 0x000fc80008000000 */
        /* <DEDUP_REMOVED lines=12> */
[----:B------:R-:W-:Y:S01]  /*82d0*/  @UP0 ULDC UR6, c[0x0][0x44c] ;  /* 0x0001130000060ab9 */ /* 0x000fe20000000800 */
[----:B------:R-:W-:Y:S01]  /*82e0*/  UMOV UR7, 0x40000040 ;  /* 0x4000004000077882 */ /* 0x000fe20000000000 */
[----:B01----:R-:W-:Y:S01]  /*82f0*/  @P2 IMAD.HI.U32 R0, R4, UR6, RZ ;  /* 0x0000000604002c27 */ /* 0x003fe2000f8e00ff */
[----:B------:R-:W-:-:S04]  /*8300*/  @UP0 ULDC UR6, c[0x0][0x450] ;  /* 0x0001140000060ab9 */ /* 0x000fc80000000800 */
[----:B------:R-:W-:Y:S01]  /*8310*/  @P2 SHF.R.U32.HI R4, RZ, UR6, R0 ;  /* 0x00000006ff042c19 */ /* 0x000fe20008011600 */
[----:B------:R-:W-:Y:S02]  /*8320*/  UMOV UR6, 0x1 ;  /* 0x0000000100067882 */ /* 0x000fe40000000000 */
[----:B------:R-:W-:Y:S02]  /*8330*/  UIMAD UR6, UR38, -0x70, UR6 ;  /* 0xffffff90260678a4 */ /* 0x000fe4000f8e0206 */
[----:B------:R-:W0:Y:S04]  /*8340*/  SHFL.IDX PT, R3, R4, 0x1, 0x1c1f ;  /* 0x003c1f0004037f89 */ /* 0x000e2800000e0000 */
[----:B------:R-:W-:Y:S01]  /*8350*/  IMAD.U32 R5, RZ, RZ, UR6 ;  /* 0x00000006ff057e24 */ /* 0x000fe2000f8e00ff */
[----:B------:R-:W-:Y:S01]  /*8360*/  UIADD3 UR6, UR11, 0x180, URZ ;  /* 0x000001800b067890 */ /* 0x000fe2000fffe03f */
[----:B------:R-:W1:Y:S02]  /*8370*/  SHFL.IDX PT, R203, R4, RZ, 0x1c1f ;  /* 0x001c1fff04cb7589 */ /* 0x000e6400000e0000 */
[----:B------:R-:W-:-:S02]  /*8380*/  IMAD R2, R22, -0x2, R5 ;  /* 0xfffffffe16027824 */ /* 0x000fc400078e0205 */
[----:B------:R-:W-:-:S05]  /*8390*/  IMAD.U32 R5, RZ, RZ, UR15 ;  /* 0x0000000fff057e24 */ /* 0x000fca000f8e00ff */
[----:B------:R-:W-:Y:S02]  /*83a0*/  IADD3 R2, -R5, UR14, R2 ;  /* 0x0000000e05027c10 */ /* 0x000fe4000fffe102 */
[----:B------:R-:W-:-:S03]  /*83b0*/  R2UR UR14, R12 ;  /* 0x000000000c0e72ca */ /* 0x000fc600000e0000 */
[----:B0-----:R-:W-:-:S05]  /*83c0*/  IMAD.IADD R0, R2, 0x1, R3 ;  /* 0x0000000102007824 */ /* 0x001fca00078e0203 */
[----:B------:R-:W-:Y:S01]  /*83d0*/  ISETP.GT.AND P3, PT, R0, RZ, PT ;  /* 0x000000ff0000720c */ /* 0x000fe20003f64270 */
[----:B-1----:R-:W-:Y:S01]  /*83e0*/  IMAD.IADD R2, R2, 0x1, R203 ;  /* 0x0000000102027824 */ /* 0x002fe200078e02cb */
[----:B------:R-:W-:-:S03]  /*83f0*/  ISETP.GT.AND P4, PT, R0, 0x1, PT ;  /* 0x000000010000780c */ /* 0x000fc60003f84270 */
[----:B------:R-:W-:Y:S01]  /*8400*/  UISETP.GT.AND UP1, UPT, UR38, UR14, UPT ;  /* 0x0000000e2600728c */ /* 0x000fe2000bf24270 */
[----:B------:R-:W-:Y:S01]  /*8410*/  FSEL R201, R170, -INF , P3 ;  /* 0xff800000aac97808 */ /* 0x000fe20001800000 */
[----:B------:R-:W-:Y:S01]  /*8420*/  UIADD3 UR38, UR38, -0x1, URZ ;  /* 0xffffffff26267890 */ /* 0x000fe2000fffe03f */
[C---:B------:R-:W-:Y:S02]  /*8430*/  ISETP.GT.AND P3, PT, R0.reuse, 0x8, PT ;  /* 0x000000080000780c */ /* 0x040fe40003f64270 */
[----:B------:R-:W-:Y:S02]  /*8440*/  FSEL R197, R171, -INF , P4 ;  /* 0xff800000abc57808 */ /* 0x000fe40002000000 */
[----:B------:R-:W-:Y:S02]  /*8450*/  FMNMX.FTZ R14, R201, R9, !PT ;  /* 0x00000009c90e7209 */ /* 0x000fe40007810000 */
[----:B------:R-:W-:Y:S02]  /*8460*/  ISETP.GT.AND P4, PT, R0, 0x9, PT ;  /* 0x000000090000780c */ /* 0x000fe40003f84270 */
[----:B------:R-:W-:-:S02]  /*8470*/  FSEL R199, R174, -INF , P3 ;  /* 0xff800000aec77808 */ /* 0x000fc40001800000 */
[----:B------:R-:W-:Y:S02]  /*8480*/  FMNMX.FTZ R14, R197, R14, !PT ;  /* 0x0000000ec50e7209 */ /* 0x000fe40007810000 */
        /* <DEDUP_REMOVED lines=52> */
[----:B------:R-:W-:-:S02]  /*87d0*/  FMNMX.FTZ R14, R143, R14, !PT ;  /* 0x0000000e8f0e7209 */ /* 0x000fc40007810000 */
[----:B------:R-:W-:Y:S02]  /*87e0*/  FSEL R131, R131, -INF , P4 ;  /* 0xff80000083837808 */ /* 0x000fe40002000000 */
[----:B------:R-:W-:Y:S02]  /*87f0*/  ISETP.GT.AND P4, PT, R0, 0x59, PT ;  /* 0x000000590000780c */ /* 0x000fe40003f84270 */
[----:B------:R-:W-:-:S04]  /*8800*/  ISETP.GT.AND P5, PT, R2, 0x1, PT ;  /* 0x000000010200780c */ /* 0x000fc80003fa4270 */
[----:B------:R-:W-:Y:S02]  /*8810*/  FSEL R169, R169, -INF , P5 ;  /* 0xff800000a9a97808 */ /* 0x000fe40002800000 */
        /* <DEDUP_REMOVED lines=9> */
[----:B------:R-:W-:Y:S01]  /*88b0*/  FSEL R225, R157, -INF , P5 ;  /* 0xff8000009de17808 */ /* 0x000fe20002800000 */
[----:B------:R-:W-:Y:S02]  /*88c0*/  WARPGROUP.DEPBAR.LE gsb0, 0x0 ;  /* 0x00008000000079c5 */ /* 0x000fe40000010000 */
[----:B------:R-:W-:Y:S01]  /*88d0*/  WARPGROUP.ARRIVE ;  /* 0x00000000000079c5 */ /* 0x000fe20000000000 */
[----:B------:R-:W-:Y:S02]  /*88e0*/  FSEL R193, R135, -INF , P4 ;  /* 0xff80000087c17808 */ /* 0x000fe40002000000 */
[----:B------:R-:W-:Y:S02]  /*88f0*/  ISETP.GT.AND P4, PT, R0, 0x61, PT ;  /* 0x000000610000780c */ /* 0x000fe40003f84270 */
[----:B------:R-:W-:Y:S01]  /*8900*/  ISETP.GT.AND P5, PT, R2, 0x31, PT ;  /* 0x000000310200780c */ /* 0x000fe20003fa4270 */
[----:B------:R-:W-:Y:S01]  /*8910*/  HGMMA.64x192x16.F32 R24, R188, gdesc[UR4].tnspB, R24, gsb0 ;  /* 0x42e00004bc187df0 */ /* 0x000fe20008000818 */
[----:B------:R-:W-:Y:S01]  /*8920*/  UIADD3 UR6, UR11, 0x200, URZ ;  /* 0x000002000b067890 */ /* 0x000fe2000fffe03f */
[----:B------:R-:W-:Y:S01]  /*8930*/  FSEL R123, R123, -INF , P4 ;  /* 0xff8000007b7b7808 */ /* 0x000fe20002000000 */
[----:B------:R-:W-:Y:S01]  /*8940*/  UMOV UR7, 0x40000040 ;  /* 0x4000004000077882 */ /* 0x000fe20000000000 */
[----:B------:R-:W-:-:S02]  /*8950*/  ISETP.GT.AND P4, PT, R0, 0x69, PT ;  /* 0x000000690000780c */ /* 0x000fc40003f84270 */
[----:B------:R-:W-:Y:S02]  /*8960*/  FSEL R227, R145, -INF , P5 ;  /* 0xff80000091e37808 */ /* 0x000fe40002800000 */
[----:B------:R-:W-:Y:S02]  /*8970*/  FSEL R127, R127, -INF , P4 ;  /* 0xff8000007f7f7808 */ /* 0x000fe40002000000 */
[C---:B------:R-:W-:Y:S02]  /*8980*/  ISETP.GT.AND P4, PT, R2.reuse, RZ, PT ;  /* 0x000000ff0200720c */ /* 0x040fe40003f84270 */
        /* <DEDUP_REMOVED lines=12> */
[----:B------:R-:W-:Y:S01]  /*8a50*/  ISETP.GT.AND P5, PT, R2, 0x69, PT ;  /* 0x000000690200780c */ /* 0x000fe20003fa4270 */
[----:B------:R-:W-:Y:S02]  /*8a60*/  WARPGROUP.DEPBAR.LE gsb0, 0x0 ;  /* 0x00008000000079c5 */ /* 0x000fe40000010000 */
[----:B------:R-:W-:Y:S01]  /*8a70*/  WARPGROUP.ARRIVE ;  /* 0x00000000000079c5 */ /* 0x000fe20000000000 */
[----:B------:R-:W-:Y:S02]  /*8a80*/  FSEL R189, R130, -INF , P3 ;  /* 0xff80000082bd7808 */ /* 0x000fe40001800000 */
[----:B------:R-:W-:Y:S02]  /*8a90*/  ISETP.GT.AND P3, PT, R0, 0x58, PT ;  /* 0x000000580000780c */ /* 0x000fe40003f64270 */
[----:B------:R-:W-:Y:S01]  /*8aa0*/  FMNMX.FTZ R14, R189, R14, !PT ;  /* 0x0000000ebd0e7209 */ /* 0x000fe20007810000 */
[----:B------:R-:W-:Y:S01]  /*8ab0*/  HGMMA.64x192x16.F32 R24, R184, gdesc[UR4].tnspB, R24, gsb0 ;  /* 0x42e00004b8187df0 */ /* 0x000fe20008000818 */
[----:B------:R-:W-:Y:S01]  /*8ac0*/  FSEL R191, R134, -INF , P3 ;  /* 0xff80000086bf7808 */ /* 0x000fe20001800000 */
[----:B------:R-:W-:Y:S01]  /*8ad0*/  UIADD3 UR6, UR11, 0x280, URZ ;  /* 0x000002800b067890 */ /* 0x000fe2000fffe03f */
[----:B------:R-:W-:Y:S01]  /*8ae0*/  FMNMX.FTZ R14, R131, R14, !PT ;  /* 0x0000000e830e7209 */ /* 0x000fe20007810000 */
[----:B------:R-:W-:Y:S01]  /*8af0*/  UMOV UR7, 0x40000040 ;  /* 0x4000004000077882 */ /* 0x000fe20000000000 */
[----:B------:R-:W-:-:S02]  /*8b00*/  ISETP.GT.AND P3, PT, R0, 0x60, PT ;  /* 0x000000600000780c */ /* 0x000fc40003f64270 */
[----:B------:R-:W-:Y:S02]  /*8b10*/  FMNMX.FTZ R14, R191, R14, !PT ;  /* 0x0000000ebf0e7209 */ /* 0x000fe40007810000 */
[----:B------:R-:W-:Y:S02]  /*8b20*/  FSEL R135, R122, -INF , P3 ;  /* 0xff8000007a877808 */ /* 0x000fe40001800000 */
[----:B------:R-:W-:Y:S02]  /*8b30*/  FMNMX.FTZ R14, R193, R14, !PT ;  /* 0x0000000ec10e7209 */ /* 0x000fe40007810000 */
[----:B------:R-:W-:Y:S02]  /*8b40*/  ISETP.GT.AND P3, PT, R0, 0x68, PT ;  /* 0x000000680000780c */ /* 0x000fe40003f64270 */
[----:B------:R-:W-:Y:S01]  /*8b50*/  FMNMX.FTZ R14, R135, R14, !PT ;  /* 0x0000000e870e7209 */ /* 0x000fe20007810000 */
[----:B------:R-:W0:Y:S01]  /*8b60*/  LDC R0, c[0x0][0x988] ;  /* 0x00026200ff007b82 */ /* 0x000e220000000800 */
[----:B------:R-:W-:-:S02]  /*8b70*/  FSEL R195, R126, -INF , P3 ;  /* 0xff8000007ec37808 */ /* 0x000fc40001800000 */
[----:B------:R-:W-:-:S04]  /*8b80*/  FMNMX.FTZ R14, R123, R14, !PT ;  /* 0x0000000e7b0e7209 */ /* 0x000fc80007810000 */
[----:B------:R-:W-:-:S04]  /*8b90*/  FMNMX.FTZ R14, R195, R14, !PT ;  /* 0x0000000ec30e7209 */ /* 0x000fc80007810000 */
[----:B------:R-:W-:-:S05]  /*8ba0*/  FMNMX.FTZ R14, R127, R14, !PT ;  /* 0x0000000e7f0e7209 */ /* 0x000fca0007810000 */
[----:B------:R-:W1:Y:S02]  /*8bb0*/  SHFL.BFLY PT, R5, R14, 0x2, 0x1f ;  /* 0x0c401f000e057f89 */ /* 0x000e6400000e0000 */
[----:B-1----:R-:W-:-:S05]  /*8bc0*/  FMNMX.FTZ R20, R14, R5, !PT ;  /* 0x000000050e147209 */ /* 0x002fca0007810000 */
[----:B------:R-:W1:Y:S02]  /*8bd0*/  SHFL.BFLY PT, R5, R20, 0x1, 0x1f ;  /* 0x0c201f0014057f89 */ /* 0x000e6400000e0000 */
[----:B-1----:R-:W-:-:S04]  /*8be0*/  FMNMX.FTZ R5, R20, R5, !PT ;  /* 0x0000000514057209 */ /* 0x002fc80007810000 */
[C---:B------:R-:W-:Y:S01]  /*8bf0*/  FSETP.NEU.FTZ.AND P3, PT, R5.reuse, -INF , PT ;  /* 0xff8000000500780b */ /* 0x040fe20003f7d000 */
[----:B0-----:R-:W-:-:S05]  /*8c00*/  FMUL.FTZ R122, R5, R0 ;  /* 0x00000000057a7220 */ /* 0x001fca0000410000 */
[----:B------:R-:W-:-:S05]  /*8c10*/  FSEL R14, R122, RZ, P3 ;  /* 0x000000ff7a0e7208 */ /* 0x000fca0001800000 */
        /* <DEDUP_REMOVED lines=31> */
[----:B------:R-:W-:-:S04]  /*8e10*/  FSEL R185, R168, -INF , P4 ;  /* 0xff800000a8b97808 */ /* 0x000fc80002000000 */
[----:B------:R-:W-:Y:S01]  /*8e20*/  MUFU.EX2 R131, R131 ;  /* 0x0000008300837308 */ /* 0x000fe20000000800 */
[----:B------:R-:W-:Y:S02]  /*8e30*/  ISETP.GT.AND P4, PT, R2, 0x8, PT ;  /* 0x000000080200780c */ /* 0x000fe40003f84270 */
[----:B------:R-:W-:Y:S01]  /*8e40*/  FMNMX.FTZ R4, R185, R10, !PT ;  /* 0x0000000ab9047209 */ /* 0x000fe20007810000 */
[----:B------:R-:W-:Y:S01]  /*8e50*/  HGMMA.64x192x16.F32 R24, R180, gdesc[UR4].tnspB, R24, gsb0 ;  /* 0x42e00004b4187df0 */ /* 0x000fe20008000818 */
[----:B------:R-:W-:Y:S01]  /*8e60*/  FSEL R187, R172, -INF , P4 ;  /* 0xff800000acbb7808 */ /* 0x000fe20002000000 */
[----:B------:R-:W-:Y:S01]  /*8e70*/  UIADD3 UR6, UR11, 0x300, URZ ;  /* 0x000003000b067890 */ /* 0x000fe2000fffe03f */
[----:B------:R-:W-:Y:S01]  /*8e80*/  FMNMX.FTZ R4, R169, R4, !PT ;  /* 0x00000004a9047209 */ /* 0x000fe20007810000 */
[----:B------:R-:W-:Y:S01]  /*8e90*/  UMOV UR7, 0x40000040 ;  /* 0x4000004000077882 */ /* 0x000fe20000000000 */
        /* <DEDUP_REMOVED lines=28> */
[----:B------:R-:W-:Y:S01]  /*9060*/  FSEL R167, R136, -INF , P4 ;  /* 0xff80000088a77808 */ /* 0x000fe20002000000 */
[--C-:B------:R-:W-:Y:S01]  /*9070*/  FFMA.FTZ R136, R147, R0, -R14.reuse ;  /* 0x0000000093887223 */ /* 0x100fe2000001080e */
[----:B------:R-:W-:Y:S02]  /*9080*/  FMNMX.FTZ R4, R149, R4, !PT ;  /* 0x0000000495047209 */ /* 0x000fe40007810000 */
[----:B------:R-:W-:Y:S02]  /*9090*/  ISETP.GT.AND P4, PT, R2, 0x48, PT ;  /* 0x000000480200780c */ /* 0x000fe40003f84270 */
[----:B------:R-:W-:Y:S01]  /*90a0*/  FMNMX.FTZ R4, R167, R4, !PT ;  /* 0x00000004a7047209 */ /* 0x000fe20007810000 */
[----:B------:R-:W-:Y:S01]  /*90b0*/  MUFU.EX2 R136, R136 ;  /* 0x0000008800887308 */ /* 0x000fe20000000800 */
[----:B------:R-:W-:Y:S01]  /*90c0*/  FSEL R229, R140, -INF , P4 ;  /* 0xff8000008ce57808 */ /* 0x000fe20002000000 */
[----:B------:R-:W-:Y:S01]  /*90d0*/  FFMA.FTZ R140, R193, R0, -R14 ;  /* 0x00000000c18c7223 */ /* 0x000fe2000001080e */
[----:B------:R-:W-:-:S02]  /*90e0*/  FMNMX.FTZ R4, R137, R4, !PT ;  /* 0x0000000489047209 */ /* 0x000fc40007810000 */
[----:B------:R-:W-:Y:S02]  /*90f0*/  ISETP.GT.AND P4, PT, R2, 0x50, PT ;  /* 0x000000500200780c */ /* 0x000fe40003f84270 */
[----:B------:R-:W-:Y:S01]  /*9100*/  FMNMX.FTZ R4, R229, R4, !PT ;  /* 0x00000004e5047209 */ /* 0x000fe20007810000 */
[----:B------:R-:W-:Y:S01]  /*9110*/  MUFU.EX2 R140, R140 ;  /* 0x0000008c008c7308 */ /* 0x000fe20000000800 */
[----:B------:R-:W-:Y:S02]  /*9120*/  FSEL R155, R128, -INF , P4 ;  /* 0xff800000809b7808 */ /* 0x000fe40002000000 */
[----:B------:R-:W-:Y:S02]  /*9130*/  FMNMX.FTZ R4, R141, R4, !PT ;  /* 0x000000048d047209 */ /* 0x000fe40007810000 */
[----:B------:R-:W-:Y:S02]  /*9140*/  ISETP.GT.AND P4, PT, R2, 0x58, PT ;  /* 0x000000580200780c */ /* 0x000fe40003f84270 */
[----:B------:R-:W-:Y:S01]  /*9150*/  FMNMX.FTZ R4, R155, R4, !PT ;  /* 0x000000049b047209 */ /* 0x000fe20007810000 */
[----:B------:R0:W1:Y:S01]  /*9160*/  MUFU.EX2 R128, R134 ;  /* 0x0000008600807308 */ /* 0x0000620000000800 */
[----:B------:R-:W-:Y:S01]  /*9170*/  FSEL R233, R132, -INF , P4 ;  /* 0xff80000084e97808 */ /* 0x000fe20002000000 */
[----:B------:R-:W-:Y:S01]  /*9180*/  FFMA.FTZ R132, R143, R0, -R14 ;  /* 0x000000008f847223 */ /* 0x000fe2000001080e */
[----:B------:R-:W-:-:S02]  /*9190*/  FMNMX.FTZ R4, R231, R4, !PT ;  /* 0x00000004e7047209 */ /* 0x000fc40007810000 */
[----:B------:R-:W-:Y:S02]  /*91a0*/  ISETP.GT.AND P4, PT, R2, 0x60, PT ;  /* 0x000000600200780c */ /* 0x000fe40003f84270 */
[----:B------:R-:W-:Y:S01]  /*91b0*/  FMNMX.FTZ R4, R233, R4, !PT ;  /* 0x00000004e9047209 */ /* 0x000fe20007810000 */
[----:B------:R-:W-:Y:S01]  /*91c0*/  MUFU.EX2 R132, R132 ;  /* 0x0000008400847308 */ /* 0x000fe20000000800 */
[----:B------:R-:W-:Y:S01]  /*91d0*/  FSEL R159, R120, -INF , P4 ;  /* 0xff800000789f7808 */ /* 0x000fe20002000000 */
[--C-:B0-----:R-:W-:Y:S01]  /*91e0*/  FFMA.FTZ R134, R139, R0, -R14.reuse ;  /* 0x000000008b867223 */ /* 0x101fe2000001080e */
[----:B------:R-:W-:Y:S02]  /*91f0*/  FMNMX.FTZ R4, R133, R4, !PT ;  /* 0x0000000485047209 */ /* 0x000fe40007810000 */
[----:B------:R-:W-:Y:S02]  /*9200*/  ISETP.GT.AND P4, PT, R2, 0x68, PT ;  /* 0x000000680200780c */ /* 0x000fe40003f84270 */
[----:B------:R-:W-:Y:S01]  /*9210*/  FMNMX.FTZ R4, R159, R4, !PT ;  /* 0x000000049f047209 */ /* 0x000fe20007810000 */
[----:B------:R0:W2:Y:S01]  /*9220*/  MUFU.EX2 R120, R129 ;  /* 0x0000008100787308 */ /* 0x0000a20000000800 */
[----:B------:R-:W-:Y:S01]  /*9230*/  FSEL R237, R124, -INF , P4 ;  /* 0xff8000007ced7808 */ /* 0x000fe20002000000 */
[--C-:B------:R-:W-:Y:S01]  /*9240*/  FFMA.FTZ R124, R21, R0, -R14.reuse ;  /* 0x00000000157c7223 */ /* 0x100fe2000001080e */
[----:B------:R-:W-:Y:S01]  /*9250*/  FMNMX.FTZ R4, R235, R4, !PT ;  /* 0x00000004eb047209 */ /* 0x000fe20007810000 */
[-CC-:B------:R-:W-:Y:S01]  /*9260*/  FFMA.FTZ R21, R175, R0.reuse, -R14.reuse ;  /* 0x00000000af157223 */ /* 0x180fe2000001080e */
[----:B------:R-:W-:Y:S01]  /*9270*/  FSEL R144, R125, -INF , P5 ;  /* 0xff8000007d907808 */ /* 0x000fe20002800000 */
[----:B------:R-:W-:Y:S01]  /*9280*/  FFMA.FTZ R125, R151, R0, -R14 ;  /* 0x00000000977d7223 */ /* 0x000fe2000001080e */
[----:B------:R-:W-:Y:S01]  /*9290*/  FMNMX.FTZ R121, R237, R4, !PT ;  /* 0x00000004ed797209 */ /* 0x000fe20007810000 */
[----:B------:R-:W-:Y:S01]  /*92a0*/  MUFU.EX2 R124, R124 ;  /* 0x0000007c007c7308 */ /* 0x000fe20000000800 */
[----:B-1----:R-:W-:-:S02]  /*92b0*/  F2FP.F16.F32.PACK_AB R193, R128, R11 ;  /* 0x0000000b80c1723e */ /* 0x002fc400000000ff */
[----:B------:R-:W-:Y:S01]  /*92c0*/  FMNMX.FTZ R2, R144, R121, !PT ;  /* 0x0000007990027209 */ /* 0x000fe20007810000 */
[----:B------:R-:W-:-:S04]  /*92d0*/  FFMA.FTZ R121, R171, R0, -R14 ;  /* 0x00000000ab797223 */ /* 0x000fc8000001080e */
[----:B0-----:R-:W0:Y:S01]  /*92e0*/  SHFL.BFLY PT, R129, R2, 0x2, 0x1f ;  /* 0x0c401f0002817f89 */ /* 0x001e2200000e0000 */
[----:B------:R-:W-:Y:S01]  /*92f0*/  MUFU.EX2 R125, R125 ;  /* 0x0000007d007d7308 */ /* 0x000fe20000000800 */
[----:B--2---:R-:W-:-:S07]  /*9300*/  F2FP.F16.F32.PACK_AB R195, R120, R13 ;  /* 0x0000000d78c3723e */ /* 0x004fce00000000ff */
[----:B------:R-:W-:Y:S08]  /*9310*/  MUFU.EX2 R121, R121 ;  /* 0x0000007900797308 */ /* 0x000ff00000000800 */
[----:B------:R-:W-:Y:S01]  /*9320*/  MUFU.EX2 R134, R134 ;  /* 0x0000008600867308 */ /* 0x000fe20000000800 */
[----:B0-----:R-:W-:Y:S01]  /*9330*/  FMNMX.FTZ R4, R2, R129, !PT ;  /* 0x0000008102047209 */ /* 0x001fe20007810000 */
[----:B------:R-:W-:Y:S01]  /*9340*/  FFMA.FTZ R129, R189, R0, -R14 ;  /* 0x00000000bd817223 */ /* 0x000fe2000001080e */
[----:B------:R-:W-:-:S05]  /*9350*/  FSEL R2, R5, RZ, P3 ;  /* 0x000000ff05027208 */ /* 0x000fca0001800000 */
[----:B------:R-:W-:Y:S01]  /*9360*/  MUFU.EX2 R21, R21 ;  /* 0x0000001500157308 */ /* 0x000fe20000000800 */
[----:B------:R-:W-:Y:S01]  /*9370*/  PLOP3.LUT P3, PT, PT, PT, UP1, 0x80, 0x0 ;  /* 0x000000000000781c */ /* 0x000fe20003f6f018 */
[----:B------:R-:W0:Y:S01]  /*9380*/  SHFL.BFLY PT, R139, R4, 0x1, 0x1f ;  /* 0x0c201f00048b7f89 */ /* 0x000e2200000e0000 */
[----:B------:R-:W-:Y:S01]  /*9390*/  F2FP.F16.F32.PACK_AB R189, R136, R15 ;  /* 0x0000000f88bd723e */ /* 0x000fe200000000ff */
[----:B------:R-:W-:-:S04]  /*93a0*/  FADD.FTZ R9, -R2, R9 ;  /* 0x0000000902097221 */ /* 0x000fc80000010100 */
[----:B------:R-:W-:Y:S01]  /*93b0*/  FMUL.FTZ R148, R9, R0 ;  /* 0x0000000009947220 */ /* 0x000fe20000410000 */
[----:B------:R-:W-:Y:S01]  /*93c0*/  MUFU.EX2 R129, R129 ;  /* 0x0000008100817308 */ /* 0x000fe20000000800 */
[----:B0-----:R-:W-:-:S04]  /*93d0*/  FMNMX.FTZ R4, R4, R139, !PT ;  /* 0x0000008b04047209 */ /* 0x001fc80007810000 */
[C---:B------:R-:W-:Y:S01]  /*93e0*/  FSETP.NEU.FTZ.AND P4, PT, R4.reuse, -INF , PT ;  /* 0xff8000000400780b */ /* 0x040fe20003f9d000 */
[----:B------:R-:W-:-:S05]  /*93f0*/  FMUL.FTZ R146, R4, R0 ;  /* 0x0000000004927220 */ /* 0x000fca0000410000 */
[----:B------:R-:W-:-:S05]  /*9400*/  FSEL R146, R146, RZ, P4 ;  /* 0x000000ff92927208 */ /* 0x000fca0002000000 */
[-CC-:B------:R-:W-:Y:S01]  /*9410*/  FFMA.FTZ R190, R3, R0.reuse, -R146.reuse ;  /* 0x0000000003be7223 */ /* 0x180fe20000010892 */
[----:B------:R-:W-:Y:S01]  /*9420*/  FSEL R3, R4, RZ, P4 ;  /* 0x000000ff04037208 */ /* 0x000fe20002000000 */
[-CC-:B------:R-:W-:Y:S01]  /*9430*/  FFMA.FTZ R135, R185, R0.reuse, -R146.reuse ;  /* 0x00000000b9877223 */ /* 0x180fe20000010892 */
[-CC-:B------:R-:W-:Y:S01]  /*9440*/  FFMA.FTZ R200, R169, R0.reuse, -R146.reuse ;  /* 0x00000000a9c87223 */ /* 0x180fe20000010892 */
[-CC-:B------:R-:W-:Y:S01]  /*9450*/  FFMA.FTZ R202, R187, R0.reuse, -R146.reuse ;  /* 0x00000000bbca7223 */ /* 0x180fe20000010892 */
[-C--:B------:R-:W-:Y:S01]  /*9460*/  FFMA.FTZ R139, R173, R0.reuse, -R146 ;  /* 0x00000000ad8b7223 */ /* 0x080fe20000010892 */
[----:B------:R-:W-:Y:S01]  /*9470*/  FADD.FTZ R9, -R3, R10 ;  /* 0x0000000a03097221 */ /* 0x000fe20000010100 */
[-CC-:B------:R-:W-:Y:S01]  /*9480*/  FFMA.FTZ R196, R197, R0.reuse, -R146.reuse ;  /* 0x00000000c5c47223 */ /* 0x180fe20000010892 */
[----:B------:R-:W-:Y:S01]  /*9490*/  MUFU.EX2 R135, R135 ;  /* 0x0000008700877308 */ /* 0x000fe20000000800 */
[----:B------:R-:W-:Y:S02]  /*94a0*/  IMAD.U32 R10, RZ, RZ, UR39 ;  /* 0x00000027ff0a7e24 */ /* 0x000fe4000f8e00ff */
[-C--:B------:R-:W-:Y:S01]  /*94b0*/  FMUL.FTZ R2, R9, R0.reuse ;  /* 0x0000000009027220 */ /* 0x080fe20000410000 */
[----:B------:R-:W-:Y:S01]  /*94c0*/  FFMA.FTZ R9, R149, R0, -R146 ;  /* 0x0000000095097223 */ /* 0x000fe20000010892 */
[----:B------:R-:W-:-:S02]  /*94d0*/  IMAD.U32 R149, RZ, RZ, UR10 ;  /* 0x0000000aff957e24 */ /* 0x000fc4000f8e00ff */
[-CC-:B------:R-:W-:Y:S01]  /*94e0*/  FFMA.FTZ R143, R161, R0.reuse, -R146.reuse ;  /* 0x00000000a18f7223 */ /* 0x180fe20000010892 */
[----:B------:R-:W-:Y:S02]  /*94f0*/  @!P1 VIADD R10, R10, 0x36840 ;  /* 0x000368400a0a9836 */ /* 0x000fe40000000000 */
[-CC-:B------:R-:W-:Y:S01]  /*9500*/  FFMA.FTZ R198, R199, R0.reuse, -R146.reuse ;  /* 0x00000000c7c67223 */ /* 0x180fe20000010892 */
[----:B------:R-:W0:Y:S01]  /*9510*/  MUFU.EX2 R2, R2 ;  /* 0x0000000200027308 */ /* 0x000e220000000800 */
[-CC-:B------:R-:W-:Y:S01]  /*9520*/  FFMA.FTZ R147, R165, R0.reuse, -R146.reuse ;  /* 0x00000000a5937223 */ /* 0x180fe20000010892 */
[-C--:B------:R-:W-:Y:S01]  /*9530*/  FFMA.FTZ R192, R223, R0.reuse, -R146 ;  /* 0x00000000dfc07223 */ /* 0x080fe20000010892 */
[----:B------:R-:W-:Y:S01]  /*9540*/  @!P1 PRMT R10, RZ, 0x654, R10 ;  /* 0x00000654ff0a9816 */ /* 0x000fe2000000000a */
[-CC-:B------:R-:W-:Y:S01]  /*9550*/  FFMA.FTZ R151, R153, R0.reuse, -R146.reuse ;  /* 0x0000000099977223 */ /* 0x180fe20000010892 */
[-CC-:B------:R-:W-:Y:S01]  /*9560*/  FFMA.FTZ R194, R221, R0.reuse, -R146.reuse ;  /* 0x00000000ddc27223 */ /* 0x180fe20000010892 */
[-CC-:B------:R-:W-:Y:S01]  /*9570*/  FFMA.FTZ R153, R225, R0.reuse, -R146.reuse ;  /* 0x00000000e1997223 */ /* 0x180fe20000010892 */
[-CC-:B------:R-:W-:Y:S01]  /*9580*/  FFMA.FTZ R188, R163, R0.reuse, -R146.reuse ;  /* 0x00000000a3bc7223 */ /* 0x180fe20000010892 */
[----:B------:R1:W2:Y:S01]  /*9590*/  MUFU.EX2 R3, R148 ;  /* 0x0000009400037308 */ /* 0x0002a20000000800 */
[----:B------:R-:W-:Y:S01]  /*95a0*/  FFMA.FTZ R161, R227, R0, -R146 ;  /* 0x00000000e3a17223 */ /* 0x000fe20000010892 */
[----:B------:R-:W-:-:S02]  /*95b0*/  WARPGROUP.DEPBAR.LE gsb0, 0x0 ;  /* 0x00008000000079c5 */ /* 0x000fc40000010000 */
[----:B------:R-:W-:Y:S01]  /*95c0*/  WARPGROUP.ARRIVE ;  /* 0x00000000000079c5 */ /* 0x000fe20000000000 */
[-CC-:B------:R-:W-:Y:S01]  /*95d0*/  FFMA.FTZ R183, R191, R0.reuse, -R14.reuse ;  /* 0x00000000bfb77223 */ /* 0x180fe2000001080e */
[-C--:B------:R-:W-:Y:S01]  /*95e0*/  FFMA.FTZ R14, R127, R0.reuse, -R14 ;  /* 0x000000007f0e7223 */ /* 0x080fe2000001080e */
[-CC-:B------:R-:W-:Y:S01]  /*95f0*/  FFMA.FTZ R127, R141, R0.reuse, -R146.reuse ;  /* 0x000000008d7f7223 */ /* 0x180fe20000010892 */
[----:B------:R-:W3:Y:S01]  /*9600*/  MUFU.EX2 R200, R200 ;  /* 0x000000c800c87308 */ /* 0x000ee20000000800 */
[----:B-1----:R-:W-:Y:S01]  /*9610*/  @!P1 VIADD R148, R149, 0x36860 ;  /* 0x0003686095949836 */ /* 0x002fe20000000000 */
[----:B------:R-:W-:Y:S01]  /*9620*/  HGMMA.64x192x16.F32 R24, R176, gdesc[UR4].tnspB, R24, gsb0 ;  /* 0x42e00004b0187df0 */ /* 0x000fe20008000818 */
[----:B0-----:R-:W-:Y:S01]  /*9630*/  FFMA.FTZ R149, R2, R7, R135 ;  /* 0x0000000702957223 */ /* 0x001fe20000010087 */
[-CC-:B------:R-:W-:Y:S01]  /*9640*/  FFMA.FTZ R7, R137, R0.reuse, -R146.reuse ;  /* 0x0000000089077223 */ /* 0x180fe20000010892 */
[-CC-:B------:R-:W-:Y:S01]  /*9650*/  FFMA.FTZ R184, R167, R0.reuse, -R146.reuse ;  /* 0x00000000a7b87223 */ /* 0x180fe20000010892 */
[-CC-:B------:R-:W-:Y:S01]  /*9660*/  FFMA.FTZ R186, R229, R0.reuse, -R146.reuse ;  /* 0x00000000e5ba7223 */ /* 0x180fe20000010892 */
[----:B------:R-:W-:Y:S01]  /*9670*/  FFMA.FTZ R180, R155, R0, -R146 ;  /* 0x000000009bb47223 */ /* 0x000fe20000010892 */
[----:B------:R-:W0:Y:S01]  /*9680*/  MUFU.EX2 R202, R202 ;  /* 0x000000ca00ca7308 */ /* 0x000e220000000800 */
[----:B--2---:R-:W-:Y:S01]  /*9690*/  FFMA.FTZ R6, R3, R6, R20 ;  /* 0x0000000603067223 */ /* 0x004fe20000010014 */
[-CC-:B------:R-:W-:Y:S01]  /*96a0*/  FFMA.FTZ R231, R231, R0.reuse, -R146.reuse ;  /* 0x00000000e7e77223 */ /* 0x180fe20000010892 */
[-CC-:B------:R-:W-:Y:S01]  /*96b0*/  FFMA.FTZ R233, R233, R0.reuse, -R146.reuse ;  /* 0x00000000e9e97223 */ /* 0x180fe20000010892 */
[-C--:B------:R-:W-:Y:S01]  /*96c0*/  FFMA.FTZ R133, R133, R0.reuse, -R146 ;  /* 0x0000000085857223 */ /* 0x080fe20000010892 */
[----:B------:R-:W-:Y:S01]  /*96d0*/  FADD.FTZ R6, R201, R6 ;  /* 0x00000006c9067221 */ /* 0x000fe20000010000 */
[-CC-:B------:R-:W-:Y:S01]  /*96e0*/  FFMA.FTZ R159, R159, R0.reuse, -R146.reuse ;  /* 0x000000009f9f7223 */ /* 0x180fe20000010892 */
[-C--:B------:R-:W-:Y:S01]  /*96f0*/  FFMA.FTZ R235, R235, R0.reuse, -R146 ;  /* 0x00000000ebeb7223 */ /* 0x080fe20000010892 */
[----:B------:R-:W1:Y:S01]  /*9700*/  MUFU.EX2 R139, R139 ;  /* 0x0000008b008b7308 */ /* 0x000e620000000800 */
[C---:B---3--:R-:W-:Y:S01]  /*9710*/  FADD.FTZ R149, R200.reuse, R149 ;  /* 0x00000095c8957221 */ /* 0x048fe20000010000 */
[----:B------:R-:W-:Y:S01]  /*9720*/  FADD.FTZ R137, R203, R6 ;  /* 0x00000006cb897221 */ /* 0x000fe20000010000 */
[----:B------:R-:W-:Y:S01]  /*9730*/  F2FP.F16.F32.PACK_AB R200, R200, R135 ;  /* 0x00000087c8c8723e */ /* 0x000fe200000000ff */
[-CC-:B------:R-:W-:Y:S01]  /*9740*/  FFMA.FTZ R237, R237, R0.reuse, -R146.reuse ;  /* 0x00000000eded7223 */ /* 0x180fe20000010892 */
[----:B------:R-:W-:Y:S01]  /*9750*/  FFMA.FTZ R144, R144, R0, -R146 ;  /* 0x0000000090907223 */ /* 0x000fe20000010892 */
[----:B------:R-:W-:Y:S01]  /*9760*/  FADD.FTZ R137, R122, R137 ;  /* 0x000000897a897221 */ /* 0x000fe20000010000 */
[----:B------:R-:W-:Y:S01]  /*9770*/  @!P1 PRMT R148, RZ, 0x654, R148 ;  /* 0x00000654ff949816 */ /* 0x000fe20000000094 */
[----:B------:R-:W2:Y:S01]  /*9780*/  MUFU.EX2 R196, R196 ;  /* 0x000000c400c47308 */ /* 0x000ea20000000800 */
[----:B------:R-:W-:-:S02]  /*9790*/  F2FP.F16.F32.PACK_AB R201, R201, R20 ;  /* 0x00000014c9c9723e */ /* 0x000fc400000000ff */
[----:B------:R-:W-:Y:S02]  /*97a0*/  F2FP.F16.F32.PACK_AB R203, R122, R203 ;  /* 0x000000cb7acb723e */ /* 0x000fe400000000ff */
[----:B------:R-:W-:Y:S02]  /*97b0*/  F2FP.F16.F32.PACK_AB R197, R157, R126 ;  /* 0x0000007e9dc5723e */ /* 0x000fe400000000ff */
[----:B------:R-:W-:Y:S01]  /*97c0*/  F2FP.F16.F32.PACK_AB R199, R145, R130 ;  /* 0x0000008291c7723e */ /* 0x000fe200000000ff */
[----:B------:R-:W3:Y:S01]  /*97d0*/  MUFU.EX2 R143, R143 ;  /* 0x0000008f008f7308 */ /* 0x000ee20000000800 */
[----:B------:R-:W-:Y:S02]  /*97e0*/  F2FP.F16.F32.PACK_AB R191, R125, R124 ;  /* 0x0000007c7dbf723e */ /* 0x000fe400000000ff */
[----:B------:R-:W-:Y:S02]  /*97f0*/  F2FP.F16.F32.PACK_AB R185, R134, R121 ;  /* 0x0000007986b9723e */ /* 0x000fe400000000ff */
[----:B------:R-:W-:-:S02]  /*9800*/  F2FP.F16.F32.PACK_AB R187, R132, R21 ;  /* 0x0000001584bb723e */ /* 0x000fc400000000ff */
[----:B------:R-:W-:Y:S01]  /*9810*/  F2FP.F16.F32.PACK_AB R181, R138, R129 ;  /* 0x000000818ab5723e */ /* 0x000fe200000000ff */
[----:B------:R-:W4:Y:S08]  /*9820*/  MUFU.EX2 R198, R198 ;  /* 0x000000c600c67308 */ /* 0x000f300000000800 */
        /* <DEDUP_REMOVED lines=23> */
[----:B------:R-:W-:Y:S01]  /*99a0*/  F2FP.F16.F32.PACK_AB R177, R142, R131 ;  /* 0x000000838eb1723e */ /* 0x000fe200000000ff */
[----:B0-----:R-:W-:-:S06]  /*99b0*/  FADD.FTZ R10, R202, R149 ;  /* 0x00000095ca0a7221 */ /* 0x001fcc0000010000 */
[----:B------:R-:W-:Y:S01]  /*99c0*/  MUFU.EX2 R178, R237 ;  /* 0x000000ed00b27308 */ /* 0x000fe20000000800 */
[----:B------:R0:W-:Y:S01]  /*99d0*/  @!P1 SYNCS.ARRIVE.TRANS64.RED.A1T0 RZ, [R148+URZ], RZ ;  /* 0x000000ff94ff99a7 */ /* 0x0001e2000810043f */
[C---:B-1----:R-:W-:Y:S01]  /*99e0*/  F2FP.F16.F32.PACK_AB R202, R139.reuse, R202 ;  /* 0x000000ca8bca723e */ /* 0x042fe200000000ff */
[----:B------:R-:W-:Y:S01]  /*99f0*/  FADD.FTZ R149, R139, R10 ;  /* 0x0000000a8b957221 */ /* 0x000fe20000010000 */
[----:B------:R-:W-:-:S03]  /*9a00*/  FADD.FTZ R10, R126, R137 ;  /* 0x000000897e0a7221 */ /* 0x000fc60000010000 */
[----:B--2---:R-:W-:Y:S01]  /*9a10*/  FADD.FTZ R6, R196, R149 ;  /* 0x00000095c4067221 */ /* 0x004fe20000010000 */
[----:B------:R-:W-:Y:S01]  /*9a20*/  FADD.FTZ R141, R157, R10 ;  /* 0x0000000a9d8d7221 */ /* 0x000fe20000010000 */
[----:B------:R-:W1:Y:S01]  /*9a30*/  MUFU.EX2 R14, R14 ;  /* 0x0000000e000e7308 */ /* 0x000e620000000800 */
[C---:B---3--:R-:W-:Y:S01]  /*9a40*/  F2FP.F16.F32.PACK_AB R196, R143.reuse, R196 ;  /* 0x000000c48fc4723e */ /* 0x048fe200000000ff */
[----:B------:R-:W-:Y:S01]  /*9a50*/  FADD.FTZ R137, R143, R6 ;  /* 0x000000068f897221 */ /* 0x000fe20000010000 */
[----:B------:R-:W-:-:S03]  /*9a60*/  FADD.FTZ R10, R130, R141 ;  /* 0x0000008d820a7221 */ /* 0x000fc60000010000 */
[----:B----4-:R-:W-:Y:S01]  /*9a70*/  FADD.FTZ R6, R198, R137 ;  /* 0x00000089c6067221 */ /* 0x010fe20000010000 */
[----:B------:R-:W-:Y:S01]  /*9a80*/  FADD.FTZ R10, R145, R10 ;  /* 0x0000000a910a7221 */ /* 0x000fe20000010000 */
[C---:B-----5:R-:W-:Y:S02]  /*9a90*/  F2FP.F16.F32.PACK_AB R198, R147.reuse, R198 ;  /* 0x000000c693c6723e */ /* 0x060fe400000000ff */
[----:B------:R-:W-:-:S04]  /*9aa0*/  FADD.FTZ R137, R147, R6 ;  /* 0x0000000693897221 */ /* 0x000fc80000010000 */
[----:B------:R-:W-:Y:S01]  /*9ab0*/  FADD.FTZ R6, R192, R137 ;  /* 0x00000089c0067221 */ /* 0x000fe20000010000 */
[----:B------:R-:W-:Y:S01]  /*9ac0*/  FADD.FTZ R137, R11, R10 ;  /* 0x0000000a0b897221 */ /* 0x000fe20000010000 */
[C---:B------:R-:W-:Y:S02]  /*9ad0*/  F2FP.F16.F32.PACK_AB R192, R151.reuse, R192 ;  /* 0x000000c097c0723e */ /* 0x040fe400000000ff */
[----:B------:R-:W-:Y:S01]  /*9ae0*/  FADD.FTZ R141, R151, R6 ;  /* 0x00000006978d7221 */ /* 0x000fe20000010000 */
[----:B------:R-:W-:Y:S01]  /*9af0*/  FADD.FTZ R6, R128, R137 ;  /* 0x0000008980067221 */ /* 0x000fe20000010000 */
[----:B-1----:R-:W-:Y:S02]  /*9b00*/  F2FP.F16.F32.PACK_AB R179, R14, R123 ;  /* 0x0000007b0eb3723e */ /* 0x002fe400000000ff */
[----:B------:R-:W-:Y:S01]  /*9b10*/  FADD.FTZ R10, R194, R141 ;  /* 0x0000008dc20a7221 */ /* 0x000fe20000010000 */
[----:B------:R-:W-:Y:S01]  /*9b20*/  FADD.FTZ R137, R13, R6 ;  /* 0x000000060d897221 */ /* 0x000fe20000010000 */
[----:B------:R-:W-:-:S02]  /*9b30*/  F2FP.F16.F32.PACK_AB R194, R153, R194 ;  /* 0x000000c299c2723e */ /* 0x000fc400000000ff */
        /* <DEDUP_REMOVED lines=25> */
[----:B------:R-:W-:Y:S01]  /*9cd0*/  F2FP.F16.F32.PACK_AB R180, R231, R180 ;  /* 0x000000b4e7b4723e */ /* 0x000fe200000000ff */
[----:B------:R-:W-:-:S02]  /*9ce0*/  IMAD.MOV.U32 R10, RZ, RZ, R4 ;  /* 0x000000ffff0a7224 */ /* 0x000fc400078e0004 */
[----:B------:R-:W-:Y:S01]  /*9cf0*/  FADD.FTZ R11, R231, R11 ;  /* 0x0000000be70b7221 */ /* 0x000fe20000010000 */
[----:B------:R-:W-:-:S03]  /*9d00*/  FADD.FTZ R6, R138, R7 ;  /* 0x000000078a067221 */ /* 0x000fc60000010000 */
        /* <DEDUP_REMOVED lines=15> */
[----:B------:R-:W-:Y:S01]  /*9e00*/  FADD.FTZ R6, R14, R6 ;  /* 0x000000060e067221 */ /* 0x000fe20000010000 */
[----:B------:R-:W-:Y:S01]  /*9e10*/  IMAD.U32 R11, RZ, RZ, UR61 ;  /* 0x0000003dff0b7e24 */ /* 0x000fe2000f8e00ff */
[----:B0-----:R-:W-:Y:S06]  /*9e20*/  @P3 BRA `(.L_x_2498) ;  /* 0xffffffb800f43947 */ /* 0x001fec000383ffff */
.L_x_2489:
[----:B------:R-:W-:-:S13]  /*9e30*/  ISETP.LE.AND P2, PT, RZ, UR38, PT ;  /* 0x00000026ff007c0c */ /* 0x000fda000bf43270 */
[----:B------:R-:W-:Y:S05]  /*9e40*/  @!P2 BRA `(.L_x_2499) ;  /* 0x0000003800f4a947 */ /* 0x000fea0003800000 */
[----:B------:R-:W-:Y:S01]  /*9e50*/  IMAD.MOV.U32 R9, RZ, RZ, R5 ;  /* 0x000000ffff097224 */ /* 0x000fe200078e0005 */
[----:B------:R-:W-:Y:S01]  /*9e60*/  UMOV UR39, UR61 ;  /* 0x0000003d00277c82 */ /* 0x000fe20008000000 */
[----:B------:R-:W-:Y:S01]  /*9e70*/  IMAD.MOV.U32 R11, RZ, RZ, R4 ;  /* 0x000000ffff0b7224 */ /* 0x000fe200078e0004 */
[----:B------:R-:W-:-:S06]  /*9e80*/  UMOV UR37, UR36 ;  /* 0x0000002400257c82 */ /* 0x000fcc0008000000 */
.L_x_2508:
[----:B------:R-:W-:-:S04]  /*9e90*/  UIADD3 UR36, UR37, 0x1, URZ ;  /* 0x0000000125247890 */ /* 0x000fc8000fffe03f */
[----:B------:R-:W-:-:S04]  /*9ea0*/  UISETP.NE.AND UP0, UPT, UR36, 0x2, UPT ;  /* 0x000000022400788c */ /* 0x000fc8000bf05270 */
[----:B------:R-:W-:Y:S02]  /*9eb0*/  USEL UR61, URZ, 0x1, UP0 ;  /* 0x000000013f3d7887 */ /* 0x000fe40008000000 */
[----:B------:R-:W-:Y:S02]  /*9ec0*/  USEL UR36, UR36, URZ, UP0 ;  /* 0x0000003f24247287 */ /* 0x000fe40008000000 */
[----:B------:R-:W-:Y:S01]  /*9ed0*/  ULOP3.LUT UR61, UR39, UR61, URZ, 0x3c, !UPT ;  /* 0x0000003d273d7292 */ /* 0x000fe2000f8e3c3f */
[----:B------:R-:W-:Y:S11]  /*9ee0*/  @!P0 BRA `(.L_x_2500) ;  /* 0x0000000000048947 */ /* 0x000ff60003800000 */
[----:B------:R-:W-:Y:S01]  /*9ef0*/  BPT.TRAP 0x1 ;  /* 0x000000040000795c */ /* 0x000fe20000300000 */
.L_x_2500:
[----:B------:R-:W-:Y:S01]  /*9f00*/  ULEA UR6, UR36, UR60, 0x3 ;  /* 0x0000003c24067291 */ /* 0x000fe2000f8e183f */
[----:B------:R-:W-:-:S05]  /*9f10*/  IMAD.U32 R0, RZ, RZ, UR61 ;  /* 0x0000003dff007e24 */ /* 0x000fca000f8e00ff */
[----:B------:R-:W-:-:S04]  /*9f20*/  SHF.L.U32 R0, R0, 0x1f, RZ ;  /* 0x0000001f00007819 */ /* 0x000fc800000006ff */
[----:B------:R0:W1:Y:S01]  /*9f30*/  SYNCS.PHASECHK.TRANS64.TRYWAIT P2, [UR6+0x36830], R0 ;  /* 0x03683000ff0075a7 */ /* 0x0000620008040146 */
[----:B------:R-:W-:Y:S05]  /*9f40*/  @!P0 BRA `(.L_x_2501) ;  /* 0x0000000000048947 */ /* 0x000fea0003800000 */
[----:B------:R-:W-:Y:S01]  /*9f50*/  BPT.TRAP 0x1 ;  /* 0x000000040000795c */ /* 0x000fe20000300000 */
.L_x_2501:
[----:B-1----:R-:W-:Y:S05]  /*9f60*/  @P2 BRA `(.L_x_2502) ;  /* 0x0000000000082947 */ /* 0x002fea0003800000 */
[----:B------:R-:W1:Y:S02]  /*9f70*/  SYNCS.PHASECHK.TRANS64.TRYWAIT P2, [UR6+0x36830], R0 ;  /* 0x03683000ff0075a7 */ /* 0x000e640008040146 */
[----:B-1----:R-:W-:Y:S05]  /*9f80*/  @!P2 BRA `(.L_x_2503) ;  /* 0x000000e0009ca947 */ /* 0x002fea0003800000 */
.L_x_2502:
        /* <DEDUP_REMOVED lines=602> */
.L_x_2504:
[----:B------:R-:W-:Y:S01]  /*c530*/  ULEA UR11, UR37, UR60, 0x3 ;  /* 0x0000003c250b7291 */ /* 0x000fe2000f8e183f */
[----:B01----:R-:W-:-:S05]  /*c540*/  IMAD.U32 R0, RZ, RZ, UR39 ;  /* 0x00000027ff007e24 */ /* 0x003fca000f8e00ff */
[----:B------:R-:W-:-:S04]  /*c550*/  SHF.L.U32 R0, R0, 0x1f, RZ ;  /* 0x0000001f00007819 */ /* 0x000fc800000006ff */
[----:B------:R0:W1:Y:S01]  /*c560*/  SYNCS.PHASECHK.TRANS64.TRYWAIT P2, [UR11+0x36850], R0 ;  /* 0x03685000ff0075a7 */ /* 0x000062000804014b */
[----:B------:R-:W-:Y:S05]  /*c570*/  @!P0 BRA `(.L_x_2505) ;  /* 0x0000000000048947 */ /* 0x000fea0003800000 */
[----:B------:R-:W-:Y:S01]  /*c580*/  BPT.TRAP 0x1 ;  /* 0x000000040000795c */ /* 0x000fe20000300000 */
.L_x_2505:
[----:B-1----:R-:W-:Y:S05]  /*c590*/  @P2 BRA `(.L_x_2506) ;  /* 0x0000000000082947 */ /* 0x002fea0003800000 */
[----:B------:R-:W1:Y:S02]  /*c5a0*/  SYNCS.PHASECHK.TRANS64.TRYWAIT P2, [UR11+0x36850], R0 ;  /* 0x03685000ff0075a7 */ /* 0x000e64000804014b */
[----:B-1----:R-:W-:Y:S05]  /*c5b0*/  @!P2 BRA `(.L_x_2507) ;  /* 0x000000bc0028a947 */ /* 0x002fea0003800000 */
.L_x_2506:
[----:B------:R-:W-:Y:S01]  /*c5c0*/  UIADD3 UR6, UR60, 0x400, URZ ;  /* 0x000004003c067890 */ /* 0x000fe2000fffe03f */
[----:B------:R-:W-:Y:S01]  /*c5d0*/  WARPGROUP.ARRIVE ;  /* 0x00000000000079c5 */ /* 0x000fe20000000000 */
[----:B------:R-:W-:Y:S01]  /*c5e0*/  UMOV UR7, 0x40000040 ;  /* 0x4000004000077882 */ /* 0x000fe20000000000 */
[----:B01----:R-:W-:Y:S01]  /*c5f0*/  FMNMX.FTZ R0, R168, R11, !PT ;  /* 0x0000000ba8007209 */ /* 0x003fe20007810000 */
[----:B------:R-:W-:Y:S01]  /*c600*/  USHF.R.U32.HI UR6, URZ, 0x4, UR6 ;  /* 0x000000043f067899 */ /* 0x000fe20008011606 */
[----:B------:R-:W-:Y:S01]  /*c610*/  ISETP.LT.AND P2, PT, RZ, UR38, PT ;  /* 0x00000026ff007c0c */ /* 0x000fe2000bf41270 */
[----:B------:R-:W-:Y:S01]  /*c620*/  UMOV UR39, UR61 ;  /* 0x0000003d00277c82 */ /* 0x000fe20008000000 */
[----:B------:R-:W-:Y:S01]  /*c630*/  FMNMX.FTZ R3, R169, R0, !PT ;  /* 0x00000000a9037209 */ /* 0x000fe20007810000 */
[----:B------:R-:W-:-:S03]  /*c640*/  ULOP3.LUT UR6, UR6, 0x3fff, URZ, 0xc0, !UPT ;  /* 0x00003fff06067892 */ /* 0x000fc6000f8ec03f */
        /* <DEDUP_REMOVED lines=63> */
[----:B------:R-:W-:Y:S01]  /*ca40*/  IMAD.U32 R133, RZ, RZ, UR36 ;  /* 0x00000024ff857e24 */ /* 0x000fe2000f8e00ff */
[----:B------:R-:W-:Y:S01]  /*ca50*/  FMNMX.FTZ R10, R154, R5, !PT ;  /* 0x000000059a0a7209 */ /* 0x000fe20007810000 */
[----:B------:R-:W-:Y:S03]  /*ca60*/  MUFU.EX2 R2, R2 ;  /* 0x0000000200027308 */ /* 0x000fe60000000800 */
[----:B------:R-:W-:-:S02]  /*ca70*/  FMNMX.FTZ R5, R155, R10, !PT ;  /* 0x0000000a9b057209 */ /* 0x000fc40007810000 */
[----:B------:R-:W-:Y:S02]  /*ca80*/  @!P1 LEA R133, R133, UR60, 0x3 ;  /* 0x0000003c85859c11 */ /* 0x000fe4000f8e18ff */
[----:B------:R-:W-:Y:S01]  /*ca90*/  FMNMX.FTZ R10, R158, R5, !PT ;  /* 0x000000059e0a7209 */ /* 0x000fe20007810000 */
[----:B------:R-:W0:Y:S02]  /*caa0*/  MUFU.EX2 R11, R11 ;  /* 0x0000000b000b7308 */ /* 0x000e240000000800 */
[----:B------:R-:W-:Y:S01]  /*cab0*/  @!P1 VIADD R133, R133, 0x36840 ;  /* 0x0003684085859836 */ /* 0x000fe20000000000 */
[----:B------:R-:W-:-:S04]  /*cac0*/  FMNMX.FTZ R5, R159, R10, !PT ;  /* 0x0000000a9f057209 */ /* 0x000fc80007810000 */
[----:B------:R-:W-:Y:S01]  /*cad0*/  FMNMX.FTZ R10, R146, R5, !PT ;  /* 0x00000005920a7209 */ /* 0x000fe20007810000 */
[----:B------:R-:W-:Y:S01]  /*cae0*/  MUFU.EX2 R161, R161 ;  /* 0x000000a100a17308 */ /* 0x000fe20000000800 */
[----:B------:R-:W-:Y:S02]  /*caf0*/  @!P1 PRMT R133, RZ, 0x654, R133 ;  /* 0x00000654ff859816 */ /* 0x000fe40000000085 */
[----:B------:R-:W-:-:S04]  /*cb00*/  FMNMX.FTZ R5, R147, R10, !PT ;  /* 0x0000000a93057209 */ /* 0x000fc80007810000 */
[----:B------:R-:W-:Y:S01]  /*cb10*/  FMNMX.FTZ R10, R150, R5, !PT ;  /* 0x00000005960a7209 */ /* 0x000fe20007810000 */
[----:B------:R-:W-:Y:S01]  /*cb20*/  MUFU.EX2 R13, R13 ;  /* 0x0000000d000d7308 */ /* 0x000fe20000000800 */
        /* <DEDUP_REMOVED lines=8> */
[----:B------:R-:W-:Y:S01]  /*cbb0*/  UIADD3 UR6, UR10, 0x100, URZ ;  /* 0x000001000a067890 */ /* 0x000fe2000fffe03f */
[----:B------:R-:W1:Y:S01]  /*cbc0*/  MUFU.EX2 R200, R200 ;  /* 0x000000c800c87308 */ /* 0x000e620000000800 */
[----:B------:R-:W-:Y:S01]  /*cbd0*/  UMOV UR7, 0x40000040 ;  /* 0x4000004000077882 */ /* 0x000fe20000000000 */
[----:B------:R-:W-:Y:S01]  /*cbe0*/  FMNMX.FTZ R5, R139, R10, !PT ;  /* 0x0000000a8b057209 */ /* 0x000fe20007810000 */
[----:B0-----:R-:W-:-:S03]  /*cbf0*/  FFMA.FTZ R7, R2, R7, R11 ;  /* 0x0000000702077223 */ /* 0x001fc6000001000b */
[----:B------:R-:W-:Y:S02]  /*cc00*/  FMNMX.FTZ R10, R142, R5, !PT ;  /* 0x000000058e0a7209 */ /* 0x000fe40007810000 */
[----:B------:R-:W-:Y:S02]  /*cc10*/  MUFU.EX2 R202, R202 ;  /* 0x000000ca00ca7308 */ /* 0x000fe40000000800 */
[----:B------:R-:W-:-:S04]  /*cc20*/  FMNMX.FTZ R5, R143, R10, !PT ;  /* 0x0000000a8f057209 */ /* 0x000fc80007810000 */
[----:B------:R-:W-:Y:S02]  /*cc30*/  FMNMX.FTZ R10, R130, R5, !PT ;  /* 0x00000005820a7209 */ /* 0x000fe40007810000 */
[----:B------:R-:W-:Y:S01]  /*cc40*/  MUFU.EX2 R169, R169 ;  /* 0x000000a900a97308 */ /* 0x000fe20000000800 */
[C---:B-1----:R-:W-:Y:S01]  /*cc50*/  FADD.FTZ R7, R200.reuse, R7 ;  /* 0x00000007c8077221 */ /* 0x042fe20000010000 */
[----:B------:R-:W-:Y:S02]  /*cc60*/  FMNMX.FTZ R5, R131, R10, !PT ;  /* 0x0000000a83057209 */ /* 0x000fe40007810000 */
[----:B------:R-:W-:Y:S02]  /*cc70*/  F2FP.F16.F32.PACK_AB R200, R200, R11 ;  /* 0x0000000bc8c8723e */ /* 0x000fe400000000ff */
        /* <DEDUP_REMOVED lines=90> */
[-CC-:B------:R-:W-:Y:S01]  /*d220*/  FFMA.FTZ R136, R151, R0.reuse, -R125.reuse ;  /* 0x0000000097887223 */ /* 0x180fe2000001087d */
[----:B------:R-:W-:Y:S01]  /*d230*/  HGMMA.64x192x16.F32 R24, R180, gdesc[UR4].tnspB, R24, gsb0 ;  /* 0x42e00004b4187df0 */ /* 0x000fe20008000818 */
[----:B------:R-:W-:Y:S01]  /*d240*/  UIADD3 UR6, UR10, 0x300, URZ ;  /* 0x000003000a067890 */ /* 0x000fe2000fffe03f */
[----:B------:R-:W-:Y:S01]  /*d250*/  FFMA.FTZ R187, R142, R0, -R125 ;  /* 0x000000008ebb7223 */ /* 0x000fe2000001087d */
[----:B------:R-:W-:Y:S01]  /*d260*/  UMOV UR7, 0x40000040 ;  /* 0x4000004000077882 */ /* 0x000fe20000000000 */
        /* <DEDUP_REMOVED lines=11> */
[----:B------:R-:W-:Y:S01]  /*d320*/  MUFU.EX2 R9, R18 ;  /* 0x0000001200097308 */ /* 0x000fe20000000800 */
[----:B------:R-:W-:Y:S01]  /*d330*/  HGMMA.64x192x16.F32 R24, R176, gdesc[UR4].tnspB, R24, gsb0 ;  /* 0x42e00004b0187df0 */ /* 0x000fe20008000818 */
[-C--:B------:R-:W-:Y:S01]  /*d340*/  FMUL.FTZ R3, R3, R0.reuse ;  /* 0x0000000003037220 */ /* 0x080fe20000410000 */
[-CC-:B------:R-:W-:Y:S01]  /*d350*/  FFMA.FTZ R128, R159, R0.reuse, -R125.reuse ;  /* 0x000000009f807223 */ /* 0x180fe2000001087d */
[----:B------:R-:W-:Y:S01]  /*d360*/  FFMA.FTZ R132, R147, R0, -R125 ;  /* 0x0000000093847223 */ /* 0x000fe2000001087d */
[----:B------:R-:W-:-:S03]  /*d370*/  UIADD3 UR6, UR38, -0x1, URZ ;  /* 0xffffffff26067890 */ /* 0x000fc6000fffe03f */
[----:B------:R-:W0:Y:S04]  /*d380*/  MUFU.EX2 R3, R3 ;  /* 0x0000000300037308 */ /* 0x000e280000000800 */
[----:B------:R-:W-:-:S04]  /*d390*/  UMOV UR38, UR6 ;  /* 0x0000000600267c82 */ /* 0x000fc80008000000 */
[----:B------:R-:W1:Y:S08]  /*d3a0*/  MUFU.EX2 R18, R175 ;  /* 0x000000af00127308 */ /* 0x000e700000000800 */
[----:B------:R-:W2:Y:S01]  /*d3b0*/  MUFU.EX2 R128, R128 ;  /* 0x0000008000807308 */ /* 0x000ea20000000800 */
[----:B0-----:R-:W-:-:S04]  /*d3c0*/  FFMA.FTZ R6, R3, R6, R14 ;  /* 0x0000000603067223 */ /* 0x001fc8000001000e */
[----:B------:R-:W-:Y:S01]  /*d3d0*/  FADD.FTZ R138, R201, R6 ;  /* 0x00000006c98a7221 */ /* 0x000fe20000010000 */
[----:B------:R-:W-:Y:S01]  /*d3e0*/  FFMA.FTZ R6, R139, R0, -R125 ;  /* 0x000000008b067223 */ /* 0x000fe2000001087d */
[----:B------:R-:W-:Y:S01]  /*d3f0*/  F2FP.F16.F32.PACK_AB R201, R201, R14 ;  /* 0x0000000ec9c9723e */ /* 0x000fe200000000ff */
[----:B------:R-:W0:Y:S08]  /*d400*/  MUFU.EX2 R132, R132 ;  /* 0x0000008400847308 */ /* 0x000e300000000800 */
[----:B------:R-:W3:Y:S08]  /*d410*/  MUFU.EX2 R6, R6 ;  /* 0x0000000600067308 */ /* 0x000ef00000000800 */
        /* <DEDUP_REMOVED lines=9> */
[----:B----4-:R-:W-:Y:S02]  /*d4b0*/  @!P1 VIADD R133, R140, 0x36860 ;  /* 0x000368608c859836 */ /* 0x010fe40000000000 */
[----:B------:R-:W-:Y:S01]  /*d4c0*/  FADD.FTZ R140, R202, R7 ;  /* 0x00000007ca8c7221 */ /* 0x000fe20000010000 */
[----:B------:R-:W-:Y:S01]  /*d4d0*/  FADD.FTZ R7, R203, R138 ;  /* 0x0000008acb077221 */ /* 0x000fe20000010000 */
[----:B-1----:R-:W-:-:S02]  /*d4e0*/  F2FP.F16.F32.PACK_AB R203, R18, R203 ;  /* 0x000000cb12cb723e */ /* 0x002fc400000000ff */
[----:B------:R-:W-:Y:S01]  /*d4f0*/  @!P1 PRMT R133, RZ, 0x654, R133 ;  /* 0x00000654ff859816 */ /* 0x000fe20000000085 */
[----:B------:R-:W-:Y:S01]  /*d500*/  FADD.FTZ R138, R18, R7 ;  /* 0x00000007128a7221 */ /* 0x000fe20000010000 */
[----:B------:R-:W-:Y:S02]  /*d510*/  F2FP.F16.F32.PACK_AB R202, R169, R202 ;  /* 0x000000caa9ca723e */ /* 0x000fe400000000ff */
[----:B------:R1:W-:Y:S01]  /*d520*/  @!P1 SYNCS.ARRIVE.TRANS64.RED.A1T0 RZ, [R133+URZ], RZ ;  /* 0x000000ff85ff99a7 */ /* 0x0003e2000810043f */
[----:B------:R-:W-:Y:S01]  /*d530*/  FADD.FTZ R7, R197, R138 ;  /* 0x0000008ac5077221 */ /* 0x000fe20000010000 */
[----:B------:R-:W-:-:S03]  /*d540*/  F2FP.F16.F32.PACK_AB R197, R20, R197 ;  /* 0x000000c514c5723e */ /* 0x000fc600000000ff */
[----:B------:R-:W-:Y:S01]  /*d550*/  FADD.FTZ R130, R20, R7 ;  /* 0x0000000714827221 */ /* 0x000fe20000010000 */
[-CC-:B------:R-:W-:Y:S01]  /*d560*/  FFMA.FTZ R7, R122, R0.reuse, -R125.reuse ;  /* 0x000000007a077223 */ /* 0x180fe2000001087d */
[----:B------:R-:W-:Y:S01]  /*d570*/  FFMA.FTZ R125, R127, R0, -R125 ;  /* 0x000000007f7d7223 */ /* 0x000fe2000001087d */
[----:B-1----:R-:W-:Y:S01]  /*d580*/  FADD.FTZ R133, R169, R140 ;  /* 0x0000008ca9857221 */ /* 0x002fe20000010000 */
[----:B------:R-:W1:Y:S03]  /*d590*/  MUFU.EX2 R122, R143 ;  /* 0x0000008f007a7308 */ /* 0x000e660000000800 */
[----:B------:R-:W-:Y:S01]  /*d5a0*/  FADD.FTZ R140, R196, R133 ;  /* 0x00000085c48c7221 */ /* 0x000fe20000010000 */
[----:B------:R-:W-:-:S03]  /*d5b0*/  F2FP.F16.F32.PACK_AB R196, R161, R196 ;  /* 0x000000c4a1c4723e */ /* 0x000fc600000000ff */
[----:B------:R-:W-:Y:S01]  /*d5c0*/  FADD.FTZ R133, R161, R140 ;  /* 0x0000008ca1857221 */ /* 0x000fe20000010000 */
[----:B------:R4:W5:Y:S03]  /*d5d0*/  MUFU.EX2 R177, R7 ;  /* 0x0000000700b17308 */ /* 0x0009660000000800 */
[----:B------:R-:W-:Y:S01]  /*d5e0*/  FADD.FTZ R138, R198, R133 ;  /* 0x00000085c68a7221 */ /* 0x000fe20000010000 */
[----:B------:R-:W-:Y:S01]  /*d5f0*/  FADD.FTZ R133, R199, R130 ;  /* 0x00000082c7857221 */ /* 0x000fe20000010000 */
[C---:B------:R-:W-:Y:S02]  /*d600*/  F2FP.F16.F32.PACK_AB R198, R13.reuse, R198 ;  /* 0x000000c60dc6723e */ /* 0x040fe400000000ff */
[----:B------:R-:W-:Y:S01]  /*d610*/  FADD.FTZ R139, R13, R138 ;  /* 0x0000008a0d8b7221 */ /* 0x000fe20000010000 */
[C---:B------:R-:W-:Y:S01]  /*d620*/  FADD.FTZ R130, R120.reuse, R133 ;  /* 0x0000008578827221 */ /* 0x040fe20000010000 */
[----:B------:R-:W5:Y:S01]  /*d630*/  MUFU.EX2 R125, R125 ;  /* 0x0000007d007d7308 */ /* 0x000f620000000800 */
[----:B------:R-:W-:Y:S01]  /*d640*/  F2FP.F16.F32.PACK_AB R199, R120, R199 ;  /* 0x000000c778c7723e */ /* 0x000fe200000000ff */
        /* <DEDUP_REMOVED lines=16> */
[C---:B0-----:R-:W-:Y:S01]  /*d750*/  FADD.FTZ R14, R132.reuse, R11 ;  /* 0x0000000b840e7221 */ /* 0x041fe20000010000 */
        /* <DEDUP_REMOVED lines=9> */
[C---:B---3--:R-:W-:Y:S02]  /*d7f0*/  F2FP.F16.F32.PACK_AB R185, R6.reuse, R185 ;  /* 0x000000b906b9723e */ /* 0x048fe400000000ff */
[C---:B------:R-:W-:Y:S01]  /*d800*/  FADD.FTZ R13, R21.reuse, R18 ;  /* 0x00000012150d7221 */ /* 0x040fe20000010000 */
[----:B------:R-:W-:Y:S01]  /*d810*/  FADD.FTZ R14, R6, R11 ;  /* 0x0000000b060e7221 */ /* 0x000fe20000010000 */
[----:B------:R-:W-:-:S02]  /*d820*/  F2FP.F16.F32.PACK_AB R184, R21, R184 ;  /* 0x000000b815b8723e */ /* 0x000fc400000000ff */
[----:B------:R-:W-:Y:S01]  /*d830*/  FADD.FTZ R18, R186, R13 ;  /* 0x0000000dba127221 */ /* 0x000fe20000010000 */
[----:B------:R-:W-:Y:S01]  /*d840*/  FADD.FTZ R11, R187, R14 ;  /* 0x0000000ebb0b7221 */ /* 0x000fe20000010000 */
[C---:B------:R-:W-:Y:S02]  /*d850*/  F2FP.F16.F32.PACK_AB R186, R137.reuse, R186 ;  /* 0x000000ba89ba723e */ /* 0x040fe400000000ff */
[----:B------:R-:W-:Y:S01]  /*d860*/  FADD.FTZ R13, R137, R18 ;  /* 0x00000012890d7221 */ /* 0x000fe20000010000 */
[C---:B-1----:R-:W-:Y:S01]  /*d870*/  FADD.FTZ R14, R122.reuse, R11 ;  /* 0x0000000b7a0e7221 */ /* 0x042fe20000010000 */
[----:B------:R-:W-:Y:S01]  /*d880*/  F2FP.F16.F32.PACK_AB R187, R122, R187 ;  /* 0x000000bb7abb723e */ /* 0x000fe200000000ff */
[----:B------:R-:W-:Y:S02]  /*d890*/  IMAD.MOV.U32 R11, RZ, RZ, R4 ;  /* 0x000000ffff0b7224 */ /* 0x000fe400078e0004 */
[----:B------:R-:W-:Y:S01]  /*d8a0*/  FADD.FTZ R18, R180, R13 ;  /* 0x0000000db4127221 */ /* 0x000fe20000010000 */
[----:B------:R-:W-:Y:S01]  /*d8b0*/  FADD.FTZ R14, R181, R14 ;  /* 0x0000000eb50e7221 */ /* 0x000fe20000010000 */
[----:B------:R-:W-:-:S02]  /*d8c0*/  F2FP.F16.F32.PACK_AB R180, R141, R180 ;  /* 0x000000b48db4723e */ /* 0x000fc400000000ff */
[----:B----4-:R-:W-:Y:S01]  /*d8d0*/  FADD.FTZ R7, R141, R18 ;  /* 0x000000128d077221 */ /* 0x010fe20000010000 */
        /* <DEDUP_REMOVED lines=20> */
.L_x_2499:
        /* <DEDUP_REMOVED lines=99> */
.L_x_2509:
[----:B------:R-:W-:Y:S01]  /*e050*/  ULEA UR5, UR36, UR60, 0x3 ;  /* 0x0000003c24057291 */ /* 0x000fe2000f8e183f */
[----:B------:R-:W-:-:S05]  /*e060*/  IMAD.U32 R2, RZ, RZ, UR61 ;  /* 0x0000003dff027e24 */ /* 0x000fca000f8e00ff */
[----:B------:R-:W-:-:S04]  /*e070*/  SHF.L.U32 R2, R2, 0x1f, RZ ;  /* 0x0000001f02027819 */ /* 0x000fc800000006ff */
[----:B------:R0:W1:Y:S01]  /*e080*/  SYNCS.PHASECHK.TRANS64.TRYWAIT P2, [UR5+0x36850], R2 ;  /* 0x03685002ff0075a7 */ /* 0x0000620008040145 */
[----:B------:R-:W-:Y:S05]  /*e090*/  @!P0 BRA `(.L_x_2510) ;  /* 0x0000000000048947 */ /* 0x000fea0003800000 */
[----:B------:R-:W-:Y:S01]  /*e0a0*/  BPT.TRAP 0x1 ;  /* 0x000000040000795c */ /* 0x000fe20000300000 */
.L_x_2510:
[----:B-1----:R-:W-:Y:S05]  /*e0b0*/  @P2 BRA `(.L_x_2511) ;  /* 0x0000000000082947 */ /* 0x002fea0003800000 */
[----:B------:R-:W1:Y:S02]  /*e0c0*/  SYNCS.PHASECHK.TRANS64.TRYWAIT P0, [UR5+0x36850], R2 ;  /* 0x03685002ff0075a7 */ /* 0x000e640008000145 */
[----:B-1----:R-:W-:Y:S05]  /*e0d0*/  @!P0 BRA `(.L_x_2512) ;  /* 0x000000a000788947 */ /* 0x002fea0003800000 */
.L_x_2511:
[----:B------:R-:W-:Y:S01]  /*e0e0*/  UIADD3 UR60, UR60, 0x400, URZ ;  /* 0x000004003c3c7890 */ /* 0x000fe2000fffe03f */
[----:B------:R-:W-:Y:S01]  /*e0f0*/  WARPGROUP.ARRIVE ;  /* 0x00000000000079c5 */ /* 0x000fe20000000000 */
[----:B------:R-:W-:Y:S01]  /*e100*/  UMOV UR7, 0x40000040 ;  /* 0x4000004000077882 */ /* 0x000fe20000000000 */
[----:B01----:R-:W0:Y:S01]  /*e110*/  SHFL.BFLY PT, R2, R7, 0x2, 0x1f ;  /* 0x0c401f0007027f89 */ /* 0x003e2200000e0000 */
[----:B------:R-:W-:Y:S01]  /*e120*/  USHF.R.U32.HI UR60, URZ, 0x4, UR60 ;  /* 0x000000043f3c7899 */ /* 0x000fe2000801163c */
[----:B------:R-:W-:Y:S01]  /*e130*/  IMAD.MOV.U32 R11, RZ, RZ, RZ ;  /* 0x000000ffff0b7224 */ /* 0x000fe200078e00ff */
[----:B------:R-:W-:Y:S01]  /*e140*/  R2UR UR8, R211 ;  /* 0x00000000d30872ca */ /* 0x000fe200000e0000 */
[----:B------:R-:W1:Y:S01]  /*e150*/  SHFL.BFLY PT, R3, R6, 0x2, 0x1f ;  /* 0x0c401f0006037f89 */ /* 0x000e6200000e0000 */
[----:B------:R-:W-:-:S04]  /*e160*/  ULOP3.LUT UR60, UR60, 0x3fff, URZ, 0xc0, !UPT ;  /* 0x00003fff3c3c7892 */ /* 0x000fc8000f8ec03f */
        /* <DEDUP_REMOVED lines=12> */
[----:B------:R-:W-:Y:S01]  /*e230*/  IMAD.U32 R6, RZ, RZ, UR5 ;  /* 0x00000005ff067e24 */ /* 0x000fe2000f8e00ff */
[----:B------:R-:W0:Y:S01]  /*e240*/  SHFL.BFLY PT, R3, R2, 0x1, 0x1f ;  /* 0x0c201f0002037f89 */ /* 0x000e2200000e0000 */
[----:B------:R-:W-:-:S03]  /*e250*/  USEL UR36, UR36, URZ, UP0 ;  /* 0x0000003f24247287 */ /* 0x000fc60008000000 */
[----:B------:R-:W1:Y:S01]  /*e260*/  SHFL.BFLY PT, R9, R8, 0x1, 0x1f ;  /* 0x0c201f0008097f89 */ /* 0x000e6200000e0000 */
[----:B0-----:R-:W-:Y:S01]  /*e270*/  FADD.FTZ R13, R2, R3 ;  /* 0x00000003020d7221 */ /* 0x001fe20000010000 */
[----:B------:R-:W-:Y:S02]  /*e280*/  IMAD.MOV.U32 R2, RZ, RZ, -0x800000 ;  /* 0xff800000ff027424 */ /* 0x000fe400078e00ff */
[----:B------:R-:W-:Y:S02]  /*e290*/  IMAD.MOV.U32 R3, RZ, RZ, -0x800000 ;  /* 0xff800000ff037424 */ /* 0x000fe400078e00ff */
[----:B-1----:R-:W-:Y:S01]  /*e2a0*/  FADD.FTZ R14, R8, R9 ;  /* 0x00000009080e7221 */ /* 0x002fe20000010000 */
[----:B------:R-:W-:Y:S01]  /*e2b0*/  FSETP.NE.FTZ.AND P0, PT, R13, RZ, PT ;  /* 0x000000ff0d00720b */ /* 0x000fe20003f15000 */
[----:B------:R-:W-:-:S03]  /*e2c0*/  IMAD.MOV.U32 R9, RZ, RZ, RZ ;  /* 0x000000ffff097224 */ /* 0x000fc600078e00ff */
        /* <DEDUP_REMOVED lines=47> */
[----:B--2---:R-:W-:Y:S01]  /*e5c0*/  FMUL.FTZ R129, R43, R11 ;  /* 0x0000000b2b817220 */ /* 0x004fe20000410000 */
[----:B0-----:R-:W-:Y:S01]  /*e5d0*/  FMUL.FTZ R6, R28, R9 ;  /* 0x000000091c067220 */ /* 0x001fe20000410000 */
        /* <DEDUP_REMOVED lines=94> */
.L_x_2482:
[----:B------:R-:W0:Y:S01]  /*ebc0*/  S2R R4, SR_CgaCtaId ;  /* 0x0000000000047919 */ /* 0x000e220000008800 */
[----:B------:R-:W-:Y:S01]  /*ebd0*/  MOV R17, 0x400 ;  /* 0x0000040000117802 */ /* 0x000fe20000000f00 */
[----:B------:R-:W-:Y:S01]  /*ebe0*/  BSSY B0, `(.L_x_2513) ;  /* 0x000028d000007945 */ /* 0x000fe20003800000 */
[----:B------:R-:W-:Y:S02]  /*ebf0*/  BAR.SYNC.DEFER_BLOCKING 0x5, 0x180 ;  /* 0x0146000000007b1d */ /* 0x000fe40000010000 */
[----:B0-----:R-:W-:-:S05]  /*ec00*/  LEA R17, R4, R17, 0x18 ;  /* 0x0000001104117211 */ /* 0x001fca00078ec0ff */
[----:B------:R-:W0:Y:S02]  /*ec10*/  LDS.128 R36, [R17+0x368d0] ;  /* 0x0368d00011247984 */ /* 0x000e240000000c00 */
[----:B0-----:R-:W-:Y:S02]  /*ec20*/  R2UR UR5, R37 ;  /* 0x00000000250572ca */ /* 0x001fe400000e0000 */
        /* <DEDUP_REMOVED lines=12> */
[----:B------:R-:W-:Y:S02]  /*ecf0*/  R2UR UR4, R207 ;  /* 0x00000000cf0472ca */ /* 0x000fe400000e0000 */
[----:B------:R-:W-:-:S02]  /*ed00*/  F2FP.F16.F32.PACK_AB R98, R101, R100 ;  /* 0x000000646562723e */ /* 0x000fc400000000ff */
[----:B------:R-:W-:Y:S02]  /*ed10*/  F2FP.F16.F32.PACK_AB R99, R42, R99 ;  /* 0x000000632a63723e */ /* 0x000fe400000000ff */
[----:B------:R-:W-:Y:S02]  /*ed20*/  F2FP.F16.F32.PACK_AB R105, R107, R106 ;  /* 0x0000006a6b69723e */ /* 0x000fe400000000ff */
[----:B------:R-:W-:Y:S02]  /*ed30*/  F2FP.F16.F32.PACK_AB R112, R113, R112 ;  /* 0x000000707170723e */ /* 0x000fe400000000ff */
[----:B------:R-:W-:Y:S02]  /*ed40*/  F2FP.F16.F32.PACK_AB R106, R109, R108 ;  /* 0x0000006c6d6a723e */ /* 0x000fe400000000ff */
[----:B------:R-:W-:Y:S01]  /*ed50*/  F2FP.F16.F32.PACK_AB R107, R111, R110 ;  /* 0x0000006e6f6b723e */ /* 0x000fe200000000ff */
[----:B------:R-:W-:Y:S01]  /*ed60*/  USHF.L.U32 UR10, UR4, 0x2, URZ ;  /* 0x00000002040a7899 */ /* 0x000fe2000800063f */
[----:B------:R-:W-:-:S02]  /*ed70*/  F2FP.F16.F32.PACK_AB R113, R115, R114 ;  /* 0x000000727371723e */ /* 0x000fc400000000ff */
[----:B------:R-:W-:Y:S02]  /*ed80*/  F2FP.F16.F32.PACK_AB R114, R117, R116 ;  /* 0x000000747572723e */ /* 0x000fe400000000ff */
[----:B------:R-:W-:Y:S02]  /*ed90*/  F2FP.F16.F32.PACK_AB R115, R119, R118 ;  /* 0x000000767773723e */ /* 0x000fe400000000ff */
[----:B------:R-:W-:Y:S02]  /*eda0*/  R2UR UR7, R210 ;  /* 0x00000000d20772ca */ /* 0x000fe400000e0000 */
[----:B------:R-:W-:Y:S02]  /*edb0*/  MOV R20, R17 ;  /* 0x0000001100147202 */ /* 0x000fe40000000f00 */
[----:B0-----:R-:W-:-:S03]  /*edc0*/  MOV R21, R4 ;  /* 0x0000000400157202 */ /* 0x001fc60000000f00 */
[----:B------:R-:W-:-:S03]  /*edd0*/  IMAD.WIDE R4, R215, 0x2, R20 ;  /* 0x00000002d7047825 */ /* 0x000fc600078e0214 */
[----:B------:R-:W-:-:S03]  /*ede0*/  IADD3 R143, P0, R4, 0x4020, RZ ;  /* 0x00004020048f7810 */ /* 0x000fc60007f1e0ff */
[----:B------:R-:W-:Y:S01]  /*edf0*/  USHF.L.U64.HI UR11, UR4, 0x2, UR7 ;  /* 0x00000002040b7899 */ /* 0x000fe20008010207 */
[C---:B------:R-:W-:Y:S01]  /*ee00*/  LOP3.LUT R29, R4.reuse, 0x380, RZ, 0xc0, !PT ;  /* 0x00000380041d7812 */ /* 0x040fe200078ec0ff */
[----:B------:R-:W-:Y:S01]  /*ee10*/  UIADD3 UR4, UP1, UR10, UR8, URZ ;  /* 0x000000080a047290 */ /* 0x000fe2000ff3e03f */
[C---:B------:R-:W-:Y:S01]  /*ee20*/  IADD3 R103, P2, R4.reuse, 0x20, RZ ;  /* 0x0000002004677810 */ /* 0x040fe20007f5e0ff */
[--C-:B------:R-:W-:Y:S01]  /*ee30*/  IMAD.X R25, RZ, RZ, R5.reuse, P0 ;  /* 0x000000ffff197224 */ /* 0x100fe200000e0605 */
[C---:B------:R-:W-:Y:S01]  /*ee40*/  IADD3 R137, P1, R4.reuse, 0x40, RZ ;  /* 0x0000004004897810 */ /* 0x040fe20007f3e0ff */
[----:B------:R-:W-:Y:S01]  /*ee50*/  UIADD3.X UR7, UR11, UR9, URZ, UP1, !UPT ;  /* 0x000000090b077290 */ /* 0x000fe20008ffe43f */
[C---:B------:R-:W-:Y:S01]  /*ee60*/  IADD3 R139, P6, R4.reuse, 0x60, RZ ;  /* 0x00000060048b7810 */ /* 0x040fe20007fde0ff */
[--C-:B------:R-:W-:Y:S01]  /*ee70*/  IMAD.X R9, RZ, RZ, R5.reuse, P2 ;  /* 0x000000ffff097224 */ /* 0x100fe200010e0605 */
[C---:B------:R-:W-:Y:S01]  /*ee80*/  IADD3 R141, P5, R4.reuse, 0x4000, RZ ;  /* 0x00004000048d7810 */ /* 0x040fe20007fbe0ff */
[--C-:B------:R-:W-:Y:S01]  /*ee90*/  IMAD.X R11, RZ, RZ, R5.reuse, P1 ;  /* 0x000000ffff0b7224 */ /* 0x100fe200008e0605 */
[----:B------:R-:W-:Y:S01]  /*eea0*/  LOP3.LUT R18, R143, 0x380, RZ, 0xc0, !PT ;  /* 0x000003808f127812 */ /* 0x000fe200078ec0ff */
[--C-:B------:R-:W-:Y:S01]  /*eeb0*/  IMAD.X R13, RZ, RZ, R5.reuse, P6 ;  /* 0x000000ffff0d7224 */ /* 0x100fe200030e0605 */
[----:B------:R-:W-:Y:S01]  /*eec0*/  SHF.R.U64 R29, R29, 0x3, RZ ;  /* 0x000000031d1d7819 */ /* 0x000fe200000012ff */
[----:B------:R-:W-:Y:S01]  /*eed0*/  IMAD.X R15, RZ, RZ, R5, P5 ;  /* 0x000000ffff0f7224 */ /* 0x000fe200028e0605 */
[C---:B------:R-:W-:Y:S01]  /*eee0*/  IADD3 R145, P4, R4.reuse, 0x4040, RZ ;  /* 0x0000404004917810 */ /* 0x040fe20007f9e0ff */
[----:B------:R-:W-:Y:S01]  /*eef0*/  ULDC.64 UR8, c[0x0][0xc08] ;  /* 0x0003020000087ab9 */ /* 0x000fe20000000a00 */
[----:B------:R-:W-:-:S02]  /*ef00*/  IADD3 R147, P3, R4, 0x4060, RZ ;  /* 0x0000406004937810 */ /* 0x000fc40007f7e0ff */
        /* <DEDUP_REMOVED lines=8> */
[----:B------:R-:W-:Y:S01]  /*ef90*/  SHF.R.U64 R18, R18, 0x3, RZ ;  /* 0x0000000312127819 */ /* 0x000fe200000012ff */
[--C-:B------:R-:W-:Y:S01]  /*efa0*/  IMAD.X R37, RZ, RZ, R5.reuse, P6 ;  /* 0x000000ffff257224 */ /* 0x100fe200030e0605 */
[----:B------:R-:W-:Y:S01]  /*efb0*/  LOP3.LUT R4, R29, R4, RZ, 0x3c, !PT ;  /* 0x000000041d047212 */ /* 0x000fe200078e3cff */
[----:B------:R-:W-:Y:S01]  /*efc0*/  IMAD.X R29, RZ, RZ, R5, P5 ;  /* 0x000000ffff1d7224 */ /* 0x000fe200028e0605 */
[----:B------:R-:W-:-:S02]  /*efd0*/  LOP3.LUT R8, R103, 0x380, RZ, 0xc0, !PT ;  /* 0x0000038067087812 */ /* 0x000fc400078ec0ff */
[----:B------:R-:W-:Y:S02]  /*efe0*/  LOP3.LUT R10, R137, 0x380, RZ, 0xc0, !PT ;  /* 0x00000380890a7812 */ /* 0x000fe400078ec0ff */
[----:B------:R-:W-:Y:S02]  /*eff0*/  LOP3.LUT R12, R139, 0x380, RZ, 0xc0, !PT ;  /* 0x000003808b0c7812 */ /* 0x000fe400078ec0ff */
[----:B------:R-:W-:Y:S02]  /*f000*/  LOP3.LUT R14, R141, 0x380, RZ, 0xc0, !PT ;  /* 0x000003808d0e7812 */ /* 0x000fe400078ec0ff */
[----:B------:R-:W-:Y:S02]  /*f010*/  LOP3.LUT R26, R145, 0x380, RZ, 0xc0, !PT ;  /* 0x00000380911a7812 */ /* 0x000fe400078ec0ff */
[----:B------:R-:W-:Y:S02]  /*f020*/  LOP3.LUT R30, R147, 0x380, RZ, 0xc0, !PT ;  /* 0x00000380931e7812 */ /* 0x000fe400078ec0ff */
[----:B------:R-:W-:-:S02]  /*f030*/  LOP3.LUT R24, R18, R143, RZ, 0x3c, !PT ;  /* 0x0000008f12187212 */ /* 0x000fc400078e3cff */
[----:B------:R-:W-:Y:S02]  /*f040*/  LOP3.LUT R38, R155, 0x380, RZ, 0xc0, !PT ;  /* 0x000003809b267812 */ /* 0x000fe400078ec0ff */
[----:B------:R-:W-:Y:S02]  /*f050*/  SHF.R.U64 R8, R8, 0x3, RZ ;  /* 0x0000000308087819 */ /* 0x000fe400000012ff */
[----:B------:R-:W-:Y:S02]  /*f060*/  SHF.R.U64 R10, R10, 0x3, RZ ;  /* 0x000000030a0a7819 */ /* 0x000fe400000012ff */
[----:B------:R-:W-:Y:S02]  /*f070*/  LOP3.LUT R32, R149, 0x380, RZ, 0xc0, !PT ;  /* 0x0000038095207812 */ /* 0x000fe400078ec0ff */
[----:B------:R-:W-:Y:S02]  /*f080*/  MOV R18, R4 ;  /* 0x0000000400127202 */ /* 0x000fe40000000f00 */
[----:B------:R-:W-:-:S02]  /*f090*/  LOP3.LUT R34, R151, 0x380, RZ, 0xc0, !PT ;  /* 0x0000038097227812 */ /* 0x000fc400078ec0ff */
[----:B------:R-:W-:Y:S02]  /*f0a0*/  SHF.R.U64 R12, R12, 0x3, RZ ;  /* 0x000000030c0c7819 */ /* 0x000fe400000012ff */
[----:B------:R-:W-:Y:S02]  /*f0b0*/  SHF.R.U64 R14, R14, 0x3, RZ ;  /* 0x000000030e0e7819 */ /* 0x000fe400000012ff */
[----:B------:R-:W-:Y:S02]  /*f0c0*/  F2FP.F16.F32.PACK_AB R4, R122, R7 ;  /* 0x000000077a04723e */ /* 0x000fe400000000ff */
[----:B------:R-:W-:Y:S02]  /*f0d0*/  SHF.R.U64 R26, R26, 0x3, RZ ;  /* 0x000000031a1a7819 */ /* 0x000fe400000012ff */
[----:B------:R-:W-:Y:S02]  /*f0e0*/  F2FP.F16.F32.PACK_AB R5, R135, R130 ;  /* 0x000000828705723e */ /* 0x000fe400000000ff */
[----:B------:R-:W-:Y:S01]  /*f0f0*/  F2FP.F16.F32.PACK_AB R7, R133, R28 ;  /* 0x0000001c8507723e */ /* 0x000fe200000000ff */
[----:B------:R-:W-:Y:S01]  /*f100*/  BAR.SYNC.DEFER_BLOCKING 0x1, 0x100 ;  /* 0x0044000000007b1d */ /* 0x000fe20000010000 */
[----:B------:R-:W-:-:S02]  /*f110*/  SHF.R.U64 R30, R30, 0x3, RZ ;  /* 0x000000031e1e7819 */ /* 0x000fc400000012ff */
[----:B------:R-:W-:Y:S02]  /*f120*/  SHF.R.U64 R38, R38, 0x3, RZ ;  /* 0x0000000326267819 */ /* 0x000fe400000012ff */
[----:B------:R-:W-:Y:S02]  /*f130*/  LOP3.LUT R8, R8, R103, RZ, 0x3c, !PT ;  /* 0x0000006708087212 */ /* 0x000fe400078e3cff */
[----:B------:R-:W-:Y:S02]  /*f140*/  LOP3.LUT R10, R10, R137, RZ, 0x3c, !PT ;  /* 0x000000890a0a7212 */ /* 0x000fe400078e3cff */
[----:B------:R-:W-:Y:S02]  /*f150*/  SHF.R.U64 R32, R32, 0x3, RZ ;  /* 0x0000000320207819 */ /* 0x000fe400000012ff */
[----:B------:R-:W-:Y:S02]  /*f160*/  SHF.R.U64 R34, R34, 0x3, RZ ;  /* 0x0000000322227819 */ /* 0x000fe400000012ff */
[----:B------:R-:W-:-:S02]  /*f170*/  LOP3.LUT R12, R12, R139, RZ, 0x3c, !PT ;  /* 0x0000008b0c0c7212 */ /* 0x000fc400078e3cff */
[----:B------:R-:W-:Y:S02]  /*f180*/  LOP3.LUT R14, R14, R141, RZ, 0x3c, !PT ;  /* 0x0000008d0e0e7212 */ /* 0x000fe400078e3cff */
[----:B------:R-:W-:Y:S02]  /*f190*/  LOP3.LUT R36, R153, 0x380, RZ, 0xc0, !PT ;  /* 0x0000038099247812 */ /* 0x000fe400078ec0ff */
[----:B------:R-:W-:Y:S02]  /*f1a0*/  LOP3.LUT R26, R26, R145, RZ, 0x3c, !PT ;  /* 0x000000911a1a7212 */ /* 0x000fe400078e3cff */
[----:B------:R-:W-:Y:S02]  /*f1b0*/  LOP3.LUT R30, R30, R147, RZ, 0x3c, !PT ;  /* 0x000000931e1e7212 */ /* 0x000fe400078e3cff */
[----:B------:R-:W-:Y:S01]  /*f1c0*/  LOP3.LUT R28, R38, R155, RZ, 0x3c, !PT ;  /* 0x0000009b261c7212 */ /* 0x000fe200078e3cff */
[----:B------:R0:W-:Y:S01]  /*f1d0*/  STSM.16.M88.4 [R18], R4 ;  /* 0x0000000412007844 */ /* 0x0001e20000000200 */
[----:B------:R-:W-:-:S02]  /*f1e0*/  LOP3.LUT R32, R32, R149, RZ, 0x3c, !PT ;  /* 0x0000009520207212 */ /* 0x000fc400078e3cff */
[----:B------:R-:W-:Y:S02]  /*f1f0*/  LOP3.LUT R34, R34, R151, RZ, 0x3c, !PT ;  /* 0x0000009722227212 */ /* 0x000fe400078e3cff */
[----:B------:R-:W-:Y:S02]  /*f200*/  MOV R134, R8 ;  /* 0x0000000800867202 */ /* 0x000fe40000000f00 */
[----:B------:R-:W-:Y:S02]  /*f210*/  MOV R133, R10 ;  /* 0x0000000a00857202 */ /* 0x000fe40000000f00 */
[----:B------:R-:W-:Y:S02]  /*f220*/  SHF.R.U64 R36, R36, 0x3, RZ ;  /* 0x0000000324247819 */ /* 0x000fe400000012ff */
[----:B------:R-:W-:Y:S02]  /*f230*/  MOV R132, R12 ;  /* 0x0000000c00847202 */ /* 0x000fe40000000f00 */
[----:B------:R-:W-:-:S02]  /*f240*/  MOV R130, R14 ;  /* 0x0000000e00827202 */ /* 0x000fc40000000f00 */
[----:B------:R-:W-:Y:S02]  /*f250*/  F2FP.F16.F32.PACK_AB R8, R41, R40 ;  /* 0x000000282908723e */ /* 0x000fe400000000ff */
[----:B0-----:R-:W-:Y:S02]  /*f260*/  F2FP.F16.F32.PACK_AB R4, R123, R120 ;  /* 0x000000787b04723e */ /* 0x001fe400000000ff */
[----:B------:R-:W-:Y:S02]  /*f270*/  F2FP.F16.F32.PACK_AB R5, R128, R127 ;  /* 0x0000007f8005723e */ /* 0x000fe400000000ff */
[----:B------:R-:W-:Y:S02]  /*f280*/  F2FP.F16.F32.PACK_AB R6, R121, R0 ;  /* 0x000000007906723e */ /* 0x000fe400000000ff */
[----:B------:R-:W-:Y:S02]  /*f290*/  F2FP.F16.F32.PACK_AB R7, R131, R126 ;  /* 0x0000007e8307723e */ /* 0x000fe400000000ff */
[----:B------:R-:W-:-:S02]  /*f2a0*/  F2FP.F16.F32.PACK_AB R9, R129, R124 ;  /* 0x0000007c8109723e */ /* 0x000fc400000000ff */
[----:B------:R-:W-:Y:S01]  /*f2b0*/  F2FP.F16.F32.PACK_AB R10, R45, R44 ;  /* 0x0000002c2d0a723e */ /* 0x000fe200000000ff */
[----:B------:R0:W-:Y:S01]  /*f2c0*/  STSM.16.M88.4 [R134], R4 ;  /* 0x0000000486007844 */ /* 0x0001e20000000200 */
[----:B------:R-:W-:Y:S02]  /*f2d0*/  F2FP.F16.F32.PACK_AB R11, R47, R46 ;  /* 0x0000002e2f0b723e */ /* 0x000fe400000000ff */
[----:B------:R-:W-:Y:S02]  /*f2e0*/  MOV R125, R24 ;  /* 0x00000018007d7202 */ /* 0x000fe40000000f00 */
[----:B------:R-:W-:Y:S01]  /*f2f0*/  MOV R122, R26 ;  /* 0x0000001a007a7202 */ /* 0x000fe20000000f00 */
[----:B------:R1:W-:Y:S01]  /*f300*/  STSM.16.M88.4 [R133], R8 ;  /* 0x0000000885007844 */ /* 0x0003e20000000200 */
[----:B------:R-:W-:Y:S02]  /*f310*/  F2FP.F16.F32.PACK_AB R12, R49, R48 ;  /* 0x00000030310c723e */ /* 0x000fe400000000ff */
[----:B------:R-:W-:-:S02]  /*f320*/  F2FP.F16.F32.PACK_AB R13, R51, R50 ;  /* 0x00000032330d723e */ /* 0x000fc400000000ff */
[----:B------:R-:W-:Y:S02]  /*f330*/  F2FP.F16.F32.PACK_AB R14, R53, R52 ;  /* 0x00000034350e723e */ /* 0x000fe400000000ff */
[----:B------:R-:W-:Y:S02]  /*f340*/  F2FP.F16.F32.PACK_AB R15, R55, R54 ;  /* 0x00000036370f723e */ /* 0x000fe400000000ff */
[----:B------:R-:W-:Y:S02]  /*f350*/  MOV R103, R30 ;  /* 0x0000001e00677202 */ /* 0x000fe40000000f00 */
[----:B------:R-:W-:Y:S01]  /*f360*/  F2FP.F16.F32.PACK_AB R24, R57, R56 ;  /* 0x000000383918723e */ /* 0x000fe200000000ff */
[----:B------:R-:W-:Y:S01]  /*f370*/  STSM.16.M88.4 [R132], R12 ;  /* 0x0000000c84007844 */ /* 0x000fe20000000200 */
[----:B------:R-:W-:Y:S02]  /*f380*/  F2FP.F16.F32.PACK_AB R25, R59, R58 ;  /* 0x0000003a3b19723e */ /* 0x000fe400000000ff */
[----:B------:R-:W-:-:S02]  /*f390*/  F2FP.F16.F32.PACK_AB R26, R61, R60 ;  /* 0x0000003c3d1a723e */ /* 0x000fc400000000ff */
[----:B------:R-:W-:Y:S02]  /*f3a0*/  F2FP.F16.F32.PACK_AB R27, R63, R62 ;  /* 0x0000003e3f1b723e */ /* 0x000fe400000000ff */
[----:B------:R-:W-:Y:S02]  /*f3b0*/  MOV R18, R28 ;  /* 0x0000001c00127202 */ /* 0x000fe40000000f00 */
[----:B------:R-:W-:Y:S01]  /*f3c0*/  MOV R102, R32 ;  /* 0x0000002000667202 */ /* 0x000fe20000000f00 */
[----:B------:R-:W-:Y:S01]  /*f3d0*/  STSM.16.M88.4 [R130], R24 ;  /* 0x0000001882007844 */ /* 0x000fe20000000200 */
[----:B------:R-:W-:Y:S02]  /*f3e0*/  MOV R38, R34 ;  /* 0x0000002200267202 */ /* 0x000fe40000000f00 */
[----:B------:R-:W-:Y:S02]  /*f3f0*/  F2FP.F16.F32.PACK_AB R28, R65, R64 ;  /* 0x00000040411c723e */ /* 0x000fe400000000ff */
[----:B------:R-:W-:Y:S01]  /*f400*/  F2FP.F16.F32.PACK_AB R29, R67, R66 ;  /* 0x00000042431d723e */ /* 0x000fe200000000ff */
[----:B------:R-:W2:Y:S01]  /*f410*/  LDC R65, c[0x0][0xbe8] ;  /* 0x0002fa00ff417b82 */ /* 0x000ea20000000800 */
[----:B------:R-:W-:-:S02]  /*f420*/  F2FP.F16.F32.PACK_AB R30, R69, R68 ;  /* 0x00000044451e723e */ /* 0x000fc400000000ff */
[----:B------:R-:W-:Y:S02]  /*f430*/  F2FP.F16.F32.PACK_AB R31, R71, R70 ;  /* 0x00000046471f723e */ /* 0x000fe400000000ff */
[----:B------:R-:W-:Y:S02]  /*f440*/  LOP3.LUT R36, R36, R153, RZ, 0x3c, !PT ;  /* 0x0000009924247212 */ /* 0x000fe400078e3cff */
[----:B------:R-:W-:Y:S01]  /*f450*/  F2FP.F16.F32.PACK_AB R32, R73, R72 ;  /* 0x000000484920723e */ /* 0x000fe200000000ff */
[----:B------:R-:W-:Y:S01]  /*f460*/  STSM.16.M88.4 [R125], R28 ;  /* 0x0000001c7d007844 */ /* 0x000fe20000000200 */
[----:B------:R-:W-:Y:S02]  /*f470*/  F2FP.F16.F32.PACK_AB R33, R75, R74 ;  /* 0x0000004a4b21723e */ /* 0x000fe400000000ff */
[----:B------:R-:W-:Y:S02]  /*f480*/  F2FP.F16.F32.PACK_AB R34, R77, R76 ;  /* 0x0000004c4d22723e */ /* 0x000fe400000000ff */
[----:B------:R-:W-:-:S02]  /*f490*/  F2FP.F16.F32.PACK_AB R35, R79, R78 ;  /* 0x0000004e4f23723e */ /* 0x000fc400000000ff */
[----:B0-----:R-:W-:Y:S02]  /*f4a0*/  F2FP.F16.F32.PACK_AB R4, R81, R80 ;  /* 0x000000505104723e */ /* 0x001fe400000000ff */
[----:B------:R-:W-:Y:S01]  /*f4b0*/  F2FP.F16.F32.PACK_AB R5, R83, R82 ;  /* 0x000000525305723e */ /* 0x000fe200000000ff */
[----:B------:R-:W-:Y:S01]  /*f4c0*/  STSM.16.M88.4 [R122], R32 ;  /* 0x000000207a007844 */ /* 0x000fe20000000200 */
[----:B------:R-:W-:Y:S02]  /*f4d0*/  F2FP.F16.F32.PACK_AB R6, R85, R84 ;  /* 0x000000545506723e */ /* 0x000fe400000000ff */
[----:B------:R-:W-:Y:S02]  /*f4e0*/  F2FP.F16.F32.PACK_AB R7, R87, R86 ;  /* 0x000000565707723e */ /* 0x000fe400000000ff */
[----:B-1----:R-:W-:Y:S02]  /*f4f0*/  F2FP.F16.F32.PACK_AB R8, R89, R88 ;  /* 0x000000585908723e */ /* 0x002fe400000000ff */
[----:B------:R-:W-:Y:S01]  /*f500*/  F2FP.F16.F32.PACK_AB R9, R91, R90 ;  /* 0x0000005a5b09723e */ /* 0x000fe200000000ff */
[----:B------:R0:W-:Y:S01]  /*f510*/  STSM.16.M88.4 [R103], R4 ;  /* 0x0000000467007844 */ /* 0x0001e20000000200 */
[----:B------:R-:W-:-:S02]  /*f520*/  F2FP.F16.F32.PACK_AB R10, R93, R92 ;  /* 0x0000005c5d0a723e */ /* 0x000fc400000000ff */
[----:B------:R-:W-:Y:S02]  /*f530*/  F2FP.F16.F32.PACK_AB R11, R95, R94 ;  /* 0x0000005e5f0b723e */ /* 0x000fe400000000ff */
[----:B------:R-:W-:Y:S02]  /*f540*/  MOV R36, R36 ;  /* 0x0000002400247202 */ /* 0x000fe40000000f00 */
[----:B------:R-:W-:Y:S01]  /*f550*/  PLOP3.LUT P0, PT, PT, PT, UP0, 0x80, 0x0 ;  /* 0x000000000000781c */ /* 0x000fe20003f0f008 */
[----:B------:R1:W-:Y:S04]  /*f560*/  STSM.16.M88.4 [R102], R8 ;  /* 0x0000000866007844 */ /* 0x0003e80000000200 */
[----:B------:R3:W-:Y:S04]  /*f570*/  STSM.16.M88.4 [R38], R96 ;  /* 0x0000006026007844 */ /* 0x0007e80000000200 */
[----:B------:R3:W-:Y:S01]  /*f580*/  STSM.16.M88.4 [R36], R104 ;  /* 0x0000006824007844 */ /* 0x0007e20000000200 */
[----:B0-----:R-:W-:-:S02]  /*f590*/  IMAD.U32 R4, RZ, RZ, UR4 ;  /* 0x00000004ff047e24 */ /* 0x001fc4000f8e00ff */
[----:B------:R-:W-:Y:S01]  /*f5a0*/  IMAD.U32 R5, RZ, RZ, UR7 ;  /* 0x00000007ff057e24 */ /* 0x000fe2000f8e00ff */
[----:B------:R3:W-:Y:S01]  /*f5b0*/  STSM.16.M88.4 [R18], R112 ;  /* 0x0000007012007844 */ /* 0x0007e20000000200 */
[----:B------:R-:W-:Y:S06]  /*f5c0*/  BAR.SYNC.DEFER_BLOCKING 0x1, 0x100 ;  /* 0x0044000000007b1d */ /* 0x000fec0000010000 */
[----:B------:R-:W4:Y:S01]  /*f5d0*/  @P0 LDG.E R0, desc[UR12][R4.64] ;  /* 0x0000000c04000981 */ /* 0x000f22000c1e1900 */
[----:B--2---:R-:W-:Y:S01]  /*f5e0*/  ISETP.NE.AND P1, PT, R65, 0x1, PT ;  /* 0x000000014100780c */ /* 0x004fe20003f25270 */
[----:B------:R-:W-:Y:S01]  /*f5f0*/  UISETP.NE.U32.AND UP1, UPT, UR8, URZ, UPT ;  /* 0x0000003f0800728c */ /* 0x000fe2000bf25070 */
[----:B------:R-:W-:Y:S01]  /*f600*/  ULDC UR7, c[0x0][0xa88] ;  /* 0x0002a20000077ab9 */ /* 0x000fe20000000800 */
[----:B------:R-:W-:-:S02]  /*f610*/  UMOV UR4, URZ ;  /* 0x0000003f00047c82 */ /* 0x000fc40008000000 */
[----:B------:R-:W-:-:S06]  /*f620*/  UISETP.NE.AND.EX UP1, UPT, UR9, URZ, UPT, UP1 ;  /* 0x0000003f0900728c */ /* 0x000fcc000bf25310 */
[----:B------:R-:W-:Y:S02]  /*f630*/  PLOP3.LUT P2, PT, PT, PT, UP1, 0x80, 0x0 ;  /* 0x000000000000781c */ /* 0x000fe40003f4f018 */
[----:B------:R-:W0:Y:S03]  /*f640*/  @P1 LDC R6, c[0x0][0xbec] ;  /* 0x0002fb00ff061b82 */ /* 0x000e260000000800 */
[----:B------:R-:W-:-:S04]  /*f650*/  @UP1 UIADD3 UR8, UP2, UR10, UR8, URZ ;  /* 0x000000080a081290 */ /* 0x000fc8000ff5e03f */
[----:B------:R-:W-:Y:S01]  /*f660*/  @UP1 UIADD3.X UR9, UR11, UR9, URZ, UP2, !UPT ;  /* 0x000000090b091290 */ /* 0x000fe200097fe43f */
[----:B-1----:R-:W1:Y:S01]  /*f670*/  @P1 LDC R8, c[0x0][0xbf0] ;  /* 0x0002fc00ff081b82 */ /* 0x002e620000000800 */
[----:B------:R-:W-:-:S04]  /*f680*/  IMAD.U32 R10, RZ, RZ, UR8 ;  /* 0x00000008ff0a7e24 */ /* 0x000fc8000f8e00ff */
[----:B------:R-:W-:Y:S01]  /*f690*/  IMAD.U32 R11, RZ, RZ, UR9 ;  /* 0x00000009ff0b7e24 */ /* 0x000fe2000f8e00ff */
[----:B----4-:R-:W-:Y:S01]  /*f6a0*/  @P0 R2UR UR4, R0 ;  /* 0x00000000000402ca */ /* 0x010fe200000e0000 */
        /* <DEDUP_REMOVED lines=8> */
.L_x_2515:
[----:B------:R-:W-:Y:S01]  /*f730*/  R2UR UR18, R208 ;  /* 0x00000000d01272ca */ /* 0x000fe200000e0000 */
[----:B------:R-:W-:Y:S01]  /*f740*/  ULDC.64 UR12, c[0x0][0xb90] ;  /* 0x0002e400000c7ab9 */ /* 0x000fe20000000a00 */
[----:B------:R-:W-:Y:S01]  /*f750*/  R2UR UR17, R19 ;  /* 0x00000000131172ca */ /* 0x000fe200000e0000 */
[----:B------:R-:W-:Y:S01]  /*f760*/  USHF.R.S32.HI UR11, URZ, 0x1f, UR4 ;  /* 0x0000001f3f0b7899 */ /* 0x000fe20008011404 */
[----:B------:R-:W-:Y:S01]  /*f770*/  R2UR UR16, R210 ;  /* 0x00000000d21072ca */ /* 0x000fe200000e0000 */
[----:B------:R-:W-:Y:S01]  /*f780*/  UMOV UR10, UR4 ;  /* 0x00000004000a7c82 */ /* 0x000fe20008000000 */
[----:B------:R-:W-:Y:S01]  /*f790*/  R2UR UR15, R207 ;  /* 0x00000000cf0f72ca */ /* 0x000fe200000e0000 */
[----:B-----5:R-:W-:Y:S01]  /*f7a0*/  IMAD R67, R0, R65, RZ ;  /* 0x0000004100437224 */ /* 0x020fe200078e02ff */
[----:B------:R-:W-:-:S05]  /*f7b0*/  ULDC.64 UR20, c[0x0][0x208] ;  /* 0x0000820000147ab9 */ /* 0x000fca0000000a00 */
[----:B------:R-:W-:Y:S02]  /*f7c0*/  USHF.R.S32.HI UR14, URZ, 0x1f, UR18 ;  /* 0x0000001f3f0e7899 */ /* 0x000fe40008011412 */
[----:B------:R-:W-:Y:S01]  /*f7d0*/  VIADD R7, R23, UR17 ;  /* 0x0000001117077c36 */ /* 0x000fe20008000000 */
[----:B------:R-:W-:Y:S01]  /*f7e0*/  UIMAD.WIDE.U32 UR8, UR18, UR12, UR10 ;  /* 0x0000000c120872a5 */ /* 0x000fe2000f8e000a */
[----:B------:R-:W-:Y:S01]  /*f7f0*/  VIADD R26, R214, UR17 ;  /* 0x00000011d61a7c36 */ /* 0x000fe20008000000 */
[----:B------:R-:W-:Y:S01]  /*f800*/  UIMAD UR7, UR14, UR12, URZ ;  /* 0x0000000c0e0772a4 */ /* 0x000fe2000f8e023f */
[----:B------:R-:W-:Y:S01]  /*f810*/  @P1 IMAD.HI.U32 R5, R7, R6, RZ ;  /* 0x0000000607051227 */ /* 0x000fe200078e00ff */
[----:B------:R-:W-:Y:S02]  /*f820*/  USEL UR16, UR16, URZ, !UP0 ;  /* 0x0000003f10107287 */ /* 0x000fe4000c000000 */
[----:B------:R-:W-:Y:S01]  /*f830*/  UIMAD UR7, UR18, UR13, UR7 ;  /* 0x0000000d120772a4 */ /* 0x000fe2000f8e0207 */
[----:B------:R-:W-:Y:S01]  /*f840*/  IMAD.MOV.U32 R4, RZ, RZ, R7 ;  /* 0x000000ffff047224 */ /* 0x000fe200078e0007 */
[----:B------:R-:W-:Y:S01]  /*f850*/  @P1 SHF.R.U32.HI R4, RZ, R8, R5 ;  /* 0x00000008ff041219 */ /* 0x000fe20000011605 */
[----:B------:R-:W-:Y:S01]  /*f860*/  ULDC.64 UR12, c[0x0][0xb98] ;  /* 0x0002e600000c7ab9 */ /* 0x000fe20000000a00 */
[----:B------:R-:W-:Y:S01]  /*f870*/  UIADD3 UR9, UR9, UR7, URZ ;  /* 0x0000000709097290 */ /* 0x000fe2000fffe03f */
[----:B------:R-:W-:Y:S01]  /*f880*/  IMAD R5, R209, 0x40, R16 ;  /* 0x00000040d1057824 */ /* 0x000fe200078e0210 */
[----:B------:R-:W-:Y:S01]  /*f890*/  USEL UR15, UR15, URZ, !UP0 ;  /* 0x0000003f0f0f7287 */ /* 0x000fe2000c000000 */
[----:B------:R-:W-:Y:S01]  /*f8a0*/  IMAD.MOV R6, RZ, RZ, -R4 ;  /* 0x000000ffff067224 */ /* 0x000fe200078e0a04 */
[----:B------:R-:W-:Y:S01]  /*f8b0*/  UIMAD UR7, UR16, UR12, URZ ;  /* 0x0000000c100772a4 */ /* 0x000fe2000f8e023f */
[----:B------:R-:W-:Y:S01]  /*f8c0*/  IMAD.WIDE R20, R5, 0x2, R20 ;  /* 0x0000000205147825 */ /* 0x000fe200078e0214 */
[----:B------:R-:W-:Y:S01]  /*f8d0*/  UIMAD.WIDE.U32 UR8, UR15, UR12, UR8 ;  /* 0x0000000c0f0872a5 */ /* 0x000fe2000f8e0008 */
[----:B------:R-:W-:Y:S01]  /*f8e0*/  SHF.R.S32.HI R5, RZ, 0x1f, R4 ;  /* 0x0000001fff057819 */ /* 0x000fe20000011404 */
[----:B------:R-:W-:Y:S01]  /*f8f0*/  UIMAD UR7, UR15, UR13, UR7 ;  /* 0x0000000d0f0772a4 */ /* 0x000fe2000f8e0207 */
[----:B------:R-:W-:Y:S01]  /*f900*/  IMAD R7, R65, R6, R7 ;  /* 0x0000000641077224 */ /* 0x000fe200078e0207 */
[----:B------:R-:W-:Y:S01]  /*f910*/  IADD3 R13, P2, R20, 0x1000, RZ ;  /* 0x00001000140d7810 */ /* 0x000fe20007f5e0ff */
[----:B------:R-:W-:Y:S01]  /*f920*/  ULDC.64 UR12, c[0x0][0xaa0] ;  /* 0x0002a800000c7ab9 */ /* 0x000fe20000000a00 */
[----:B------:R-:W-:-:S02]  /*f930*/  IADD3 R4, P0, R4, UR8, RZ ;  /* 0x0000000804047c10 */ /* 0x000fc4000ff1e0ff */
[----:B------:R-:W-:Y:S01]  /*f940*/  IMAD.U32 R8, RZ, RZ, UR7 ;  /* 0x00000007ff087e24 */ /* 0x000fe2000f8e00ff */
[----:B------:R-:W-:Y:S02]  /*f950*/  SHF.R.S32.HI R6, RZ, 0x1f, R7 ;  /* 0x0000001fff067819 */ /* 0x000fe40000011407 */
[----:B------:R-:W-:Y:S02]  /*f960*/  LOP3.LUT R12, R13, 0x380, RZ, 0xc0, !PT ;  /* 0x000003800d0c7812 */ /* 0x000fe400078ec0ff */
[----:B------:R-:W-:Y:S01]  /*f970*/  IADD3.X R5, R5, UR9, R8, P0, !PT ;  /* 0x0000000905057c10 */ /* 0x000fe200087fe408 */
[----:B------:R-:W-:Y:S01]  /*f980*/  ULDC.64 UR8, c[0x0][0xb88] ;  /* 0x0002e20000087ab9 */ /* 0x000fe20000000a00 */
[----:B------:R-:W-:Y:S01]  /*f990*/  SHF.R.U64 R12, R12, 0x3, RZ ;  /* 0x000000030c0c7819 */ /* 0x000fe200000012ff */
[----:B------:R-:W-:Y:S01]  /*f9a0*/  IMAD R6, R6, UR8, RZ ;  /* 0x0000000806067c24 */ /* 0x000fe2000f8e02ff */
[----:B------:R-:W-:Y:S01]  /*f9b0*/  IADD3 R9, P6, R20, 0x2000, RZ ;  /* 0x0000200014097810 */ /* 0x000fe20007fde0ff */
[----:B------:R-:W-:Y:S01]  /*f9c0*/  IMAD.WIDE.U32 R4, R7, UR8, R4 ;  /* 0x0000000807047c25 */ /* 0x000fe2000f8e0004 */
[----:B------:R-:W-:-:S02]  /*f9d0*/  LOP3.LUT R12, R12, R13, RZ, 0x3c, !PT ;  /* 0x0000000d0c0c7212 */ /* 0x000fc400078e3cff */
[----:B------:R-:W-:Y:S01]  /*f9e0*/  IADD3 R49, P4, R20, 0x4000, RZ ;  /* 0x0000400014317810 */ /* 0x000fe20007f9e0ff */
[----:B---3--:R-:W-:Y:S01]  /*f9f0*/  IMAD R11, R7, UR9, R6 ;  /* 0x00000009070b7c24 */ /* 0x008fe2000f8e0206 */
[----:B------:R-:W-:Y:S01]  /*fa00*/  ULDC.64 UR8, c[0x0][0xb50] ;  /* 0x0002d40000087ab9 */ /* 0x000fe20000000a00 */
[----:B------:R-:W-:Y:S01]  /*fa10*/  IMAD.X R13, RZ, RZ, R21, P2 ;  /* 0x000000ffff0d7224 */ /* 0x000fe200010e0615 */
[----:B------:R-:W-:Y:S01]  /*fa20*/  LEA R10, P0, R4, UR8, 0x2 ;  /* 0x00000008040a7c11 */ /* 0x000fe2000f8010ff */
[----:B------:R-:W-:Y:S01]  /*fa30*/  IMAD.IADD R5, R5, 0x1, R11 ;  /* 0x0000000105057824 */ /* 0x000fe200078e020b */
[----:B------:R-:W-:Y:S01]  /*fa40*/  IADD3 R25, P2, R20, 0x7000, RZ ;  /* 0x0000700014197810 */ /* 0x000fe20007f5e0ff */
[----:B------:R-:W-:Y:S01]  /*fa50*/  VIADD R6, R26, 0x8 ;  /* 0x000000081a067836 */ /* 0x000fe20000000000 */
[----:B------:R-:W-:Y:S01]  /*fa60*/  LOP3.LUT R8, R9, 0x380, RZ, 0xc0, !PT ;  /* 0x0000038009087812 */ /* 0x000fe200078ec0ff */
[----:B------:R-:W-:Y:S01]  /*fa70*/  SHFL.IDX PT, R18, R10, RZ, 0x1c1f ;  /* 0x001c1fff0a127589 */ /* 0x000fe200000e0000 */
[----:B------:R-:W-:-:S02]  /*fa80*/  LEA.HI.X R14, R4, UR9, R5, 0x2, P0 ;  /* 0x00000009040e7c11 */ /* 0x000fc400080f1405 */
[C---:B------:R-:W-:Y:S01]  /*fa90*/  IADD3 R45, P0, R20.reuse, 0x5000, RZ ;  /* 0x00005000142d7810 */ /* 0x040fe20007f1e0ff */
[----:B------:R-:W-:Y:S01]  /*faa0*/  SHFL.IDX PT, R36, R10, 0x1, 0x1c1f ;  /* 0x003c1f000a247f89 */ /* 0x000fe200000e0000 */
[----:B------:R-:W-:Y:S02]  /*fab0*/  LOP3.LUT R24, R25, 0x380, RZ, 0xc0, !PT ;  /* 0x0000038019187812 */ /* 0x000fe400078ec0ff */
[----:B------:R-:W-:Y:S01]  /*fac0*/  LOP3.LUT R44, R45, 0x380, RZ, 0xc0, !PT ;  /* 0x000003802d2c7812 */ /* 0x000fe200078ec0ff */
[----:B------:R-:W0:Y:S01]  /*fad0*/  SHFL.IDX PT, R19, R14, RZ, 0x1c1f ;  /* 0x001c1fff0e137589 */ /* 0x000e2200000e0000 */
[----:B------:R-:W-:Y:S02]  /*fae0*/  IADD3 R5, P5, R20, 0x3000, RZ ;  /* 0x0000300014057810 */ /* 0x000fe40007fbe0ff */
[----:B------:R-:W-:Y:S01]  /*faf0*/  SHF.R.U64 R44, R44, 0x3, RZ ;  /* 0x000000032c2c7819 */ /* 0x000fe200000012ff */
[----:B------:R-:W1:Y:S01]  /*fb00*/  SHFL.IDX PT, R37, R14, 0x1, 0x1c1f ;  /* 0x003c1f000e257f89 */ /* 0x000e6200000e0000 */
[----:B------:R-:W-:-:S02]  /*fb10*/  SHF.R.U64 R24, R24, 0x3, RZ ;  /* 0x0000000318187819 */ /* 0x000fc400000012ff */
[----:B------:R-:W-:Y:S01]  /*fb20*/  LOP3.LUT R44, R44, R45, RZ, 0x3c, !PT ;  /* 0x0000002d2c2c7212 */ /* 0x000fe200078e3cff */
[--C-:B------:R-:W-:Y:S01]  /*fb30*/  IMAD.X R45, RZ, RZ, R21.reuse, P0 ;  /* 0x000000ffff2d7224 */ /* 0x100fe200000e0615 */
[----:B------:R-:W-:Y:S02]  /*fb40*/  LOP3.LUT R4, R5, 0x380, RZ, 0xc0, !PT ;  /* 0x0000038005047812 */ /* 0x000fe400078ec0ff */
[----:B------:R-:W-:Y:S02]  /*fb50*/  LOP3.LUT R48, R49, 0x380, RZ, 0xc0, !PT ;  /* 0x0000038031307812 */ /* 0x000fe400078ec0ff */
[----:B------:R-:W-:Y:S02]  /*fb60*/  LOP3.LUT P0, RZ, R212, 0x3, RZ, 0xc0, !PT ;  /* 0x00000003d4ff7812 */ /* 0x000fe4000780c0ff */
[----:B------:R-:W-:Y:S01]  /*fb70*/  LOP3.LUT R24, R24, R25, RZ, 0x3c, !PT ;  /* 0x0000001918187212 */ /* 0x000fe200078e3cff */
[----:B------:R-:W-:Y:S01]  /*fb80*/  IMAD.X R25, RZ, RZ, R21, P2 ;  /* 0x000000ffff197224 */ /* 0x000fe200010e0615 */
[----:B------:R-:W-:-:S02]  /*fb90*/  IADD3 R33, P3, R20, 0x6000, RZ ;  /* 0x0000600014217810 */ /* 0x000fc40007f7e0ff */
[----:B------:R-:W-:Y:S02]  /*fba0*/  SHF.R.U64 R8, R8, 0x3, RZ ;  /* 0x0000000308087819 */ /* 0x000fe400000012ff */
[----:B------:R-:W-:Y:S02]  /*fbb0*/  SHF.R.U64 R4, R4, 0x3, RZ ;  /* 0x0000000304047819 */ /* 0x000fe400000012ff */
[----:B------:R-:W-:Y:S02]  /*fbc0*/  SHF.R.U64 R48, R48, 0x3, RZ ;  /* 0x0000000330307819 */ /* 0x000fe400000012ff */
[-C--:B------:R-:W-:Y:S02]  /*fbd0*/  ISETP.GE.OR P2, PT, R26, R67.reuse, P0 ;  /* 0x000000431a00720c */ /* 0x080fe40000746670 */
[----:B------:R-:W-:Y:S02]  /*fbe0*/  ISETP.GE.OR P0, PT, R6, R67, P0 ;  /* 0x000000430600720c */ /* 0x000fe40000706670 */
[----:B------:R-:W-:-:S02]  /*fbf0*/  LOP3.LUT R32, R33, 0x380, RZ, 0xc0, !PT ;  /* 0x0000038021207812 */ /* 0x000fc400078ec0ff */
[----:B------:R-:W-:Y:S01]  /*fc00*/  LOP3.LUT R8, R8, R9, RZ, 0x3c, !PT ;  /* 0x0000000908087212 */ /* 0x000fe200078e3cff */
[--C-:B------:R-:W-:Y:S01]  /*fc10*/  IMAD.X R9, RZ, RZ, R21.reuse, P6 ;  /* 0x000000ffff097224 */ /* 0x100fe200030e0615 */
[----:B------:R-:W-:Y:S01]  /*fc20*/  LOP3.LUT R4, R4, R5, RZ, 0x3c, !PT ;  /* 0x0000000504047212 */ /* 0x000fe200078e3cff */
[--C-:B------:R-:W-:Y:S01]  /*fc30*/  IMAD.X R5, RZ, RZ, R21.reuse, P5 ;  /* 0x000000ffff057224 */ /* 0x100fe200028e0615 */
[----:B------:R-:W-:Y:S01]  /*fc40*/  LOP3.LUT R48, R48, R49, RZ, 0x3c, !PT ;  /* 0x0000003130307212 */ /* 0x000fe200078e3cff */
[----:B------:R-:W-:Y:S01]  /*fc50*/  IMAD.X R49, RZ, RZ, R21, P4 ;  /* 0x000000ffff317224 */ /* 0x000fe200020e0615 */
[C---:B------:R-:W-:Y:S01]  /*fc60*/  IADD3 R61, P6, R20.reuse, 0x8000, RZ ;  /* 0x00008000143d7810 */ /* 0x040fe20007fde0ff */
[----:B0-----:R-:W-:Y:S01]  /*fc70*/  @!P2 ST.E desc[UR20][R18.64], R2 ;  /* 0x000000021200a985 */ /* 0x001fe2000c101914 */
[C---:B------:R-:W-:Y:S02]  /*fc80*/  IADD3 R57, P5, R20.reuse, 0x9000, RZ ;  /* 0x0000900014397810 */ /* 0x040fe40007fbe0ff */
[C---:B------:R-:W-:Y:S01]  /*fc90*/  IADD3 R53, P4, R20.reuse, 0xa000, RZ ;  /* 0x0000a00014357810 */ /* 0x040fe20007f9e0ff */
[----:B-1----:R0:W-:Y:S01]  /*fca0*/  @!P0 ST.E desc[UR20][R36.64], R3 ;  /* 0x0000000324008985 */ /* 0x0021e2000c101914 */
[----:B------:R-:W-:-:S02]  /*fcb0*/  LOP3.LUT R11, R20, 0x380, RZ, 0xc0, !PT ;  /* 0x00000380140b7812 */ /* 0x000fc400078ec0ff */
[----:B------:R-:W-:Y:S01]  /*fcc0*/  SHF.R.U64 R32, R32, 0x3, RZ ;  /* 0x0000000320207819 */ /* 0x000fe200000012ff */
[----:B------:R-:W-:Y:S01]  /*fcd0*/  UIMAD UR7, UR11, UR12, URZ ;  /* 0x0000000c0b0772a4 */ /* 0x000fe2000f8e023f */
[----:B------:R-:W-:Y:S01]  /*fce0*/  LOP3.LUT R60, R61, 0x380, RZ, 0xc0, !PT ;  /* 0x000003803d3c7812 */ /* 0x000fe200078ec0ff */
[----:B------:R-:W-:Y:S01]  /*fcf0*/  UIMAD.WIDE.U32 UR8, UR4, UR12, URZ ;  /* 0x0000000c040872a5 */ /* 0x000fe2000f8e003f */
[----:B------:R-:W-:Y:S01]  /*fd00*/  LOP3.LUT R56, R57, 0x380, RZ, 0xc0, !PT ;  /* 0x0000038039387812 */ /* 0x000fe200078ec0ff */
[----:B------:R-:W-:Y:S01]  /*fd10*/  ULDC.64 UR10, c[0x0][0xae8] ;  /* 0x0002ba00000a7ab9 */ /* 0x000fe20000000a00 */
[----:B------:R-:W-:Y:S01]  /*fd20*/  LOP3.LUT R52, R53, 0x380, RZ, 0xc0, !PT ;  /* 0x0000038035347812 */ /* 0x000fe200078ec0ff */
[----:B------:R-:W5:Y:S01]  /*fd30*/  LD.E.128 R12, desc[UR20][R12.64] ;  /* 0x000000140c0c7980 */ /* 0x000f62000c101d00 */
[----:B------:R-:W-:Y:S01]  /*fd40*/  SHF.R.U64 R11, R11, 0x3, RZ ;  /* 0x000000030b0b7819 */ /* 0x000fe200000012ff */
[----:B0-----:R-:W0:Y:S01]  /*fd50*/  @P1 LDC R3, c[0x0][0xbec] ;  /* 0x0002fb00ff031b82 */ /* 0x001e220000000800 */
[----:B------:R-:W-:Y:S01]  /*fd60*/  LOP3.LUT R32, R32, R33, RZ, 0x3c, !PT ;  /* 0x0000002120207212 */ /* 0x000fe200078e3cff */
[----:B------:R-:W-:Y:S01]  /*fd70*/  IMAD.X R33, RZ, RZ, R21, P3 ;  /* 0x000000ffff217224 */ /* 0x000fe200018e0615 */
[----:B------:R-:W-:Y:S01]  /*fd80*/  IADD3 R7, P3, R20, 0xb000, RZ ;  /* 0x0000b00014077810 */ /* 0x000fe20007f7e0ff */
[----:B------:R-:W5:Y:S01]  /*fd90*/  LD.E.128 R48, desc[UR20][R48.64] ;  /* 0x0000001430307980 */ /* 0x000f62000c101d00 */
[----:B------:R-:W-:-:S02]  /*fda0*/  SHF.R.U64 R60, R60, 0x3, RZ ;  /* 0x000000033c3c7819 */ /* 0x000fc400000012ff */
[----:B------:R-:W-:Y:S01]  /*fdb0*/  SHF.R.U64 R56, R56, 0x3, RZ ;  /* 0x0000000338387819 */ /* 0x000fe200000012ff */
[--C-:B------:R-:W-:Y:S01]  /*fdc0*/  IMAD.X R41, RZ, RZ, R21.reuse, P3 ;  /* 0x000000ffff297224 */ /* 0x100fe200018e0615 */
[----:B------:R-:W-:Y:S01]  /*fdd0*/  SHF.R.U64 R52, R52, 0x3, RZ ;  /* 0x0000000334347819 */ /* 0x000fe200000012ff */
[----:B------:R-:W-:Y:S01]  /*fde0*/  UIMAD UR7, UR4, UR13, UR7 ;  /* 0x0000000d040772a4 */ /* 0x000fe2000f8e0207 */
[----:B------:R-:W-:Y:S01]  /*fdf0*/  LOP3.LUT R20, R11, R20, RZ, 0x3c, !PT ;  /* 0x000000140b147212 */ /* 0x000fe200078e3cff */
[----:B------:R-:W5:Y:S01]  /*fe00*/  LD.E.128 R44, desc[UR20][R44.64] ;  /* 0x000000142c2c7980 */ /* 0x000f62000c101d00 */
[----:B------:R-:W-:Y:S01]  /*fe10*/  LOP3.LUT R60, R60, R61, RZ, 0x3c, !PT ;  /* 0x0000003d3c3c7212 */ /* 0x000fe200078e3cff */
[--C-:B------:R-:W-:Y:S01]  /*fe20*/  IMAD.X R61, RZ, RZ, R21.reuse, P6 ;  /* 0x000000ffff3d7224 */ /* 0x100fe200030e0615 */
[----:B------:R-:W-:Y:S01]  /*fe30*/  LOP3.LUT R56, R56, R57, RZ, 0x3c, !PT ;  /* 0x0000003938387212 */ /* 0x000fe200078e3cff */
[--C-:B------:R-:W-:Y:S01]  /*fe40*/  IMAD.X R57, RZ, RZ, R21.reuse, P5 ;  /* 0x000000ffff397224 */ /* 0x100fe200028e0615 */
[----:B------:R-:W-:Y:S01]  /*fe50*/  LOP3.LUT R52, R52, R53, RZ, 0x3c, !PT ;  /* 0x0000003534347212 */ /* 0x000fe200078e3cff */
[----:B------:R-:W-:Y:S01]  /*fe60*/  IMAD.X R53, RZ, RZ, R21, P4 ;  /* 0x000000ffff357224 */ /* 0x000fe200020e0615 */
[----:B------:R1:W5:Y:S01]  /*fe70*/  LD.E.128 R28, desc[UR20][R20.64] ;  /* 0x00000014141c7980 */ /* 0x000362000c101d00 */
[----:B------:R-:W-:Y:S01]  /*fe80*/  LOP3.LUT R0, R7, 0x380, RZ, 0xc0, !PT ;  /* 0x0000038007007812 */ /* 0x000fe200078ec0ff */
[----:B------:R-:W-:-:S02]  /*fe90*/  UIADD3 UR9, UR9, UR7, URZ ;  /* 0x0000000709097290 */ /* 0x000fc4000fffe03f */
[----:B------:R-:W-:Y:S01]  /*fea0*/  UIMAD UR4, UR14, UR10, URZ ;  /* 0x0000000a0e0472a4 */ /* 0x000fe2000f8e023f */
[----:B------:R-:W-:Y:S01]  /*feb0*/  SHF.R.U64 R0, R0, 0x3, RZ ;  /* 0x0000000300007819 */ /* 0x000fe200000012ff */
[----:B------:R-:W5:Y:S03]  /*fec0*/  LD.E.128 R8, desc[UR20][R8.64] ;  /* 0x0000001408087980 */ /* 0x000f66000c101d00 */
[----:B------:R-:W-:Y:S01]  /*fed0*/  LOP3.LUT R40, R0, R7, RZ, 0x3c, !PT ;  /* 0x0000000700287212 */ /* 0x000fe200078e3cff */
[----:B-1----:R-:W1:Y:S01]  /*fee0*/  @P1 LDC R21, c[0x0][0xbf0] ;  /* 0x0002fc00ff151b82 */ /* 0x002e620000000800 */
[----:B------:R-:W-:Y:S01]  /*fef0*/  IMAD R0, R206, 0x20, R209 ;  /* 0x00000020ce007824 */ /* 0x000fe200078e02d1 */
[----:B------:R-:W-:Y:S01]  /*ff00*/  UIMAD UR4, UR18, UR11, UR4 ;  /* 0x0000000b120472a4 */ /* 0x000fe2000f8e0204 */
[----:B------:R-:W5:Y:S01]  /*ff10*/  LD.E.128 R4, desc[UR20][R4.64] ;  /* 0x0000001404047980 */ /* 0x000f62000c101d00 */
[----:B------:R-:W-:Y:S01]  /*ff20*/  UIMAD.WIDE.U32 UR8, UR18, UR10, UR8 ;  /* 0x0000000a120872a5 */ /* 0x000fe2000f8e0008 */
[----:B------:R-:W-:-:S02]  /*ff30*/  VIADD R20, R0, UR17 ;  /* 0x0000001100147c36 */ /* 0x000fc40008000000 */
[----:B------:R-:W-:Y:S01]  /*ff40*/  ULDC.64 UR10, c[0x0][0xaf0] ;  /* 0x0002bc00000a7ab9 */ /* 0x000fe20000000a00 */
[----:B------:R-:W-:Y:S01]  /*ff50*/  UIADD3 UR9, UR9, UR4, URZ ;  /* 0x0000000409097290 */ /* 0x000fe2000fffe03f */
[----:B0-----:R-:W-:Y:S01]  /*ff60*/  @P1 IMAD.HI.U32 R0, R20, R3, RZ ;  /* 0x0000000314001227 */ /* 0x001fe200078e00ff */
[----:B------:R-:W-:Y:S01]  /*ff70*/  UIMAD UR4, UR16, UR10, URZ ;  /* 0x0000000a100472a4 */ /* 0x000fe2000f8e023f */
[----:B------:R-:W5:Y:S02]  /*ff80*/  LD.E.128 R32, desc[UR20][R32.64] ;  /* 0x0000001420207980 */ /* 0x000f64000c101d00 */
[----:B------:R-:W-:Y:S01]  /*ff90*/  IMAD.MOV.U32 R19, RZ, RZ, R20 ;  /* 0x000000ffff137224 */ /* 0x000fe200078e0014 */
[----:B------:R-:W-:Y:S01]  /*ffa0*/  UIMAD UR4, UR15, UR11, UR4 ;  /* 0x0000000b0f0472a4 */ /* 0x000fe2000f8e0204 */
[----:B------:R-:W5:Y:S01]  /*ffb0*/  LD.E.128 R24, desc[UR20][R24.64] ;  /* 0x0000001418187980 */ /* 0x000f62000c101d00 */
[----:B------:R-:W-:-:S03]  /*ffc0*/  UIMAD.WIDE.U32 UR8, UR15, UR10, UR8 ;  /* 0x0000000a0f0872a5 */ /* 0x000fc6000f8e0008 */
[----:B------:R-:W-:Y:S01]  /*ffd0*/  ULDC.64 UR10, c[0x0][0xae0] ;  /* 0x0002b800000a7ab9 */ /* 0x000fe20000000a00 */
[----:B------:R-:W5:Y:S01]  /*ffe0*/  LD.E.128 R60, desc[UR20][R60.64] ;  /* 0x000000143c3c7980 */ /* 0x000f62000c101d00 */
[----:B-1----:R-:W-:Y:S01]  /*fff0*/  @P1 SHF.R.U32.HI R19, RZ, R21, R0 ;  /* 0x00000015ff131219 */ /* 0x002fe20000011600 */
[----:B------:R-:W-:Y:S02]  /*10000*/  UIADD3 UR4, UR9, UR4, URZ ;  /* 0x0000000409047290 */ /* 0x000fe4000fffe03f */
[----:B------:R-:W5:Y:S01]  /*10010*/  LD.E.128 R56, desc[UR20][R56.64] ;  /* 0x0000001438387980 */ /* 0x000f62000c101d00 */
[--C-:B------:R-:W-:Y:S01]  /*10020*/  SHF.R.S32.HI R0, RZ, 0x1f, R19.reuse ;  /* 0x0000001fff007819 */ /* 0x100fe20000011413 */
[----:B------:R-:W-:Y:S02]  /*10030*/  IMAD.MOV R18, RZ, RZ, -R19 ;  /* 0x000000ffff127224 */ /* 0x000fe400078e0a13 */
[----:B------:R-:W5:Y:S01]  /*10040*/  LD.E.128 R52, desc[UR20][R52.64] ;  /* 0x0000001434347980 */ /* 0x000f62000c101d00 */
[----:B------:R-:W-:-:S02]  /*10050*/  IMAD.U32 R3, RZ, RZ, UR9 ;  /* 0x00000009ff037e24 */ /* 0x000fc4000f8e00ff */
[----:B------:R-:W-:Y:S01]  /*10060*/  IMAD R0, R0, UR10, RZ ;  /* 0x0000000a00007c24 */ /* 0x000fe2000f8e02ff */
[----:B------:R-:W5:Y:S01]  /*10070*/  LD.E.128 R40, desc[UR20][R40.64] ;  /* 0x0000001428287980 */ /* 0x000f62000c101d00 */
[----:B------:R-:W-:Y:S02]  /*10080*/  IMAD R21, R65, R18, R20 ;  /* 0x0000001241157224 */ /* 0x000fe400078e0214 */
[----:B------:R-:W-:Y:S01]  /*10090*/  IMAD.U32 R2, RZ, RZ, UR8 ;  /* 0x00000008ff027e24 */ /* 0x000fe2000f8e00ff */
[----:B------:R-:W-:Y:S01]  /*100a0*/  @!PT LDS RZ, [RZ] ;  /* 0x00000000fffff984 */ /* 0x000fe20000000800 */
[----:B------:R-:W-:Y:S01]  /*100b0*/  @!PT LDS RZ, [RZ] ;  /* 0x00000000fffff984 */ /* 0x000fe20000000800 */
[----:B------:R-:W-:Y:S01]  /*100c0*/  @!PT LDS RZ, [RZ] ;  /* 0x00000000fffff984 */ /* 0x000fe20000000800 */
[----:B------:R-:W-:Y:S01]  /*100d0*/  @!PT LDS RZ, [RZ] ;  /* 0x00000000fffff984 */ /* 0x000fe20000000800 */
[----:B------:R0:W-:Y:S06]  /*100e0*/  MEMBAR.ALL.CTA ;  /* 0x0000000000007992 */ /* 0x0001ec0000008000 */
[----:B0-----:R-:W0:Y:S01]  /*100f0*/  FENCE.VIEW.ASYNC.S ;  /* 0x00000000000073c6 */ /* 0x001e220000000000 */
[----:B------:R-:W-:Y:S01]  /*10100*/  IMAD.U32 R3, RZ, RZ, UR4 ;  /* 0x00000004ff037e24 */ /* 0x000fe2000f8e00ff */
[----:B------:R-:W-:Y:S01]  /*10110*/  ULDC.64 UR8, c[0x0][0xad8] ;  /* 0x0002b60000087ab9 */ /* 0x000fe20000000a00 */
[C---:B------:R-:W-:Y:S01]  /*10120*/  IMAD R37, R19.reuse, UR11, R0 ;  /* 0x0000000b13257c24 */ /* 0x040fe2000f8e0200 */
[----:B------:R-:W-:Y:S01]  /*10130*/  SHF.R.S32.HI R0, RZ, 0x1f, R21 ;  /* 0x0000001fff007819 */ /* 0x000fe20000011415 */
[----:B------:R-:W-:-:S04]  /*10140*/  IMAD.WIDE.U32 R2, R19, UR10, R2 ;  /* 0x0000000a13027c25 */ /* 0x000fc8000f8e0002 */
[----:B------:R-:W-:Y:S02]  /*10150*/  IMAD.IADD R3, R3, 0x1, R37 ;  /* 0x0000000103037824 */ /* 0x000fe400078e0225 */
[----:B------:R-:W-:Y:S02]  /*10160*/  IMAD R18, R0, UR8, RZ ;  /* 0x0000000800127c24 */ /* 0x000fe4000f8e02ff */
[----:B------:R-:W-:Y:S02]  /*10170*/  VIADD R38, R209, UR17 ;  /* 0x00000011d1267c36 */ /* 0x000fe40008000000 */
[C---:B------:R-:W-:Y:S02]  /*10180*/  IMAD R19, R21.reuse, UR9, R18 ;  /* 0x0000000915137c24 */ /* 0x040fe4000f8e0212 */
[----:B------:R-:W-:Y:S01]  /*10190*/  IMAD.WIDE.U32 R2, R21, UR8, R2 ;  /* 0x0000000815027c25 */ /* 0x000fe2000f8e0002 */
[----:B------:R-:W-:Y:S01]  /*101a0*/  ISETP.GE.AND P2, PT, R38, R67, PT ;  /* 0x000000432600720c */ /* 0x000fe20003f46270 */
[----:B------:R-:W-:-:S02]  /*101b0*/  ULDC.64 UR8, c[0x0][0xa80] ;  /* 0x0002a00000087ab9 */ /* 0x000fc40000000a00 */
[----:B------:R-:W-:Y:S01]  /*101c0*/  VIADD R0, R38, 0x20 ;  /* 0x0000002026007836 */ /* 0x000fe20000000000 */
[----:B------:R-:W-:Y:S01]  /*101d0*/  LEA R36, P3, R2, UR8, 0x1 ;  /* 0x0000000802247c11 */ /* 0x000fe2000f8608ff */
[----:B------:R-:W-:Y:S02]  /*101e0*/  IMAD.IADD R3, R3, 0x1, R19 ;  /* 0x0000000103037824 */ /* 0x000fe400078e0213 */
        /* <DEDUP_REMOVED lines=16> */
[-C--:B-1----:R-:W-:Y:S02]  /*102f0*/  @!P4 LEA R2, P6, R16, R21.reuse, 0x1 ;  /* 0x000000151002c211 */ /* 0x082fe400078c08ff */
[-C--:B------:R-:W-:Y:S02]  /*10300*/  @!P3 LEA R18, P5, R204, R21.reuse, 0x1 ;  /* 0x00000015cc12b211 */ /* 0x080fe400078a08ff */
[-C--:B--2---:R-:W-:Y:S02]  /*10310*/  @!P4 LEA.HI.X R3, R16, R0.reuse, R219, 0x1, P6 ;  /* 0x000000001003c211 */ /* 0x084fe400030f0cdb */
[C---:B------:R-:W-:Y:S02]  /*10320*/  @!P2 LEA R20, P6, R205.reuse, R21, 0x1 ;  /* 0x00000015cd14a211 */ /* 0x040fe400078c08ff */
[-C--:B------:R-:W-:Y:S01]  /*10330*/  @!P3 LEA.HI.X R19, R204, R0.reuse, R218, 0x1, P5 ;  /* 0x00000000cc13b211 */ /* 0x080fe200028f0cda */
[----:B-----5:R3:W-:Y:S01]  /*10340*/  @!P4 ST.E.128 desc[UR8][R2.64], R28 ;  /* 0x0000001c0200c985 */ /* 0x0207e2000c101d08 */
[----:B------:R-:W-:-:S03]  /*10350*/  @!P2 LEA.HI.X R21, R205, R0, R217, 0x1, P6 ;  /* 0x00000000cd15a211 */ /* 0x000fc600030f0cd9 */
[----:B------:R3:W-:Y:S04]  /*10360*/  @!P3 ST.E.128 desc[UR8][R18.64], R48 ;  /* 0x000000301200b985 */ /* 0x0007e8000c101d08 */
[----:B------:R3:W-:Y:S02]  /*10370*/  @!P2 ST.E.128 desc[UR8][R20.64], R60 ;  /* 0x0000003c1400a985 */ /* 0x0007e4000c101d08 */
.L_x_2517:
[----:B------:R-:W-:Y:S05]  /*10380*/  BSYNC B1 ;  /* 0x0000000000017941 */ /* 0x000fea0003800000 */
.L_x_2516:
        /* <DEDUP_REMOVED lines=15> */
[----:B-----5:R3:W-:Y:S04]  /*10480*/  @!P4 ST.E.128 desc[UR8][R2.64], R12 ;  /* 0x0000000c0200c985 */ /* 0x0207e8000c101d08 */
[----:B------:R3:W-:Y:S04]  /*10490*/  @!P5 ST.E.128 desc[UR8][R18.64], R44 ;  /* 0x0000002c1200d985 */ /* 0x0007e8000c101d08 */
[----:B------:R3:W-:Y:S02]  /*104a0*/  @!P6 ST.E.128 desc[UR8][R20.64], R56 ;  /* 0x000000381400e985 */ /* 0x0007e4000c101d08 */
.L_x_2519:
[----:B------:R-:W-:Y:S05]  /*104b0*/  BSYNC B1 ;  /* 0x0000000000017941 */ /* 0x000fea0003800000 */
.L_x_2518:
        /* <DEDUP_REMOVED lines=18> */
.L_x_2521:
[----:B------:R-:W-:Y:S05]  /*105e0*/  BSYNC B1 ;  /* 0x0000000000017941 */ /* 0x000fea0003800000 */
.L_x_2520:
        /* <DEDUP_REMOVED lines=9> */
[-C--:B----4-:R-:W-:Y:S02]  /*10680*/  @!P2 LEA R2, P0, R16, R11.reuse, 0x1 ;  /* 0x0000000b1002a211 */ /* 0x090fe400078008ff */
[----:B------:R-:W-:Y:S02]  /*10690*/  @!P3 LEA R8, P1, R204, R11, 0x1 ;  /* 0x0000000bcc08b211 */ /* 0x000fe400078208ff */
        /* <DEDUP_REMOVED lines=11> */
.L_x_2514:
        /* <DEDUP_REMOVED lines=14> */
[----:B------:R-:W-:Y:S01]  /*10830*/  UISETP.NE.U32.AND UP1, UPT, UR8, URZ, UPT ;  /* 0x0000003f0800728c */ /* 0x000fe2000bf25070 */
[----:B0-----:R-:W-:-:S03]  /*10840*/  ISETP.NE.AND P0, PT, R11, 0x1, PT ;  /* 0x000000010b00780c */ /* 0x001fc60003f05270 */
[----:B------:R-:W-:-:S06]  /*10850*/  UISETP.NE.AND.EX UP1, UPT, UR9, URZ, UPT, UP1 ;  /* 0x0000003f0900728c */ /* 0x000fcc000bf25310 */
[----:B------:R-:W-:-:S04]  /*10860*/  PLOP3.LUT P3, PT, PT, PT, UP1, 0x80, 0x0 ;  /* 0x000000000000781c */ /* 0x000fc80003f6f018 */
[----:B------:R-:W0:Y:S01]  /*10870*/  @P0 LDC R9, c[0x0][0xbec] ;  /* 0x0002fb00ff090b82 */ /* 0x000e220000000800 */
[----:B------:R-:W-:Y:S02]  /*10880*/  @UP1 ULDC.64 UR8, c[0x0][0xc08] ;  /* 0x0003020000081ab9 */ /* 0x000fe40000000a00 */
[----:B------:R-:W-:-:S03]  /*10890*/  @UP1 UIMAD.WIDE UR8, UR4, 0x4, UR8 ;  /* 0x00000004040818a5 */ /* 0x000fc6000f8e0208 */
[----:B------:R-:W-:Y:S02]  /*108a0*/  ULDC UR4, c[0x0][0xa88] ;  /* 0x0002a20000047ab9 */ /* 0x000fe40000000800 */
[----:B------:R-:W-:Y:S01]  /*108b0*/  IMAD.U32 R0, RZ, RZ, UR4 ;  /* 0x00000004ff007e24 */ /* 0x000fe2000f8e00ff */
[----:B------:R-:W-:Y:S01]  /*108c0*/  UMOV UR4, URZ ;  /* 0x0000003f00047c82 */ /* 0x000fe20008000000 */
[----:B------:R-:W-:Y:S02]  /*108d0*/  IMAD.U32 R4, RZ, RZ, UR8 ;  /* 0x00000008ff047e24 */ /* 0x000fe4000f8e00ff */
[----:B------:R-:W-:Y:S01]  /*108e0*/  IMAD.U32 R5, RZ, RZ, UR9 ;  /* 0x00000009ff057e24 */ /* 0x000fe2000f8e00ff */
[----:B------:R-:W-:-:S04]  /*108f0*/  ISETP.GE.AND P1, PT, R220, 0x80, PT ;  /* 0x00000080dc00780c */ /* 0x000fc80003f26270 */
[----:B------:R1:W5:Y:S01]  /*10900*/  @P3 LDG.E R0, desc[UR10][R4.64] ;  /* 0x0000000a04003981 */ /* 0x000362000c1e1900 */
[----:B------:R-:W-:Y:S01]  /*10910*/  USHF.R.S32.HI UR11, URZ, 0x1f, UR7 ;  /* 0x0000001f3f0b7899 */ /* 0x000fe20008011407 */
[----:B--2---:R-:W-:-:S13]  /*10920*/  @P2 R2UR UR4, R6 ;  /* 0x00000000060422ca */ /* 0x004fda00000e0000 */
[----:B------:R-:W-:Y:S01]  /*10930*/  USHF.R.S32.HI UR10, URZ, 0x1f, UR4 ;  /* 0x0000001f3f0a7899 */ /* 0x000fe20008011404 */
[----:B01----:R-:W-:Y:S11]  /*10940*/  @P3 BRA `(.L_x_2523) ;  /* 0x0000000000143947 */ /* 0x003ff60003800000 */
[----:B------:R-:W-:Y:S05]  /*10950*/  @!P2 BRA `(.L_x_2523) ;  /* 0x000000000010a947 */ /* 0x000fea0003800000 */
[----:B------:R-:W-:Y:S02]  /*10960*/  ULDC.64 UR8, c[0x0][0x208] ;  /* 0x0000820000087ab9 */ /* 0x000fe40000000a00 */
[----:B------:R-:W2:Y:S04]  /*10970*/  LDG.E R5, desc[UR8][R2.64] ;  /* 0x0000000802057981 */ /* 0x000ea8000c1e1900 */
[----:B-----5:R-:W2:Y:S02]  /*10980*/  LDG.E R0, desc[UR8][R2.64+0x4] ;  /* 0x0000040802007981 */ /* 0x020ea4000c1e1900 */
[----:B--2---:R-:W-:-:S07]  /*10990*/  IMAD.IADD R0, R0, 0x1, -R5 ;  /* 0x0000000100007824 */ /* 0x004fce00078e0a05 */
.L_x_2523:
[----:B------:R-:W-:Y:S01]  /*109a0*/  R2UR UR8, R207 ;  /* 0x00000000cf0872ca */ /* 0x000fe200000e0000 */
[----:B------:R-:W-:Y:S01]  /*109b0*/  BSSY B1, `(.L_x_2524) ;  /* 0x0000031000017945 */ /* 0x000fe20003800000 */
[----:B------:R-:W-:-:S11]  /*109c0*/  R2UR UR7, R210 ;  /* 0x00000000d20772ca */ /* 0x000fd600000e0000 */
[----:B------:R-:W-:Y:S02]  /*109d0*/  USEL UR12, UR8, URZ, !UP0 ;  /* 0x0000003f080c7287 */ /* 0x000fe4000c000000 */
[----:B------:R-:W-:Y:S01]  /*109e0*/  USEL UR13, UR7, URZ, !UP0 ;  /* 0x0000003f070d7287 */ /* 0x000fe2000c000000 */
[----:B------:R-:W-:Y:S11]  /*109f0*/  @P1 BRA `(.L_x_2525) ;  /* 0x0000000000b01947 */ /* 0x000ff60003800000 */
[----:B------:R-:W0:Y:S01]  /*10a00*/  S2R R3, SR_TID.X ;  /* 0x0000000000037919 */ /* 0x000e220000002100 */
[----:B------:R-:W1:Y:S01]  /*10a10*/  LDC R7, c[0x0][0xbe8] ;  /* 0x0002fa00ff077b82 */ /* 0x000e620000000800 */
[----:B------:R-:W-:-:S13]  /*10a20*/  R2UR UR7, R19 ;  /* 0x00000000130772ca */ /* 0x000fda00000e0000 */
        /* <DEDUP_REMOVED lines=11> */
[----:B------:R-:W-:-:S07]  /*10ae0*/  UMOV UR9, UR10 ;  /* 0x0000000a00097c82 */ /* 0x000fce0008000000 */
        /* <DEDUP_REMOVED lines=8> */
[----:B------:R-:W-:Y:S01]  /*10b70*/  UIMAD UR7, UR12, UR15, UR7 ;  /* 0x0000000f0c0772a4 */ /* 0x000fe2000f8e0207 */
[----:B------:R-:W-:Y:S02]  /*10b80*/  ULDC.64 UR16, c[0x0][0x208] ;  /* 0x0000820000107ab9 */ /* 0x000fe40000000a00 */
        /* <DEDUP_REMOVED lines=19> */
.L_x_2525:
[----:B------:R-:W-:Y:S05]  /*10cc0*/  BSYNC B1 ;  /* 0x0000000000017941 */ /* 0x000fea0003800000 */
.L_x_2524:
[----:B0-----:R-:W0:Y:S01]  /*10cd0*/  @P0 LDC R3, c[0x0][0xbf0] ;  /* 0x0002fc00ff030b82 */ /* 0x001e220000000800 */
[----:B------:R-:W-:Y:S01]  /*10ce0*/  R2UR UR16, R19 ;  /* 0x00000000131072ca */ /* 0x000fe200000e0000 */
[----:B------:R-:W-:Y:S01]  /*10cf0*/  ULDC.64 UR14, c[0x0][0xaa0] ;  /* 0x0002a800000e7ab9 */ /* 0x000fe20000000a00 */
[----:B------:R-:W-:Y:S01]  /*10d00*/  R2UR UR17, R208 ;  /* 0x00000000d01172ca */ /* 0x000fe200000e0000 */
[----:B------:R-:W-:Y:S01]  /*10d10*/  UIMAD UR7, UR10, UR14, URZ ;  /* 0x0000000e0a0772a4 */ /* 0x000fe2000f8e023f */
[----:B------:R-:W-:Y:S01]  /*10d20*/  IMAD R2, R206, 0x20, R209 ;  /* 0x00000020ce027824 */ /* 0x000fe200078e02d1 */
[----:B------:R-:W-:Y:S01]  /*10d30*/  UIMAD.WIDE.U32 UR8, UR4, UR14, URZ ;  /* 0x0000000e040872a5 */ /* 0x000fe2000f8e003f */
[----:B------:R-:W-:Y:S01]  /*10d40*/  BSSY B1, `(.L_x_2526) ;  /* 0x000003d000017945 */ /* 0x000fe20003800000 */
[----:B------:R-:W-:-:S03]  /*10d50*/  UIMAD UR7, UR4, UR15, UR7 ;  /* 0x0000000f040772a4 */ /* 0x000fc6000f8e0207 */
[----:B------:R-:W-:Y:S01]  /*10d60*/  ULDC.64 UR14, c[0x0][0xae8] ;  /* 0x0002ba00000e7ab9 */ /* 0x000fe20000000a00 */
[----:B------:R-:W-:Y:S02]  /*10d70*/  UIADD3 UR9, UR9, UR7, URZ ;  /* 0x0000000709097290 */ /* 0x000fe4000fffe03f */
[----:B------:R-:W-:Y:S01]  /*10d80*/  UIMAD UR4, UR11, UR14, URZ ;  /* 0x0000000e0b0472a4 */ /* 0x000fe2000f8e023f */
[----:B------:R-:W-:Y:S01]  /*10d90*/  VIADD R6, R2, UR16 ;  /* 0x0000001002067c36 */ /* 0x000fe20008000000 */
[----:B------:R-:W-:Y:S02]  /*10da0*/  UIMAD.WIDE.U32 UR8, UR17, UR14, UR8 ;  /* 0x0000000e110872a5 */ /* 0x000fe4000f8e0008 */
[----:B------:R-:W-:Y:S01]  /*10db0*/  UIMAD UR4, UR17, UR15, UR4 ;  /* 0x0000000f110472a4 */ /* 0x000fe2000f8e0204 */
[----:B------:R-:W-:Y:S01]  /*10dc0*/  @P0 IMAD.HI.U32 R2, R6, R9, RZ ;  /* 0x0000000906020227 */ /* 0x000fe200078e00ff */
[----:B------:R-:W-:Y:S02]  /*10dd0*/  ULDC.64 UR10, c[0x0][0xaf0] ;  /* 0x0002bc00000a7ab9 */ /* 0x000fe40000000a00 */
[----:B------:R-:W-:Y:S01]  /*10de0*/  UIADD3 UR9, UR9, UR4, URZ ;  /* 0x0000000409097290 */ /* 0x000fe2000fffe03f */
[----:B------:R-:W-:Y:S01]  /*10df0*/  IMAD.MOV.U32 R5, RZ, RZ, R6 ;  /* 0x000000ffff057224 */ /* 0x000fe200078e0006 */
[----:B------:R-:W-:Y:S01]  /*10e00*/  UIMAD UR4, UR13, UR10, URZ ;  /* 0x0000000a0d0472a4 */ /* 0x000fe2000f8e023f */
[----:B0-----:R-:W-:Y:S01]  /*10e10*/  @P0 SHF.R.U32.HI R5, RZ, R3, R2 ;  /* 0x00000003ff050219 */ /* 0x001fe20000011602 */
[----:B------:R-:W-:-:S02]  /*10e20*/  UIMAD.WIDE.U32 UR8, UR12, UR10, UR8 ;  /* 0x0000000a0c0872a5 */ /* 0x000fc4000f8e0008 */
[----:B------:R-:W-:Y:S01]  /*10e30*/  UIMAD UR4, UR12, UR11, UR4 ;  /* 0x0000000b0c0472a4 */ /* 0x000fe2000f8e0204 */
[--C-:B------:R-:W-:Y:S01]  /*10e40*/  SHF.R.S32.HI R2, RZ, 0x1f, R5.reuse ;  /* 0x0000001fff027819 */ /* 0x100fe20000011405 */
[----:B------:R-:W-:Y:S01]  /*10e50*/  IMAD.MOV R7, RZ, RZ, -R5 ;  /* 0x000000ffff077224 */ /* 0x000fe200078e0a05 */
[----:B------:R-:W-:Y:S01]  /*10e60*/  ULDC.64 UR10, c[0x0][0xae0] ;  /* 0x0002b800000a7ab9 */ /* 0x000fe20000000a00 */
[----:B------:R-:W-:Y:S02]  /*10e70*/  UIADD3 UR4, UR9, UR4, URZ ;  /* 0x0000000409047290 */ /* 0x000fe4000fffe03f */
[----:B------:R-:W-:Y:S02]  /*10e80*/  IMAD.U32 R3, RZ, RZ, UR9 ;  /* 0x00000009ff037e24 */ /* 0x000fe4000f8e00ff */
[----:B------:R-:W-:Y:S02]  /*10e90*/  IMAD R4, R2, UR10, RZ ;  /* 0x0000000a02047c24 */ /* 0x000fe4000f8e02ff */
[----:B------:R-:W-:-:S02]  /*10ea0*/  IMAD R7, R11, R7, R6 ;  /* 0x000000070b077224 */ /* 0x000fc400078e0206 */
        /* <DEDUP_REMOVED lines=34> */
[----:B------:R3:W-:Y:S01]  /*110d0*/  @!P4 ST.E.128 desc[UR8][R8.64], RZ ;  /* 0x000000ff0800c985 */ /* 0x0007e2000c101d08 */
[----:B------:R-:W-:-:S03]  /*110e0*/  @!P2 LEA.HI.X R3, R205, R0, R217, 0x1, P6 ;  /* 0x00000000cd03a211 */ /* 0x000fc600030f0cd9 */
[----:B------:R3:W-:Y:S04]  /*110f0*/  @!P3 ST.E.128 desc[UR8][R12.64], RZ ;  /* 0x000000ff0c00b985 */ /* 0x0007e8000c101d08 */
[----:B------:R3:W-:Y:S02]  /*11100*/  @!P2 ST.E.128 desc[UR8][R2.64], RZ ;  /* 0x000000ff0200a985 */ /* 0x0007e4000c101d08 */
.L_x_2527:
[----:B------:R-:W-:Y:S05]  /*11110*/  BSYNC B1 ;  /* 0x0000000000017941 */ /* 0x000fea0003800000 */
.L_x_2526:
        /* <DEDUP_REMOVED lines=18> */
.L_x_2529:
[----:B------:R-:W-:Y:S05]  /*11240*/  BSYNC B1 ;  /* 0x0000000000017941 */ /* 0x000fea0003800000 */
.L_x_2528:
        /* <DEDUP_REMOVED lines=18> */
.L_x_2531:
[----:B------:R-:W-:Y:S05]  /*11370*/  BSYNC B1 ;  /* 0x0000000000017941 */ /* 0x000fea0003800000 */
.L_x_2530:
        /* <DEDUP_REMOVED lines=19> */
.L_x_2522:
[----:B------:R-:W-:Y:S05]  /*114b0*/  BSYNC B0 ;  /* 0x0000000000007941 */ /* 0x000fea0003800000 */
.L_x_2513:
[----:B------:R-:W-:Y:S02]  /*114c0*/  ULDC UR4, c[0x0][0xc3c] ;  /* 0x00030f0000047ab9 */ /* 0x000fe40000000800 */
[----:B------:R-:W-:-:S13]  /*114d0*/  ISETP.GE.AND P0, PT, R39, UR4, PT ;  /* 0x0000000427007c0c */ /* 0x000fda000bf06270 */
[----:B------:R-:W-:Y:S05]  /*114e0*/  @!P0 BRA `(.L_x_2532) ;  /* 0xfffffef800548947 */ /* 0x000fea000383ffff */
[----:B------:R-:W-:Y:S05]  /*114f0*/  EXIT ;  /* 0x000000000000794d */ /* 0x000fea0003800000 */
.L_x_2477:
[----:B------:R-:W-:-:S08]  /*11500*/  NOP ;  /* 0x0000000000007918 */ /* 0x000fd00000000000 */
[----:B0-----:R-:W0:-:S00]  /*11510*/  USETMAXREG.DEALLOC.CTAPOOL 0x18 ;  /* 0x00000018000079c8 */ /* 0x001e0000080e0500 */
[----:B0-----:R-:W-:Y:S01]  /*11520*/  LOP3.LUT R0, R0, 0x3, RZ, 0xc0, !PT ;  /* 0x0000000300007812 */ /* 0x001fe200078ec0ff */
[----:B------:R-:W-:-:S05]  /*11530*/  IMAD.MOV.U32 R5, RZ, RZ, RZ ;  /* 0x000000ffff057224 */ /* 0x000fca00078e00ff */
[----:B------:R-:W0:Y:S02]  /*11540*/  SHFL.IDX PT, R0, R0, RZ, 0x1f ;  /* 0x00001fff00007589 */ /* 0x000e2400000e0000 */
[----:B0-----:R-:W-:-:S04]  /*11550*/  ISETP.NE.AND P0, PT, R0, RZ, PT ;  /* 0x000000ff0000720c */ /* 0x001fc80003f05270 */
[----:B------:R-:W-:-:S05]  /*11560*/  P2R R0, PR, RZ, 0x1 ;  /* 0x00000001ff007803 */ /* 0x000fca0000000000 */
[----:B------:R0:W-:Y:S04]  /*11570*/  STL [R1+0x50], R0 ;  /* 0x0000500001007387 */ /* 0x0001e80000100800 */
        /* <DEDUP_REMOVED lines=8> */
.L_x_2533:
[----:B0-----:R-:W0:Y:S01]  /*11600*/  S2R R0, SR_TID.X ;  /* 0x0000000000007919 */ /* 0x001e220000002100 */
[----:B------:R-:W-:Y:S01]  /*11610*/  ULDC UR4, c[0x0][0xc3c] ;  /* 0x00030f0000047ab9 */ /* 0x000fe20000000800 */
[----:B------:R-:W-:Y:S01]  /*11620*/  ULDC.64 UR6, c[0x0][0x208] ;  /* 0x0000820000067ab9 */ /* 0x000fe20000000a00 */
        /* <DEDUP_REMOVED lines=40> */
.L_x_2539:
        /* <DEDUP_REMOVED lines=13> */
.L_x_2538:
[----:B------:R-:W-:Y:S05]  /*11980*/  BSYNC B0 ;  /* 0x0000000000007941 */ /* 0x000fea0003800000 */
.L_x_2537:
        /* <DEDUP_REMOVED lines=21> */
.L_x_2535:
        /* <DEDUP_REMOVED lines=21> */
.L_x_2540:
        /* <DEDUP_REMOVED lines=57> */
.L_x_2536:
[----:B------:R-:W-:Y:S02]  /*11fc0*/  IMAD.MOV.U32 R17, RZ, RZ, RZ ;  /* 0x000000ffff117224 */ /* 0x000fe400078e00ff */
[----:B------:R-:W-:Y:S02]  /*11fd0*/  IMAD.U32 R16, RZ, RZ, UR6 ;  /* 0x00000006ff107e24 */ /* 0x000fe4000f8e00ff */
[----:B------:R-:W-:-:S07]  /*11fe0*/  IMAD.MOV.U32 R18, RZ, RZ, RZ ;  /* 0x000000ffff127224 */ /* 0x000fce00078e00ff */
.L_x_2541:
[----:B------:R-:W-:-:S13]  /*11ff0*/  ISETP.NE.AND P0, PT, R0, RZ, PT ;  /* 0x000000ff0000720c */ /* 0x000fda0003f05270 */
[----:B------:R-:W1:Y:S01]  /*12000*/  @!P0 S2R R3, SR_CgaCtaId ;  /* 0x0000000000038919 */ /* 0x000e620000008800 */
[----:B------:R-:W-:-:S04]  /*12010*/  @!P0 MOV R0, 0x400 ;  /* 0x0000040000008802 */ /* 0x000fc80000000f00 */
[----:B-1----:R-:W-:-:S05]  /*12020*/  @!P0 LEA R0, R3, R0, 0x18 ;  /* 0x0000000003008211 */ /* 0x002fca00078ec0ff */
[----:B------:R1:W-:Y:S01]  /*12030*/  @!P0 STS.128 [R0+0x368d0], R16 ;  /* 0x0368d01000008388 */ /* 0x0003e20000000c00 */
[----:B------:R-:W-:Y:S06]  /*12040*/  BAR.ARV 0x5, 0x180 ;  /* 0x0146000000007b1d */ /* 0x000fec0000002000 */
.L_x_2534:
[----:B01----:R-:W-:Y:S01]  /*12050*/  IMAD.MOV.U32 R0, RZ, RZ, 0x1 ;  /* 0x00000001ff007424 */ /* 0x003fe200078e00ff */
[----:B------:R0:W-:Y:S01]  /*12060*/  STL [R1+0x48], RZ ;  /* 0x000048ff01007387 */ /* 0x0001e20000100800 */
[----:B------:R-:W-:Y:S02]  /*12070*/  ULDC UR4, c[0x0][0xc3c] ;  /* 0x00030f0000047ab9 */ /* 0x000fe40000000800 */
[----:B--2---:R-:W-:Y:S01]  /*12080*/  ISETP.GE.AND P0, PT, R19, UR4, PT ;  /* 0x0000000413007c0c */ /* 0x004fe2000bf06270 */
        /* <DEDUP_REMOVED lines=30> */
.L_x_2648:
[----:B0--3--:R-:W0:Y:S01]  /*12270*/  LDC.64 R2, c[0x0][0xc88] ;  /* 0x00032200ff027b82 */ /* 0x009e220000000a00 */
[----:B------:R-:W-:Y:S01]  /*12280*/  ULDC.64 UR4, c[0x0][0x208] ;  /* 0x0000820000047ab9 */ /* 0x000fe20000000a00 */
[----:B0-----:R-:W-:-:S05]  /*12290*/  IMAD.WIDE R2, R19, 0x4, R2 ;  /* 0x0000000413027825 */ /* 0x001fca00078e0202 */
[----:B------:R-:W2:Y:S01]  /*122a0*/  LDG.E R12, desc[UR4][R2.64] ;  /* 0x00000004020c7981 */ /* 0x000ea2000c1e1900 */
[----:B------:R-:W-:Y:S05]  /*122b0*/  YIELD ;  /* 0x0000000000007946 */ /* 0x000fea0003800000 */
[----:B------:R-:W-:Y:S01]  /*122c0*/  ULDC.64 UR4, c[0x0][0xa28] ;  /* 0x00028a0000047ab9 */ /* 0x000fe20000000a00 */
[----:B------:R-:W-:Y:S01]  /*122d0*/  IMAD.MOV.U32 R0, RZ, RZ, RZ ;  /* 0x000000ffff007224 */ /* 0x000fe200078e00ff */
[----:B------:R-:W-:Y:S01]  /*122e0*/  ISETP.NE.U32.AND P0, PT, RZ, UR4, PT ;  /* 0x00000004ff007c0c */ /* 0x000fe2000bf05070 */
[----:B------:R-:W-:Y:S01]  /*122f0*/  ULDC.64 UR10, c[0x0][0x208] ;  /* 0x00008200000a7ab9 */ /* 0x000fe20000000a00 */
[----:B------:R-:W-:Y:S01]  /*12300*/  IMAD.MOV.U32 R6, RZ, RZ, RZ ;  /* 0x000000ffff067224 */ /* 0x000fe200078e00ff */
[----:B------:R-:W-:Y:S01]  /*12310*/  ULDC.64 UR8, c[0x0][0xa18] ;  /* 0x0002860000087ab9 */ /* 0x000fe20000000a00 */
[----:B------:R-:W-:Y:S01]  /*12320*/  ISETP.NE.AND.EX P0, PT, RZ, UR5, PT, P0 ;  /* 0x00000005ff007c0c */ /* 0x000fe2000bf05300 */
[----:B------:R-:W-:Y:S01]  /*12330*/  ULDC.64 UR6, c[0x0][0xa08] ;  /* 0x0002820000067ab9 */ /* 0x000fe20000000a00 */
        /* <DEDUP_REMOVED lines=46> */
.L_x_2543:
[----:B------:R-:W-:Y:S01]  /*12620*/  IMAD.MOV.U32 R2, RZ, RZ, R12 ;  /* 0x000000ffff027224 */ /* 0x000fe200078e000c */
[----:B------:R-:W-:Y:S01]  /*12630*/  ULDC.64 UR4, c[0x0][0xa20] ;  /* 0x0002880000047ab9 */ /* 0x000fe20000000a00 */
[----:B-----5:R-:W-:Y:S01]  /*12640*/  IMAD.IADD R3, R8, 0x1, R0 ;  /* 0x0000000108037824 */ /* 0x020fe200078e0200 */
[----:B------:R-:W-:Y:S02]  /*12650*/  ISETP.NE.U32.AND P1, PT, RZ, UR4, PT ;  /* 0x00000004ff007c0c */ /* 0x000fe4000bf25070 */
[----:B------:R2:W-:Y:S02]  /*12660*/  STL [R1+0x10], R2 ;  /* 0x0000100201007387 */ /* 0x0005e40000100800 */
[----:B------:R-:W-:Y:S02]  /*12670*/  ISETP.NE.AND.EX P1, PT, RZ, UR5, PT, P1 ;  /* 0x00000005ff007c0c */ /* 0x000fe4000bf25310 */
[----:B------:R2:W-:Y:S11]  /*12680*/  STL [R1+0x18], R3 ;  /* 0x0000180301007387 */ /* 0x0005f60000100800 */
[----:B--2---:R-:W-:Y:S05]  /*12690*/  @!P1 BRA `(.L_x_2544) ;  /* 0x0000000000149947 */ /* 0x004fea0003800000 */
[----:B------:R-:W-:Y:S01]  /*126a0*/  IADD3 R6, P0, R11, UR4, RZ ;  /* 0x000000040b067c10 */ /* 0x000fe2000ff1e0ff */
[----:B------:R-:W-:-:S03]  /*126b0*/  ULDC.64 UR6, c[0x0][0x208] ;  /* 0x0000820000067ab9 */ /* 0x000fc60000000a00 */
[----:B------:R-:W-:-:S05]  /*126c0*/  IADD3.X R7, R10, UR5, RZ, P0, !PT ;  /* 0x000000050a077c10 */ /* 0x000fca00087fe4ff */
[----:B------:R2:W5:Y:S01]  /*126d0*/  LDG.E R6, desc[UR6][R6.64] ;  /* 0x0000000606067981 */ /* 0x000562000c1e1900 */
[----:B------:R-:W-:Y:S05]  /*126e0*/  BRA `(.L_x_2545) ;  /* 0x0000000000147947 */ /* 0x000fea0003800000 */
.L_x_2544:
[----:B------:R-:W-:Y:S05]  /*126f0*/  @!P0 BRA `(.L_x_2545) ;  /* 0x0000000000108947 */ /* 0x000fea0003800000 */
[----:B------:R-:W-:Y:S02]  /*12700*/  ULDC.64 UR4, c[0x0][0x208] ;  /* 0x0000820000047ab9 */ /* 0x000fe40000000a00 */
[----:B------:R-:W2:Y:S04]  /*12710*/  LDG.E R6, desc[UR4][R4.64] ;  /* 0x0000000404067981 */ /* 0x000ea8000c1e1900 */
[----:B------:R-:W2:Y:S02]  /*12720*/  LDG.E R4, desc[UR4][R4.64+0x4] ;  /* 0x0000040404047981 */ /* 0x000ea4000c1e1900 */
[----:B--2---:R-:W-:-:S07]  /*12730*/  IMAD.IADD R6, R4, 0x1, -R6 ;  /* 0x0000000104067824 */ /* 0x004fce00078e0a06 */
.L_x_2545:
[----:B-----5:R-:W-:Y:S01]  /*12740*/  IMAD.IADD R6, R6, 0x1, -R0 ;  /* 0x0000000106067824 */ /* 0x020fe200078e0a00 */
[----:B------:R-:W-:Y:S01]  /*12750*/  BSSY B7, `(.L_x_2546) ;  /* 0x000048a000077945 */ /* 0x000fe20003800000 */
[----:B------:R-:W3:Y:S01]  /*12760*/  LDC R0, c[0x0][0x448] ;  /* 0x00011200ff007b82 */ /* 0x000ee20000000800 */
[----:B------:R-:W-:Y:S02]  /*12770*/  IMAD.SHL.U32 R2, R17, 0x80, RZ ;  /* 0x0000008011027824 */ /* 0x000fe400078e00ff */
[----:B------:R-:W-:Y:S02]  /*12780*/  VIADD R5, R6, 0x6f ;  /* 0x0000006f06057836 */ /* 0x000fe40000000000 */
[----:B------:R-:W-:Y:S02]  /*12790*/  VIADD R2, R2, 0x7f ;  /* 0x0000007f02027836 */ /* 0x000fe40000000000 */
[----:B------:R-:W-:-:S04]  /*127a0*/  IMAD.MOV.U32 R4, RZ, RZ, RZ ;  /* 0x000000ffff047224 */ /* 0x000fc800078e00ff */
[----:B------:R-:W-:Y:S01]  /*127b0*/  IMAD.HI R4, R5, -0x6db6db6d, R4 ;  /* 0x9249249305047827 */ /* 0x000fe200078e0204 */
[----:B---3--:R-:W-:-:S13]  /*127c0*/  ISETP.NE.AND P0, PT, R0, 0x1, PT ;  /* 0x000000010000780c */ /* 0x008fda0003f05270 */
[----:B------:R-:W3:Y:S08]  /*127d0*/  @P0 LDC R0, c[0x0][0x44c] ;  /* 0x00011300ff000b82 */ /* 0x000ef00000000800 */
[----:B------:R-:W4:Y:S01]  /*127e0*/  @P0 LDC R3, c[0x0][0x450] ;  /* 0x00011400ff030b82 */ /* 0x000f220000000800 */
[----:B---3--:R-:W-:-:S05]  /*127f0*/  @P0 IMAD.HI.U32 R0, R2, R0, RZ ;  /* 0x0000000002000227 */ /* 0x008fca00078e00ff */
[----:B----4-:R-:W-:Y:S02]  /*12800*/  @P0 SHF.R.U32.HI R2, RZ, R3, R0 ;  /* 0x00000003ff020219 */ /* 0x010fe40000011600 */
[----:B------:R-:W-:Y:S02]  /*12810*/  IADD3 R3, R6, 0x70, -R9 ;  /* 0x0000007006037810 */ /* 0x000fe40007ffe809 */
[----:B------:R-:W-:-:S03]  /*12820*/  SHF.R.U32.HI R0, RZ, 0x1f, R4 ;  /* 0x0000001fff007819 */ /* 0x000fc60000011604 */
[----:B------:R-:W-:Y:S01]  /*12830*/  IMAD.IADD R3, R3, 0x1, R2 ;  /* 0x0000000103037824 */ /* 0x000fe200078e0202 */
[----:B------:R-:W-:Y:S01]  /*12840*/  LEA.HI.SX32 R0, R4, R0, 0x1a ;  /* 0x0000000004007211 */ /* 0x000fe200078fd2ff */
[----:B------:R-:W-:-:S04]  /*12850*/  IMAD.MOV.U32 R2, RZ, RZ, RZ ;  /* 0x000000ffff027224 */ /* 0x000fc800078e00ff */
[----:B------:R-:W-:-:S05]  /*12860*/  IMAD.HI R2, R3, -0x6db6db6d, R2 ;  /* 0x9249249303027827 */ /* 0x000fca00078e0202 */
[----:B------:R-:W-:-:S04]  /*12870*/  SHF.R.U32.HI R3, RZ, 0x1f, R2 ;  /* 0x0000001fff037819 */ /* 0x000fc80000011602 */
[----:B------:R-:W-:-:S04]  /*12880*/  LEA.HI.SX32 R3, R2, R3, 0x1a ;  /* 0x0000000302037211 */ /* 0x000fc800078fd2ff */
[----:B--2---:R-:W-:-:S04]  /*12890*/  VIMNMX R7, R0, R3, PT ;  /* 0x0000000300077248 */ /* 0x004fc80003fe0100 */
[----:B------:R-:W-:Y:S01]  /*128a0*/  ISETP.GT.AND P0, PT, R7, RZ, PT ;  /* 0x000000ff0700720c */ /* 0x000fe20003f04270 */
[----:B------:R2:W-:-:S12]  /*128b0*/  STL [R1+0x2c], R7 ;  /* 0x00002c0701007387 */ /* 0x0005d80000100800 */
[----:B--2---:R-:W-:Y:S05]  /*128c0*/  @P0 BRA `(.L_x_2547) ;  /* 0x0000000000480947 */ /* 0x004fea0003800000 */
[----:B------:R-:W2:Y:S02]  /*128d0*/  S2R R7, SR_TID.X ;  /* 0x0000000000077919 */ /* 0x000ea40000002100 */
[----:B--2---:R-:W-:-:S04]  /*128e0*/  LOP3.LUT R7, R7, 0x7f, RZ, 0xc0, !PT ;  /* 0x0000007f07077812 */ /* 0x004fc800078ec0ff */
[----:B------:R-:W-:-:S13]  /*128f0*/  ISETP.NE.AND P0, PT, R7, RZ, PT ;  /* 0x000000ff0700720c */ /* 0x000fda0003f05270 */
[----:B------:R-:W-:Y:S05]  /*12900*/  @P0 BRA `(.L_x_2548) ;  /* 0x0000004400b80947 */ /* 0x000fea0003800000 */
[----:B------:R-:W2:Y:S01]  /*12910*/  S2R R5, SR_LANEID ;  /* 0x0000000000057919 */ /* 0x000ea20000000000 */
[----:B------:R-:W-:Y:S01]  /*12920*/  VOTEU.ANY UR4, UPT, PT ;  /* 0x0000000000047886 */ /* 0x000fe200038e0100 */
[----:B------:R-:W3:Y:S01]  /*12930*/  LDC.64 R2, c[0x0][0xc60] ;  /* 0x00031800ff027b82 */ /* 0x000ee20000000a00 */
[----:B------:R-:W2:Y:S01]  /*12940*/  FLO.U32 R0, UR4 ;  /* 0x0000000400007d00 */ /* 0x000ea200080e0000 */
[----:B------:R-:W-:Y:S01]  /*12950*/  ULDC.64 UR6, c[0x0][0x208] ;  /* 0x0000820000067ab9 */ /* 0x000fe20000000a00 */
[----:B--2---:R-:W-:-:S06]  /*12960*/  ISETP.EQ.U32.AND P0, PT, R0, R5, PT ;  /* 0x000000050000720c */ /* 0x004fcc0003f02070 */
[----:B------:R-:W3:Y:S07]  /*12970*/  POPC R5, UR4 ;  /* 0x0000000400057d09 */ /* 0x000eee0008000000 */
[----:B---3--:R-:W2:Y:S01]  /*12980*/  @P0 ATOMG.E.ADD.STRONG.GPU PT, R3, desc[UR6][R2.64], R5 ;  /* 0x00000005020309a8 */ /* 0x008ea200081ee1c6 */
[----:B------:R-:W3:Y:S02]  /*12990*/  S2R R4, SR_LTMASK ;  /* 0x0000000000047919 */ /* 0x000ee40000003900 */
[----:B---3--:R-:W-:-:S04]  /*129a0*/  LOP3.LUT R4, R4, UR4, RZ, 0xc0, !PT ;  /* 0x0000000404047c12 */ /* 0x008fc8000f8ec0ff */
[----:B------:R-:W3:Y:S01]  /*129b0*/  POPC R7, R4 ;  /* 0x0000000400077309 */ /* 0x000ee20000000000 */
[----:B--2---:R-:W3:Y:S02]  /*129c0*/  SHFL.IDX PT, R0, R3, R0, 0x1f ;  /* 0x00001f0003007589 */ /* 0x004ee400000e0000 */
[----:B---3--:R-:W-:Y:S01]  /*129d0*/  IADD3 R16, R0, UR38, R7 ;  /* 0x0000002600107c10 */ /* 0x008fe2000fffe007 */
[----:B------:R-:W-:Y:S06]  /*129e0*/  BRA `(.L_x_2548) ;  /* 0x0000004400807947 */ /* 0x000fec0003800000 */
.L_x_2547:
        /* <DEDUP_REMOVED lines=20> */
[----:B012---:R-:W-:Y:S05]  /*12b30*/  CALL.ABS.NOINC R2 ;  /* 0x0000000002007343 */ /* 0x007fea0003c00000 */
.L_x_2550:
[----:B------:R-:W-:Y:S05]  /*12b40*/  BSYNC B6 ;  /* 0x0000000000067941 */ /* 0x000fea0003800000 */
.L_x_2549:
        /* <DEDUP_REMOVED lines=18> */
[----:B--2---:R-:W-:-:S07]  /*12c70*/  IMAD.MOV.U32 R13, RZ, RZ, RZ ;  /* 0x000000ffff0d7224 */ /* 0x004fce00078e00ff */
[----:B------:R-:W-:-:S07]  /*12c80*/  LEPC R20, `(.L_x_2553) ;  /* 0x000000001014794e */ /* 0x000fce0000000000 */
[----:B01-3--:R-:W-:Y:S05]  /*12c90*/  CALL.ABS.NOINC R2 ;  /* 0x0000000002007343 */ /* 0x00bfea0003c00000 */
.L_x_2553:
        /* <DEDUP_REMOVED lines=16> */
.L_x_2552:
[----:B------:R-:W-:Y:S05]  /*12da0*/  BSYNC B6 ;  /* 0x0000000000067941 */ /* 0x000fea0003800000 */
.L_x_2551:
[----:B------:R-:W2:Y:S01]  /*12db0*/  LDL.LU R2, [R1] ;  /* 0x0000000001027983 */ /* 0x000ea20000300800 */
[----:B------:R-:W-:-:S03]  /*12dc0*/  ULDC.64 UR4, c[0x0][0x9f8] ;  /* 0x00027e0000047ab9 */ /* 0x000fc60000000a00 */
[----:B------:R-:W3:Y:S04]  /*12dd0*/  LDL.LU R4, [R1+0xc] ;  /* 0x00000c0001047983 */ /* 0x000ee80000300800 */
[----:B------:R-:W4:Y:S01]  /*12de0*/  LDL R7, [R1+0x10] ;  /* 0x0000100001077983 */ /* 0x000f220000100800 */
[----:B------:R-:W-:Y:S01]  /*12df0*/  ISETP.NE.U32.AND P0, PT, RZ, UR4, PT ;  /* 0x00000004ff007c0c */ /* 0x000fe2000bf05070 */
[----:B------:R-:W-:Y:S02]  /*12e00*/  ULDC.64 UR6, c[0x0][0x208] ;  /* 0x0000820000067ab9 */ /* 0x000fe40000000a00 */
[----:B------:R-:W5:Y:S01]  /*12e10*/  LDL R0, [R1+0x2c] ;  /* 0x00002c0001007983 */ /* 0x000f620000100800 */
[----:B------:R-:W-:-:S13]  /*12e20*/  ISETP.NE.AND.EX P0, PT, RZ, UR5, PT, P0 ;  /* 0x00000005ff007c0c */ /* 0x000fda000bf05300 */
[----:B--2---:R-:W-:-:S04]  /*12e30*/  @P0 IADD3 R2, P1, R2, UR4, RZ ;  /* 0x0000000402020c10 */ /* 0x004fc8000ff3e0ff */
[----:B---3--:R-:W-:Y:S01]  /*12e40*/  @P0 IADD3.X R3, R4, UR5, RZ, P1, !PT ;  /* 0x0000000504030c10 */ /* 0x008fe20008ffe4ff */
[----:B------:R-:W-:-:S04]  /*12e50*/  ULDC.64 UR4, c[0x0][0xa08] ;  /* 0x0002820000047ab9 */ /* 0x000fc80000000a00 */
[----:B----4-:R2:W3:Y:S02]  /*12e60*/  @P0 LDG.E R7, desc[UR6][R2.64] ;  /* 0x0000000602070981 */ /* 0x0104e4000c1e1900 */
[----:B--2---:R-:W2:Y:S01]  /*12e70*/  LDC.64 R2, c[0x0][0x418] ;  /* 0x00010600ff027b82 */ /* 0x004ea20000000a00 */
[----:B-----5:R-:W-:Y:S01]  /*12e80*/  VIADD R4, R0, 0xffffffff ;  /* 0xffffffff00047836 */ /* 0x020fe20000000000 */
[----:B---3--:R-:W-:Y:S01]  /*12e90*/  SHF.R.S32.HI R8, RZ, 0x1f, R7 ;  /* 0x0000001fff087819 */ /* 0x008fe20000011407 */
[----:B------:R3:W-:Y:S04]  /*12ea0*/  @P0 STL [R1+0x10], R7 ;  /* 0x0000100701000387 */ /* 0x0007e80000100800 */
[----:B------:R3:W-:Y:S01]  /*12eb0*/  STL [R1+0x1c], R8 ;  /* 0x00001c0801007387 */ /* 0x0007e20000100800 */
[----:B--2---:R-:W-:Y:S01]  /*12ec0*/  LOP3.LUT P0, RZ, R2, UR4, RZ, 0xfc, !PT ;  /* 0x0000000402ff7c12 */ /* 0x004fe2000f80fcff */
[----:B------:R-:W-:-:S03]  /*12ed0*/  UMOV UR4, 0xffffffff ;  /* 0xffffffff00047882 */ /* 0x000fc60000000000 */
[----:B------:R-:W-:-:S04]  /*12ee0*/  LOP3.LUT P0, RZ, R3, UR5, RZ, 0xfc, P0 ;  /* 0x0000000503ff7c12 */ /* 0x000fc8000800fcff */
[----:B------:R-:W-:Y:S01]  /*12ef0*/  SEL R0, R7, RZ, !P0 ;  /* 0x000000ff07007207 */ /* 0x000fe20004000000 */
[----:B---3--:R-:W-:Y:S08]  /*12f00*/  BRA.DIV UR4, `(.L_x_2554) ;  /* 0x0000005604047947 */ /* 0x008ff0000b800000 */
[----:B------:R-:W2:Y:S02]  /*12f10*/  S2R R5, SR_TID.X ;  /* 0x0000000000057919 */ /* 0x000ea40000002100 */
[----:B--2---:R-:W-:-:S04]  /*12f20*/  SHF.R.U32.HI R5, RZ, 0x5, R5 ;  /* 0x00000005ff057819 */ /* 0x004fc80000011605 */
[----:B------:R-:W-:-:S05]  /*12f30*/  LOP3.LUT R5, R5, 0x3, RZ, 0xc0, !PT ;  /* 0x0000000305057812 */ /* 0x000fca00078ec0ff */
[----:B------:R2:W3:Y:S02]  /*12f40*/  SHFL.IDX PT, R14, R5, RZ, 0x1f ;  /* 0x00001fff050e7589 */ /* 0x0004e400000e0000 */
.L_x_2664:
[----:B------:R-:W-:Y:S01]  /*12f50*/  PLOP3.LUT P1, PT, PT, PT, PT, 0x8, 0x0 ;  /* 0x000000000000781c */ /* 0x000fe20003f2e170 */
[----:B------:R4:W-:Y:S01]  /*12f60*/  STL [R1], R0 ;  /* 0x0000000001007387 */ /* 0x0009e20000100800 */
[----:B---3--:R-:W-:-:S03]  /*12f70*/  ISETP.NE.AND P0, PT, R14, RZ, PT ;  /* 0x000000ff0e00720c */ /* 0x008fc60003f05270 */
[----:B------:R3:W-:Y:S01]  /*12f80*/  STL [R1+0xc], R4 ;  /* 0x00000c0401007387 */ /* 0x0007e20000100800 */
[----:B----4-:R-:W-:-:S05]  /*12f90*/  P2R R0, PR, RZ, 0x2 ;  /* 0x00000002ff007803 */ /* 0x010fca0000000000 */
[----:B------:R3:W-:Y:S04]  /*12fa0*/  STL [R1+0x20], R0 ;  /* 0x0000200001007387 */ /* 0x0007e80000100800 */
[----:B------:R-:W-:Y:S05]  /*12fb0*/  @P0 BRA `(.L_x_2555) ;  /* 0x00000004004c0947 */ /* 0x000fea0003800000 */
[----:B------:R-:W-:-:S03]  /*12fc0*/  UMOV UR4, 0xffffffff ;  /* 0xffffffff00047882 */ /* 0x000fc60000000000 */
[----:B------:R-:W-:Y:S05]  /*12fd0*/  BRA.DIV UR4, `(.L_x_2556) ;  /* 0x0000005604047947 */ /* 0x000fea000b800000 */
[----:B------:R-:W-:-:S13]  /*12fe0*/  ELECT P6, URZ, PT ;  /* 0x00000000003f782f */ /* 0x000fda00038c0000 */
.L_x_2667:
[----:B------:R-:W-:Y:S05]  /*12ff0*/  @!P6 BRA `(.L_x_2555) ;  /* 0x00000004003ce947 */ /* 0x000fea0003800000 */
[----:B------:R-:W-:-:S04]  /*13000*/  ISETP.NE.U32.AND P0, PT, R2, RZ, PT ;  /* 0x000000ff0200720c */ /* 0x000fc80003f05070 */
[----:B------:R-:W-:-:S13]  /*13010*/  ISETP.NE.AND.EX P0, PT, R3, RZ, PT, P0 ;  /* 0x000000ff0300720c */ /* 0x000fda0003f05300 */
[----:B------:R-:W-:Y:S05]  /*13020*/  @!P0 BRA `(.L_x_2557) ;  /* 0x0000000000588947 */ /* 0x000fea0003800000 */
[----:B------:R-:W4:Y:S01]  /*13030*/  LDC R6, c[0x0][0x43c] ;  /* 0x00010f00ff067b82 */ /* 0x000f220000000800 */
[----:B01----:R-:W-:Y:S01]  /*13040*/  IMAD.MOV.U32 R9, RZ, RZ, R4 ;  /* 0x000000ffff097224 */ /* 0x003fe200078e0004 */
[----:B------:R-:W-:Y:S01]  /*13050*/  ULDC.64 UR4, c[0x0][0x428] ;  /* 0x00010a0000047ab9 */ /* 0x000fe20000000a00 */
[----:B------:R-:W-:Y:S02]  /*13060*/  ULDC.64 UR6, c[0x0][0x208] ;  /* 0x0000820000067ab9 */ /* 0x000fe40000000a00 */
[----:B---3--:R-:W-:Y:S01]  /*13070*/  IMAD.MOV.U32 R0, RZ, RZ, R9 ;  /* 0x000000ffff007224 */ /* 0x008fe200078e0009 */
[----:B----4-:R-:W-:-:S13]  /*13080*/  ISETP.NE.AND P0, PT, R6, 0x1, PT ;  /* 0x000000010600780c */ /* 0x010fda0003f05270 */
[----:B--2---:R-:W0:Y:S02]  /*13090*/  @P0 LDC.64 R4, c[0x0][0x440] ;  /* 0x00011000ff040b82 */ /* 0x004e240000000a00 */
        /* <DEDUP_REMOVED lines=13> */
[----:B------:R-:W2:Y:S04]  /*13170*/  LDG.E R0, desc[UR6][R2.64] ;  /* 0x0000000602007981 */ /* 0x000ea8000c1e1900 */
[----:B--2---:R4:W-:Y:S02]  /*13180*/  STL [R1], R0 ;  /* 0x0000000001007387 */ /* 0x0049e40000100800 */
.L_x_2557:
[----:B------:R-:W5:Y:S04]  /*13190*/  LDL R7, [R1+0x4] ;  /* 0x0000040001077983 */ /* 0x000f680000100800 */
[----:B---34-:R-:W5:Y:S04]  /*131a0*/  LDL R0, [R1+0x8] ;  /* 0x0000080001007983 */ /* 0x018f680000100800 */
[----:B------:R-:W3:Y:S01]  /*131b0*/  LDL R2, [R1+0x14] ;  /* 0x0000140001027983 */ /* 0x000ee20000100800 */
[----:B-----5:R-:W-:Y:S01]  /*131c0*/  IMAD R0, R0, 0x8, R7 ;  /* 0x0000000800007824 */ /* 0x020fe200078e0207 */
[----:B---3--:R-:W-:-:S04]  /*131d0*/  SHF.L.U32 R2, R2, 0x1f, RZ ;  /* 0x0000001f02027819 */ /* 0x008fc800000006ff */
[----:B------:R-:W3:Y:S02]  /*131e0*/  SYNCS.PHASECHK.TRANS64.TRYWAIT P0, [R0+URZ+0x36840], R2 ;  /* 0x03684002000075a7 */ /* 0x000ee4000800017f */
[----:B---3--:R-:W-:Y:S05]  /*131f0*/  @!P0 BRA `(.L_x_2558) ;  /* 0x00000050009c8947 */ /* 0x008fea0003800000 */
.L_x_2668:
[----:B------:R-:W4:Y:S02]  /*13200*/  S2R R3, SR_TID.X ;  /* 0x0000000000037919 */ /* 0x000f240000002100 */
        /* <DEDUP_REMOVED lines=10> */
.L_x_2559:
[----:B------:R-:W4:Y:S04]  /*132b0*/  LDL R6, [R1+0x4] ;  /* 0x0000040001067983 */ /* 0x000f280000100800 */
[----:B--2---:R-:W4:Y:S04]  /*132c0*/  LDL R5, [R1+0x8] ;  /* 0x0000080001057983 */ /* 0x004f280000100800 */
[----:B------:R-:W2:Y:S04]  /*132d0*/  LDL R4, [R1+0xc] ;  /* 0x00000c0001047983 */ /* 0x000ea80000100800 */
[----:B------:R-:W5:Y:S04]  /*132e0*/  LDL R3, [R1+0x18] ;  /* 0x0000180001037983 */ /* 0x000f680000100800 */
[----:B---3--:R-:W3:Y:S01]  /*132f0*/  LDL R2, [R1] ;  /* 0x0000000001027983 */ /* 0x008ee20000100800 */
        /* <DEDUP_REMOVED lines=9> */
[----:B----4-:R-:W-:Y:S01]  /*13390*/  IMAD R0, R5, 0xa800, R6 ;  /* 0x0000a80005007824 */ /* 0x010fe200078e0206 */
[----:B--2---:R-:W-:-:S04]  /*133a0*/  R2UR UR11, R4 ;  /* 0x00000000040b72ca */ /* 0x004fc800000e0000 */
[----:B------:R-:W-:Y:S02]  /*133b0*/  R2UR UR8, R0 ;  /* 0x00000000000872ca */ /* 0x000fe400000e0000 */
[----:B-----5:R-:W-:Y:S02]  /*133c0*/  R2UR UR5, R3 ;  /* 0x00000000030572ca */ /* 0x020fe400000e0000 */
[----:B------:R-:W-:Y:S02]  /*133d0*/  P2R R0, PR, RZ, 0x1 ;  /* 0x00000001ff007803 */ /* 0x000fe40000000000 */
[----:B---3--:R-:W-:-:S03]  /*133e0*/  R2UR UR13, R2 ;  /* 0x00000000020d72ca */ /* 0x008fc600000e0000 */
[----:B------:R4:W-:Y:S04]  /*133f0*/  STL [R1+0x20], R0 ;  /* 0x0000200001007387 */ /* 0x0009e80000100800 */
[----:B------:R-:W-:Y:S02]  /*13400*/  UIADD3 UR14, UR8, 0x21400, URZ ;  /* 0x00021400080e7890 */ /* 0x000fe4000fffe03f */
[----:B------:R-:W-:Y:S02]  /*13410*/  UIMAD UR11, UR11, 0x70, UR5 ;  /* 0x000000700b0b78a4 */ /* 0x000fe4000f8e0205 */
[----:B------:R-:W-:Y:S02]  /*13420*/  UIADD3.X UR5, URZ, UR37, URZ, UP0, !UPT ;  /* 0x000000253f057290 */ /* 0x000fe400087fe43f */
[----:B------:R-:W-:-:S02]  /*13430*/  UIADD3 UR15, UR8, 0x24c00, URZ ;  /* 0x00024c00080f7890 */ /* 0x000fc4000fffe03f */
        /* <DEDUP_REMOVED lines=10> */
[----:B----4-:R-:W-:Y:S01]  /*134e0*/  NOP ;  /* 0x0000000000007918 */ /* 0x010fe20000000000 */
.L_x_2555:
[----:B------:R-:W4:Y:S04]  /*134f0*/  LDL R2, [R1+0x4] ;  /* 0x0000040001027983 */ /* 0x000f280000100800 */
[----:B------:R-:W5:Y:S04]  /*13500*/  LDL.LU R3, [R1+0x30] ;  /* 0x0000300001037983 */ /* 0x000f680000300800 */
[----:B--2---:R-:W2:Y:S04]  /*13510*/  LDL.LU R5, [R1+0x28] ;  /* 0x0000280001057983 */ /* 0x004ea80000300800 */
[----:B---3--:R-:W3:Y:S01]  /*13520*/  LDL.LU R4, [R1+0x38] ;  /* 0x0000380001047983 */ /* 0x008ee20000300800 */
[----:B------:R-:W-:Y:S05]  /*13530*/  WARPSYNC.ALL ;  /* 0x0000000000007948 */ /* 0x000fea0003800000 */
[----:B------:R-:W-:Y:S01]  /*13540*/  ULDC.64 UR4, c[0x0][0x298] ;  /* 0x0000a60000047ab9 */ /* 0x000fe20000000a00 */
[----:B------:R-:W-:Y:S01]  /*13550*/  ULDC.64 UR6, c[0x0][0xa00] ;  /* 0x0002800000067ab9 */ /* 0x000fe20000000a00 */
[----:B------:R-:W-:Y:S01]  /*13560*/  BSSY B6, `(.L_x_2560) ;  /* 0x0000024000067945 */ /* 0x000fe20003800000 */
[----:B------:R-:W-:Y:S01]  /*13570*/  BAR.SYNC.DEFER_BLOCKING 0x8, 0x180 ;  /* 0x0206000000007b1d */ /* 0x000fe20000010000 */
[----:B------:R-:W-:-:S04]  /*13580*/  ISETP.NE.U32.AND P0, PT, RZ, UR6, PT ;  /* 0x00000006ff007c0c */ /* 0x000fc8000bf05070 */
[----:B------:R-:W-:Y:S01]  /*13590*/  ISETP.NE.AND.EX P0, PT, RZ, UR7, PT, P0 ;  /* 0x00000007ff007c0c */ /* 0x000fe2000bf05300 */
[----:B----4-:R-:W-:Y:S01]  /*135a0*/  VIADD R2, R2, 0x15400 ;  /* 0x0001540002027836 */ /* 0x010fe20000000000 */
[----:B-----5:R-:W-:-:S04]  /*135b0*/  SHF.R.S32.HI R0, RZ, 0x1f, R3 ;  /* 0x0000001fff007819 */ /* 0x020fc80000011403 */
[----:B------:R-:W-:Y:S02]  /*135c0*/  LOP3.LUT P1, RZ, R2, 0x3ff, RZ, 0xc0, !PT ;  /* 0x000003ff02ff7812 */ /* 0x000fe4000782c0ff */
[----:B--2---:R-:W-:Y:S01]  /*135d0*/  SEL R5, R5, RZ, !P0 ;  /* 0x000000ff05057207 */ /* 0x004fe20004000000 */
[----:B------:R-:W-:Y:S01]  /*135e0*/  IMAD R0, R0, UR4, RZ ;  /* 0x0000000400007c24 */ /* 0x000fe2000f8e02ff */
[----:B---3--:R-:W-:-:S03]  /*135f0*/  SEL R4, R4, RZ, !P0 ;  /* 0x000000ff04047207 */ /* 0x008fc60004000000 */
[C---:B------:R-:W-:Y:S02]  /*13600*/  IMAD R0, R3.reuse, UR5, R0 ;  /* 0x0000000503007c24 */ /* 0x040fe4000f8e0200 */
[----:B------:R-:W-:-:S05]  /*13610*/  IMAD.WIDE.U32 R2, R3, UR4, RZ ;  /* 0x0000000403027c25 */ /* 0x000fca000f8e00ff */
[----:B------:R2:W-:Y:S04]  /*13620*/  STL.64 [R1+0x40], R2 ;  /* 0x0000400201007387 */ /* 0x0005e80000100a00 */
[----:B------:R3:W-:Y:S04]  /*13630*/  STL [R1+0x28], R5 ;  /* 0x0000280501007387 */ /* 0x0007e80000100800 */
[----:B------:R3:W-:Y:S01]  /*13640*/  STL [R1+0x4c], R4 ;  /* 0x00004c0401007387 */ /* 0x0007e20000100800 */
[----:B--2---:R-:W-:Y:S01]  /*13650*/  IMAD.IADD R2, R3, 0x1, R0 ;  /* 0x0000000103027824 */ /* 0x004fe200078e0200 */
[----:B------:R-:W-:-:S05]  /*13660*/  SHF.R.S32.HI R0, RZ, 0x1f, R18 ;  /* 0x0000001fff007819 */ /* 0x000fca0000011412 */
[----:B------:R3:W-:Y:S04]  /*13670*/  STL [R1+0x38], R0 ;  /* 0x0000380001007387 */ /* 0x0007e80000100800 */
[----:B------:R3:W-:Y:S01]  /*13680*/  STL [R1+0x30], R2 ;  /* 0x0000300201007387 */ /* 0x0007e20000100800 */
[----:B------:R-:W-:Y:S05]  /*13690*/  @!P1 BRA `(.L_x_2561) ;  /* 0x0000000000409947 */ /* 0x000fea0003800000 */
[----:B---3--:R-:W-:Y:S01]  /*136a0*/  MOV R2, 0x0 ;  /* 0x0000000000027802 */ /* 0x008fe20000000f00 */
        /* <DEDUP_REMOVED lines=15> */
.L_x_2561:
[----:B------:R-:W-:Y:S05]  /*137a0*/  BSYNC B6 ;  /* 0x0000000000067941 */ /* 0x000fea0003800000 */
.L_x_2560:
[----:B---3--:R-:W2:Y:S01]  /*137b0*/  LDL.LU R5, [R1+0x30] ;  /* 0x0000300001057983 */ /* 0x008ea20000300800 */
[----:B------:R-:W-:Y:S01]  /*137c0*/  ULDC.64 UR4, c[0x0][0x2d8] ;  /* 0x0000b60000047ab9 */ /* 0x000fe20000000a00 */
[----:B------:R-:W3:Y:S01]  /*137d0*/  LDC R7, c[0x0][0x448] ;  /* 0x00011200ff077b82 */ /* 0x000ee20000000800 */
[----:B------:R-:W-:Y:S01]  /*137e0*/  ULDC.64 UR6, c[0x0][0x280] ;  /* 0x0000a00000067ab9 */ /* 0x000fe20000000a00 */
[----:B------:R-:W2:Y:S04]  /*137f0*/  LDL.LU.64 R2, [R1+0x40] ;  /* 0x0000400001027983 */ /* 0x000ea80000300a00 */
[----:B------:R-:W4:Y:S04]  /*13800*/  LDL.LU R0, [R1+0x38] ;  /* 0x0000380001007983 */ /* 0x000f280000300800 */
[----:B------:R-:W4:Y:S04]  /*13810*/  LDL.LU R6, [R1+0x4c] ;  /* 0x00004c0001067983 */ /* 0x000f280000300800 */
[----:B------:R-:W4:Y:S01]  /*13820*/  LDL.LU R4, [R1+0x28] ;  /* 0x0000280001047983 */ /* 0x000f220000300800 */
[----:B01----:R-:W0:Y:S01]  /*13830*/  S2R R9, SR_TID.X ;  /* 0x0000000000097919 */ /* 0x003e220000002100 */
[----:B------:R-:W1:Y:S01]  /*13840*/  S2R R8, SR_TID.X ;  /* 0x0000000000087919 */ /* 0x000e620000002100 */
[----:B---3--:R-:W-:Y:S01]  /*13850*/  ISETP.NE.AND P0, PT, R7, 0x1, PT ;  /* 0x000000010700780c */ /* 0x008fe20003f05270 */
[----:B0-----:R-:W-:-:S02]  /*13860*/  IMAD.SHL.U32 R9, R9, 0x8, RZ ;  /* 0x0000000809097824 */ /* 0x001fc400078e00ff */
[----:B-1----:R-:W-:-:S03]  /*13870*/  IMAD.SHL.U32 R10, R8, 0x8, RZ ;  /* 0x00000008080a7824 */ /* 0x002fc600078e00ff */
[----:B------:R-:W-:-:S04]  /*13880*/  LOP3.LUT R9, R9, 0x38, RZ, 0xc0, !PT ;  /* 0x0000003809097812 */ /* 0x000fc800078ec0ff */
[C---:B------:R-:W-:Y:S02]  /*13890*/  LOP3.LUT R11, R9.reuse, 0x40, RZ, 0xfc, !PT ;  /* 0x00000040090b7812 */ /* 0x040fe400078efcff */
[----:B------:R-:W-:Y:S02]  /*138a0*/  LOP3.LUT R9, R9, 0x80, RZ, 0xfc, !PT ;  /* 0x0000008009097812 */ /* 0x000fe400078efcff */
[----:B------:R-:W-:Y:S01]  /*138b0*/  LOP3.LUT R10, R10, 0x38, RZ, 0xc0, !PT ;  /* 0x000000380a0a7812 */ /* 0x000fe200078ec0ff */
[----:B--2---:R-:W-:Y:S02]  /*138c0*/  IMAD.MOV.U32 R3, RZ, RZ, R5 ;  /* 0x000000ffff037224 */ /* 0x004fe400078e0005 */
[----:B------:R-:W0:Y:S01]  /*138d0*/  S2R R5, SR_TID.X ;  /* 0x0000000000057919 */ /* 0x000e220000002100 */
[----:B----4-:R-:W-:Y:S02]  /*138e0*/  IMAD R0, R0, UR4, RZ ;  /* 0x0000000400007c24 */ /* 0x010fe4000f8e02ff */
[----:B------:R-:W-:-:S04]  /*138f0*/  IMAD.WIDE.U32 R2, R18, UR4, R2 ;  /* 0x0000000412027c25 */ /* 0x000fc8000f8e0002 */
[----:B------:R-:W-:Y:S01]  /*13900*/  IMAD R0, R18, UR5, R0 ;  /* 0x0000000512007c24 */ /* 0x000fe2000f8e0200 */
[----:B------:R-:W-:-:S03]  /*13910*/  ULDC.64 UR4, c[0x0][0x2e0] ;  /* 0x0000b80000047ab9 */ /* 0x000fc60000000a00 */
[----:B------:R-:W-:Y:S02]  /*13920*/  IMAD.IADD R3, R3, 0x1, R0 ;  /* 0x0000000103037824 */ /* 0x000fe400078e0200 */
[----:B------:R-:W-:Y:S02]  /*13930*/  IMAD R0, R6, UR4, RZ ;  /* 0x0000000406007c24 */ /* 0x000fe4000f8e02ff */
[C---:B------:R-:W-:Y:S01]  /*13940*/  IMAD.WIDE.U32 R2, R4.reuse, UR4, R2 ;  /* 0x0000000404027c25 */ /* 0x040fe2000f8e0002 */
[----:B------:R-:W1:Y:S03]  /*13950*/  @P0 LDC R6, c[0x0][0x450] ;  /* 0x00011400ff060b82 */ /* 0x000e660000000800 */
[----:B------:R-:W-:Y:S01]  /*13960*/  IMAD R0, R4, UR5, R0 ;  /* 0x0000000504007c24 */ /* 0x000fe2000f8e0200 */
[----:B------:R-:W-:Y:S01]  /*13970*/  ULDC.64 UR4, c[0x0][0x2d0] ;  /* 0x0000b40000047ab9 */ /* 0x000fe20000000a00 */
[----:B------:R-:W2:Y:S02]  /*13980*/  S2R R4, SR_TID.X ;  /* 0x0000000000047919 */ /* 0x000ea40000002100 */
[----:B------:R-:W-:Y:S01]  /*13990*/  IMAD.IADD R3, R3, 0x1, R0 ;  /* 0x0000000103037824 */ /* 0x000fe200078e0200 */
[----:B0-----:R-:W-:-:S04]  /*139a0*/  LOP3.LUT R5, R5, 0x7f, RZ, 0xc0, !PT ;  /* 0x0000007f05057812 */ /* 0x001fc800078ec0ff */
[----:B------:R-:W-:Y:S01]  /*139b0*/  SHF.R.U32.HI R5, RZ, 0x3, R5 ;  /* 0x00000003ff057819 */ /* 0x000fe20000011605 */
[----:B--2---:R-:W-:-:S05]  /*139c0*/  IMAD.SHL.U32 R4, R4, 0x10, RZ ;  /* 0x0000001004047824 */ /* 0x004fca00078e00ff */
[----:B------:R-:W-:Y:S02]  /*139d0*/  LOP3.LUT R4, R5, 0x70, R4, 0xf8, !PT ;  /* 0x0000007005047812 */ /* 0x000fe400078ef804 */
[----:B------:R-:W0:Y:S03]  /*139e0*/  @P0 LDC R5, c[0x0][0x44c] ;  /* 0x00011300ff050b82 */ /* 0x000e260000000800 */
[----:B------:R-:W-:-:S04]  /*139f0*/  IMAD R0, R17, 0x80, R4 ;  /* 0x0000008011007824 */ /* 0x000fc800078e0204 */
        /* <DEDUP_REMOVED lines=11> */
[----:B------:R-:W-:-:S05]  /*13ab0*/  SHF.R.S32.HI R4, RZ, 0x1f, R0 ;  /* 0x0000001fff047819 */ /* 0x000fca0000011400 */
[----:B------:R-:W-:Y:S02]  /*13ac0*/  IMAD R6, R4, UR4, RZ ;  /* 0x0000000404067c24 */ /* 0x000fe4000f8e02ff */
[C---:B------:R-:W-:Y:S01]  /*13ad0*/  IMAD.WIDE.U32 R4, R0.reuse, UR4, R2 ;  /* 0x0000000400047c25 */ /* 0x040fe2000f8e0002 */
[----:B------:R-:W-:Y:S02]  /*13ae0*/  ULDC UR4, c[0x0][0x2b8] ;  /* 0x0000ae0000047ab9 */ /* 0x000fe40000000800 */
[----:B------:R-:W-:Y:S01]  /*13af0*/  ISETP.GE.AND P0, PT, R9, UR4, PT ;  /* 0x0000000409007c0c */ /* 0x000fe2000bf06270 */
[----:B------:R-:W-:Y:S01]  /*13b00*/  IMAD R0, R0, UR5, R6 ;  /* 0x0000000500007c24 */ /* 0x000fe2000f8e0206 */
[----:B------:R0:W5:Y:S01]  /*13b10*/  LDL R9, [R1+0x24] ;  /* 0x0000240001097983 */ /* 0x0001620000100800 */
[----:B------:R-:W-:Y:S02]  /*13b20*/  LEA R3, P3, R4, UR6, 0x1 ;  /* 0x0000000604037c11 */ /* 0x000fe4000f8608ff */
[----:B------:R-:W-:Y:S01]  /*13b30*/  IMAD.IADD R0, R5, 0x1, R0 ;  /* 0x0000000105007824 */ /* 0x000fe200078e0200 */
[----:B------:R-:W-:-:S02]  /*13b40*/  ISETP.GE.AND P2, PT, R10, UR4, PT ;  /* 0x000000040a007c0c */ /* 0x000fc4000bf46270 */
[----:B------:R-:W-:Y:S01]  /*13b50*/  ISETP.GE.AND P1, PT, R11, UR4, PT ;  /* 0x000000040b007c0c */ /* 0x000fe2000bf26270 */
[----:B------:R-:W-:Y:S01]  /*13b60*/  UMOV UR4, 0xffffffff ;  /* 0xffffffff00047882 */ /* 0x000fe20000000000 */
[----:B------:R-:W-:Y:S02]  /*13b70*/  LEA.HI.X R0, R4, UR7, R0, 0x1, P3 ;  /* 0x0000000704007c11 */ /* 0x000fe400098f0c00 */
[----:B0-----:R-:W-:Y:S09]  /*13b80*/  BRA.DIV UR4, `(.L_x_2562) ;  /* 0x0000004a044c7947 */ /* 0x001ff2000b800000 */
[----:B------:R-:W0:Y:S02]  /*13b90*/  S2R R4, SR_TID.X ;  /* 0x0000000000047919 */ /* 0x000e240000002100 */
[----:B0-----:R-:W-:-:S04]  /*13ba0*/  LOP3.LUT R4, R4, 0x7f, RZ, 0xc0, !PT ;  /* 0x0000007f04047812 */ /* 0x001fc800078ec0ff */
[----:B------:R-:W-:Y:S02]  /*13bb0*/  SHF.R.U32.HI R5, RZ, 0x3, R4 ;  /* 0x00000003ff057819 */ /* 0x000fe40000011604 */
[----:B------:R-:W2:Y:S01]  /*13bc0*/  LDL.LU R4, [R1+0x34] ;  /* 0x0000340001047983 */ /* 0x000ea20000300800 */
[----:B------:R-:W-:Y:S02]  /*13bd0*/  ULDC.64 UR4, c[0x0][0x208] ;  /* 0x0000820000047ab9 */ /* 0x000fe40000000a00 */
[----:B------:R-:W-:Y:S01]  /*13be0*/  IMAD R17, R17, 0x80, R5 ;  /* 0x0000008011117824 */ /* 0x000fe200078e0205 */
[----:B------:R-:W-:Y:S04]  /*13bf0*/  SHFL.IDX PT, R6, R3, 0x1, 0x181f ;  /* 0x00381f0003067f89 */ /* 0x000fe800000e0000 */
[----:B------:R-:W0:Y:S04]  /*13c00*/  SHFL.IDX PT, R5, R3, RZ, 0x181f ;  /* 0x00181fff03057589 */ /* 0x000e2800000e0000 */
[----:B------:R-:W-:Y:S01]  /*13c10*/  SHFL.IDX PT, R8, R0, 0x1, 0x181f ;  /* 0x00381f0000087f89 */ /* 0x000fe200000e0000 */
[----:B--2---:R-:W-:-:S02]  /*13c20*/  IMAD R2, R4, R7, RZ ;  /* 0x0000000704027224 */ /* 0x004fc400078e02ff */
[----:B------:R-:W-:-:S03]  /*13c30*/  VIADD R4, R17, 0x10 ;  /* 0x0000001011047836 */ /* 0x000fc60000000000 */
[-C--:B------:R-:W-:Y:S02]  /*13c40*/  ISETP.GE.AND P4, PT, R17, R2.reuse, PT ;  /* 0x000000021100720c */ /* 0x080fe40003f86270 */
[----:B------:R-:W-:Y:S02]  /*13c50*/  ISETP.GE.AND P3, PT, R4, R2, PT ;  /* 0x000000020400720c */ /* 0x000fe40003f66270 */
[----:B------:R-:W1:Y:S09]  /*13c60*/  SHFL.IDX PT, R4, R0, RZ, 0x181f ;  /* 0x00181fff00047589 */ /* 0x000e7200000e0000 */
[----:B0-----:R-:W-:-:S05]  /*13c70*/  @!P4 LEA R5, P5, R10, R5, 0x1 ;  /* 0x000000050a05c211 */ /* 0x001fca00078a08ff */
[----:B-1----:R-:W-:Y:S01]  /*13c80*/  @!P4 IMAD.X R4, RZ, RZ, R4, P5 ;  /* 0x000000ffff04c224 */ /* 0x002fe200028e0604 */
[----:B------:R-:W-:-:S04]  /*13c90*/  @!P3 LEA R7, P5, R10, R6, 0x1 ;  /* 0x000000060a07b211 */ /* 0x000fc800078a08ff */
        /* <DEDUP_REMOVED lines=9> */
[----:B------:R-:W0:Y:S04]  /*13d30*/  SHFL.IDX PT, R7, R3, 0x2, 0x181f ;  /* 0x00581f0003077f89 */ /* 0x000e2800000e0000 */
[----:B------:R-:W-:Y:S04]  /*13d40*/  @!P3 LDGSTS.E.BYPASS.LTC128B.128 [R9+0x15c00], desc[UR4][R4.64], !P2 ;  /* 0x15c000000409bfae */ /* 0x000fe8000d101d44 */
[----:B------:R-:W-:Y:S04]  /*13d50*/  @!P3 LDGSTS.E.BYPASS.LTC128B.128 [R9+0x19c00], desc[UR4][R4.64+0x80], !P1 ;  /* 0x19c000800409bfae */ /* 0x000fe8000c901d44 */
[----:B------:R1:W-:Y:S04]  /*13d60*/  @!P3 LDGSTS.E.BYPASS.LTC128B.128 [R9+0x1dc00], desc[UR4][R4.64+0x100], !P0 ;  /* 0x1dc001000409bfae */ /* 0x0003e8000c101d44 */
[----:B------:R-:W2:Y:S01]  /*13d70*/  SHFL.IDX PT, R6, R0, 0x2, 0x181f ;  /* 0x00581f0000067f89 */ /* 0x000ea200000e0000 */
[----:B-1----:R-:W-:-:S05]  /*13d80*/  VIADD R4, R17, 0x20 ;  /* 0x0000002011047836 */ /* 0x002fca0000000000 */
[----:B------:R-:W-:-:S13]  /*13d90*/  ISETP.GE.AND P3, PT, R4, R2, PT ;  /* 0x000000020400720c */ /* 0x000fda0003f66270 */
[----:B0-----:R-:W-:-:S05]  /*13da0*/  @!P3 LEA R7, P4, R10, R7, 0x1 ;  /* 0x000000070a07b211 */ /* 0x001fca00078808ff */
[----:B--2---:R-:W-:-:S04]  /*13db0*/  @!P3 IMAD.X R4, RZ, RZ, R6, P4 ;  /* 0x000000ffff04b224 */ /* 0x004fc800020e0606 */
[----:B------:R-:W-:Y:S02]  /*13dc0*/  @!P3 IMAD.MOV.U32 R5, RZ, RZ, R4 ;  /* 0x000000ffff05b224 */ /* 0x000fe400078e0004 */
[----:B------:R-:W-:-:S05]  /*13dd0*/  @!P3 IMAD.MOV.U32 R4, RZ, RZ, R7 ;  /* 0x000000ffff04b224 */ /* 0x000fca00078e0007 */
        /* <DEDUP_REMOVED lines=53> */
.L_x_2685:
        /* <DEDUP_REMOVED lines=13> */
.L_x_2564:
[----:B------:R-:W-:Y:S05]  /*14200*/  BSYNC B0 ;  /* 0x0000000000007941 */ /* 0x000fea0003800000 */
.L_x_2563:
[----:B01----:R-:W2:Y:S01]  /*14210*/  LDL R9, [R1+0x4] ;  /* 0x0000040001097983 */ /* 0x003ea20000100800 */
[----:B------:R-:W-:Y:S01]  /*14220*/  PLOP3.LUT P0, PT, PT, PT, PT, 0x80, 0x0 ;  /* 0x000000000000781c */ /* 0x000fe20003f0f070 */
[----:B------:R-:W-:Y:S01]  /*14230*/  NOP ;  /* 0x0000000000007918 */ /* 0x000fe20000000000 */
[----:B--2---:R-:W-:-:S11]  /*14240*/  VIADD R6, R9, 0x36800 ;  /* 0x0003680009067836 */ /* 0x004fd60000000000 */
.L_x_2565:
        /* <DEDUP_REMOVED lines=19> */
.L_x_2686:
[----:B------:R-:W-:Y:S05]  /*14380*/  BSYNC B0 ;  /* 0x0000000000007941 */ /* 0x000fea0003800000 */
.L_x_2566:
[----:B0-----:R-:W2:Y:S01]  /*14390*/  LDL R2, [R1+0x2c] ;  /* 0x00002c0001027983 */ /* 0x001ea20000100800 */
[----:B------:R-:W-:Y:S01]  /*143a0*/  BSSY B0, `(.L_x_2568) ;  /* 0x0000256000007945 */ /* 0x000fe20003800000 */
[----:B--2---:R-:W-:-:S13]  /*143b0*/  ISETP.GE.AND P0, PT, R2, 0x2, PT ;  /* 0x000000020200780c */ /* 0x004fda0003f06270 */
[----:B------:R-:W-:Y:S05]  /*143c0*/  @!P0 BRA `(.L_x_2569) ;  /* 0x00000024004c8947 */ /* 0x000fea0003800000 */
[C---:B------:R-:W-:Y:S01]  /*143d0*/  LOP3.LUT R0, R2.reuse, 0x1, RZ, 0xc0, !PT ;  /* 0x0000000102007812 */ /* 0x040fe200078ec0ff */
[----:B------:R-:W-:Y:S01]  /*143e0*/  VIADD R4, R2, 0xfffffffe ;  /* 0xfffffffe02047836 */ /* 0x000fe20000000000 */
[----:B------:R-:W-:Y:S02]  /*143f0*/  BSSY B2, `(.L_x_2570) ;  /* 0x00000cc000027945 */ /* 0x000fe40003800000 */
[----:B------:R-:W-:Y:S01]  /*14400*/  ISETP.NE.U32.AND P0, PT, R0, 0x1, PT ;  /* 0x000000010000780c */ /* 0x000fe20003f05070 */
[----:B------:R-:W-:-:S12]  /*14410*/  IMAD.MOV.U32 R0, RZ, RZ, R4 ;  /* 0x000000ffff007224 */ /* 0x000fd800078e0004 */
[----:B------:R-:W-:Y:S05]  /*14420*/  @!P0 BRA `(.L_x_2571) ;  /* 0x0000000c00208947 */ /* 0x000fea0003800000 */
[----:B------:R-:W2:Y:S04]  /*14430*/  LDL R5, [R1+0x20] ;  /* 0x0000200001057983 */ /* 0x000ea80000100800 */
[----:B------:R-:W3:Y:S04]  /*14440*/  LDL R3, [R1+0x8] ;  /* 0x0000080001037983 */ /* 0x000ee80000100800 */
[----:B------:R-:W4:Y:S01]  /*14450*/  LDL R2, [R1+0x14] ;  /* 0x0000140001027983 */ /* 0x000f220000100800 */
[----:B------:R-:W-:Y:S01]  /*14460*/  BSSY B1, `(.L_x_2572) ;  /* 0x00000c0000017945 */ /* 0x000fe20003800000 */
[----:B--2---:R-:W-:Y:S01]  /*14470*/  ISETP.NE.AND P1, PT, R5, RZ, PT ;  /* 0x000000ff0500720c */ /* 0x004fe20003f25270 */
        /* <DEDUP_REMOVED lines=9> */
[----:B------:R-:W-:Y:S01]  /*14510*/  ISETP.NE.AND.EX P0, PT, RZ, UR5, PT, P0 ;  /* 0x00000005ff007c0c */ /* 0x000fe2000bf05300 */
[----:B------:R-:W-:-:S12]  /*14520*/  IMAD.MOV.U32 R8, RZ, RZ, R4 ;  /* 0x000000ffff087224 */ /* 0x000fd800078e0004 */
[----:B0-----:R-:W-:Y:S05]  /*14530*/  @!P0 BRA `(.L_x_2574) ;  /* 0x0000000000548947 */ /* 0x001fea0003800000 */
[----:B------:R-:W2:Y:S01]  /*14540*/  LDL R10, [R1+0x1c] ;  /* 0x00001c00010a7983 */ /* 0x000ea20000100800 */
[----:B------:R-:W0:Y:S03]  /*14550*/  LDC R5, c[0x0][0x43c] ;  /* 0x00010f00ff057b82 */ /* 0x000e260000000800 */
[----:B------:R-:W3:Y:S01]  /*14560*/  LDL R7, [R1+0x10] ;  /* 0x0000100001077983 */ /* 0x000ee20000100800 */
[----:B------:R-:W-:Y:S01]  /*14570*/  IMAD.MOV.U32 R0, RZ, RZ, R4 ;  /* 0x000000ffff007224 */ /* 0x000fe200078e0004 */
[----:B------:R-:W-:Y:S01]  /*14580*/  ULDC.64 UR6, c[0x0][0x428] ;  /* 0x00010a0000067ab9 */ /* 0x000fe20000000a00 */
[----:B------:R-:W-:Y:S01]  /*14590*/  ULDC.64 UR8, c[0x0][0x208] ;  /* 0x0000820000087ab9 */ /* 0x000fe20000000a00 */
[----:B0-----:R-:W-:-:S13]  /*145a0*/  ISETP.NE.AND P0, PT, R5, 0x1, PT ;  /* 0x000000010500780c */ /* 0x001fda0003f05270 */
[----:B-----5:R-:W0:Y:S02]  /*145b0*/  @P0 LDC.64 R2, c[0x0][0x440] ;  /* 0x00011000ff020b82 */ /* 0x020e240000000a00 */
[----:B0-----:R-:W-:-:S05]  /*145c0*/  @P0 IMAD.HI.U32 R2, R4, R2, RZ ;  /* 0x0000000204020227 */ /* 0x001fca00078e00ff */
[----:B------:R-:W-:-:S04]  /*145d0*/  @P0 SHF.R.U32.HI R0, RZ, R3, R2 ;  /* 0x00000003ff000219 */ /* 0x000fc80000011602 */
[--C-:B------:R-:W-:Y:S01]  /*145e0*/  SHF.R.S32.HI R3, RZ, 0x1f, R0.reuse ;  /* 0x0000001fff037819 */ /* 0x100fe20000011400 */
[----:B------:R-:W-:-:S04]  /*145f0*/  IMAD.MOV R8, RZ, RZ, -R0 ;  /* 0x000000ffff087224 */ /* 0x000fc800078e0a00 */
[----:B------:R-:W-:Y:S02]  /*14600*/  IMAD R8, R5, R8, R4 ;  /* 0x0000000805087224 */ /* 0x000fe400078e0204 */
[----:B--2---:R-:W-:-:S04]  /*14610*/  IMAD R2, R10, UR6, RZ ;  /* 0x000000060a027c24 */ /* 0x004fc8000f8e02ff */
[----:B---3--:R-:W-:Y:S02]  /*14620*/  IMAD R5, R7, UR7, R2 ;  /* 0x0000000707057c24 */ /* 0x008fe4000f8e0202 */
[----:B------:R-:W-:-:S04]  /*14630*/  IMAD.MOV.U32 R2, RZ, RZ, R0 ;  /* 0x000000ffff027224 */ /* 0x000fc800078e0000 */
[----:B------:R-:W-:-:S04]  /*14640*/  IMAD.WIDE.U32 R2, R7, UR6, R2 ;  /* 0x0000000607027c25 */ /* 0x000fc8000f8e0002 */
[----:B------:R-:W-:Y:S01]  /*14650*/  IMAD.IADD R0, R5, 0x1, R3 ;  /* 0x0000000105007824 */ /* 0x000fe200078e0203 */
[----:B------:R-:W-:-:S04]  /*14660*/  LEA R10, P0, R2, UR4, 0x2 ;  /* 0x00000004020a7c11 */ /* 0x000fc8000f8010ff */
[----:B------:R-:W-:-:S05]  /*14670*/  LEA.HI.X R11, R2, UR5, R0, 0x2, P0 ;  /* 0x00000005020b7c11 */ /* 0x000fca00080f1400 */
[----:B------:R0:W5:Y:S04]  /*14680*/  LDG.E R3, desc[UR8][R10.64] ;  /* 0x000000080a037981 */ /* 0x000168000c1e1900 */
.L_x_2574:
[----:B------:R-:W2:Y:S01]  /*14690*/  LDL R0, [R1+0x4] ;  /* 0x0000040001007983 */ /* 0x000ea20000100800 */
[----:B------:R-:W-:Y:S01]  /*146a0*/  BSSY B3, `(.L_x_2575) ;  /* 0x0000005000037945 */ /* 0x000fe20003800000 */
[----:B--2---:R-:W-:Y:S01]  /*146b0*/  IMAD R2, R9, 0x8, R0 ;  /* 0x0000000809027824 */ /* 0x004fe200078e0200 */
[----:B------:R-:W-:-:S04]  /*146c0*/  SHF.L.U32 R0, R12, 0x1f, RZ ;  /* 0x0000001f0c007819 */ /* 0x000fc800000006ff */
[----:B------:R-:W1:Y:S02]  /*146d0*/  SYNCS.PHASECHK.TRANS64.TRYWAIT P0, [R2+URZ+0x36840], R0 ;  /* 0x03684000020075a7 */ /* 0x000e64000800017f */
[----:B-1----:R-:W-:Y:S05]  /*146e0*/  @!P0 BRA `(.L_x_2576) ;  /* 0x0000004800888947 */ /* 0x002fea0003800000 */
.L_x_2687:
[----:B------:R-:W-:Y:S05]  /*146f0*/  BSYNC B3 ;  /* 0x0000000000037941 */ /* 0x000fea0003800000 */
.L_x_2575:
        /* <DEDUP_REMOVED lines=12> */
.L_x_2578:
[----:B------:R-:W-:Y:S05]  /*147c0*/  BSYNC B3 ;  /* 0x0000000000037941 */ /* 0x000fea0003800000 */
.L_x_2577:
        /* <DEDUP_REMOVED lines=13> */
.L_x_2579:
        /* <DEDUP_REMOVED lines=10> */
[----:B------:R-:W-:Y:S01]  /*14940*/  IMAD.MOV.U32 R15, RZ, RZ, 0x40 ;  /* 0x00000040ff0f7424 */ /* 0x000fe200078e00ff */
[----:B------:R-:W-:Y:S01]  /*14950*/  PLOP3.LUT P0, PT, PT, PT, PT, 0x80, 0x0 ;  /* 0x000000000000781c */ /* 0x000fe20003f0f070 */
[----:B------:R-:W-:Y:S01]  /*14960*/  VIADD R5, R7, 0x24c00 ;  /* 0x00024c0007057836 */ /* 0x000fe20000000000 */
[----:B------:R-:W-:Y:S01]  /*14970*/  UMOV UR6, 0x0 ;  /* 0x0000000000067882 */ /* 0x000fe20000000000 */
[----:B------:R-:W-:Y:S01]  /*14980*/  UMOV UR7, 0x14f00000 ;  /* 0x14f0000000077882 */ /* 0x000fe20000000000 */
[----:B------:R-:W-:-:S15]  /*14990*/  R2UR UR10, R15 ;  /* 0x000000000f0a72ca */ /* 0x000fde00000e0000 */
.L_x_2580:
        /* <DEDUP_REMOVED lines=16> */
.L_x_2581:
        /* <DEDUP_REMOVED lines=10> */
[----:B0-----:R-:W2:Y:S04]  /*14b40*/  LDL.LU R10, [R1+0x14] ;  /* 0x00001400010a7983 */ /* 0x001ea80000300800 */
[----:B------:R-:W3:Y:S01]  /*14b50*/  LDL R5, [R1+0x8] ;  /* 0x0000080001057983 */ /* 0x000ee20000100800 */
[----:B------:R-:W-:Y:S01]  /*14b60*/  BSSY B3, `(.L_x_2582) ;  /* 0x0000005000037945 */ /* 0x000fe20003800000 */
[----:B--2---:R-:W-:Y:S01]  /*14b70*/  SHF.L.U32 R0, R10, 0x1f, RZ ;  /* 0x0000001f0a007819 */ /* 0x004fe200000006ff */
[----:B---3--:R-:W-:-:S04]  /*14b80*/  IMAD R2, R5, 0x8, R6 ;  /* 0x0000000805027824 */ /* 0x008fc800078e0206 */
[----:B------:R-:W0:Y:S02]  /*14b90*/  SYNCS.PHASECHK.TRANS64.TRYWAIT P0, [R2+URZ+0x60], R0 ;  /* 0x00006000020075a7 */ /* 0x000e24000800017f */
[----:B0-----:R-:W-:Y:S05]  /*14ba0*/  @!P0 BRA `(.L_x_2583) ;  /* 0x00000044006c8947 */ /* 0x001fea0003800000 */
.L_x_2688:
[----:B------:R-:W-:Y:S05]  /*14bb0*/  BSYNC B3 ;  /* 0x0000000000037941 */ /* 0x000fea0003800000 */
.L_x_2582:
        /* <DEDUP_REMOVED lines=14> */
.L_x_2585:
[----:B------:R-:W-:Y:S05]  /*14ca0*/  BSYNC B3 ;  /* 0x0000000000037941 */ /* 0x000fea0003800000 */
.L_x_2584:
        /* <DEDUP_REMOVED lines=14> */
.L_x_2586:
        /* <DEDUP_REMOVED lines=16> */
.L_x_2587:
        /* <DEDUP_REMOVED lines=16> */
.L_x_2588:
        /* <DEDUP_REMOVED lines=13> */
.L_x_2573:
[----:B------:R-:W-:Y:S05]  /*15060*/  BSYNC B1 ;  /* 0x0000000000017941 */ /* 0x000fea0003800000 */
.L_x_2572:
[----:B------:R-:W2:Y:S04]  /*15070*/  LDL.LU R0, [R1+0x2c] ;  /* 0x00002c0001007983 */ /* 0x000ea80000300800 */
[----:B------:R3:W-:Y:S04]  /*15080*/  STL [R1+0x8], R9 ;  /* 0x0000080901007387 */ /* 0x0007e80000100800 */
[----:B------:R3:W-:Y:S02]  /*15090*/  STL [R1+0x14], R12 ;  /* 0x0000140c01007387 */ /* 0x0007e40000100800 */
[----:B--23--:R-:W-:-:S07]  /*150a0*/  VIADD R0, R0, 0xfffffffd ;  /* 0xfffffffd00007836 */ /* 0x00cfce0000000000 */
.L_x_2571:
[----:B------:R-:W-:Y:S05]  /*150b0*/  BSYNC B2 ;  /* 0x0000000000027941 */ /* 0x000fea0003800000 */
.L_x_2570:
[----:B------:R-:W-:-:S13]  /*150c0*/  ISETP.NE.AND P0, PT, R4, RZ, PT ;  /* 0x000000ff0400720c */ /* 0x000fda0003f05270 */
[----:B------:R-:W-:Y:S05]  /*150d0*/  @!P0 BRA `(.L_x_2569) ;  /* 0x0000001800088947 */ /* 0x000fea0003800000 */
[----:B0-----:R0:W5:Y:S02]  /*150e0*/  LDL R8, [R1] ;  /* 0x0000000001087983 */ /* 0x0011640000100800 */
.L_x_2623:
[----:B--2---:R-:W2:Y:S04]  /*150f0*/  LDL R4, [R1+0x20] ;  /* 0x0000200001047983 */ /* 0x004ea80000100800 */
[----:B---3--:R-:W3:Y:S04]  /*15100*/  LDL R3, [R1+0x8] ;  /* 0x0000080001037983 */ /* 0x008ee80000100800 */
[----:B----4-:R-:W4:Y:S01]  /*15110*/  LDL R2, [R1+0x14] ;  /* 0x0000140001027983 */ /* 0x010f220000100800 */
[----:B------:R-:W-:Y:S05]  /*15120*/  YIELD ;  /* 0x0000000000007946 */ /* 0x000fea0003800000 */
        /* <DEDUP_REMOVED lines=17> */
[----:B------:R-:W-:Y:S01]  /*15240*/  ULDC.64 UR8, c[0x0][0x208] ;  /* 0x0000820000087ab9 */ /* 0x000fe20000000a00 */
        /* <DEDUP_REMOVED lines=15> */
.L_x_2591:
[----:B------:R-:W3:Y:S01]  /*15340*/  LDL R2, [R1+0x4] ;  /* 0x0000040001027983 */ /* 0x000ee20000100800 */
[----:B------:R-:W-:Y:S01]  /*15350*/  BSSY B2, `(.L_x_2592) ;  /* 0x0000005000027945 */ /* 0x000fe20003800000 */
[----:B---3--:R-:W-:Y:S01]  /*15360*/  IMAD R3, R4, 0x8, R2 ;  /* 0x0000000804037824 */ /* 0x008fe200078e0202 */
[----:B------:R-:W-:-:S04]  /*15370*/  SHF.L.U32 R2, R5, 0x1f, RZ ;  /* 0x0000001f05027819 */ /* 0x000fc800000006ff */
[----:B------:R-:W3:Y:S02]  /*15380*/  SYNCS.PHASECHK.TRANS64.TRYWAIT P0, [R3+URZ+0x36840], R2 ;  /* 0x03684002030075a7 */ /* 0x000ee4000800017f */
[----:B---3--:R-:W-:Y:S05]  /*15390*/  @!P0 BRA `(.L_x_2593) ;  /* 0x0000003c00848947 */ /* 0x008fea0003800000 */
.L_x_2689:
[----:B------:R-:W-:Y:S05]  /*153a0*/  BSYNC B2 ;  /* 0x0000000000027941 */ /* 0x000fea0003800000 */
.L_x_2592:
        /* <DEDUP_REMOVED lines=12> */
.L_x_2595:
[----:B------:R-:W-:Y:S05]  /*15470*/  BSYNC B2 ;  /* 0x0000000000027941 */ /* 0x000fea0003800000 */
.L_x_2594:
        /* <DEDUP_REMOVED lines=13> */
.L_x_2596:
        /* <DEDUP_REMOVED lines=16> */
.L_x_2597:
        /* <DEDUP_REMOVED lines=16> */
.L_x_2598:
        /* <DEDUP_REMOVED lines=17> */
.L_x_2690:
[----:B------:R-:W-:Y:S05]  /*15860*/  BSYNC B2 ;  /* 0x0000000000027941 */ /* 0x000fea0003800000 */
.L_x_2599:
        /* <DEDUP_REMOVED lines=11> */
.L_x_2602:
[----:B------:R-:W-:Y:S05]  /*15920*/  BSYNC B2 ;  /* 0x0000000000027941 */ /* 0x000fea0003800000 */
.L_x_2601:
        /* <DEDUP_REMOVED lines=14> */
.L_x_2603:
        /* <DEDUP_REMOVED lines=16> */
.L_x_2604:
        /* <DEDUP_REMOVED lines=16> */
.L_x_2605:
        /* <DEDUP_REMOVED lines=13> */
.L_x_2590:
[----:B------:R-:W-:Y:S05]  /*15ce0*/  BSYNC B1 ;  /* 0x0000000000017941 */ /* 0x000fea0003800000 */
.L_x_2589:
[----:B------:R-:W3:Y:S01]  /*15cf0*/  LDL R2, [R1+0x20] ;  /* 0x0000200001027983 */ /* 0x000ee20000100800 */
[----:B------:R-:W-:Y:S01]  /*15d00*/  VIADD R3, R4, 0x1 ;  /* 0x0000000104037836 */ /* 0x000fe20000000000 */
[----:B------:R-:W-:Y:S04]  /*15d10*/  BSSY B1, `(.L_x_2606) ;  /* 0x00000bb000017945 */ /* 0x000fe80003800000 */
[----:B------:R-:W-:-:S04]  /*15d20*/  ISETP.NE.AND P0, PT, R3, 0x2, PT ;  /* 0x000000020300780c */ /* 0x000fc80003f05270 */
[----:B------:R-:W-:Y:S02]  /*15d30*/  SEL R11, R3, RZ, P0 ;  /* 0x000000ff030b7207 */ /* 0x000fe40000000000 */
[----:B---3--:R-:W-:Y:S02]  /*15d40*/  ISETP.NE.AND P1, PT, R2, RZ, PT ;  /* 0x000000ff0200720c */ /* 0x008fe40003f25270 */
        /* <DEDUP_REMOVED lines=14> */
[----:B------:R-:W-:Y:S01]  /*15e30*/  ULDC.64 UR8, c[0x0][0x208] ;  /* 0x0000820000087ab9 */ /* 0x000fe20000000a00 */
        /* <DEDUP_REMOVED lines=15> */
.L_x_2608:
[----:B------:R-:W4:Y:S01]  /*15f30*/  LDL R2, [R1+0x4] ;  /* 0x0000040001027983 */ /* 0x000f220000100800 */
[----:B------:R-:W-:Y:S01]  /*15f40*/  SHF.L.U32 R3, R10, 0x1f, RZ ;  /* 0x0000001f0a037819 */ /* 0x000fe200000006ff */
[----:B------:R-:W-:Y:S01]  /*15f50*/  BSSY B2, `(.L_x_2609) ;  /* 0x0000004000027945 */ /* 0x000fe20003800000 */
[----:B----4-:R-:W-:-:S04]  /*15f60*/  IMAD R2, R11, 0x8, R2 ;  /* 0x000000080b027824 */ /* 0x010fc800078e0202 */
[----:B------:R-:W4:Y:S02]  /*15f70*/  SYNCS.PHASECHK.TRANS64.TRYWAIT P0, [R2+URZ+0x36840], R3 ;  /* 0x03684003020075a7 */ /* 0x000f24000800017f */
[----:B----4-:R-:W-:Y:S05]  /*15f80*/  @!P0 BRA `(.L_x_2610) ;  /* 0x0000003000b08947 */ /* 0x010fea0003800000 */
.L_x_2691:
[----:B------:R-:W-:Y:S05]  /*15f90*/  BSYNC B2 ;  /* 0x0000000000027941 */ /* 0x000fea0003800000 */
.L_x_2609:
        /* <DEDUP_REMOVED lines=12> */
.L_x_2612:
[----:B------:R-:W-:Y:S05]  /*16060*/  BSYNC B2 ;  /* 0x0000000000027941 */ /* 0x000fea0003800000 */
.L_x_2611:
        /* <DEDUP_REMOVED lines=15> */
.L_x_2613:
        /* <DEDUP_REMOVED lines=16> */
.L_x_2614:
        /* <DEDUP_REMOVED lines=16> */
.L_x_2615:
        /* <DEDUP_REMOVED lines=15> */
.L_x_2692:
[----:B------:R-:W-:Y:S05]  /*16450*/  BSYNC B2 ;  /* 0x0000000000027941 */ /* 0x000fea0003800000 */
.L_x_2616:
        /* <DEDUP_REMOVED lines=11> */
.L_x_2619:
[----:B------:R-:W-:Y:S05]  /*16510*/  BSYNC B2 ;  /* 0x0000000000027941 */ /* 0x000fea0003800000 */
.L_x_2618:
        /* <DEDUP_REMOVED lines=13> */
.L_x_2620:
        /* <DEDUP_REMOVED lines=16> */
.L_x_2621:
        /* <DEDUP_REMOVED lines=16> */
.L_x_2622:
        /* <DEDUP_REMOVED lines=13> */
.L_x_2607:
[----:B------:R-:W-:Y:S05]  /*168c0*/  BSYNC B1 ;  /* 0x0000000000017941 */ /* 0x000fea0003800000 */
.L_x_2606:
[C---:B------:R-:W-:Y:S01]  /*168d0*/  ISETP.GT.AND P0, PT, R0.reuse, 0x1, PT ;  /* 0x000000010000780c */ /* 0x040fe20003f04270 */
[----:B------:R-:W-:-:S12]  /*168e0*/  VIADD R0, R0, 0xfffffffe ;  /* 0xfffffffe00007836 */ /* 0x000fd80000000000 */
[----:B------:R-:W-:Y:S05]  /*168f0*/  @P0 BRA `(.L_x_2623) ;  /* 0xffffffe400fc0947 */ /* 0x000fea000383ffff */
.L_x_2569:
[----:B------:R-:W-:Y:S05]  /*16900*/  BSYNC B0 ;  /* 0x0000000000007941 */ /* 0x000fea0003800000 */
.L_x_2568:
        /* <DEDUP_REMOVED lines=18> */
.L_x_2625:
[----:B------:R-:W-:Y:S05]  /*16a30*/  BSYNC B0 ;  /* 0x0000000000007941 */ /* 0x000fea0003800000 */
.L_x_2624:
[----:B------:R-:W2:Y:S01]  /*16a40*/  LDL.LU R0, [R1+0x20] ;  /* 0x0000200001007983 */ /* 0x000ea20000300800 */
[----:B------:R-:W-:Y:S01]  /*16a50*/  BSSY B0, `(.L_x_2626) ;  /* 0x0000050000007945 */ /* 0x000fe20003800000 */
[----:B--2---:R-:W-:-:S13]  /*16a60*/  ISETP.NE.AND P0, PT, R0, RZ, PT ;  /* 0x000000ff0000720c */ /* 0x004fda0003f05270 */
        /* <DEDUP_REMOVED lines=10> */
.L_x_2693:
[----:B------:R-:W-:Y:S05]  /*16b10*/  BSYNC B1 ;  /* 0x0000000000017941 */ /* 0x000fea0003800000 */
.L_x_2628:
        /* <DEDUP_REMOVED lines=9> */
.L_x_2631:
[----:B------:R-:W-:Y:S05]  /*16bb0*/  BSYNC B1 ;  /* 0x0000000000017941 */ /* 0x000fea0003800000 */
.L_x_2630:
[----:B------:R-:W2:Y:S04]  /*16bc0*/  LDL.LU R5, [R1+0x18] ;  /* 0x0000180001057983 */ /* 0x000ea80000300800 */
[----:B------:R-:W2:Y:S04]  /*16bd0*/  LDL.LU R3, [R1+0xc] ;  /* 0x00000c0001037983 */ /* 0x000ea80000300800 */
[----:B------:R-:W3:Y:S04]  /*16be0*/  LDL R4, [R1+0x4] ;  /* 0x0000040001047983 */ /* 0x000ee80000100800 */
[----:B0-----:R-:W3:Y:S01]  /*16bf0*/  LDL R2, [R1+0x8] ;  /* 0x0000080001027983 */ /* 0x001ee20000100800 */
        /* <DEDUP_REMOVED lines=8> */
[----:B---3--:R-:W-:-:S04]  /*16c80*/  IMAD R2, R2, 0xa800, R4 ;  /* 0x0000a80002027824 */ /* 0x008fc800078e0204 */
[----:B------:R-:W-:-:S07]  /*16c90*/  VIADD R4, R2, 0x400 ;  /* 0x0000040002047836 */ /* 0x000fce0000000000 */
.L_x_2632:
        /* <DEDUP_REMOVED lines=16> */
.L_x_2633:
        /* <DEDUP_REMOVED lines=16> */
.L_x_2634:
        /* <DEDUP_REMOVED lines=11> */
.L_x_2627:
[----:B------:R-:W-:Y:S05]  /*16f50*/  BSYNC B0 ;  /* 0x0000000000007941 */ /* 0x000fea0003800000 */
.L_x_2626:
        /* <DEDUP_REMOVED lines=9> */
.L_x_2548:
[----:B------:R-:W-:Y:S05]  /*16ff0*/  BSYNC B7 ;  /* 0x0000000000077941 */ /* 0x000fea0003800000 */
.L_x_2546:
[----:B0-----:R-:W2:Y:S02]  /*17000*/  LDL R0, [R1+0x50] ;  /* 0x0000500001007983 */ /* 0x001ea40000100800 */
[----:B--2---:R-:W-:-:S13]  /*17010*/  ISETP.NE.AND P0, PT, R0, RZ, PT ;  /* 0x000000ff0000720c */ /* 0x004fda0003f05270 */
        /* <DEDUP_REMOVED lines=11> */
.L_x_2635:
[----:B------:R-:W0:Y:S01]  /*170d0*/  S2R R0, SR_TID.X ;  /* 0x0000000000007919 */ /* 0x000e220000002100 */
[----:B------:R-:W-:Y:S01]  /*170e0*/  UMOV UR4, 0xffffffff ;  /* 0xffffffff00047882 */ /* 0x000fe20000000000 */
[----:B0-----:R-:W-:-:S04]  /*170f0*/  LOP3.LUT R6, R0, 0x1f, RZ, 0xc0, !PT ;  /* 0x0000001f00067812 */ /* 0x001fc800078ec0ff */
[----:B------:R-:W-:Y:S01]  /*17100*/  ISETP.NE.AND P0, PT, R6, 0x1f, PT ;  /* 0x0000001f0600780c */ /* 0x000fe20003f05270 */
[----:B------:R-:W-:-:S12]  /*17110*/  BRA.DIV UR4, `(.L_x_2637) ;  /* 0x0000002204887947 */ /* 0x000fd8000b800000 */
[----:B------:R-:W-:Y:S01]  /*17120*/  IMAD.IADD R5, R19, 0x1, R6 ;  /* 0x0000000113057824 */ /* 0x000fe200078e0206 */
[----:B------:R-:W-:Y:S01]  /*17130*/  ULDC UR4, c[0x0][0xc3c] ;  /* 0x00030f0000047ab9 */ /* 0x000fe20000000800 */
[----:B------:R-:W-:-:S03]  /*17140*/  ULDC.64 UR6, c[0x0][0x208] ;  /* 0x0000820000067ab9 */ /* 0x000fc60000000a00 */
        /* <DEDUP_REMOVED lines=9> */
[----:B0-----:R-:W-:Y:S02]  /*171e0*/  IMAD.MOV.U32 R2, RZ, RZ, RZ ;  /* 0x000000ffff027224 */ /* 0x001fe400078e00ff */
[----:B--2---:R-:W-:Y:S01]  /*171f0*/  @!P1 IMAD.MOV.U32 R2, RZ, RZ, R3 ;  /* 0x000000ffff029224 */ /* 0x004fe200078e0003 */
[----:B------:R-:W-:-:S04]  /*17200*/  ISETP.NE.AND P1, PT, R6, RZ, PT ;  /* 0x000000ff0600720c */ /* 0x000fc80003f25270 */
[----:B------:R-:W0:Y:S02]  /*17210*/  SHFL.UP PT, R14, R2, 0x1, RZ ;  /* 0x04200000020e7989 */ /* 0x000e2400000e00ff */
[----:B0-----:R-:W-:-:S05]  /*17220*/  SEL R5, R14, RZ, P1 ;  /* 0x000000ff0e057207 */ /* 0x001fca0000800000 */
[----:B------:R-:W-:Y:S02]  /*17230*/  IMAD.IADD R3, R2, 0x1, R5 ;  /* 0x0000000102037824 */ /* 0x000fe400078e0205 */
[----:B------:R-:W-:Y:S04]  /*17240*/  SHFL.IDX PT, R5, R16, 0x1, 0x1f ;  /* 0x00201f0010057f89 */ /* 0x000fe800000e0000 */
        /* <DEDUP_REMOVED lines=12> */
[----:B------:R0:W2:Y:S02]  /*17310*/  SHFL.IDX PT, R16, R3, 0x1f, 0x1f ;  /* 0x03e01f0003107f89 */ /* 0x0000a400000e0000 */
.L_x_2703:
[----:B------:R-:W-:Y:S02]  /*17320*/  ULDC UR4, c[0x0][0xc38] ;  /* 0x00030e0000047ab9 */ /* 0x000fe40000000800 */
[----:B------:R-:W-:-:S04]  /*17330*/  IMAD.U32 R4, RZ, RZ, UR4 ;  /* 0x00000004ff047e24 */ /* 0x000fc8000f8e00ff */
[----:B--2---:R-:W-:-:S04]  /*17340*/  IMAD R16, R16, R4, RZ ;  /* 0x0000000410107224 */ /* 0x004fc800078e02ff */
[----:B------:R-:W-:-:S05]  /*17350*/  IMAD.IADD R5, R5, 0x1, R16 ;  /* 0x0000000105057824 */ /* 0x000fca00078e0210 */
[----:B------:R-:W-:-:S13]  /*17360*/  ISETP.GT.AND P6, PT, R5, R0, PT ;  /* 0x000000000500720c */ /* 0x000fda0003fc4270 */
[----:B------:R-:W-:Y:S05]  /*17370*/  @P6 BRA `(.L_x_2638) ;  /* 0x0000000000a06947 */ /* 0x000fea0003800000 */
.L_x_2643:
[----:B------:R-:W2:Y:S01]  /*17380*/  LDC R2, c[0x0][0xc3c] ;  /* 0x00030f00ff027b82 */ /* 0x000ea20000000800 */
[----:B------:R-:W-:-:S05]  /*17390*/  VIADD R19, R19, 0x1f ;  /* 0x0000001f13137836 */ /* 0x000fca0000000000 */
[----:B--2---:R-:W-:-:S13]  /*173a0*/  ISETP.GE.AND P6, PT, R19, R2, PT ;  /* 0x000000021300720c */ /* 0x004fda0003fc6270 */
[----:B------:R-:W-:Y:S05]  /*173b0*/  @P6 BRA `(.L_x_2639) ;  /* 0x0000000400dc6947 */ /* 0x000fea0003800000 */
[----:B0-----:R-:W0:Y:S01]  /*173c0*/  S2R R3, SR_TID.X ;  /* 0x0000000000037919 */ /* 0x001e220000002100 */
[----:B------:R-:W-:Y:S01]  /*173d0*/  BSSY B0, `(.L_x_2640) ;  /* 0x000000a000007945 */ /* 0x000fe20003800000 */
[----:B0-----:R-:W-:-:S05]  /*173e0*/  LOP3.LUT R3, R3, 0x1f, RZ, 0xc0, !PT ;  /* 0x0000001f03037812 */ /* 0x001fca00078ec0ff */
[----:B------:R-:W-:-:S05]  /*173f0*/  IMAD.IADD R4, R19, 0x1, R3 ;  /* 0x0000000113047824 */ /* 0x000fca00078e0203 */
[----:B------:R-:W-:Y:S01]  /*17400*/  ISETP.GE.OR P6, PT, R4, R2, !P0 ;  /* 0x000000020400720c */ /* 0x000fe200047c6670 */
[----:B------:R-:W-:-:S12]  /*17410*/  IMAD.MOV.U32 R2, RZ, RZ, RZ ;  /* 0x000000ffff027224 */ /* 0x000fd800078e00ff */
[----:B------:R-:W-:Y:S05]  /*17420*/  @P6 BRA `(.L_x_2641) ;  /* 0x0000000000106947 */ /* 0x000fea0003800000 */
[----:B------:R-:W0:Y:S01]  /*17430*/  LDC.64 R2, c[0x0][0xc80] ;  /* 0x00032000ff027b82 */ /* 0x000e220000000a00 */
[----:B------:R-:W-:Y:S01]  /*17440*/  ULDC.64 UR4, c[0x0][0x208] ;  /* 0x0000820000047ab9 */ /* 0x000fe20000000a00 */
[----:B0-----:R-:W-:-:S06]  /*17450*/  IMAD.WIDE R2, R4, 0x4, R2 ;  /* 0x0000000404027825 */ /* 0x001fcc00078e0202 */
[----:B------:R0:W5:Y:S02]  /*17460*/  LDG.E R2, desc[UR4][R2.64] ;  /* 0x0000000402027981 */ /* 0x000164000c1e1900 */
.L_x_2641:
[----:B------:R-:W-:Y:S05]  /*17470*/  BSYNC B0 ;  /* 0x0000000000007941 */ /* 0x000fea0003800000 */
.L_x_2640:
        /* <DEDUP_REMOVED lines=18> */
.L_x_2711:
[----:B------:R-:W-:Y:S02]  /*175a0*/  ULDC UR4, c[0x0][0xc38] ;  /* 0x00030e0000047ab9 */ /* 0x000fe40000000800 */
[----:B------:R-:W-:-:S04]  /*175b0*/  IMAD.U32 R4, RZ, RZ, UR4 ;  /* 0x00000004ff047e24 */ /* 0x000fc8000f8e00ff */
[----:B--2---:R-:W-:-:S04]  /*175c0*/  IMAD R16, R16, R4, RZ ;  /* 0x0000000410107224 */ /* 0x004fc800078e02ff */
[----:B------:R-:W-:-:S05]  /*175d0*/  IMAD.IADD R5, R16, 0x1, R5 ;  /* 0x0000000110057824 */ /* 0x000fca00078e0205 */
[----:B------:R-:W-:-:S13]  /*175e0*/  ISETP.GT.AND P6, PT, R5, R0, PT ;  /* 0x000000000500720c */ /* 0x000fda0003fc4270 */
[----:B------:R-:W-:Y:S05]  /*175f0*/  @!P6 BRA `(.L_x_2643) ;  /* 0xfffffffc0060e947 */ /* 0x000fea000383ffff */
.L_x_2638:
        /* <DEDUP_REMOVED lines=8> */
.L_x_2715:
[----:B------:R-:W-:Y:S01]  /*17680*/  ISETP.NE.AND P0, PT, R5, RZ, PT ;  /* 0x000000ff0500720c */ /* 0x000fe20003f05270 */
[----:B------:R-:W-:-:S12]  /*17690*/  IMAD.MOV.U32 R5, RZ, RZ, RZ ;  /* 0x000000ffff057224 */ /* 0x000fd800078e00ff */
[----:B------:R-:W-:Y:S05]  /*176a0*/  @!P0 BRA `(.L_x_2645) ;  /* 0x0000000000148947 */ /* 0x000fea0003800000 */
[----:B------:R-:W-:Y:S01]  /*176b0*/  UMOV UR4, 0xffffffff ;  /* 0xffffffff00047882 */ /* 0x000fe20000000000 */
[----:B------:R-:W-:Y:S02]  /*176c0*/  VIADD R12, R6, 0xffffffff ;  /* 0xffffffff060c7836 */ /* 0x000fe40000000000 */
[----:B------:R-:W-:Y:S05]  /*176d0*/  BRA.DIV UR4, `(.L_x_2646) ;  /* 0x0000002604607947 */ /* 0x000fea000b800000 */
[----:B0-----:R0:W0:Y:S02]  /*176e0*/  SHFL.IDX PT, R3, R3, R12, 0x1f ;  /* 0x00001f0c03037589 */ /* 0x00102400000e0000 */
.L_x_2718:
[----:B0-----:R-:W-:-:S07]  /*176f0*/  IMAD.MOV.U32 R5, RZ, RZ, R3 ;  /* 0x000000ffff057224 */ /* 0x001fce00078e0003 */
.L_x_2645:
[----:B0-2---:R-:W0:Y:S01]  /*17700*/  LDC.64 R2, c[0x0][0xc90] ;  /* 0x00032400ff027b82 */ /* 0x005e220000000a00 */
[----:B------:R-:W-:Y:S01]  /*17710*/  IMAD.IADD R19, R6, 0x1, R19 ;  /* 0x0000000106137824 */ /* 0x000fe200078e0213 */
[----:B------:R-:W-:-:S03]  /*17720*/  ULDC.64 UR4, c[0x0][0x208] ;  /* 0x0000820000047ab9 */ /* 0x000fc60000000a00 */
[----:B0-----:R-:W-:-:S05]  /*17730*/  IMAD.WIDE R2, R19, 0x4, R2 ;  /* 0x0000000413027825 */ /* 0x001fca00078e0202 */
[----:B----4-:R-:W3:Y:S01]  /*17740*/  LDG.E R7, desc[UR4][R2.64] ;  /* 0x0000000402077981 */ /* 0x010ee2000c1e1900 */
[----:B------:R-:W-:-:S04]  /*17750*/  IMAD R16, R5, R4, R16 ;  /* 0x0000000405107224 */ /* 0x000fc800078e0210 */
[----:B------:R-:W-:Y:S02]  /*17760*/  IMAD.IADD R0, R0, 0x1, -R16 ;  /* 0x0000000100007824 */ /* 0x000fe400078e0a10 */
[----:B---3--:R-:W-:-:S05]  /*17770*/  IMAD R6, R17, R7, RZ ;  /* 0x0000000711067224 */ /* 0x008fca00078e02ff */
[----:B-----5:R-:W-:-:S04]  /*17780*/  IABS R8, R6 ;  /* 0x0000000600087213 */ /* 0x020fc80000000000 */
        /* <DEDUP_REMOVED lines=58> */
.L_x_2639:
[----:B------:R-:W-:Y:S01]  /*17b30*/  UMOV UR4, URZ ;  /* 0x0000003f00047c82 */ /* 0x000fe20008000000 */
[----:B------:R-:W-:Y:S01]  /*17b40*/  UMOV UR5, URZ ;  /* 0x0000003f00057c82 */ /* 0x000fe20008000000 */
[----:B------:R-:W-:Y:S01]  /*17b50*/  ULDC UR6, c[0x0][0xc3c] ;  /* 0x00030f0000067ab9 */ /* 0x000fe20000000800 */
[----:B------:R-:W-:Y:S02]  /*17b60*/  IMAD.MOV.U32 R16, RZ, RZ, R0 ;  /* 0x000000ffff107224 */ /* 0x000fe400078e0000 */
[----:B------:R-:W-:Y:S02]  /*17b70*/  IMAD.U32 R17, RZ, RZ, UR4 ;  /* 0x00000004ff117e24 */ /* 0x000fe4000f8e00ff */
[----:B------:R-:W-:Y:S02]  /*17b80*/  IMAD.U32 R18, RZ, RZ, UR5 ;  /* 0x00000005ff127e24 */ /* 0x000fe4000f8e00ff */
[----:B------:R-:W-:-:S07]  /*17b90*/  IMAD.U32 R19, RZ, RZ, UR6 ;  /* 0x00000006ff137e24 */ /* 0x000fce000f8e00ff */
.L_x_2647:
        /* <DEDUP_REMOVED lines=12> */
.L_x_2636:
[----:B------:R-:W-:Y:S02]  /*17c60*/  ULDC UR4, c[0x0][0xc3c] ;  /* 0x00030f0000047ab9 */ /* 0x000fe40000000800 */
[----:B--2---:R-:W-:-:S13]  /*17c70*/  ISETP.GE.AND P0, PT, R19, UR4, PT ;  /* 0x0000000413007c0c */ /* 0x004fda000bf06270 */
[----:B------:R-:W-:Y:S05]  /*17c80*/  @!P0 BRA `(.L_x_2648) ;  /* 0xffffffa400788947 */ /* 0x000fea000383ffff */
[----:B------:R-:W-:Y:S05]  /*17c90*/  BSYNC B8 ;  /* 0x0000000000087941 */ /* 0x000fea0003800000 */
.L_x_2542:
[----:B0-----:R-:W2:Y:S01]  /*17ca0*/  LDL.LU R0, [R1+0x48] ;  /* 0x0000480001007983 */ /* 0x001ea20000300800 */
[----:B------:R-:W-:Y:S01]  /*17cb0*/  BSSY B0, `(.L_x_2649) ;  /* 0x000000b000007945 */ /* 0x000fe20003800000 */
[----:B------:R-:W0:Y:S01]  /*17cc0*/  S2R R5, SR_CgaCtaId ;  /* 0x0000000000057919 */ /* 0x000e220000008800 */
[----:B--2---:R-:W-:-:S05]  /*17cd0*/  VIADD R0, R0, 0x1 ;  /* 0x0000000100007836 */ /* 0x004fca0000000000 */
[----:B---3--:R-:W-:-:S04]  /*17ce0*/  LEA.HI R2, R0, R0, RZ, 0x1 ;  /* 0x0000000000027211 */ /* 0x008fc800078f08ff */
[----:B------:R-:W-:-:S05]  /*17cf0*/  LOP3.LUT R3, R2, 0xfffffffe, RZ, 0xc0, !PT ;  /* 0xfffffffe02037812 */ /* 0x000fca00078ec0ff */
[----:B------:R-:W-:Y:S01]  /*17d00*/  IMAD.IADD R3, R0, 0x1, -R3 ;  /* 0x0000000100037824 */ /* 0x000fe200078e0a03 */
[----:B------:R-:W-:-:S04]  /*17d10*/  MOV R0, 0x400 ;  /* 0x0000040000007802 */ /* 0x000fc80000000f00 */
[----:B0-----:R-:W-:Y:S02]  /*17d20*/  LEA R0, R5, R0, 0x18 ;  /* 0x0000000005007211 */ /* 0x001fe400078ec0ff */
[----:B------:R-:W-:-:S04]  /*17d30*/  SHF.L.U32 R3, R3, 0x1f, RZ ;  /* 0x0000001f03037819 */ /* 0x000fc800000006ff */
[----:B------:R-:W0:Y:S02]  /*17d40*/  SYNCS.PHASECHK.TRANS64.TRYWAIT P0, [R0+URZ+0x36820], R3 ;  /* 0x03682003000075a7 */ /* 0x000e24000800017f */
[----:B0-----:R-:W-:Y:S05]  /*17d50*/  @!P0 BRA `(.L_x_2650) ;  /* 0x0000001c00e88947 */ /* 0x001fea0003800000 */
.L_x_2719:
[----:B------:R-:W-:Y:S05]  /*17d60*/  BSYNC B0 ;  /* 0x0000000000007941 */ /* 0x000fea0003800000 */
.L_x_2649:
[----:B------:R-:W-:-:S03]  /*17d70*/  UMOV UR4, 0xffffffff ;  /* 0xffffffff00047882 */ /* 0x000fc60000000000 */
[----:B------:R-:W-:Y:S05]  /*17d80*/  BRA.DIV UR4, `(.L_x_2651) ;  /* 0x0000001e04f07947 */ /* 0x000fea000b800000 */
[----:B------:R-:W2:Y:S02]  /*17d90*/  S2R R2, SR_TID.X ;  /* 0x0000000000027919 */ /* 0x000ea40000002100 */
[----:B--2---:R-:W-:-:S04]  /*17da0*/  SHF.R.U32.HI R2, RZ, 0x5, R2 ;  /* 0x00000005ff027819 */ /* 0x004fc80000011602 */
[----:B------:R-:W-:-:S05]  /*17db0*/  LOP3.LUT R2, R2, 0x3, RZ, 0xc0, !PT ;  /* 0x0000000302027812 */ /* 0x000fca00078ec0ff */
[----:B------:R2:W3:Y:S02]  /*17dc0*/  SHFL.IDX PT, R14, R2, RZ, 0x1f ;  /* 0x00001fff020e7589 */ /* 0x0004e400000e0000 */
.L_x_2722:
[----:B---3--:R-:W-:Y:S01]  /*17dd0*/  ISETP.NE.AND P0, PT, R14, RZ, PT ;  /* 0x000000ff0e00720c */ /* 0x008fe20003f05270 */
[----:B------:R-:W-:-:S12]  /*17de0*/  BSSY B0, `(.L_x_2652) ;  /* 0x0000029000007945 */ /* 0x000fd80003800000 */
[----:B------:R-:W-:Y:S05]  /*17df0*/  @P0 BRA `(.L_x_2653) ;  /* 0x00000000009c0947 */ /* 0x000fea0003800000 */
[----:B------:R-:W-:-:S03]  /*17e00*/  UMOV UR4, 0xffffffff ;  /* 0xffffffff00047882 */ /* 0x000fc60000000000 */
[----:B------:R-:W-:Y:S05]  /*17e10*/  BRA.DIV UR4, `(.L_x_2654) ;  /* 0x0000002204007947 */ /* 0x000fea000b800000 */
[----:B------:R-:W-:-:S13]  /*17e20*/  ELECT P6, URZ, PT ;  /* 0x00000000003f782f */ /* 0x000fda00038c0000 */
.L_x_2725:
        /* <DEDUP_REMOVED lines=8> */
.L_x_2655:
[----:B0-----:R-:W2:Y:S04]  /*17eb0*/  LDL R3, [R1+0x8] ;  /* 0x0000080001037983 */ /* 0x001ea80000100800 */
[----:B----4-:R-:W3:Y:S01]  /*17ec0*/  LDL.LU R7, [R1+0x14] ;  /* 0x0000140001077983 */ /* 0x010ee20000300800 */
        /* <DEDUP_REMOVED lines=12> */
.L_x_2726:
[----:B------:R-:W2:Y:S02]  /*17f90*/  SYNCS.PHASECHK.TRANS64.TRYWAIT P0, [R7+URZ], R2 ;  /* 0x00000002070075a7 */ /* 0x000ea4000800017f */
[----:B--2---:R-:W-:Y:S05]  /*17fa0*/  @!P0 BRA `(.L_x_2657) ;  /* 0x0000001c00d08947 */ /* 0x004fea0003800000 */
.L_x_2727:
[----:B------:R-:W-:Y:S05]  /*17fb0*/  @!P2 BRA `(.L_x_2658) ;  /* 0x000000000004a947 */ /* 0x000fea0003800000 */
[----:B------:R-:W-:Y:S01]  /*17fc0*/  BPT.TRAP 0x1 ;  /* 0x000000040000795c */ /* 0x000fe20000300000 */
.L_x_2658:
[----:B------:R-:W3:Y:S01]  /*17fd0*/  LDL.LU R4, [R1+0x8] ;  /* 0x0000080001047983 */ /* 0x000ee20000300800 */
[----:B------:R-:W-:-:S04]  /*17fe0*/  VIADD R0, R0, 0x36860 ;  /* 0x0003686000007836 */ /* 0x000fc80000000000 */
[----:B---3--:R-:W-:-:S04]  /*17ff0*/  IMAD R4, R4, 0x8, R0 ;  /* 0x0000000804047824 */ /* 0x008fc800078e0200 */
[----:B------:R-:W3:Y:S02]  /*18000*/  SYNCS.PHASECHK.TRANS64.TRYWAIT P0, [R4+URZ], R5 ;  /* 0x00000005040075a7 */ /* 0x000ee4000800017f */
[----:B---3--:R-:W-:Y:S05]  /*18010*/  @!P0 BRA `(.L_x_2659) ;  /* 0x0000001c00c88947 */ /* 0x008fea0003800000 */
.L_x_2728:
[----:B------:R-:W-:-:S07]  /*18020*/  IMAD R3, R3, 0x8, R0 ;  /* 0x0000000803037824 */ /* 0x000fce00078e0200 */
.L_x_2660:
[----:B----4-:R4:W0:Y:S02]  /*18030*/  SYNCS.PHASECHK.TRANS64.TRYWAIT P0, [R3+URZ], R2 ;  /* 0x00000002030075a7 */ /* 0x010824000800017f */
[----:B0-----:R-:W-:Y:S05]  /*18040*/  @!P0 NANOSLEEP.SYNCS 0x989680 ;  /* 0x009896800000895d */ /* 0x001fea0003900000 */
[----:B------:R-:W0:Y:S02]  /*18050*/  @!P0 SYNCS.PHASECHK.TRANS64 P0, [R3+URZ], R2 ;  /* 0x00000002030085a7 */ /* 0x000e24000800007f */
[----:B0-----:R-:W-:Y:S05]  /*18060*/  @!P0 BRA `(.L_x_2660) ;  /* 0xfffffffc00f08947 */ /* 0x001fea000383ffff */
.L_x_2653:
[----:B------:R-:W-:Y:S05]  /*18070*/  BSYNC B0 ;  /* 0x0000000000007941 */ /* 0x000fea0003800000 */
.L_x_2652:
[----:B------:R-:W-:Y:S05]  /*18080*/  EXIT ;  /* 0x000000000000794d */ /* 0x000fea0003800000 */
.L_x_2484:
[----:B0-----:R-:W-:-:S04]  /*18090*/  IMAD.U32 R3, RZ, RZ, UR60 ;  /* 0x0000003cff037e24 */ /* 0x001fc8000f8e00ff */
[----:B------:R0:W1:Y:S03]  /*180a0*/  SYNCS.PHASECHK.TRANS64.TRYWAIT P1, [R3+URZ+0x36800], R0 ;  /* 0x03680000030075a7 */ /* 0x000066000802017f */
[----:B-1----:R-:W-:Y:S05]  /*180b0*/  @!P1 NANOSLEEP.SYNCS 0x989680 ;  /* 0x009896800000995d */ /* 0x002fea0003900000 */
[----:B------:R-:W1:Y:S02]  /*180c0*/  @!P1 SYNCS.PHASECHK.TRANS64 P1, [R3+URZ+0x36800], R0 ;  /* 0x03680000030095a7 */ /* 0x000e64000802007f */
[----:B-1----:R-:W-:Y:S05]  /*180d0*/  @!P1 BRA `(.L_x_2484) ;  /* 0xfffffffc00ec9947 */ /* 0x002fea000383ffff */
[----:B------:R-:W-:Y:S05]  /*180e0*/  BRA `(.L_x_2661) ;  /* 0xfffffe9800907947 */ /* 0x000fea000383ffff */
.L_x_2488:
[----:B-1----:R1:W2:Y:S02]  /*180f0*/  SYNCS.PHASECHK.TRANS64.TRYWAIT P2, [R2+URZ+0x36830], R3 ;  /* 0x03683003020075a7 */ /* 0x0022a4000804017f */
[----:B--2---:R-:W-:Y:S05]  /*18100*/  @!P2 NANOSLEEP.SYNCS 0x989680 ;  /* 0x009896800000a95d */ /* 0x004fea0003900000 */
[----:B------:R-:W2:Y:S02]  /*18110*/  @!P2 SYNCS.PHASECHK.TRANS64 P2, [R2+URZ+0x36830], R3 ;  /* 0x036830030200a5a7 */ /* 0x000ea4000804007f */
[----:B--2---:R-:W-:Y:S05]  /*18120*/  @!P2 BRA `(.L_x_2488) ;  /* 0xfffffffc00f0a947 */ /* 0x004fea000383ffff */
[----:B------:R-:W-:Y:S05]  /*18130*/  BRA `(.L_x_2487) ;  /* 0xfffffe9800b47947 */ /* 0x000fea000383ffff */
.L_x_2493:
[----:B-1----:R-:W-:-:S04]  /*18140*/  IMAD.U32 R5, RZ, RZ, UR39 ;  /* 0x00000027ff057e24 */ /* 0x002fc8000f8e00ff */
[----:B------:R1:W2:Y:S03]  /*18150*/  SYNCS.PHASECHK.TRANS64.TRYWAIT P3, [R5+URZ+0x36830], R0 ;  /* 0x03683000050075a7 */ /* 0x0002a6000806017f */
[----:B--2---:R-:W-:Y:S05]  /*18160*/  @!P3 NANOSLEEP.SYNCS 0x989680 ;  /* 0x009896800000b95d */ /* 0x004fea0003900000 */
[----:B------:R-:W2:Y:S02]  /*18170*/  @!P3 SYNCS.PHASECHK.TRANS64 P3, [R5+URZ+0x36830], R0 ;  /* 0x036830000500b5a7 */ /* 0x000ea4000806007f */
[----:B--2---:R-:W-:Y:S05]  /*18180*/  @!P3 BRA `(.L_x_2493) ;  /* 0xfffffffc00ecb947 */ /* 0x004fea000383ffff */
[----:B------:R-:W-:Y:S05]  /*18190*/  BRA `(.L_x_2492) ;  /* 0xfffffed8005c7947 */ /* 0x000fea000383ffff */
.L_x_2497:
[----:B-1----:R-:W-:-:S04]  /*181a0*/  IMAD.U32 R3, RZ, RZ, UR10 ;  /* 0x0000000aff037e24 */ /* 0x002fc8000f8e00ff */
[----:B------:R1:W2:Y:S03]  /*181b0*/  SYNCS.PHASECHK.TRANS64.TRYWAIT P3, [R3+URZ+0x36850], R0 ;  /* 0x03685000030075a7 */ /* 0x0002a6000806017f */
[----:B--2---:R-:W-:Y:S05]  /*181c0*/  @!P3 NANOSLEEP.SYNCS 0x989680 ;  /* 0x009896800000b95d */ /* 0x004fea0003900000 */
[----:B------:R-:W2:Y:S02]  /*181d0*/  @!P3 SYNCS.PHASECHK.TRANS64 P3, [R3+URZ+0x36850], R0 ;  /* 0x036850000300b5a7 */ /* 0x000ea4000806007f */
[----:B--2---:R-:W-:Y:S05]  /*181e0*/  @!P3 BRA `(.L_x_2497) ;  /* 0xfffffffc00ecb947 */ /* 0x004fea000383ffff */
[----:B------:R-:W-:Y:S05]  /*181f0*/  BRA `(.L_x_2496) ;  /* 0xfffffefc00d47947 */ /* 0x000fea000383ffff */
.L_x_2503:
[----:B-1----:R-:W-:-:S04]  /*18200*/  IMAD.U32 R5, RZ, RZ, UR6 ;  /* 0x00000006ff057e24 */ /* 0x002fc8000f8e00ff */
[----:B------:R1:W2:Y:S03]  /*18210*/  SYNCS.PHASECHK.TRANS64.TRYWAIT P2, [R5+URZ+0x36830], R0 ;  /* 0x03683000050075a7 */ /* 0x0002a6000804017f */
[----:B--2---:R-:W-:Y:S05]  /*18220*/  @!P2 NANOSLEEP.SYNCS 0x989680 ;  /* 0x009896800000a95d */ /* 0x004fea0003900000 */
[----:B------:R-:W2:Y:S02]  /*18230*/  @!P2 SYNCS.PHASECHK.TRANS64 P2, [R5+URZ+0x36830], R0 ;  /* 0x036830000500a5a7 */ /* 0x000ea4000804007f */
[----:B--2---:R-:W-:Y:S05]  /*18240*/  @!P2 BRA `(.L_x_2503) ;  /* 0xfffffffc00eca947 */ /* 0x004fea000383ffff */
[----:B------:R-:W-:Y:S05]  /*18250*/  BRA `(.L_x_2502) ;  /* 0xffffff1c004c7947 */ /* 0x000fea000383ffff */
.L_x_2507:
[----:B-1----:R-:W-:-:S04]  /*18260*/  IMAD.U32 R3, RZ, RZ, UR11 ;  /* 0x0000000bff037e24 */ /* 0x002fc8000f8e00ff */
[----:B------:R1:W2:Y:S03]  /*18270*/  SYNCS.PHASECHK.TRANS64.TRYWAIT P2, [R3+URZ+0x36850], R0 ;  /* 0x03685000030075a7 */ /* 0x0002a6000804017f */
[----:B--2---:R-:W-:Y:S05]  /*18280*/  @!P2 NANOSLEEP.SYNCS 0x989680 ;  /* 0x009896800000a95d */ /* 0x004fea0003900000 */
[----:B------:R-:W2:Y:S02]  /*18290*/  @!P2 SYNCS.PHASECHK.TRANS64 P2, [R3+URZ+0x36850], R0 ;  /* 0x036850000300a5a7 */ /* 0x000ea4000804007f */
[----:B--2---:R-:W-:Y:S05]  /*182a0*/  @!P2 BRA `(.L_x_2507) ;  /* 0xfffffffc00eca947 */ /* 0x004fea000383ffff */
[----:B------:R-:W-:Y:S05]  /*182b0*/  BRA `(.L_x_2506) ;  /* 0xffffff4000c07947 */ /* 0x000fea000383ffff */
.L_x_2512:
[----:B-1----:R-:W-:-:S04]  /*182c0*/  IMAD.U32 R3, RZ, RZ, UR5 ;  /* 0x00000005ff037e24 */ /* 0x002fc8000f8e00ff */
[----:B------:R1:W2:Y:S03]  /*182d0*/  SYNCS.PHASECHK.TRANS64.TRYWAIT P0, [R3+URZ+0x36850], R2 ;  /* 0x03685002030075a7 */ /* 0x0002a6000800017f */
[----:B--2---:R-:W-:Y:S05]  /*182e0*/  @!P0 NANOSLEEP.SYNCS 0x989680 ;  /* 0x009896800000895d */ /* 0x004fea0003900000 */
[----:B------:R-:W2:Y:S02]  /*182f0*/  @!P0 SYNCS.PHASECHK.TRANS64 P0, [R3+URZ+0x36850], R2 ;  /* 0x03685002030085a7 */ /* 0x000ea4000800007f */
[----:B--2---:R-:W-:Y:S05]  /*18300*/  @!P0 BRA `(.L_x_2512) ;  /* 0xfffffffc00ec8947 */ /* 0x004fea000383ffff */
[----:B------:R-:W-:Y:S05]  /*18310*/  BRA `(.L_x_2511) ;  /* 0xffffff5c00707947 */ /* 0x000fea000383ffff */
.L_x_2554:
        /* <DEDUP_REMOVED lines=11> */
.L_x_2663:
[----:B------:R-:W-:Y:S05]  /*183d0*/  BSYNC B0 ;  /* 0x0000000000007941 */ /* 0x000fea0003800000 */
.L_x_2662:
[----:B------:R-:W-:Y:S05]  /*183e0*/  BRA `(.L_x_2664) ;  /* 0xffffffa800d87947 */ /* 0x000fea000383ffff */
.L_x_2556:
[----:B------:R-:W-:Y:S01]  /*183f0*/  BSSY B0, `(.L_x_2665) ;  /* 0x0000006000007945 */ /* 0x000fe20003800000 */
[----:B------:R-:W-:-:S07]  /*18400*/  IMAD.MOV.U32 R15, RZ, RZ, -0x1 ;  /* 0xffffffffff0f7424 */ /* 0x000fce00078e00ff */
[----:B0123--:R-:W-:Y:S05]  /*18410*/  WARPSYNC.COLLECTIVE R15, `(.L_x_2666) ;  /* 0x000000000f0c7348 */ /* 0x00ffea0003c00000 */
[----:B------:R-:W-:Y:S02]  /*18420*/  ELECT P6, UR62, PT ;  /* 0x00000000003e782f */ /* 0x000fe400038c0000 */
[----:B------:R-:W-:Y:S01]  /*18430*/  MOV R14, UR62 ;  /* 0x0000003e000e7c02 */ /* 0x000fe20008000f00 */
[----:B0123--:R-:W-:Y:S10]  /*18440*/  ENDCOLLECTIVE ;  /* 0x000000000000791b */ /* 0x00fff40003800000 */
.L_x_2666:
[----:B------:R-:W-:Y:S05]  /*18450*/  BSYNC B0 ;  /* 0x0000000000007941 */ /* 0x000fea0003800000 */
.L_x_2665:
[----:B------:R-:W-:Y:S05]  /*18460*/  BRA `(.L_x_2667) ;  /* 0xffffffa800e07947 */ /* 0x000fea000383ffff */
.L_x_2558:
[----:B---3--:R3:W4:Y:S02]  /*18470*/  SYNCS.PHASECHK.TRANS64.TRYWAIT P0, [R0+URZ+0x36840], R2 ;  /* 0x03684002000075a7 */ /* 0x008724000800017f */
[----:B----4-:R-:W-:Y:S05]  /*18480*/  @!P0 NANOSLEEP.SYNCS 0x989680 ;  /* 0x009896800000895d */ /* 0x010fea0003900000 */
[----:B------:R-:W4:Y:S02]  /*18490*/  @!P0 SYNCS.PHASECHK.TRANS64 P0, [R0+URZ+0x36840], R2 ;  /* 0x03684002000085a7 */ /* 0x000f24000800007f */
[----:B----4-:R-:W-:Y:S05]  /*184a0*/  @!P0 BRA `(.L_x_2558) ;  /* 0xfffffffc00f08947 */ /* 0x010fea000383ffff */
[----:B------:R-:W-:Y:S05]  /*184b0*/  BRA `(.L_x_2668) ;  /* 0xffffffac00507947 */ /* 0x000fea000383ffff */
.L_x_2562:
[----:B------:R-:W2:Y:S01]  /*184c0*/  LDL.LU R11, [R1+0x34] ;  /* 0x00003400010b7983 */ /* 0x000ea20000300800 */
[----:B------:R-:W-:Y:S01]  /*184d0*/  IMAD.MOV.U32 R13, RZ, RZ, R0 ;  /* 0x000000ffff0d7224 */ /* 0x000fe200078e0000 */
[----:B------:R-:W-:Y:S01]  /*184e0*/  LOP3.LUT R8, R8, 0x7f, RZ, 0xc0, !PT ;  /* 0x0000007f08087812 */ /* 0x000fe200078ec0ff */
[----:B------:R-:W-:Y:S02]  /*184f0*/  IMAD.MOV.U32 R12, RZ, RZ, RZ ;  /* 0x000000ffff0c7224 */ /* 0x000fe400078e00ff */
[----:B------:R-:W-:Y:S01]  /*18500*/  IMAD.MOV.U32 R15, RZ, RZ, -0x1 ;  /* 0xffffffffff0f7424 */ /* 0x000fe200078e00ff */
[----:B------:R-:W-:-:S05]  /*18510*/  SHF.R.U32.HI R6, RZ, 0x3, R8 ;  /* 0x00000003ff067819 */ /* 0x000fca0000011608 */
[----:B------:R-:W-:Y:S02]  /*18520*/  IMAD R17, R17, 0x80, R6 ;  /* 0x0000008011117824 */ /* 0x000fe400078e0206 */
[----:B--2---:R-:W-:Y:S02]  /*18530*/  IMAD R2, R11, R7, RZ ;  /* 0x000000070b027224 */ /* 0x004fe400078e02ff */
[----:B------:R-:W-:-:S03]  /*18540*/  IMAD.MOV.U32 R11, RZ, RZ, 0x181f ;  /* 0x0000181fff0b7424 */ /* 0x000fc600078e00ff */
[----:B------:R-:W-:-:S13]  /*18550*/  ISETP.GE.AND P3, PT, R17, R2, PT ;  /* 0x000000021100720c */ /* 0x000fda0003f66270 */
[----:B-----5:R-:W-:Y:S05]  /*18560*/  WARPSYNC.COLLECTIVE R15, `(.L_x_2669) ;  /* 0x000000000f087348 */ /* 0x020fea0003c00000 */
[----:B------:R0:W1:Y:S02]  /*18570*/  SHFL.IDX P6, R14, R13, R12, R11 ;  /* 0x0000000c0d0e7389 */ /* 0x00006400000c000b */
[----:B01---5:R-:W-:Y:S01]  /*18580*/  ENDCOLLECTIVE ;  /* 0x000000000000791b */ /* 0x023fe20003800000 */
.L_x_2669:
[----:B------:R-:W-:Y:S02]  /*18590*/  IMAD.MOV.U32 R13, RZ, RZ, R3 ;  /* 0x000000ffff0d7224 */ /* 0x000fe400078e0003 */
[----:B------:R-:W-:-:S07]  /*185a0*/  IMAD.MOV.U32 R4, RZ, RZ, R14 ;  /* 0x000000ffff047224 */ /* 0x000fce00078e000e */
[----:B------:R-:W-:Y:S05]  /*185b0*/  WARPSYNC.COLLECTIVE R15, `(.L_x_2670) ;  /* 0x000000000f087348 */ /* 0x000fea0003c00000 */
[----:B------:R0:W1:Y:S02]  /*185c0*/  SHFL.IDX P6, R14, R13, R12, R11 ;  /* 0x0000000c0d0e7389 */ /* 0x00006400000c000b */
[----:B01----:R-:W-:Y:S01]  /*185d0*/  ENDCOLLECTIVE ;  /* 0x000000000000791b */ /* 0x003fe20003800000 */
.L_x_2670:
        /* <DEDUP_REMOVED lines=18> */
.L_x_2671:
[----:B------:R-:W-:-:S05]  /*18700*/  VIADD R4, R17, 0x10 ;  /* 0x0000001011047836 */ /* 0x000fca0000000000 */
[----:B------:R-:W-:Y:S01]  /*18710*/  ISETP.GE.AND P3, PT, R4, R2, PT ;  /* 0x000000020400720c */ /* 0x000fe20003f66270 */
[----:B------:R-:W-:Y:S02]  /*18720*/  IMAD.MOV.U32 R13, RZ, RZ, R3 ;  /* 0x000000ffff0d7224 */ /* 0x000fe400078e0003 */
[----:B------:R-:W-:-:S10]  /*18730*/  IMAD.MOV.U32 R8, RZ, RZ, R14 ;  /* 0x000000ffff087224 */ /* 0x000fd400078e000e */
[----:B------:R-:W-:Y:S05]  /*18740*/  WARPSYNC.COLLECTIVE R15, `(.L_x_2672) ;  /* 0x000000000f087348 */ /* 0x000fea0003c00000 */
[----:B------:R0:W1:Y:S02]  /*18750*/  SHFL.IDX P6, R14, R13, R12, R11 ;  /* 0x0000000c0d0e7389 */ /* 0x00006400000c000b */
[----:B01----:R-:W-:Y:S01]  /*18760*/  ENDCOLLECTIVE ;  /* 0x000000000000791b */ /* 0x003fe20003800000 */
.L_x_2672:
[----:B------:R-:W-:Y:S01]  /*18770*/  ULDC.64 UR4, c[0x0][0x208] ;  /* 0x0000820000047ab9 */ /* 0x000fe20000000a00 */
[----:B------:R-:W-:Y:S02]  /*18780*/  IMAD.MOV.U32 R13, RZ, RZ, R0 ;  /* 0x000000ffff0d7224 */ /* 0x000fe400078e0000 */
[----:B------:R-:W-:Y:S02]  /*18790*/  IMAD.MOV.U32 R12, RZ, RZ, 0x2 ;  /* 0x00000002ff0c7424 */ /* 0x000fe400078e00ff */
[----:B------:R-:W-:-:S05]  /*187a0*/  IMAD.MOV.U32 R6, RZ, RZ, R14 ;  /* 0x000000ffff067224 */ /* 0x000fca00078e000e */
[----:B------:R-:W-:-:S05]  /*187b0*/  @!P3 LEA R7, P5, R10, R6, 0x1 ;  /* 0x000000060a07b211 */ /* 0x000fca00078a08ff */
[----:B------:R-:W-:Y:S02]  /*187c0*/  @!P3 IMAD.X R6, RZ, RZ, R8, P5 ;  /* 0x000000ffff06b224 */ /* 0x000fe400028e0608 */
        /* <DEDUP_REMOVED lines=11> */
.L_x_2673:
[----:B------:R-:W-:-:S05]  /*18880*/  VIADD R4, R17, 0x20 ;  /* 0x0000002011047836 */ /* 0x000fca0000000000 */
[----:B------:R-:W-:Y:S01]  /*18890*/  ISETP.GE.AND P3, PT, R4, R2, PT ;  /* 0x000000020400720c */ /* 0x000fe20003f66270 */
[----:B------:R-:W-:Y:S02]  /*188a0*/  IMAD.MOV.U32 R13, RZ, RZ, R3 ;  /* 0x000000ffff0d7224 */ /* 0x000fe400078e0003 */
[----:B------:R-:W-:-:S10]  /*188b0*/  IMAD.MOV.U32 R6, RZ, RZ, R14 ;  /* 0x000000ffff067224 */ /* 0x000fd400078e000e */
[----:B------:R-:W-:Y:S05]  /*188c0*/  WARPSYNC.COLLECTIVE R15, `(.L_x_2674) ;  /* 0x000000000f087348 */ /* 0x000fea0003c00000 */
[----:B------:R0:W1:Y:S02]  /*188d0*/  SHFL.IDX P6, R14, R13, R12, R11 ;  /* 0x0000000c0d0e7389 */ /* 0x00006400000c000b */
[----:B01----:R-:W-:Y:S01]  /*188e0*/  ENDCOLLECTIVE ;  /* 0x000000000000791b */ /* 0x003fe20003800000 */
.L_x_2674:
        /* <DEDUP_REMOVED lines=18> */
.L_x_2675:
[----:B------:R-:W-:-:S05]  /*18a10*/  VIADD R4, R17, 0x30 ;  /* 0x0000003011047836 */ /* 0x000fca0000000000 */
[----:B------:R-:W-:Y:S01]  /*18a20*/  ISETP.GE.AND P3, PT, R4, R2, PT ;  /* 0x000000020400720c */ /* 0x000fe20003f66270 */
[----:B------:R-:W-:Y:S02]  /*18a30*/  IMAD.MOV.U32 R13, RZ, RZ, R3 ;  /* 0x000000ffff0d7224 */ /* 0x000fe400078e0003 */
[----:B------:R-:W-:-:S10]  /*18a40*/  IMAD.MOV.U32 R4, RZ, RZ, R14 ;  /* 0x000000ffff047224 */ /* 0x000fd400078e000e */
[----:B------:R-:W-:Y:S05]  /*18a50*/  WARPSYNC.COLLECTIVE R15, `(.L_x_2676) ;  /* 0x000000000f087348 */ /* 0x000fea0003c00000 */
[----:B------:R0:W1:Y:S02]  /*18a60*/  SHFL.IDX P6, R14, R13, R12, R11 ;  /* 0x0000000c0d0e7389 */ /* 0x00006400000c000b */
[----:B01----:R-:W-:Y:S01]  /*18a70*/  ENDCOLLECTIVE ;  /* 0x000000000000791b */ /* 0x003fe20003800000 */
.L_x_2676:
        /* <DEDUP_REMOVED lines=18> */
.L_x_2677:
[----:B------:R-:W-:-:S05]  /*18ba0*/  VIADD R4, R17, 0x40 ;  /* 0x0000004011047836 */ /* 0x000fca0000000000 */
[----:B------:R-:W-:Y:S01]  /*18bb0*/  ISETP.GE.AND P3, PT, R4, R2, PT ;  /* 0x000000020400720c */ /* 0x000fe20003f66270 */
[----:B------:R-:W-:Y:S02]  /*18bc0*/  IMAD.MOV.U32 R13, RZ, RZ, R3 ;  /* 0x000000ffff0d7224 */ /* 0x000fe400078e0003 */
[----:B------:R-:W-:-:S10]  /*18bd0*/  IMAD.MOV.U32 R4, RZ, RZ, R14 ;  /* 0x000000ffff047224 */ /* 0x000fd400078e000e */
[----:B------:R-:W-:Y:S05]  /*18be0*/  WARPSYNC.COLLECTIVE R15, `(.L_x_2678) ;  /* 0x000000000f087348 */ /* 0x000fea0003c00000 */
[----:B------:R0:W1:Y:S02]  /*18bf0*/  SHFL.IDX P6, R14, R13, R12, R11 ;  /* 0x0000000c0d0e7389 */ /* 0x00006400000c000b */
[----:B01----:R-:W-:Y:S01]  /*18c00*/  ENDCOLLECTIVE ;  /* 0x000000000000791b */ /* 0x003fe20003800000 */
.L_x_2678:
        /* <DEDUP_REMOVED lines=18> */
.L_x_2679:
[----:B------:R-:W-:-:S05]  /*18d30*/  VIADD R4, R17, 0x50 ;  /* 0x0000005011047836 */ /* 0x000fca0000000000 */
[----:B------:R-:W-:Y:S01]  /*18d40*/  ISETP.GE.AND P3, PT, R4, R2, PT ;  /* 0x000000020400720c */ /* 0x000fe20003f66270 */
[----:B------:R-:W-:Y:S02]  /*18d50*/  IMAD.MOV.U32 R13, RZ, RZ, R3 ;  /* 0x000000ffff0d7224 */ /* 0x000fe400078e0003 */
[----:B------:R-:W-:-:S10]  /*18d60*/  IMAD.MOV.U32 R4, RZ, RZ, R14 ;  /* 0x000000ffff047224 */ /* 0x000fd400078e000e */
[----:B------:R-:W-:Y:S05]  /*18d70*/  WARPSYNC.COLLECTIVE R15, `(.L_x_2680) ;  /* 0x000000000f087348 */ /* 0x000fea0003c00000 */
[----:B------:R0:W1:Y:S02]  /*18d80*/  SHFL.IDX P6, R14, R13, R12, R11 ;  /* 0x0000000c0d0e7389 */ /* 0x00006400000c000b */
[----:B01----:R-:W-:Y:S01]  /*18d90*/  ENDCOLLECTIVE ;  /* 0x000000000000791b */ /* 0x003fe20003800000 */
.L_x_2680:
[----:B------:R-:W-:Y:S01]  /*18da0*/  ULDC.64 UR4, c[0x0][0x208] ;  /* 0x0000820000047ab9 */ /* 0x000fe20000000a00 */
[----:B------:R-:W-:Y:S02]  /*18db0*/  IMAD.MOV.U32 R13, RZ, RZ, R0 ;  /* 0x000000ffff0d7224 */ /* 0x000fe400078e0000 */
[----:B------:R-:W-:Y:S02]  /*18dc0*/  IMAD.MOV.U32 R12, RZ, RZ, 0x6 ;  /* 0x00000006ff0c7424 */ /* 0x000fe400078e00ff */
[----:B------:R-:W-:-:S05]  /*18dd0*/  IMAD.MOV.U32 R5, RZ, RZ, R14 ;  /* 0x000000ffff057224 */ /* 0x000fca00078e000e */
[----:B------:R-:W-:-:S05]  /*18de0*/  @!P3 LEA R5, P4, R10, R5, 0x1 ;  /* 0x000000050a05b211 */ /* 0x000fca00078808ff */
[----:B------:R-:W-:Y:S01]  /*18df0*/  @!P3 IMAD.X R4, RZ, RZ, R4, P4 ;  /* 0x000000ffff04b224 */ /* 0x000fe200020e0604 */
[----:B------:R-:W-:-:S04]  /*18e00*/  ISETP.GE.AND P4, PT, R7, R2, PT ;  /* 0x000000020700720c */ /* 0x000fc80003f86270 */
        /* <DEDUP_REMOVED lines=12> */
.L_x_2681:
[----:B------:R-:W-:Y:S02]  /*18ed0*/  IMAD.MOV.U32 R13, RZ, RZ, R3 ;  /* 0x000000ffff0d7224 */ /* 0x000fe400078e0003 */
[----:B------:R-:W-:-:S07]  /*18ee0*/  IMAD.MOV.U32 R4, RZ, RZ, R14 ;  /* 0x000000ffff047224 */ /* 0x000fce00078e000e */
[----:B------:R-:W-:Y:S05]  /*18ef0*/  WARPSYNC.COLLECTIVE R15, `(.L_x_2682) ;  /* 0x000000000f087348 */ /* 0x000fea0003c00000 */
[----:B------:R0:W1:Y:S02]  /*18f00*/  SHFL.IDX P6, R14, R13, R12, R11 ;  /* 0x0000000c0d0e7389 */ /* 0x00006400000c000b */
[----:B01----:R-:W-:Y:S01]  /*18f10*/  ENDCOLLECTIVE ;  /* 0x000000000000791b */ /* 0x003fe20003800000 */
.L_x_2682:
        /* <DEDUP_REMOVED lines=18> */
.L_x_2683:
[----:B------:R-:W-:Y:S02]  /*19040*/  IMAD.MOV.U32 R13, RZ, RZ, R3 ;  /* 0x000000ffff0d7224 */ /* 0x000fe400078e0003 */
[----:B------:R-:W-:-:S07]  /*19050*/  IMAD.MOV.U32 R0, RZ, RZ, R14 ;  /* 0x000000ffff007224 */ /* 0x000fce00078e000e */
[----:B------:R-:W-:Y:S05]  /*19060*/  WARPSYNC.COLLECTIVE R15, `(.L_x_2684) ;  /* 0x000000000f087348 */ /* 0x000fea0003c00000 */
[----:B------:R0:W1:Y:S02]  /*19070*/  SHFL.IDX P6, R14, R13, R12, R11 ;  /* 0x0000000c0d0e7389 */ /* 0x00006400000c000b */
[----:B01----:R-:W-:Y:S01]  /*19080*/  ENDCOLLECTIVE ;  /* 0x000000000000791b */ /* 0x003fe20003800000 */
.L_x_2684:
[----:B------:R-:W-:Y:S01]  /*19090*/  IMAD.MOV.U32 R3, RZ, RZ, R14 ;  /* 0x000000ffff037224 */ /* 0x000fe200078e000e */
[----:B------:R-:W-:Y:S06]  /*190a0*/  BRA `(.L_x_2685) ;  /* 0xffffffb000207947 */ /* 0x000fec000383ffff */
.L_x_2567:
[----:B0-----:R-:W2:Y:S02]  /*190b0*/  LDL R2, [R1+0x4] ;  /* 0x0000040001027983 */ /* 0x001ea40000100800 */
[----:B--2---:R0:W1:Y:S02]  /*190c0*/  SYNCS.PHASECHK.TRANS64.TRYWAIT P0, [R2+URZ+0x36820], R0 ;  /* 0x03682000020075a7 */ /* 0x004064000800017f */
[----:B-1----:R-:W-:Y:S05]  /*190d0*/  @!P0 NANOSLEEP.SYNCS 0x989680 ;  /* 0x009896800000895d */ /* 0x002fea0003900000 */
[----:B------:R-:W1:Y:S02]  /*190e0*/  @!P0 SYNCS.PHASECHK.TRANS64 P0, [R2+URZ+0x36820], R0 ;  /* 0x03682000020085a7 */ /* 0x000e64000800007f */
[----:B-1----:R-:W-:Y:S05]  /*190f0*/  @!P0 BRA `(.L_x_2567) ;  /* 0xfffffffc00ec8947 */ /* 0x002fea000383ffff */
[----:B------:R-:W-:Y:S05]  /*19100*/  BRA `(.L_x_2686) ;  /* 0xffffffb0009c7947 */ /* 0x000fea000383ffff */
.L_x_2576:
[----:B-1----:R1:W2:Y:S02]  /*19110*/  SYNCS.PHASECHK.TRANS64.TRYWAIT P0, [R2+URZ+0x36840], R0 ;  /* 0x03684000020075a7 */ /* 0x0022a4000800017f */
[----:B--2---:R-:W-:Y:S05]  /*19120*/  @!P0 NANOSLEEP.SYNCS 0x989680 ;  /* 0x009896800000895d */ /* 0x004fea0003900000 */
[----:B------:R-:W2:Y:S02]  /*19130*/  @!P0 SYNCS.PHASECHK.TRANS64 P0, [R2+URZ+0x36840], R0 ;  /* 0x03684000020085a7 */ /* 0x000ea4000800007f */
[----:B--2---:R-:W-:Y:S05]  /*19140*/  @!P0 BRA `(.L_x_2576) ;  /* 0xfffffffc00f08947 */ /* 0x004fea000383ffff */
[----:B------:R-:W-:Y:S05]  /*19150*/  BRA `(.L_x_2687) ;  /* 0xffffffb400647947 */ /* 0x000fea000383ffff */
.L_x_2583:
[----:B0-----:R0:W1:Y:S02]  /*19160*/  SYNCS.PHASECHK.TRANS64.TRYWAIT P0, [R2+URZ+0x60], R0 ;  /* 0x00006000020075a7 */ /* 0x001064000800017f */
[----:B-1----:R-:W-:Y:S05]  /*19170*/  @!P0 NANOSLEEP.SYNCS 0x989680 ;  /* 0x009896800000895d */ /* 0x002fea0003900000 */
[----:B------:R-:W1:Y:S02]  /*19180*/  @!P0 SYNCS.PHASECHK.TRANS64 P0, [R2+URZ+0x60], R0 ;  /* 0x00006000020085a7 */ /* 0x000e64000800007f */
[----:B-1----:R-:W-:Y:S05]  /*19190*/  @!P0 BRA `(.L_x_2583) ;  /* 0xfffffffc00f08947 */ /* 0x002fea000383ffff */
[----:B------:R-:W-:Y:S05]  /*191a0*/  BRA `(.L_x_2688) ;  /* 0xffffffb800807947 */ /* 0x000fea000383ffff */
.L_x_2593:
[----:B---3--:R3:W4:Y:S02]  /*191b0*/  SYNCS.PHASECHK.TRANS64.TRYWAIT P0, [R3+URZ+0x36840], R2 ;  /* 0x03684002030075a7 */ /* 0x008724000800017f */
[----:B----4-:R-:W-:Y:S05]  /*191c0*/  @!P0 NANOSLEEP.SYNCS 0x989680 ;  /* 0x009896800000895d */ /* 0x010fea0003900000 */
[----:B------:R-:W4:Y:S02]  /*191d0*/  @!P0 SYNCS.PHASECHK.TRANS64 P0, [R3+URZ+0x36840], R2 ;  /* 0x03684002030085a7 */ /* 0x000f24000800007f */
[----:B----4-:R-:W-:Y:S05]  /*191e0*/  @!P0 BRA `(.L_x_2593) ;  /* 0xfffffffc00f08947 */ /* 0x010fea000383ffff */
[----:B------:R-:W-:Y:S05]  /*191f0*/  BRA `(.L_x_2689) ;  /* 0xffffffc000687947 */ /* 0x000fea000383ffff */
.L_x_2600:
[----:B--2---:R2:W3:Y:S02]  /*19200*/  SYNCS.PHASECHK.TRANS64.TRYWAIT P0, [R2+URZ+0x60], R3 ;  /* 0x00006003020075a7 */ /* 0x0044e4000800017f */
[----:B---3--:R-:W-:Y:S05]  /*19210*/  @!P0 NANOSLEEP.SYNCS 0x989680 ;  /* 0x009896800000895d */ /* 0x008fea0003900000 */
[----:B------:R-:W3:Y:S02]  /*19220*/  @!P0 SYNCS.PHASECHK.TRANS64 P0, [R2+URZ+0x60], R3 ;  /* 0x00006003020085a7 */ /* 0x000ee4000800007f */
[----:B---3--:R-:W-:Y:S05]  /*19230*/  @!P0 BRA `(.L_x_2600) ;  /* 0xfffffffc00f08947 */ /* 0x008fea000383ffff */
[----:B------:R-:W-:Y:S05]  /*19240*/  BRA `(.L_x_2690) ;  /* 0xffffffc400847947 */ /* 0x000fea000383ffff */
.L_x_2610:
[----:B----4-:R4:W0:Y:S02]  /*19250*/  SYNCS.PHASECHK.TRANS64.TRYWAIT P0, [R2+URZ+0x36840], R3 ;  /* 0x03684003020075a7 */ /* 0x010824000800017f */
[----:B0-----:R-:W-:Y:S05]  /*19260*/  @!P0 NANOSLEEP.SYNCS 0x989680 ;  /* 0x009896800000895d */ /* 0x001fea0003900000 */
[----:B------:R-:W0:Y:S02]  /*19270*/  @!P0 SYNCS.PHASECHK.TRANS64 P0, [R2+URZ+0x36840], R3 ;  /* 0x03684003020085a7 */ /* 0x000e24000800007f */
[----:B0-----:R-:W-:Y:S05]  /*19280*/  @!P0 BRA `(.L_x_2610) ;  /* 0xfffffffc00f08947 */ /* 0x001fea000383ffff */
[----:B------:R-:W-:Y:S05]  /*19290*/  BRA `(.L_x_2691) ;  /* 0xffffffcc003c7947 */ /* 0x000fea000383ffff */
.L_x_2617:
[----:B--2---:R2:W3:Y:S02]  /*192a0*/  SYNCS.PHASECHK.TRANS64.TRYWAIT P0, [R2+URZ+0x60], R5 ;  /* 0x00006005020075a7 */ /* 0x0044e4000800017f */
[----:B---3--:R-:W-:Y:S05]  /*192b0*/  @!P0 NANOSLEEP.SYNCS 0x989680 ;  /* 0x009896800000895d */ /* 0x008fea0003900000 */
[----:B------:R-:W3:Y:S02]  /*192c0*/  @!P0 SYNCS.PHASECHK.TRANS64 P0, [R2+URZ+0x60], R5 ;  /* 0x00006005020085a7 */ /* 0x000ee4000800007f */
[----:B---3--:R-:W-:Y:S05]  /*192d0*/  @!P0 BRA `(.L_x_2617) ;  /* 0xfffffffc00f08947 */ /* 0x008fea000383ffff */
[----:B------:R-:W-:Y:S05]  /*192e0*/  BRA `(.L_x_2692) ;  /* 0xffffffd000587947 */ /* 0x000fea000383ffff */
.L_x_2629:
[----:B0-----:R0:W2:Y:S02]  /*192f0*/  SYNCS.PHASECHK.TRANS64.TRYWAIT P0, [R0+URZ+0x36860], R2 ;  /* 0x03686002000075a7 */ /* 0x0010a4000800017f */
[----:B--2---:R-:W-:Y:S05]  /*19300*/  @!P0 NANOSLEEP.SYNCS 0x989680 ;  /* 0x009896800000895d */ /* 0x004fea0003900000 */
[----:B------:R-:W2:Y:S02]  /*19310*/  @!P0 SYNCS.PHASECHK.TRANS64 P0, [R0+URZ+0x36860], R2 ;  /* 0x03686002000085a7 */ /* 0x000ea4000800007f */
[----:B--2---:R-:W-:Y:S05]  /*19320*/  @!P0 BRA `(.L_x_2629) ;  /* 0xfffffffc00f08947 */ /* 0x004fea000383ffff */
[----:B------:R-:W-:Y:S05]  /*19330*/  BRA `(.L_x_2693) ;  /* 0xffffffd400f47947 */ /* 0x000fea000383ffff */
.L_x_2637:
[----:B------:R-:W-:Y:S01]  /*19340*/  BSSY B0, `(.L_x_2694) ;  /* 0x0000008000007945 */ /* 0x000fe20003800000 */
[----:B------:R-:W-:Y:S02]  /*19350*/  IMAD.MOV.U32 R13, RZ, RZ, R16 ;  /* 0x000000ffff0d7224 */ /* 0x000fe400078e0010 */
[----:B------:R-:W-:Y:S02]  /*19360*/  IMAD.MOV.U32 R12, RZ, RZ, RZ ;  /* 0x000000ffff0c7224 */ /* 0x000fe400078e00ff */
[----:B------:R-:W-:Y:S02]  /*19370*/  IMAD.MOV.U32 R11, RZ, RZ, 0x1f ;  /* 0x0000001fff0b7424 */ /* 0x000fe400078e00ff */
[----:B------:R-:W-:-:S07]  /*19380*/  IMAD.MOV.U32 R15, RZ, RZ, -0x1 ;  /* 0xffffffffff0f7424 */ /* 0x000fce00078e00ff */
[----:B-1--45:R-:W-:Y:S05]  /*19390*/  WARPSYNC.COLLECTIVE R15, `(.L_x_2695) ;  /* 0x000000000f087348 */ /* 0x032fea0003c00000 */
[----:B------:R0:W2:Y:S02]  /*193a0*/  SHFL.IDX P6, R14, R13, R12, R11 ;  /* 0x0000000c0d0e7389 */ /* 0x0000a400000c000b */
[----:B012-45:R-:W-:Y:S01]  /*193b0*/  ENDCOLLECTIVE ;  /* 0x000000000000791b */ /* 0x037fe20003800000 */
.L_x_2695:
[----:B------:R-:W-:Y:S05]  /*193c0*/  BSYNC B0 ;  /* 0x0000000000007941 */ /* 0x000fea0003800000 */
.L_x_2694:
        /* <DEDUP_REMOVED lines=9> */
.L_x_2696:
        /* <DEDUP_REMOVED lines=19> */
.L_x_2697:
[----:B------:R-:W-:Y:S01]  /*19590*/  IMAD.MOV.U32 R12, RZ, RZ, 0x2 ;  /* 0x00000002ff0c7424 */ /* 0x000fe200078e00ff */
[----:B------:R-:W-:-:S05]  /*195a0*/  SEL R7, R14, RZ, P1 ;  /* 0x000000ff0e077207 */ /* 0x000fca0000800000 */
[----:B------:R-:W-:-:S04]  /*195b0*/  IMAD.IADD R3, R2, 0x1, R7 ;  /* 0x0000000102037824 */ /* 0x000fc800078e0207 */
[----:B------:R-:W-:-:S07]  /*195c0*/  IMAD.MOV.U32 R13, RZ, RZ, R3 ;  /* 0x000000ffff0d7224 */ /* 0x000fce00078e0003 */
[----:B------:R-:W-:Y:S05]  /*195d0*/  WARPSYNC.COLLECTIVE R15, `(.L_x_2698) ;  /* 0x000000000f087348 */ /* 0x000fea0003c00000 */
[----:B------:R0:W1:Y:S02]  /*195e0*/  SHFL.UP P6, R14, R13, R12, R11 ;  /* 0x0400000c0d0e7389 */ /* 0x00006400000c000b */
[----:B01----:R-:W-:Y:S01]  /*195f0*/  ENDCOLLECTIVE ;  /* 0x000000000000791b */ /* 0x003fe20003800000 */
.L_x_2698:
        /* <DEDUP_REMOVED lines=8> */
.L_x_2699:
        /* <DEDUP_REMOVED lines=8> */
.L_x_2700:
        /* <DEDUP_REMOVED lines=8> */
.L_x_2701:
        /* <DEDUP_REMOVED lines=9> */
.L_x_2702:
[----:B------:R-:W-:Y:S01]  /*19810*/  IMAD.MOV.U32 R16, RZ, RZ, R14 ;  /* 0x000000ffff107224 */ /* 0x000fe200078e000e */
[----:B------:R-:W-:Y:S06]  /*19820*/  BRA `(.L_x_2703) ;  /* 0xffffffd800bc7947 */ /* 0x000fec000383ffff */
.L_x_2642:
[----:B------:R-:W-:Y:S01]  /*19830*/  BSSY B0, `(.L_x_2704) ;  /* 0x0000008000007945 */ /* 0x000fe20003800000 */
[----:B-----5:R-:W-:Y:S02]  /*19840*/  IMAD.MOV.U32 R13, RZ, RZ, R2 ;  /* 0x000000ffff0d7224 */ /* 0x020fe400078e0002 */
[----:B------:R-:W-:Y:S02]  /*19850*/  IMAD.MOV.U32 R12, RZ, RZ, 0x1 ;  /* 0x00000001ff0c7424 */ /* 0x000fe400078e00ff */
[----:B------:R-:W-:Y:S02]  /*19860*/  IMAD.MOV.U32 R11, RZ, RZ, RZ ;  /* 0x000000ffff0b7224 */ /* 0x000fe400078e00ff */
[----:B------:R-:W-:-:S07]  /*19870*/  IMAD.MOV.U32 R15, RZ, RZ, -0x1 ;  /* 0xffffffffff0f7424 */ /* 0x000fce00078e00ff */
[----:B01--4-:R-:W-:Y:S05]  /*19880*/  WARPSYNC.COLLECTIVE R15, `(.L_x_2705) ;  /* 0x000000000f087348 */ /* 0x013fea0003c00000 */
[----:B------:R2:W3:Y:S02]  /*19890*/  SHFL.UP P6, R14, R13, R12, R11 ;  /* 0x0400000c0d0e7389 */ /* 0x0004e400000c000b */
[----:B01234-:R-:W-:Y:S01]  /*198a0*/  ENDCOLLECTIVE ;  /* 0x000000000000791b */ /* 0x01ffe20003800000 */
.L_x_2705:
[----:B------:R-:W-:Y:S05]  /*198b0*/  BSYNC B0 ;  /* 0x0000000000007941 */ /* 0x000fea0003800000 */
.L_x_2704:
        /* <DEDUP_REMOVED lines=9> */
.L_x_2706:
[----:B------:R-:W-:Y:S01]  /*19950*/  IMAD.MOV.U32 R12, RZ, RZ, 0x4 ;  /* 0x00000004ff0c7424 */ /* 0x000fe200078e00ff */
[----:B------:R-:W-:-:S05]  /*19960*/  SEL R14, R14, RZ, P2 ;  /* 0x000000ff0e0e7207 */ /* 0x000fca0001000000 */
[----:B------:R-:W-:-:S04]  /*19970*/  IMAD.IADD R3, R3, 0x1, R14 ;  /* 0x0000000103037824 */ /* 0x000fc800078e020e */
[----:B------:R-:W-:-:S07]  /*19980*/  IMAD.MOV.U32 R13, RZ, RZ, R3 ;  /* 0x000000ffff0d7224 */ /* 0x000fce00078e0003 */
[----:B------:R-:W-:Y:S05]  /*19990*/  WARPSYNC.COLLECTIVE R15, `(.L_x_2707) ;  /* 0x000000000f087348 */ /* 0x000fea0003c00000 */
[----:B------:R0:W1:Y:S02]  /*199a0*/  SHFL.UP P6, R14, R13, R12, R11 ;  /* 0x0400000c0d0e7389 */ /* 0x00006400000c000b */
[----:B01----:R-:W-:Y:S01]  /*199b0*/  ENDCOLLECTIVE ;  /* 0x000000000000791b */ /* 0x003fe20003800000 */
.L_x_2707:
[----:B------:R-:W-:Y:S01]  /*199c0*/  IMAD.MOV.U32 R12, RZ, RZ, 0x8 ;  /* 0x00000008ff0c7424 */ /* 0x000fe200078e00ff */
[----:B------:R-:W-:-:S05]  /*199d0*/  SEL R14, R14, RZ, P3 ;  /* 0x000000ff0e0e7207 */ /* 0x000fca0001800000 */
[----:B------:R-:W-:-:S04]  /*199e0*/  IMAD.IADD R3, R3, 0x1, R14 ;  /* 0x0000000103037824 */ /* 0x000fc800078e020e */
[----:B------:R-:W-:-:S07]  /*199f0*/  IMAD.MOV.U32 R13, RZ, RZ, R3 ;  /* 0x000000ffff0d7224 */ /* 0x000fce00078e0003 */
[----:B------:R-:W-:Y:S05]  /*19a00*/  WARPSYNC.COLLECTIVE R15, `(.L_x_2708) ;  /* 0x000000000f087348 */ /* 0x000fea0003c00000 */
[----:B------:R0:W1:Y:S02]  /*19a10*/  SHFL.UP P6, R14, R13, R12, R11 ;  /* 0x0400000c0d0e7389 */ /* 0x00006400000c000b */
[----:B01----:R-:W-:Y:S01]  /*19a20*/  ENDCOLLECTIVE ;  /* 0x000000000000791b */ /* 0x003fe20003800000 */
.L_x_2708:
[----:B------:R-:W-:Y:S01]  /*19a30*/  IMAD.MOV.U32 R12, RZ, RZ, 0x10 ;  /* 0x00000010ff0c7424 */ /* 0x000fe200078e00ff */
[----:B------:R-:W-:-:S05]  /*19a40*/  SEL R14, R14, RZ, P4 ;  /* 0x000000ff0e0e7207 */ /* 0x000fca0002000000 */
[----:B------:R-:W-:-:S04]  /*19a50*/  IMAD.IADD R3, R3, 0x1, R14 ;  /* 0x0000000103037824 */ /* 0x000fc800078e020e */
[----:B------:R-:W-:-:S07]  /*19a60*/  IMAD.MOV.U32 R13, RZ, RZ, R3 ;  /* 0x000000ffff0d7224 */ /* 0x000fce00078e0003 */
[----:B------:R-:W-:Y:S05]  /*19a70*/  WARPSYNC.COLLECTIVE R15, `(.L_x_2709) ;  /* 0x000000000f087348 */ /* 0x000fea0003c00000 */
[----:B------:R0:W1:Y:S02]  /*19a80*/  SHFL.UP P6, R14, R13, R12, R11 ;  /* 0x0400000c0d0e7389 */ /* 0x00006400000c000b */
[----:B01----:R-:W-:Y:S01]  /*19a90*/  ENDCOLLECTIVE ;  /* 0x000000000000791b */ /* 0x003fe20003800000 */
.L_x_2709:
        /* <DEDUP_REMOVED lines=8> */
.L_x_2710:
[----:B------:R-:W-:Y:S01]  /*19b20*/  IMAD.MOV.U32 R16, RZ, RZ, R14 ;  /* 0x000000ffff107224 */ /* 0x000fe200078e000e */
[----:B------:R-:W-:Y:S06]  /*19b30*/  BRA `(.L_x_2711) ;  /* 0xffffffd800987947 */ /* 0x000fec000383ffff */
.L_x_2644:
[----:B------:R-:W-:Y:S01]  /*19b40*/  BSSY B0, `(.L_x_2712) ;  /* 0x0000006000007945 */ /* 0x000fe20003800000 */
[----:B------:R-:W-:Y:S01]  /*19b50*/  PLOP3.LUT P6, PT, P6, PT, PT, 0x8, 0x0 ;  /* 0x000000000000781c */ /* 0x000fe200037ce170 */
[----:B------:R-:W-:-:S12]  /*19b60*/  IMAD.MOV.U32 R15, RZ, RZ, -0x1 ;  /* 0xffffffffff0f7424 */ /* 0x000fd800078e00ff */
[----:B01--45:R-:W-:Y:S05]  /*19b70*/  WARPSYNC.COLLECTIVE R15, `(.L_x_2713) ;  /* 0x000000000f087348 */ /* 0x033fea0003c00000 */
[----:B------:R-:W-:Y:S01]  /*19b80*/  VOTE.ANY R14, PT, P6 ;  /* 0x00000000000e7806 */ /* 0x000fe200030e0100 */
[----:B01--45:R-:W-:Y:S06]  /*19b90*/  ENDCOLLECTIVE ;  /* 0x000000000000791b */ /* 0x033fec0003800000 */
.L_x_2713:
[----:B------:R-:W-:Y:S05]  /*19ba0*/  BSYNC B0 ;  /* 0x0000000000007941 */ /* 0x000fea0003800000 */
.L_x_2712:
        /* <DEDUP_REMOVED lines=9> */
.L_x_2714:
[----:B------:R-:W-:Y:S01]  /*19c40*/  IMAD.MOV.U32 R17, RZ, RZ, R14 ;  /* 0x000000ffff117224 */ /* 0x000fe200078e000e */
[----:B------:R-:W-:Y:S06]  /*19c50*/  BRA `(.L_x_2715) ;  /* 0xffffffd800887947 */ /* 0x000fec000383ffff */
.L_x_2646:
[----:B------:R-:W-:Y:S01]  /*19c60*/  BSSY B0, `(.L_x_2716) ;  /* 0x0000007000007945 */ /* 0x000fe20003800000 */
[----:B------:R-:W-:Y:S02]  /*19c70*/  IMAD.MOV.U32 R13, RZ, RZ, R3 ;  /* 0x000000ffff0d7224 */ /* 0x000fe400078e0003 */
[----:B------:R-:W-:Y:S02]  /*19c80*/  IMAD.MOV.U32 R11, RZ, RZ, 0x1f ;  /* 0x0000001fff0b7424 */ /* 0x000fe400078e00ff */
[----:B------:R-:W-:-:S07]  /*19c90*/  IMAD.MOV.U32 R15, RZ, RZ, -0x1 ;  /* 0xffffffffff0f7424 */ /* 0x000fce00078e00ff */
[----:B012345:R-:W-:Y:S05]  /*19ca0*/  WARPSYNC.COLLECTIVE R15, `(.L_x_2717) ;  /* 0x000000000f087348 */ /* 0x03ffea0003c00000 */
[----:B------:R0:W0:Y:S02]  /*19cb0*/  SHFL.IDX P6, R14, R13, R12, R11 ;  /* 0x0000000c0d0e7389 */ /* 0x00002400000c000b */
[----:B012345:R-:W-:Y:S01]  /*19cc0*/  ENDCOLLECTIVE ;  /* 0x000000000000791b */ /* 0x03ffe20003800000 */
.L_x_2717:
[----:B------:R-:W-:Y:S05]  /*19cd0*/  BSYNC B0 ;  /* 0x0000000000007941 */ /* 0x000fea0003800000 */
.L_x_2716:
[----:B------:R-:W-:Y:S01]  /*19ce0*/  IMAD.MOV.U32 R3, RZ, RZ, R14 ;  /* 0x000000ffff037224 */ /* 0x000fe200078e000e */
[----:B------:R-:W-:Y:S06]  /*19cf0*/  BRA `(.L_x_2718) ;  /* 0xffffffd8007c7947 */ /* 0x000fec000383ffff */
.L_x_2650:
[----:B0-----:R0:W2:Y:S02]  /*19d00*/  SYNCS.PHASECHK.TRANS64.TRYWAIT P0, [R0+URZ+0x36820], R3 ;  /* 0x03682003000075a7 */ /* 0x0010a4000800017f */
[----:B--2---:R-:W-:Y:S05]  /*19d10*/  @!P0 NANOSLEEP.SYNCS 0x989680 ;  /* 0x009896800000895d */ /* 0x004fea0003900000 */
[----:B------:R-:W2:Y:S02]  /*19d20*/  @!P0 SYNCS.PHASECHK.TRANS64 P0, [R0+URZ+0x36820], R3 ;  /* 0x03682003000085a7 */ /* 0x000ea4000800007f */
[----:B--2---:R-:W-:Y:S05]  /*19d30*/  @!P0 BRA `(.L_x_2650) ;  /* 0xfffffffc00f08947 */ /* 0x004fea000383ffff */
[----:B------:R-:W-:Y:S05]  /*19d40*/  BRA `(.L_x_2719) ;  /* 0xffffffe000047947 */ /* 0x000fea000383ffff */
.L_x_2651:
        /* <DEDUP_REMOVED lines=11> */
.L_x_2721:
[----:B------:R-:W-:Y:S05]  /*19e00*/  BSYNC B0 ;  /* 0x0000000000007941 */ /* 0x000fea0003800000 */
.L_x_2720:
[----:B------:R-:W-:Y:S05]  /*19e10*/  BRA `(.L_x_2722) ;  /* 0xffffffdc00ec7947 */ /* 0x000fea000383ffff */
.L_x_2654:
[----:B------:R-:W-:Y:S01]  /*19e20*/  BSSY B1, `(.L_x_2723) ;  /* 0x0000006000017945 */ /* 0x000fe20003800000 */
[----:B------:R-:W-:-:S07]  /*19e30*/  IMAD.MOV.U32 R15, RZ, RZ, -0x1 ;  /* 0xffffffffff0f7424 */ /* 0x000fce00078e00ff */
[----:B012-45:R-:W-:Y:S05]  /*19e40*/  WARPSYNC.COLLECTIVE R15, `(.L_x_2724) ;  /* 0x000000000f0c7348 */ /* 0x037fea0003c00000 */
[----:B------:R-:W-:Y:S02]  /*19e50*/  ELECT P6, UR62, PT ;  /* 0x00000000003e782f */ /* 0x000fe400038c0000 */
[----:B------:R-:W-:Y:S01]  /*19e60*/  MOV R14, UR62 ;  /* 0x0000003e000e7c02 */ /* 0x000fe20008000f00 */
[----:B012-45:R-:W-:Y:S10]  /*19e70*/  ENDCOLLECTIVE ;  /* 0x000000000000791b */ /* 0x037ff40003800000 */
.L_x_2724:
[----:B------:R-:W-:Y:S05]  /*19e80*/  BSYNC B1 ;  /* 0x0000000000017941 */ /* 0x000fea0003800000 */
.L_x_2723:
[----:B------:R-:W-:Y:S05]  /*19e90*/  BRA `(.L_x_2725) ;  /* 0xffffffdc00e47947 */ /* 0x000fea000383ffff */
.L_x_2656:
[----:B0-----:R0:W2:Y:S02]  /*19ea0*/  SYNCS.PHASECHK.TRANS64.TRYWAIT P0, [R6+URZ], R5 ;  /* 0x00000005060075a7 */ /* 0x0010a4000800017f */
[----:B--2---:R-:W-:Y:S05]  /*19eb0*/  @!P0 NANOSLEEP.SYNCS 0x989680 ;  /* 0x009896800000895d */ /* 0x004fea0003900000 */
[----:B------:R-:W2:Y:S02]  /*19ec0*/  @!P0 SYNCS.PHASECHK.TRANS64 P0, [R6+URZ], R5 ;  /* 0x00000005060085a7 */ /* 0x000ea4000800007f */
[----:B--2---:R-:W-:Y:S05]  /*19ed0*/  @!P0 BRA `(.L_x_2656) ;  /* 0xfffffffc00f08947 */ /* 0x004fea000383ffff */
[----:B------:R-:W-:Y:S05]  /*19ee0*/  BRA `(.L_x_2726) ;  /* 0xffffffe000287947 */ /* 0x000fea000383ffff */
.L_x_2657:
[----:B--2---:R2:W3:Y:S02]  /*19ef0*/  SYNCS.PHASECHK.TRANS64.TRYWAIT P0, [R7+URZ], R2 ;  /* 0x00000002070075a7 */ /* 0x0044e4000800017f */
[----:B---3--:R-:W-:Y:S05]  /*19f00*/  @!P0 NANOSLEEP.SYNCS 0x989680 ;  /* 0x009896800000895d */ /* 0x008fea0003900000 */
[----:B------:R-:W3:Y:S02]  /*19f10*/  @!P0 SYNCS.PHASECHK.TRANS64 P0, [R7+URZ], R2 ;  /* 0x00000002070085a7 */ /* 0x000ee4000800007f */
[----:B---3--:R-:W-:Y:S05]  /*19f20*/  @!P0 BRA `(.L_x_2657) ;  /* 0xfffffffc00f08947 */ /* 0x008fea000383ffff */
[----:B------:R-:W-:Y:S05]  /*19f30*/  BRA `(.L_x_2727) ;  /* 0xffffffe0001c7947 */ /* 0x000fea000383ffff */
.L_x_2659:
[----:B---3--:R3:W4:Y:S02]  /*19f40*/  SYNCS.PHASECHK.TRANS64.TRYWAIT P0, [R4+URZ], R5 ;  /* 0x00000005040075a7 */ /* 0x008724000800017f */
[----:B----4-:R-:W-:Y:S05]  /*19f50*/  @!P0 NANOSLEEP.SYNCS 0x989680 ;  /* 0x009896800000895d */ /* 0x010fea0003900000 */
[----:B------:R-:W4:Y:S02]  /*19f60*/  @!P0 SYNCS.PHASECHK.TRANS64 P0, [R4+URZ], R5 ;  /* 0x00000005040085a7 */ /* 0x000f24000800007f */
[----:B----4-:R-:W-:Y:S05]  /*19f70*/  @!P0 BRA `(.L_x_2659) ;  /* 0xfffffffc00f08947 */ /* 0x010fea000383ffff */
[----:B------:R-:W-:Y:S05]  /*19f80*/  BRA `(.L_x_2728) ;  /* 0xffffffe000247947 */ /* 0x000fea000383ffff */
.L_x_2729:
        /* <DEDUP_REMOVED lines=15> */
.L_x_3247:


//--------------------- .text._ZN7cutlass13device_kernelIN5flash11enable_sm90INS1_16FlashAttnFwdSm90INS1_25CollectiveMainloopFwdSm90ILi2EN4cute5tupleIJNS5_1CILi1EEES8_S8_EEENS6_IJNS7_ILi128EEENS7_ILi112EEENS7_ILi192EEEEEELi192ENS_6half_tEfNS_4arch4Sm90ELb1ELb0ELb0ELb1ELb0ELb1ELb0ELb1ELb1ELb1ELb0ELb0EEENS1_21CollectiveEpilogueFwdINS6_IJSA_SC_SB_EEES9_SE_SG_Li256ELb1ELb1ELb0ELb0EEENS1_36VarlenDynamicPersistentTileSchedulerILi128ELi112ELi256ELi128ELb0ELb1ELb1ELb1ELb1ELb1EEEEEEEEEvNT_6ParamsE --------------------------
	.section	.text._ZN7cutlass13device_kernelIN5flash11enable_sm90INS1_16FlashAttnFwdSm90INS1_25CollectiveMainloopFwdSm90ILi2EN4cute5tupleIJNS5_1CILi1EEES8_S8_EEENS6_IJNS7_ILi128EEENS7_ILi112EEENS7_ILi192EEEEEELi192ENS_6half_tEfNS_4arch4Sm90ELb1ELb0ELb0ELb1ELb0ELb1ELb0ELb1ELb1ELb1ELb0ELb0EEENS1_21CollectiveEpilogueFwdINS6_IJSA_SC_SB_EEES9_SE_SG_Li256ELb1ELb1ELb0ELb0EEENS1_36VarlenDynamicPersistentTileSchedulerILi128ELi112ELi256ELi128ELb0ELb1ELb1ELb1ELb1ELb1EEEEEEEEEvNT_6ParamsE,"ax",@progbits
	.align	128
.text._ZN7cutlass13device_kernelIN5flash11enable_sm90INS1_16FlashAttnFwdSm90INS1_25CollectiveMainloopFwdSm90ILi2EN4cute5tupleIJNS5_1CILi1EEES8_S8_EEENS6_IJNS7_ILi128EEENS7_ILi112EEENS7_ILi192EEEEEELi192ENS_6half_tEfNS_4arch4Sm90ELb1ELb0ELb0ELb1ELb0ELb1ELb0ELb1ELb1ELb1ELb0ELb0EEENS1_21CollectiveEpilogueFwdINS6_IJSA_SC_SB_EEES9_SE_SG_Li256ELb1ELb1ELb0ELb0EEENS1_36VarlenDynamicPersistentTileSchedulerILi128ELi112ELi256ELi128ELb0ELb1ELb1ELb1ELb1ELb1EEEEEEEEEvNT_6ParamsE:
        .type           _ZN7cutlass13device_kernelIN5flash11enable_sm90INS1_16FlashAttnFwdSm90INS1_25CollectiveMainloopFwdSm90ILi2EN4cute5tupleIJNS5_1CILi1EEES8_S8_EEENS6_IJNS7_ILi128EEENS7_ILi112EEENS7_ILi192EEEEEELi192ENS_6half_tEfNS_4arch4Sm90ELb1ELb0ELb0ELb1ELb0ELb1ELb0ELb1ELb1ELb1ELb0ELb0EEENS1_21CollectiveEpilogueFwdINS6_IJSA_SC_SB_EEES9_SE_SG_Li256ELb1ELb1ELb0ELb0EEENS1_36VarlenDynamicPersistentTileSchedulerILi128ELi112ELi256ELi128ELb0ELb1ELb1ELb1ELb1ELb1EEEEEEEEEvNT_6ParamsE,@function
        .size           _ZN7cutlass13device_kernelIN5flash11enable_sm90INS1_16FlashAttnFwdSm90INS1_25CollectiveMainloopFwdSm90ILi2EN4cute5tupleIJNS5_1CILi1EEES8_S8_EEENS6_IJNS7_ILi128EEENS7_ILi112EEENS7_ILi192EEEEEELi192ENS_6half_tEfNS_4arch4Sm90ELb1ELb0ELb0ELb1ELb0ELb1ELb0ELb1ELb1ELb1ELb0ELb0EEENS1_21CollectiveEpilogueFwdINS6_IJSA_SC_SB_EEES9_SE_SG_Li256ELb1ELb1ELb0ELb0EEENS1_36VarlenDynamicPersistentTileSchedulerILi128ELi112ELi256ELi128ELb0ELb1ELb1ELb1ELb1ELb1EEEEEEEEEvNT_6ParamsE,(.L_x_3248 - _ZN7cutlass13device_kernelIN5flash11enable_sm90INS1_16FlashAttnFwdSm90INS1_25CollectiveMainloopFwdSm90ILi2EN4cute5tupleIJNS5_1CILi1EEES8_S8_EEENS6_IJNS7_ILi128EEENS7_ILi112EEENS7_ILi192EEEEEELi192ENS_6half_tEfNS_4arch4Sm90ELb1ELb0ELb0ELb1ELb0ELb1ELb0ELb1ELb1ELb1ELb0ELb0EEENS1_21CollectiveEpilogueFwdINS6_IJSA_SC_SB_EEES9_SE_SG_Li256ELb1ELb1ELb0ELb0EEENS1_36VarlenDynamicPersistentTileSchedulerILi128ELi112ELi256ELi128ELb0ELb1ELb1ELb1ELb1ELb1EEEEEEEEEvNT_6ParamsE)
        .other          _ZN7cutlass13device_kernelIN5flash11enable_sm90INS1_16FlashAttnFwdSm90INS1_25CollectiveMainloopFwdSm90ILi2EN4cute5tupleIJNS5_1CILi1EEES8_S8_EEENS6_IJNS7_ILi128EEENS7_ILi112EEENS7_ILi192EEEEEELi192ENS_6half_tEfNS_4arch4Sm90ELb1ELb0ELb0ELb1ELb0ELb1ELb0ELb1ELb1ELb1ELb0ELb0EEENS1_21CollectiveEpilogueFwdINS6_IJSA_SC_SB_EEES9_SE_SG_Li256ELb1ELb1ELb0ELb0EEENS1_36VarlenDynamicPersistentTileSchedulerILi128ELi112ELi256ELi128ELb0ELb1ELb1ELb1ELb1ELb1EEEEEEEEEvNT_6ParamsE,@"STO_CUDA_ENTRY STV_DEFAULT"
_ZN7cutlass13device_kernelIN5flash11enable_sm90INS1_16FlashAttnFwdSm90INS1_25CollectiveMainloopFwdSm90ILi2EN4cute5tupleIJNS5_1CILi1EEES8_S8_EEENS6_IJNS7_ILi128EEENS7_ILi112EEENS7_ILi192EEEEEELi192ENS_6half_tEfNS_4arch4Sm90ELb1ELb0ELb0ELb1ELb0ELb1ELb0ELb1ELb1ELb1ELb0ELb0EEENS1_21CollectiveEpilogueFwdINS6_IJSA_SC_SB_EEES9_SE_SG_Li256ELb1ELb1ELb0ELb0EEENS1_36VarlenDynamicPersistentTileSchedulerILi128ELi112ELi256ELi128ELb0ELb1ELb1ELb1ELb1ELb1EEEEEEEEEvNT_6ParamsE:
        /* <DEDUP_REMOVED lines=24> */
.L_x_2731:
[----:B------:R-:W-:Y:S05]  /*0180*/  BSYNC B0 ;  /* 0x0000000000007941 */ /* 0x000fea0003800000 */
.L_x_2730:
        /* <DEDUP_REMOVED lines=41> */
.L_x_2732:
        /* <DEDUP_REMOVED lines=22> */
.L_x_2733:
        /* <DEDUP_REMOVED lines=18> */
.L_x_2734:
        /* <DEDUP_REMOVED lines=22> */
.L_x_2735:
        /* <DEDUP_REMOVED lines=22> */
.L_x_2736:
        /* <DEDUP_REMOVED lines=10> */
.L_x_2739:
        /* <DEDUP_REMOVED lines=19> */
[----:B------:R-:W-:Y:S02]  /*0b30*/  MOV R17, RZ ;  /* 0x000000ff00117202 */ /* 0x000fe40000000f00 */
[----:B------:R-:W-:Y:S01]  /*0b40*/  CS2R R208, SRZ ;  /* 0x0000000000d07805 */ /* 0x000fe2000001ff00 */
[----:B------:R-:W-:-:S08]  /*0b50*/  IMAD.MOV.U32 R205, RZ, RZ, RZ ;  /* 0x000000ffffcd7224 */ /* 0x000fd000078e00ff */
[----:B------:R-:W-:Y:S01]  /*0b60*/  UIADD3 UR4, UR4, 0x15400, URZ ;  /* 0x0001540004047890 */ /* 0x000fe2000fffe03f */
[----:B--2---:R-:W-:Y:S02]  /*0b70*/  R2UR UR5, R0 ;  /* 0x00000000000572ca */ /* 0x004fe400000e0000 */
[----:B------:R-:W-:-:S04]  /*0b80*/  SHF.R.S32.HI R0, RZ, 0x1f, R18 ;  /* 0x0000001fff007819 */ /* 0x000fc80000011412 */
[----:B0-----:R-:W-:-:S04]  /*0b90*/  LEA.HI R2, R0, R18, RZ, 0x7 ;  /* 0x0000001200027211 */ /* 0x001fc800078f38ff */
[----:B------:R-:W-:Y:S02]  /*0ba0*/  LOP3.LUT R3, R2, 0xffffff80, RZ, 0xc0, !PT ;  /* 0xffffff8002037812 */ /* 0x000fe400078ec0ff */
[----:B------:R-:W-:Y:S01]  /*0bb0*/  SHF.R.S32.HI R11, RZ, 0x7, R2 ;  /* 0x00000007ff0b7819 */ /* 0x000fe20000011402 */
[----:B------:R-:W-:Y:S02]  /*0bc0*/  ULOP3.LUT UR5, UR5, 0x1, URZ, 0xfc, !UPT ;  /* 0x0000000105057892 */ /* 0x000fe4000f8efc3f */
[----:B------:R-:W-:Y:S01]  /*0bd0*/  IMAD.IADD R15, R18, 0x1, -R3 ;  /* 0x00000001120f7824 */ /* 0x000fe200078e0a03 */
[----:B------:R-:W-:Y:S02]  /*0be0*/  LEA.HI R3, R0, R18, RZ, 0x4 ;  /* 0x0000001200037211 */ /* 0x000fe400078f20ff */
[----:B------:R-:W-:Y:S02]  /*0bf0*/  LEA.HI R2, R2, R11, RZ, 0x1 ;  /* 0x0000000b02027211 */ /* 0x000fe400078f08ff */
[----:B------:R-:W-:-:S02]  /*0c00*/  SHF.R.S32.HI R7, RZ, 0x1f, R15 ;  /* 0x0000001fff077819 */ /* 0x000fc4000001140f */
[----:B------:R-:W-:Y:S02]  /*0c10*/  SHF.R.S32.HI R6, RZ, 0x4, R3 ;  /* 0x00000004ff067819 */ /* 0x000fe40000011403 */
[----:B------:R-:W-:Y:S02]  /*0c20*/  LEA.HI R8, R7, R15, RZ, 0x2 ;  /* 0x0000000f07087211 */ /* 0x000fe400078f10ff */
[----:B------:R-:W-:Y:S02]  /*0c30*/  LEA.HI R4, R3, R6, RZ, 0x1 ;  /* 0x0000000603047211 */ /* 0x000fe400078f08ff */
[--C-:B------:R-:W-:Y:S02]  /*0c40*/  SHF.R.S32.HI R9, RZ, 0x2, R8.reuse ;  /* 0x00000002ff097819 */ /* 0x100fe40000011408 */
[----:B------:R-:W-:Y:S02]  /*0c50*/  SHF.R.S32.HI R10, RZ, 0x1f, R8 ;  /* 0x0000001fff0a7819 */ /* 0x000fe40000011408 */
[----:B------:R-:W-:-:S02]  /*0c60*/  LOP3.LUT R5, R4, 0x1ffffffe, RZ, 0xc0, !PT ;  /* 0x1ffffffe04057812 */ /* 0x000fc400078ec0ff */
[----:B------:R-:W-:Y:S02]  /*0c70*/  LEA.HI R10, R10, R9, RZ, 0x3 ;  /* 0x000000090a0a7211 */ /* 0x000fe400078f18ff */
[----:B------:R-:W-:Y:S02]  /*0c80*/  LEA.HI R7, R7, R15, RZ, 0x5 ;  /* 0x0000000f07077211 */ /* 0x000fe400078f28ff */
[----:B------:R-:W-:Y:S02]  /*0c90*/  LOP3.LUT R10, R10, 0xfffffff8, RZ, 0xc0, !PT ;  /* 0xfffffff80a0a7812 */ /* 0x000fe400078ec0ff */
[----:B------:R-:W-:Y:S02]  /*0ca0*/  LEA.HI R4, R0, R18, RZ, 0x5 ;  /* 0x0000001200047211 */ /* 0x000fe400078f28ff */
[----:B------:R-:W-:Y:S01]  /*0cb0*/  LOP3.LUT R3, R3, 0x3fffff0, RZ, 0xc0, !PT ;  /* 0x03fffff003037812 */ /* 0x000fe200078ec0ff */
[----:B------:R-:W-:Y:S01]  /*0cc0*/  IMAD.IADD R10, R9, 0x1, -R10 ;  /* 0x00000001090a7824 */ /* 0x000fe200078e0a0a */
[----:B------:R-:W-:-:S02]  /*0cd0*/  SHF.R.S32.HI R7, RZ, 0x5, R7 ;  /* 0x00000005ff077819 */ /* 0x000fc40000011407 */
[----:B------:R-:W-:Y:S01]  /*0ce0*/  SHF.R.S32.HI R4, RZ, 0x5, R4 ;  /* 0x00000005ff047819 */ /* 0x000fe20000011404 */
[----:B------:R-:W-:Y:S01]  /*0cf0*/  IMAD.IADD R3, R18, 0x1, -R3 ;  /* 0x0000000112037824 */ /* 0x000fe200078e0a03 */
[----:B------:R-:W-:Y:S01]  /*0d00*/  IADD3 R5, R6, -R5, RZ ;  /* 0x8000000506057210 */ /* 0x000fe20007ffe0ff */
[----:B------:R-:W-:Y:S01]  /*0d10*/  IMAD R7, R7, 0x10, R10 ;  /* 0x0000001007077824 */ /* 0x000fe200078e020a */
[----:B------:R-:W-:Y:S01]  /*0d20*/  LEA.HI R6, R0, R18, RZ, 0x2 ;  /* 0x0000001200067211 */ /* 0x000fe200078f10ff */
[----:B------:R-:W-:Y:S01]  /*0d30*/  IMAD R10, R4, 0x10, R3 ;  /* 0x00000010040a7824 */ /* 0x000fe200078e0203 */
[----:B------:R-:W-:Y:S01]  /*0d40*/  LOP3.LUT R2, R2, 0x3fffffe, RZ, 0xc0, !PT ;  /* 0x03fffffe02027812 */ /* 0x000fe200078ec0ff */
[----:B------:R-:W-:Y:S01]  /*0d50*/  IMAD.SHL.U32 R218, R4, 0x200, RZ ;  /* 0x0000020004da7824 */ /* 0x000fe200078e00ff */
[--C-:B------:R-:W-:Y:S02]  /*0d60*/  SHF.R.S32.HI R204, RZ, 0x2, R6.reuse ;  /* 0x00000002ffcc7819 */ /* 0x100fe40000011406 */
[----:B------:R-:W-:Y:S01]  /*0d70*/  SHF.R.S32.HI R3, RZ, 0x1f, R6 ;  /* 0x0000001fff037819 */ /* 0x000fe20000011406 */
[----:B------:R-:W-:Y:S01]  /*0d80*/  IMAD.IADD R2, R11, 0x1, -R2 ;  /* 0x000000010b027824 */ /* 0x000fe200078e0a02 */
[----:B------:R-:W-:Y:S01]  /*0d90*/  LOP3.LUT R6, R6, 0xfffffffc, RZ, 0xc0, !PT ;  /* 0xfffffffc06067812 */ /* 0x000fe200078ec0ff */
[----:B------:R-:W-:Y:S01]  /*0da0*/  VIADD R237, R204, 0x40 ;  /* 0x00000040cced7836 */ /* 0x000fe20000000000 */
[----:B------:R-:W-:Y:S01]  /*0db0*/  LEA.HI R3, R3, R204, RZ, 0x3 ;  /* 0x000000cc03037211 */ /* 0x000fe200078f18ff */
[----:B------:R-:W-:Y:S01]  /*0dc0*/  IMAD R13, R2, 0x40, R7 ;  /* 0x00000040020d7824 */ /* 0x000fe200078e0207 */
[----:B------:R-:W-:Y:S01]  /*0dd0*/  LEA R12, R10, R5, 0x3 ;  /* 0x000000050a0c7211 */ /* 0x000fe200078e18ff */
[----:B------:R-:W-:Y:S01]  /*0de0*/  IMAD.IADD R20, R18, 0x1, -R6 ;  /* 0x0000000112147824 */ /* 0x000fe200078e0a06 */
[----:B------:R-:W-:-:S02]  /*0df0*/  SHF.R.S32.HI R2, RZ, 0x1f, R237 ;  /* 0x0000001fff027819 */ /* 0x000fc400000114ed */
[----:B------:R-:W-:Y:S01]  /*0e00*/  LOP3.LUT R3, R3, 0xfffffff8, RZ, 0xc0, !PT ;  /* 0xfffffff803037812 */ /* 0x000fe200078ec0ff */
[----:B------:R-:W-:Y:S01]  /*0e10*/  IMAD.SHL.U32 R22, R20, 0x4, RZ ;  /* 0x0000000414167824 */ /* 0x000fe200078e00ff */
[----:B------:R-:W-:Y:S01]  /*0e20*/  LEA.HI R2, R2, R237, RZ, 0x3 ;  /* 0x000000ed02027211 */ /* 0x000fe200078f18ff */
[----:B------:R-:W-:Y:S01]  /*0e30*/  STL [R1+0x8c], R13 ;  /* 0x00008c0d01007387 */ /* 0x000fe20000100800 */
[----:B------:R-:W-:Y:S01]  /*0e40*/  SHF.L.U32 R215, R237, 0x6, RZ ;  /* 0x00000006edd77819 */ /* 0x000fe200000006ff */
[----:B------:R-:W-:Y:S01]  /*0e50*/  VIADD R211, R22, 0x20 ;  /* 0x0000002016d37836 */ /* 0x000fe20000000000 */
[----:B------:R-:W-:Y:S01]  /*0e60*/  LEA.HI R0, R0, R18, RZ, 0x3 ;  /* 0x0000001200007211 */ /* 0x000fe200078f18ff */
[C---:B------:R-:W-:Y:S01]  /*0e70*/  VIADD R210, R22.reuse, 0x40 ;  /* 0x0000004016d27836 */ /* 0x040fe20000000000 */
[----:B------:R-:W-:Y:S01]  /*0e80*/  LOP3.LUT R215, R215, 0x1c0, RZ, 0xc0, !PT ;  /* 0x000001c0d7d77812 */ /* 0x000fe200078ec0ff */
[----:B------:R-:W-:Y:S01]  /*0e90*/  IMAD.IADD R206, R22, 0x1, R211 ;  /* 0x0000000116ce7824 */ /* 0x000fe200078e02d3 */
[----:B------:R-:W-:Y:S01]  /*0ea0*/  LOP3.LUT R231, R0, 0xfffffff8, RZ, 0xc0, !PT ;  /* 0xfffffff800e77812 */ /* 0x000fe200078ec0ff */
[----:B------:R-:W-:Y:S01]  /*0eb0*/  IMAD.IADD R226, R204, 0x1, -R3 ;  /* 0x00000001cce27824 */ /* 0x000fe200078e0a03 */
[----:B------:R-:W-:Y:S01]  /*0ec0*/  SHF.R.U32.HI R14, RZ, 0x3, R215 ;  /* 0x00000003ff0e7819 */ /* 0x000fe200000116d7 */
[----:B------:R-:W-:Y:S01]  /*0ed0*/  IMAD.SHL.U32 R2, R2, 0x40, RZ ;  /* 0x0000004002027824 */ /* 0x000fe200078e00ff */
[----:B------:R-:W-:Y:S01]  /*0ee0*/  SHF.R.S32.HI R3, RZ, 0x1f, R206 ;  /* 0x0000001fff037819 */ /* 0x000fe200000114ce */
[----:B------:R-:W-:Y:S01]  /*0ef0*/  IMAD.IADD R207, R22, 0x1, R210 ;  /* 0x0000000116cf7824 */ /* 0x000fe200078e02d2 */
[----:B------:R-:W-:Y:S01]  /*0f00*/  SHF.L.U32 R216, R226, 0x6, RZ ;  /* 0x00000006e2d87819 */ /* 0x000fe200000006ff */
[----:B------:R-:W-:Y:S01]  /*0f10*/  IMAD.IADD R231, R18, 0x1, -R231 ;  /* 0x0000000112e77824 */ /* 0x000fe200078e0ae7 */
[----:B------:R-:W-:Y:S01]  /*0f20*/  LOP3.LUT R220, R2, 0xfffffe00, RZ, 0xc0, !PT ;  /* 0xfffffe0002dc7812 */ /* 0x000fe200078ec0ff */
[C---:B------:R-:W-:Y:S01]  /*0f30*/  VIADD R212, R22.reuse, 0x30 ;  /* 0x0000003016d47836 */ /* 0x040fe20000000000 */
[----:B------:R-:W-:Y:S01]  /*0f40*/  SHF.R.S32.HI R2, RZ, 0x1f, R207 ;  /* 0x0000001fff027819 */ /* 0x000fe200000114cf */
[----:B------:R-:W-:Y:S01]  /*0f50*/  IMAD.SHL.U32 R223, R231, 0x8, RZ ;  /* 0x00000008e7df7824 */ /* 0x000fe200078e00ff */
[-C--:B------:R-:W-:Y:S01]  /*0f60*/  LEA.HI R5, R3, R206.reuse, RZ, 0x6 ;  /* 0x000000ce03057211 */ /* 0x080fe200078f30ff */
[----:B------:R-:W-:Y:S01]  /*0f70*/  VIADD R214, R22, 0x50 ;  /* 0x0000005016d67836 */ /* 0x000fe20000000000 */
[----:B------:R-:W-:Y:S01]  /*0f80*/  LOP3.LUT R216, R216, 0x1c0, RZ, 0xc0, !PT ;  /* 0x000001c0d8d87812 */ /* 0x000fe200078ec0ff */
[----:B------:R-:W-:Y:S01]  /*0f90*/  VIADD R229, R223, 0x40 ;  /* 0x00000040dfe57836 */ /* 0x000fe20000000000 */
[----:B------:R-:W-:Y:S01]  /*0fa0*/  LEA.HI R4, R3, R206, RZ, 0x3 ;  /* 0x000000ce03047211 */ /* 0x000fe200078f18ff */
[----:B------:R-:W-:Y:S01]  /*0fb0*/  IMAD.SHL.U32 R5, R5, 0x80, RZ ;  /* 0x0000008005057824 */ /* 0x000fe200078e00ff */
[CC--:B------:R-:W-:Y:S01]  /*0fc0*/  LEA.HI R6, R2.reuse, R207.reuse, RZ, 0x6 ;  /* 0x000000cf02067211 */ /* 0x0c0fe200078f30ff */
[----:B------:R-:W-:Y:S01]  /*0fd0*/  VIADD R230, R223, 0x80 ;  /* 0x00000080dfe67836 */ /* 0x000fe20000000000 */
[----:B------:R-:W-:Y:S01]  /*0fe0*/  LEA.HI R3, R2, R207, RZ, 0x3 ;  /* 0x000000cf02037211 */ /* 0x000fe200078f18ff */
[----:B------:R-:W-:Y:S01]  /*0ff0*/  IMAD.SHL.U32 R18, R20, 0x8, RZ ;  /* 0x0000000814127824 */ /* 0x000fe200078e00ff */
[----:B------:R-:W-:Y:S01]  /*1000*/  SHF.R.U32.HI R217, RZ, 0x3, R216 ;  /* 0x00000003ffd97819 */ /* 0x000fe200000116d8 */
[----:B------:R-:W-:Y:S01]  /*1010*/  IMAD.SHL.U32 R7, R6, 0x80, RZ ;  /* 0x0000008006077824 */ /* 0x000fe200078e00ff */
[----:B------:R-:W-:-:S02]  /*1020*/  LOP3.LUT R2, R216, 0x38, R4, 0xf8, !PT ;  /* 0x00000038d8027812 */ /* 0x000fc400078ef804 */
[----:B------:R-:W-:Y:S02]  /*1030*/  LOP3.LUT R9, R215, 0x38, R4, 0xf8, !PT ;  /* 0x00000038d7097812 */ /* 0x000fe400078ef804 */
[----:B------:R-:W-:Y:S02]  /*1040*/  LOP3.LUT R6, R216, 0x38, R3, 0xf8, !PT ;  /* 0x00000038d8067812 */ /* 0x000fe400078ef803 */
[----:B------:R-:W-:Y:S02]  /*1050*/  LOP3.LUT R5, R5, 0xffffe000, RZ, 0xc0, !PT ;  /* 0xffffe00005057812 */ /* 0x000fe400078ec0ff */
[-C--:B------:R-:W-:Y:S02]  /*1060*/  LOP3.LUT R2, R2, R217.reuse, RZ, 0x3c, !PT ;  /* 0x000000d902027212 */ /* 0x080fe400078e3cff */
[----:B------:R-:W-:Y:S02]  /*1070*/  LOP3.LUT R10, R9, R14, RZ, 0x3c, !PT ;  /* 0x0000000e090a7212 */ /* 0x000fe400078e3cff */
[----:B------:R-:W-:-:S02]  /*1080*/  LOP3.LUT R9, R6, R217, RZ, 0x3c, !PT ;  /* 0x000000d906097212 */ /* 0x000fc400078e3cff */
[-C--:B------:R-:W-:Y:S01]  /*1090*/  IADD3 R6, R2, R5.reuse, R218 ;  /* 0x0000000502067210 */ /* 0x080fe20007ffe0da */
[----:B------:R-:W-:Y:S01]  /*10a0*/  IMAD.U32 R2, RZ, RZ, UR5 ;  /* 0x00000005ff027e24 */ /* 0x000fe2000f8e00ff */
[----:B------:R-:W-:Y:S02]  /*10b0*/  IADD3 R10, R10, R5, R220 ;  /* 0x000000050a0a7210 */ /* 0x000fe40007ffe0dc */
[----:B------:R-:W-:Y:S02]  /*10c0*/  LOP3.LUT R11, R215, 0x38, R3, 0xf8, !PT ;  /* 0x00000038d70b7812 */ /* 0x000fe400078ef803 */
[----:B------:R-:W-:Y:S01]  /*10d0*/  SHF.R.S32.HI R5, RZ, 0x3, R0 ;  /* 0x00000003ff057819 */ /* 0x000fe20000011400 */
[----:B------:R-:W-:Y:S01]  /*10e0*/  IMAD.U32 R0, RZ, RZ, UR4 ;  /* 0x00000004ff007e24 */ /* 0x000fe2000f8e00ff */
[----:B------:R-:W-:Y:S01]  /*10f0*/  LOP3.LUT R7, R7, 0xffffe000, RZ, 0xc0, !PT ;  /* 0xffffe00007077812 */ /* 0x000fe200078ec0ff */
[----:B------:R-:W-:Y:S01]  /*1100*/  STL [R1+0x4c], R2 ;  /* 0x00004c0201007387 */ /* 0x000fe20000100800 */
[----:B------:R-:W-:-:S02]  /*1110*/  LOP3.LUT R11, R11, R14, RZ, 0x3c, !PT ;  /* 0x0000000e0b0b7212 */ /* 0x000fc400078e3cff */
[----:B------:R-:W-:Y:S01]  /*1120*/  IADD3 R213, R22, 0x10, RZ ;  /* 0x0000001016d57810 */ /* 0x000fe20007ffe0ff */
[----:B------:R0:W-:Y:S01]  /*1130*/  STL [R1+0x88], R0 ;  /* 0x0000880001007387 */ /* 0x0001e20000100800 */
[-C--:B------:R-:W-:Y:S02]  /*1140*/  IADD3 R9, R9, R7.reuse, R218 ;  /* 0x0000000709097210 */ /* 0x080fe40007ffe0da */
[----:B------:R-:W-:Y:S02]  /*1150*/  IADD3 R11, R11, R7, R220 ;  /* 0x000000070b0b7210 */ /* 0x000fe40007ffe0dc */
[----:B------:R-:W-:Y:S02]  /*1160*/  SHF.R.S32.HI R7, RZ, 0x1f, R211 ;  /* 0x0000001fff077819 */ /* 0x000fe400000114d3 */
[----:B------:R-:W-:Y:S02]  /*1170*/  LOP3.LUT R227, R8, 0x7ffffffc, RZ, 0xc0, !PT ;  /* 0x7ffffffc08e37812 */ /* 0x000fe400078ec0ff */
[----:B------:R-:W-:-:S02]  /*1180*/  SHF.R.S32.HI R8, RZ, 0x1f, R229 ;  /* 0x0000001fff087819 */ /* 0x000fc400000114e5 */
[----:B0-----:R-:W-:Y:S02]  /*1190*/  SHF.R.S32.HI R0, RZ, 0x1f, R223 ;  /* 0x0000001fff007819 */ /* 0x001fe400000114df */
[----:B------:R-:W-:Y:S02]  /*11a0*/  SHF.R.S32.HI R0, RZ, 0x1f, R213 ;  /* 0x0000001fff007819 */ /* 0x000fe400000114d5 */
[----:B------:R-:W-:Y:S02]  /*11b0*/  SHF.R.S32.HI R8, RZ, 0x1f, R212 ;  /* 0x0000001fff087819 */ /* 0x000fe400000114d4 */
[----:B------:R-:W-:Y:S01]  /*11c0*/  LOP3.LUT R5, R215, 0x38, R18, 0xf8, !PT ;  /* 0x00000038d7057812 */ /* 0x000fe200078ef812 */
[----:B------:R0:W-:Y:S01]  /*11d0*/  STL [R1+0x70], R0 ;  /* 0x0000700001007387 */ /* 0x0001e20000100800 */
[----:B------:R-:W-:Y:S02]  /*11e0*/  LEA.HI R2, R20, R20, RZ, 0x1 ;  /* 0x0000001414027211 */ /* 0x000fe400078f08ff */
[----:B------:R-:W-:Y:S01]  /*11f0*/  LOP3.LUT R5, R220, R5, R14, 0xf6, !PT ;  /* 0x00000005dc057212 */ /* 0x000fe200078ef60e */
[----:B------:R1:W-:Y:S01]  /*1200*/  STL [R1+0x6c], R7 ;  /* 0x00006c0701007387 */ /* 0x0003e20000100800 */
[----:B------:R-:W-:-:S02]  /*1210*/  LOP3.LUT R2, R2, 0x1ffffffe, RZ, 0xc0, !PT ;  /* 0x1ffffffe02027812 */ /* 0x000fc400078ec0ff */
[----:B------:R-:W-:Y:S01]  /*1220*/  IADD3 R227, R15, -R227, RZ ;  /* 0x800000e30fe37210 */ /* 0x000fe20007ffe0ff */
[----:B------:R-:W-:Y:S01]  /*1230*/  STL [R1+0x68], R8 ;  /* 0x0000680801007387 */ /* 0x000fe20000100800 */
[----:B0-----:R-:W-:Y:S01]  /*1240*/  SHF.R.S32.HI R0, RZ, 0x1f, R230 ;  /* 0x0000001fff007819 */ /* 0x001fe200000114e6 */
[----:B------:R-:W-:Y:S01]  /*1250*/  IMAD.IADD R2, R20, 0x1, -R2 ;  /* 0x0000000114027824 */ /* 0x000fe200078e0a02 */
[----:B------:R-:W-:Y:S02]  /*1260*/  SHF.R.S32.HI R0, RZ, 0x1f, R214 ;  /* 0x0000001fff007819 */ /* 0x000fe400000114d6 */
[----:B-1----:R-:W-:Y:S01]  /*1270*/  SHF.R.S32.HI R7, RZ, 0x1f, R210 ;  /* 0x0000001fff077819 */ /* 0x002fe200000114d2 */
[----:B------:R-:W-:-:S04]  /*1280*/  IMAD R228, R2, 0x8, R13 ;  /* 0x0000000802e47824 */ /* 0x000fc800078e020d */
[----:B------:R0:W-:Y:S04]  /*1290*/  STL [R1+0x64], R7 ;  /* 0x0000640701007387 */ /* 0x0001e80000100800 */
[----:B------:R1:W-:Y:S01]  /*12a0*/  STL [R1+0x60], R0 ;  /* 0x0000600001007387 */ /* 0x0003e20000100800 */
[----:B0-----:R-:W-:Y:S01]  /*12b0*/  IMAD.SHL.U32 R7, R12, 0x8, RZ ;  /* 0x000000080c077824 */ /* 0x001fe200078e00ff */
[----:B-1----:R-:W-:-:S04]  /*12c0*/  SHF.R.S32.HI R0, RZ, 0x3, R4 ;  /* 0x00000003ff007819 */ /* 0x002fc80000011404 */
[----:B------:R-:W-:Y:S01]  /*12d0*/  STL [R1+0x90], R7 ;  /* 0x0000900701007387 */ /* 0x000fe20000100800 */
[----:B------:R-:W-:Y:S02]  /*12e0*/  SHF.R.S32.HI R4, RZ, 0x3, R3 ;  /* 0x00000003ff047819 */ /* 0x000fe40000011403 */
[----:B------:R-:W-:Y:S01]  /*12f0*/  LEA R3, R5, UR4, 0x1 ;  /* 0x0000000405037c11 */ /* 0x000fe2000f8e08ff */
[----:B------:R0:W-:Y:S04]  /*1300*/  STL [R1+0x58], R0 ;  /* 0x0000580001007387 */ /* 0x0001e80000100800 */
[----:B------:R1:W-:Y:S04]  /*1310*/  STL [R1+0x5c], R4 ;  /* 0x00005c0401007387 */ /* 0x0003e80000100800 */
[----:B------:R2:W-:Y:S01]  /*1320*/  STL [R1+0x80], R3 ;  /* 0x0000800301007387 */ /* 0x0005e20000100800 */
[----:B0-----:R-:W-:-:S02]  /*1330*/  LEA R0, R6, UR4, 0x1 ;  /* 0x0000000406007c11 */ /* 0x001fc4000f8e08ff */
[----:B-1----:R-:W-:-:S03]  /*1340*/  LEA R4, R10, UR4, 0x1 ;  /* 0x000000040a047c11 */ /* 0x002fc6000f8e08ff */
[----:B------:R0:W-:Y:S01]  /*1350*/  STL [R1+0x84], R0 ;  /* 0x0000840001007387 */ /* 0x0001e20000100800 */
[----:B--2---:R-:W-:-:S03]  /*1360*/  LEA R3, R9, UR4, 0x1 ;  /* 0x0000000409037c11 */ /* 0x004fc6000f8e08ff */
[----:B------:R1:W-:Y:S04]  /*1370*/  STL [R1+0x78], R4 ;  /* 0x0000780401007387 */ /* 0x0003e80000100800 */
[----:B------:R1:W-:Y:S01]  /*1380*/  STL [R1+0x7c], R3 ;  /* 0x00007c0301007387 */ /* 0x0003e20000100800 */
[----:B0-----:R-:W-:-:S05]  /*1390*/  LEA R0, R11, UR4, 0x1 ;  /* 0x000000040b007c11 */ /* 0x001fca000f8e08ff */
[----:B------:R1:W-:Y:S02]  /*13a0*/  STL [R1+0x74], R0 ;  /* 0x0000740001007387 */ /* 0x0003e40000100800 */
.L_x_2964:
        /* <DEDUP_REMOVED lines=8> */
[----:B------:R-:W-:Y:S02]  /*1430*/  ISETP.NE.U32.AND P1, PT, RZ, UR8, PT ;  /* 0x00000008ff007c0c */ /* 0x000fe4000bf25070 */
[----:B------:R-:W-:Y:S02]  /*1440*/  ISETP.NE.AND.EX P2, PT, RZ, UR5, PT, P2 ;  /* 0x00000005ff007c0c */ /* 0x000fe4000bf45320 */
[----:B------:R-:W-:Y:S02]  /*1450*/  ISETP.NE.AND.EX P1, PT, RZ, UR9, PT, P1 ;  /* 0x00000009ff007c0c */ /* 0x000fe4000bf25310 */
[----:B------:R-:W-:-:S04]  /*1460*/  ISETP.NE.U32.AND P0, PT, RZ, UR6, PT ;  /* 0x00000006ff007c0c */ /* 0x000fc8000bf05070 */
[----:B------:R-:W-:Y:S02]  /*1470*/  ISETP.NE.AND.EX P0, PT, RZ, UR7, PT, P0 ;  /* 0x00000007ff007c0c */ /* 0x000fe4000bf05300 */
[----:B--2---:R-:W-:Y:S01]  /*1480*/  SHF.R.S32.HI R0, RZ, 0x1f, R235 ;  /* 0x0000001fff007819 */ /* 0x004fe200000114eb */
[C---:B------:R-:W-:Y:S02]  /*1490*/  IMAD.SHL.U32 R233, R235.reuse, 0x4, RZ ;  /* 0x00000004ebe97824 */ /* 0x040fe400078e00ff */
[C---:B------:R-:W-:Y:S02]  /*14a0*/  @P2 LEA R2, P3, R235.reuse, UR4, 0x2 ;  /* 0x00000004eb022c11 */ /* 0x040fe4000f8610ff */
[C-C-:B------:R-:W-:Y:S01]  /*14b0*/  SHF.L.U64.HI R234, R235.reuse, 0x2, R0.reuse ;  /* 0x00000002ebea7819 */ /* 0x140fe20000010200 */
[----:B------:R0:W-:Y:S01]  /*14c0*/  STL [R1+0x54], R0 ;  /* 0x0000540001007387 */ /* 0x0001e20000100800 */
[----:B------:R-:W-:Y:S01]  /*14d0*/  @P2 LEA.HI.X R3, R235, UR5, R0, 0x2, P3 ;  /* 0x00000005eb032c11 */ /* 0x000fe200098f1400 */
[----:B------:R-:W-:Y:S01]  /*14e0*/  ULDC UR4, c[0x0][0x288] ;  /* 0x0000a20000047ab9 */ /* 0x000fe20000000800 */
[----:B---3--:R-:W-:Y:S01]  /*14f0*/  IADD3 R6, P4, R233, UR6, RZ ;  /* 0x00000006e9067c10 */ /* 0x008fe2000ff9e0ff */
[----:B0-----:R-:W-:Y:S01]  /*1500*/  IMAD.MOV.U32 R0, RZ, RZ, RZ ;  /* 0x000000ffff007224 */ /* 0x001fe200078e00ff */
[----:B------:R-:W-:Y:S01]  /*1510*/  MOV R224, UR4 ;  /* 0x0000000400e07c02 */ /* 0x000fe20008000f00 */
[----:B------:R-:W-:Y:S01]  /*1520*/  ULDC.64 UR4, c[0x0][0x418] ;  /* 0x0001060000047ab9 */ /* 0x000fe20000000a00 */
[----:B------:R-:W-:-:S03]  /*1530*/  IADD3.X R7, R234, UR7, RZ, P4, !PT ;  /* 0x00000007ea077c10 */ /* 0x000fc6000a7fe4ff */
[----:B------:R0:W5:Y:S01]  /*1540*/  @P2 LDG.E R0, desc[UR60][R2.64] ;  /* 0x0000003c02002981 */ /* 0x000162000c1e1900 */
[----:B------:R-:W-:-:S03]  /*1550*/  @P1 IADD3 R4, P2, R233, UR8, RZ ;  /* 0x00000008e9041c10 */ /* 0x000fc6000ff5e0ff */
[----:B------:R0:W5:Y:S01]  /*1560*/  @P0 LDG.E R28, desc[UR60][R6.64] ;  /* 0x0000003c061c0981 */ /* 0x000162000c1e1900 */
[----:B------:R-:W-:Y:S01]  /*1570*/  @P1 IADD3.X R5, R234, UR9, RZ, P2, !PT ;  /* 0x00000009ea051c10 */ /* 0x000fe200097fe4ff */
[----:B------:R-:W-:Y:S01]  /*1580*/  UISETP.NE.U32.AND UP0, UPT, UR4, URZ, UPT ;  /* 0x0000003f0400728c */ /* 0x000fe2000bf05070 */
[----:B------:R-:W-:Y:S02]  /*1590*/  ULDC.64 UR8, c[0x0][0xa20] ;  /* 0x0002880000087ab9 */ /* 0x000fe40000000a00 */
[----:B------:R-:W-:Y:S01]  /*15a0*/  ULDC UR4, c[0x0][0x424] ;  /* 0x0001090000047ab9 */ /* 0x000fe20000000800 */
[----:B------:R0:W5:Y:S01]  /*15b0*/  @P1 LDG.E R224, desc[UR60][R4.64] ;  /* 0x0000003c04e01981 */ /* 0x000162000c1e1900 */
[----:B------:R-:W-:Y:S01]  /*15c0*/  UISETP.NE.AND.EX UP0, UPT, UR5, URZ, UPT, UP0 ;  /* 0x0000003f0500728c */ /* 0x000fe2000bf05300 */
[----:B------:R-:W-:Y:S01]  /*15d0*/  ISETP.NE.U32.AND P2, PT, RZ, UR8, PT ;  /* 0x00000008ff007c0c */ /* 0x000fe2000bf45070 */
[----:B------:R-:W-:Y:S01]  /*15e0*/  IMAD.MOV.U32 R232, RZ, RZ, R26 ;  /* 0x000000ffffe87224 */ /* 0x000fe200078e001a */
[----:B------:R-:W-:Y:S01]  /*15f0*/  ULDC UR5, c[0x0][0x2f0] ;  /* 0x0000bc0000057ab9 */ /* 0x000fe20000000800 */
[----:B------:R-:W-:Y:S01]  /*1600*/  USEL UR4, UR4, 0x1, UP0 ;  /* 0x0000000104047887 */ /* 0x000fe20008000000 */
[----:B------:R-:W-:Y:S01]  /*1610*/  ISETP.NE.AND.EX P2, PT, RZ, UR9, PT, P2 ;  /* 0x00000009ff007c0c */ /* 0x000fe2000bf45320 */
[----:B------:R-:W-:-:S02]  /*1620*/  IMAD.MOV.U32 R29, RZ, RZ, R235 ;  /* 0x000000ffff1d7224 */ /* 0x000fc400078e00eb */
[----:B------:R-:W-:-:S03]  /*1630*/  UIMAD UR4, UR4, UR5, URZ ;  /* 0x00000005040472a4 */ /* 0x000fc6000f8e023f */
[----:B------:R-:W-:Y:S01]  /*1640*/  ULDC UR5, c[0x0][0x348] ;  /* 0x0000d20000057ab9 */ /* 0x000fe20000000800 */
[----:B0-----:R-:W-:Y:S08]  /*1650*/  @P1 BRA `(.L_x_2741) ;  /* 0x0000000000241947 */ /* 0x001ff00003800000 */
        /* <DEDUP_REMOVED lines=9> */
.L_x_2741:
[----:B------:R-:W-:Y:S02]  /*16f0*/  IMAD.U32 R2, RZ, RZ, UR5 ;  /* 0x00000005ff027e24 */ /* 0x000fe4000f8e00ff */
[----:B------:R-:W-:Y:S01]  /*1700*/  IMAD.U32 R27, RZ, RZ, UR4 ;  /* 0x00000004ff1b7e24 */ /* 0x000fe2000f8e00ff */
[----:B------:R-:W-:Y:S06]  /*1710*/  @!P2 BRA `(.L_x_2742) ;  /* 0x000000000010a947 */ /* 0x000fec0003800000 */
[----:B------:R-:W-:-:S04]  /*1720*/  IADD3 R4, P0, R233, UR8, RZ ;  /* 0x00000008e9047c10 */ /* 0x000fc8000ff1e0ff */
[----:B------:R-:W-:-:S05]  /*1730*/  IADD3.X R5, R234, UR9, RZ, P0, !PT ;  /* 0x00000009ea057c10 */ /* 0x000fca00087fe4ff */
[----:B------:R0:W5:Y:S01]  /*1740*/  LDG.E R27, desc[UR60][R4.64] ;  /* 0x0000003c041b7981 */ /* 0x000162000c1e1900 */
[----:B------:R-:W-:Y:S05]  /*1750*/  BRA `(.L_x_2743) ;  /* 0x0000000000107947 */ /* 0x000fea0003800000 */
.L_x_2742:
[----:B------:R-:W-:Y:S05]  /*1760*/  @!P0 BRA `(.L_x_2743) ;  /* 0x00000000000c8947 */ /* 0x000fea0003800000 */
[----:B------:R-:W2:Y:S04]  /*1770*/  LDG.E R4, desc[UR60][R6.64] ;  /* 0x0000003c06047981 */ /* 0x000ea8000c1e1900 */
[----:B------:R-:W2:Y:S02]  /*1780*/  LDG.E R27, desc[UR60][R6.64+0x4] ;  /* 0x0000043c061b7981 */ /* 0x000ea4000c1e1900 */
[----:B--2---:R-:W-:-:S07]  /*1790*/  IADD3 R27, -R4, R27, RZ ;  /* 0x0000001b041b7210 */ /* 0x004fce0007ffe1ff */
.L_x_2743:
[----:B------:R-:W-:Y:S01]  /*17a0*/  ULDC.64 UR4, c[0x0][0xa10] ;  /* 0x0002840000047ab9 */ /* 0x000fe20000000a00 */
[----:B------:R-:W1:Y:S01]  /*17b0*/  LDC R9, c[0x0][0x448] ;  /* 0x00011200ff097b82 */ /* 0x000e620000000800 */
[----:B------:R-:W-:-:S04]  /*17c0*/  ISETP.NE.U32.AND P0, PT, RZ, UR4, PT ;  /* 0x00000004ff007c0c */ /* 0x000fc8000bf05070 */
[----:B------:R-:W-:Y:S01]  /*17d0*/  ISETP.NE.AND.EX P0, PT, RZ, UR5, PT, P0 ;  /* 0x00000005ff007c0c */ /* 0x000fe2000bf05300 */
[----:B------:R-:W-:-:S12]  /*17e0*/  ULDC.64 UR4, c[0x0][0xa30] ;  /* 0x00028c0000047ab9 */ /* 0x000fd80000000a00 */
[----:B0-----:R-:W0:Y:S02]  /*17f0*/  @P0 LDC.64 R4, c[0x0][0xa10] ;  /* 0x00028400ff040b82 */ /* 0x001e240000000a00 */
[----:B0-----:R-:W-:-:S05]  /*1800*/  @P0 IMAD.WIDE R4, R29, 0x4, R4 ;  /* 0x000000041d040825 */ /* 0x001fca00078e0204 */
[----:B------:R-:W2:Y:S04]  /*1810*/  @P0 LDG.E R3, desc[UR60][R4.64] ;  /* 0x0000003c04030981 */ /* 0x000ea8000c1e1900 */
[----:B------:R0:W2:Y:S01]  /*1820*/  @P0 LDG.E R8, desc[UR60][R4.64+0x4] ;  /* 0x0000043c04080981 */ /* 0x0000a2000c1e1900 */
[----:B------:R-:W-:Y:S01]  /*1830*/  ISETP.NE.U32.AND P1, PT, RZ, UR4, PT ;  /* 0x00000004ff007c0c */ /* 0x000fe2000bf25070 */
[----:B-----5:R-:W-:-:S03]  /*1840*/  IMAD.MOV.U32 R144, RZ, RZ, R27 ;  /* 0x000000ffff907224 */ /* 0x020fc600078e001b */
[----:B------:R-:W-:-:S13]  /*1850*/  ISETP.NE.AND.EX P1, PT, RZ, UR5, PT, P1 ;  /* 0x00000005ff007c0c */ /* 0x000fda000bf25310 */
[----:B------:R-:W-:-:S04]  /*1860*/  @P1 IADD3 R6, P2, R233, UR4, RZ ;  /* 0x00000004e9061c10 */ /* 0x000fc8000ff5e0ff */
[----:B------:R-:W-:-:S05]  /*1870*/  @P1 IADD3.X R7, R234, UR5, RZ, P2, !PT ;  /* 0x00000005ea071c10 */ /* 0x000fca00097fe4ff */
[----:B------:R3:W5:Y:S01]  /*1880*/  @P1 LDG.E R144, desc[UR60][R6.64] ;  /* 0x0000003c06901981 */ /* 0x000762000c1e1900 */
[----:B-1----:R-:W-:Y:S01]  /*1890*/  ISETP.NE.AND P1, PT, R9, 0x1, PT ;  /* 0x000000010900780c */ /* 0x002fe20003f25270 */
[----:B------:R-:W-:Y:S01]  /*18a0*/  IMAD.SHL.U32 R222, R25, 0x80, RZ ;  /* 0x0000008019de7824 */ /* 0x000fe200078e00ff */
[----:B------:R-:W-:-:S03]  /*18b0*/  PLOP3.LUT P2, PT, PT, PT, PT, 0x80, 0x0 ;  /* 0x000000000000781c */ /* 0x000fc60003f4f070 */
[----:B0-----:R-:W-:Y:S02]  /*18c0*/  VIADD R4, R222, 0x7f ;  /* 0x0000007fde047836 */ /* 0x001fe40000000000 */
[----:B---3--:R-:W-:-:S06]  /*18d0*/  IMAD.MOV.U32 R6, RZ, RZ, RZ ;  /* 0x000000ffff067224 */ /* 0x008fcc00078e00ff */
[----:B------:R-:W0:Y:S08]  /*18e0*/  @P1 LDC R9, c[0x0][0x44c] ;  /* 0x00011300ff091b82 */ /* 0x000e300000000800 */
[----:B------:R-:W1:Y:S01]  /*18f0*/  @P1 LDC R5, c[0x0][0x450] ;  /* 0x00011400ff051b82 */ /* 0x000e620000000800 */
[----:B--2---:R-:W-:Y:S02]  /*1900*/  @P0 IMAD.IADD R2, R8, 0x1, -R3 ;  /* 0x0000000108020824 */ /* 0x004fe400078e0a03 */
[----:B------:R-:W-:-:S02]  /*1910*/  IMAD.IADD R8, R27, 0x1, -R0 ;  /* 0x000000011b087824 */ /* 0x000fc400078e0a00 */
[----:B0-----:R-:W-:-:S03]  /*1920*/  @P1 IMAD.HI.U32 R0, R4, R9, RZ ;  /* 0x0000000904001227 */ /* 0x001fc600078e00ff */
[----:B------:R-:W-:Y:S02]  /*1930*/  IADD3 R225, R8, R2, RZ ;  /* 0x0000000208e17210 */ /* 0x000fe40007ffe0ff */
[----:B-1----:R-:W-:Y:S01]  /*1940*/  @P1 SHF.R.U32.HI R4, RZ, R5, R0 ;  /* 0x00000005ff041219 */ /* 0x002fe20000011600 */
[----:B------:R-:W-:Y:S01]  /*1950*/  IMAD.MOV R0, RZ, RZ, -R8 ;  /* 0x000000ffff007224 */ /* 0x000fe200078e0a08 */
[C---:B------:R-:W-:Y:S01]  /*1960*/  IADD3 R149, R225.reuse, 0x70, -R224 ;  /* 0x00000070e1957810 */ /* 0x040fe20007ffe8e0 */
[----:B------:R-:W-:-:S03]  /*1970*/  VIADD R5, R225, 0x6f ;  /* 0x0000006fe1057836 */ /* 0x000fc60000000000 */
[----:B------:R-:W-:Y:S01]  /*1980*/  VIMNMX R0, RZ, R0, !PT ;  /* 0x00000000ff007248 */ /* 0x000fe20007fe0100 */
[----:B------:R-:W-:Y:S02]  /*1990*/  IMAD.IADD R7, R149, 0x1, R4 ;  /* 0x0000000195077824 */ /* 0x000fe400078e0204 */
[----:B------:R-:W-:Y:S01]  /*19a0*/  IMAD.MOV.U32 R4, RZ, RZ, RZ ;  /* 0x000000ffff047224 */ /* 0x000fe200078e00ff */
[----:B------:R-:W-:Y:S01]  /*19b0*/  SHF.R.U32.HI R124, RZ, 0x4, R0 ;  /* 0x00000004ff7c7819 */ /* 0x000fe20000011600 */
[----:B------:R-:W-:-:S04]  /*19c0*/  IMAD.HI R6, R7, -0x6db6db6d, R6 ;  /* 0x9249249307067827 */ /* 0x000fc800078e0206 */
[----:B------:R-:W-:Y:S01]  /*19d0*/  IMAD.HI R4, R5, -0x6db6db6d, R4 ;  /* 0x9249249305047827 */ /* 0x000fe200078e0204 */
[----:B------:R-:W-:-:S03]  /*19e0*/  SHF.R.U32.HI R5, RZ, 0x1f, R6 ;  /* 0x0000001fff057819 */ /* 0x000fc60000011606 */
[----:B------:R-:W-:Y:S01]  /*19f0*/  IMAD.WIDE.U32 R124, R124, 0x24924925, RZ ;  /* 0x249249257c7c7825 */ /* 0x000fe200078e00ff */
[----:B------:R-:W-:Y:S02]  /*1a00*/  SHF.R.U32.HI R3, RZ, 0x1f, R4 ;  /* 0x0000001fff037819 */ /* 0x000fe40000011604 */
[----:B------:R-:W-:Y:S01]  /*1a10*/  LEA.HI.SX32 R5, R6, R5, 0x1a ;  /* 0x0000000506057211 */ /* 0x000fe200078fd2ff */
[----:B------:R-:W-:Y:S01]  /*1a20*/  IMAD.MOV.U32 R24, RZ, RZ, R125 ;  /* 0x000000ffff187224 */ /* 0x000fe200078e007d */
[----:B------:R-:W-:-:S04]  /*1a30*/  LEA.HI.SX32 R150, R4, R3, 0x1a ;  /* 0x0000000304967211 */ /* 0x000fc800078fd2ff */
[----:B------:R-:W-:-:S05]  /*1a40*/  VIMNMX R5, R150, R5, PT ;  /* 0x0000000596057248 */ /* 0x000fca0003fe0100 */
[----:B------:R-:W-:-:S05]  /*1a50*/  IMAD R5, R5, 0x70, -R8 ;  /* 0x0000007005057824 */ /* 0x000fca00078e0a08 */
[----:B------:R-:W-:-:S04]  /*1a60*/  VIMNMX R5, R5, R2, PT ;  /* 0x0000000205057248 */ /* 0x000fc80003fe0100 */
[----:B------:R-:W-:-:S13]  /*1a70*/  ISETP.GT.AND P0, PT, R5, R0, PT ;  /* 0x000000000500720c */ /* 0x000fda0003f04270 */
[----:B------:R-:W-:Y:S01]  /*1a80*/  @P0 IADD3 R5, R5, 0x6f, RZ ;  /* 0x0000006f05050810 */ /* 0x000fe20007ffe0ff */
        /* <DEDUP_REMOVED lines=20> */
[----:B------:R-:W-:Y:S01]  /*1bd0*/  MOV R13, RZ ;  /* 0x000000ff000d7202 */ /* 0x000fe20000000f00 */
[----:B------:R-:W-:-:S02]  /*1be0*/  IMAD.U32 R11, RZ, RZ, UR7 ;  /* 0x00000007ff0b7e24 */ /* 0x000fc4000f8e00ff */
[----:B------:R-:W-:Y:S02]  /*1bf0*/  IMAD.MOV.U32 R8, RZ, RZ, 0x70 ;  /* 0x00000070ff087424 */ /* 0x000fe400078e00ff */
[----:B0-----:R-:W-:-:S07]  /*1c00*/  IMAD.MOV.U32 R12, RZ, RZ, 0x1 ;  /* 0x00000001ff0c7424 */ /* 0x001fce00078e00ff */
[----:B------:R-:W-:-:S07]  /*1c10*/  LEPC R20, `(.L_x_2746) ;  /* 0x000000001014794e */ /* 0x000fce0000000000 */
[----:B-1---5:R-:W-:Y:S05]  /*1c20*/  CALL.ABS.NOINC R14 ;  /* 0x000000000e007343 */ /* 0x022fea0003c00000 */
.L_x_2746:
[----:B------:R-:W-:Y:S05]  /*1c30*/  BSYNC B6 ;  /* 0x0000000000067941 */ /* 0x000fea0003800000 */
.L_x_2745:
        /* <DEDUP_REMOVED lines=20> */
.L_x_2748:
[----:B------:R-:W-:Y:S05]  /*1d80*/  BSYNC B6 ;  /* 0x0000000000067941 */ /* 0x000fea0003800000 */
.L_x_2747:
[----:B------:R-:W-:Y:S01]  /*1d90*/  ULDC.64 UR4, c[0x0][0x9f8] ;  /* 0x00027e0000047ab9 */ /* 0x000fe20000000a00 */
[----:B------:R-:W2:Y:S01]  /*1da0*/  LDL.LU R30, [R1+0x20] ;  /* 0x00002000011e7983 */ /* 0x000ea20000300800 */
[----:B------:R-:W-:Y:S01]  /*1db0*/  ISETP.NE.U32.AND P0, PT, RZ, UR4, PT ;  /* 0x00000004ff007c0c */ /* 0x000fe2000bf05070 */
[----:B------:R-:W0:Y:S01]  /*1dc0*/  LDC.64 R110, c[0x0][0x300] ;  /* 0x0000c000ff6e7b82 */ /* 0x000e220000000a00 */
[----:B------:R-:W-:Y:S01]  /*1dd0*/  ULDC UR6, c[0x0][0x2f4] ;  /* 0x0000bd0000067ab9 */ /* 0x000fe20000000800 */
[----:B------:R-:W-:Y:S01]  /*1de0*/  SHF.R.S32.HI R9, RZ, 0x1f, R26 ;  /* 0x0000001fff097819 */ /* 0x000fe2000001141a */
[----:B------:R-:W-:Y:S01]  /*1df0*/  ULDC.64 UR8, c[0x0][0xa08] ;  /* 0x0002820000087ab9 */ /* 0x000fe20000000a00 */
[----:B------:R-:W-:Y:S02]  /*1e00*/  ISETP.NE.AND.EX P0, PT, RZ, UR5, PT, P0 ;  /* 0x00000005ff007c0c */ /* 0x000fe4000bf05300 */
[----:B------:R-:W-:Y:S02]  /*1e10*/  SHF.R.S32.HI R19, RZ, 0x1f, R18 ;  /* 0x0000001fff137819 */ /* 0x000fe40000011412 */
[----:B------:R-:W-:Y:S01]  /*1e20*/  IADD3 R121, R28, R27, RZ ;  /* 0x0000001b1c797210 */ /* 0x000fe20007ffe0ff */
[----:B------:R-:W1:Y:S08]  /*1e30*/  LDC.64 R104, c[0x0][0x408] ;  /* 0x00010200ff687b82 */ /* 0x000e700000000a00 */
[----:B------:R-:W-:Y:S01]  /*1e40*/  @P0 IADD3 R4, P1, R233, UR4, RZ ;  /* 0x00000004e9040c10 */ /* 0x000fe2000ff3e0ff */
[----:B------:R-:W3:Y:S03]  /*1e50*/  LDC.64 R98, c[0x0][0x3f8] ;  /* 0x0000fe00ff627b82 */ /* 0x000ee60000000a00 */
[----:B------:R-:W-:Y:S01]  /*1e60*/  @P0 IADD3.X R5, R234, UR5, RZ, P1, !PT ;  /* 0x00000005ea050c10 */ /* 0x000fe20008ffe4ff */
[----:B------:R-:W-:-:S04]  /*1e70*/  ULDC.64 UR4, c[0x0][0x330] ;  /* 0x0000cc0000047ab9 */ /* 0x000fc80000000a00 */
[----:B------:R4:W2:Y:S01]  /*1e80*/  @P0 LDG.E R29, desc[UR60][R4.64] ;  /* 0x0000003c041d0981 */ /* 0x0008a2000c1e1900 */
[----:B------:R-:W-:Y:S01]  /*1e90*/  ISETP.GE.AND P1, PT, R206, UR6, PT ;  /* 0x00000006ce007c0c */ /* 0x000fe2000bf26270 */
[----:B------:R-:W-:Y:S01]  /*1ea0*/  IMAD R3, R9, UR4, RZ ;  /* 0x0000000409037c24 */ /* 0x000fe2000f8e02ff */
[----:B------:R-:W-:Y:S01]  /*1eb0*/  ISETP.GE.AND P0, PT, R18, UR6, PT ;  /* 0x0000000612007c0c */ /* 0x000fe2000bf06270 */
[C---:B------:R-:W-:Y:S01]  /*1ec0*/  IMAD.WIDE.U32 R112, R26.reuse, UR4, R18 ;  /* 0x000000041a707c25 */ /* 0x040fe2000f8e0012 */
[----:B------:R-:W-:Y:S01]  /*1ed0*/  SEL R0, RZ, 0xffffffff, P1 ;  /* 0xffffffffff007807 */ /* 0x000fe20000800000 */
[----:B------:R-:W3:Y:S01]  /*1ee0*/  LDC R33, c[0x0][0x3f4] ;  /* 0x0000fd00ff217b82 */ /* 0x000ee20000000800 */
[----:B------:R-:W-:Y:S01]  /*1ef0*/  SHF.R.S32.HI R12, RZ, 0x1f, R121 ;  /* 0x0000001fff0c7819 */ /* 0x000fe20000011479 */
[----:B------:R-:W-:Y:S01]  /*1f00*/  IMAD R3, R26, UR5, R3 ;  /* 0x000000051a037c24 */ /* 0x000fe2000f8e0203 */
[----:B------:R-:W-:Y:S01]  /*1f10*/  ULDC.64 UR4, c[0x0][0x308] ;  /* 0x0000c20000047ab9 */ /* 0x000fe20000000a00 */
[----:B----4-:R-:W-:Y:S01]  /*1f20*/  IMAD.SHL.U32 R5, R0, 0x2, RZ ;  /* 0x0000000200057824 */ /* 0x010fe200078e00ff */
[----:B------:R-:W-:Y:S01]  /*1f30*/  SEL R4, RZ, 0x1, P0 ;  /* 0x00000001ff047807 */ /* 0x000fe20000000000 */
[C---:B------:R-:W-:Y:S01]  /*1f40*/  VIADD R0, R18.reuse, 0x60 ;  /* 0x0000006012007836 */ /* 0x040fe20000000000 */
        /* <DEDUP_REMOVED lines=8> */
[----:B------:R-:W-:Y:S01]  /*1fd0*/  ISETP.GE.AND P2, PT, R3, UR6, PT ;  /* 0x0000000603007c0c */ /* 0x000fe2000bf46270 */
[----:B------:R-:W0:Y:S01]  /*1fe0*/  S2R R151, SR_TID.X ;  /* 0x0000000000977919 */ /* 0x000e220000002100 */
        /* <DEDUP_REMOVED lines=13> */
[----:B------:R-:W-:Y:S01]  /*20c0*/  IMAD.IADD R5, R5, 0x1, R9 ;  /* 0x0000000105057824 */ /* 0x000fe200078e0209 */
[----:B------:R-:W-:Y:S01]  /*20d0*/  SHF.R.S32.HI R23, RZ, 0x1f, R22 ;  /* 0x0000001fff177819 */ /* 0x000fe20000011416 */
[----:B-1----:R-:W-:Y:S01]  /*20e0*/  IMAD.WIDE.U32 R106, R204, R104, R18 ;  /* 0x00000068cc6a7225 */ /* 0x002fe200078e0012 */
[----:B---3--:R-:W-:-:S02]  /*20f0*/  ISETP.GE.AND P3, PT, R207, R33, PT ;  /* 0x00000021cf00720c */ /* 0x008fc40003f66270 */
[----:B------:R-:W-:Y:S01]  /*2100*/  ISETP.GE.AND P1, PT, R206, R33, PT ;  /* 0x00000021ce00720c */ /* 0x000fe20003f26270 */
[----:B------:R-:W-:Y:S01]  /*2110*/  IMAD.WIDE.U32 R108, R204, R104, R22 ;  /* 0x00000068cc6c7225 */ /* 0x000fe200078e0016 */
[----:B------:R-:W-:Y:S02]  /*2120*/  SHF.R.U32.HI R25, RZ, 0x3, R215 ;  /* 0x00000003ff197819 */ /* 0x000fe400000116d7 */
[----:B------:R-:W-:Y:S01]  /*2130*/  LOP3.LUT P2, RZ, R226, 0x4, RZ, 0xc0, !PT ;  /* 0x00000004e2ff7812 */ /* 0x000fe2000784c0ff */
[-C--:B------:R-:W-:Y:S01]  /*2140*/  IMAD.WIDE.U32 R102, R204, R98.reuse, R22 ;  /* 0x00000062cc667225 */ /* 0x080fe200078e0016 */
[----:B------:R-:W-:Y:S02]  /*2150*/  SHF.L.U64.HI R135, R110, 0x6, R111 ;  /* 0x000000066e877819 */ /* 0x000fe4000001026f */
[----:B------:R-:W-:Y:S01]  /*2160*/  SHF.L.U32 R124, R33, 0x1, RZ ;  /* 0x00000001217c7819 */ /* 0x000fe200000006ff */
[----:B------:R-:W-:Y:S01]  /*2170*/  IMAD.WIDE.U32 R100, R204, R98, R18 ;  /* 0x00000062cc647225 */ /* 0x000fe200078e0012 */
[----:B------:R-:W-:-:S03]  /*2180*/  SHF.R.S32.HI R148, RZ, 0x1f, R237 ;  /* 0x0000001fff947819 */ /* 0x000fc600000114ed */
[----:B------:R-:W-:Y:S01]  /*2190*/  IMAD.SHL.U32 R136, R110, 0x40, RZ ;  /* 0x000000406e887824 */ /* 0x000fe200078e00ff */
[----:B0-----:R-:W-:Y:S01]  /*21a0*/  LEA.HI R151, R151, 0x8, RZ, 0x19 ;  /* 0x0000000897977811 */ /* 0x001fe200078fc8ff */
[----:B------:R-:W-:Y:S02]  /*21b0*/  IMAD R15, R105, 0x70, RZ ;  /* 0x00000070690f7824 */ /* 0x000fe400078e02ff */
        /* <DEDUP_REMOVED lines=12> */
[C---:B------:R-:W-:Y:S02]  /*2280*/  IMAD R9, R204.reuse, R105, R6 ;  /* 0x00000069cc097224 */ /* 0x040fe400078e0206 */
        /* <DEDUP_REMOVED lines=9> */
[----:B------:R-:W-:Y:S01]  /*2320*/  IMAD.WIDE.U32 R112, R37, UR4, R112 ;  /* 0x0000000425707c25 */ /* 0x000fe2000f8e0070 */
[----:B------:R-:W-:Y:S02]  /*2330*/  IADD3.X R6, R5, R7, R10, P0, !PT ;  /* 0x0000000705067210 */ /* 0x000fe400007fe40a */
[----:B------:R-:W-:Y:S01]  /*2340*/  ISETP.GE.AND P0, PT, R18, R33, PT ;  /* 0x000000211200720c */ /* 0x000fe20003f06270 */
[----:B------:R-:W-:-:S02]  /*2350*/  IMAD R7, R147, R98, RZ ;  /* 0x0000006293077224 */ /* 0x000fc400078e02ff */
[----:B------:R-:W-:Y:S01]  /*2360*/  IMAD R37, R37, UR5, R8 ;  /* 0x0000000525257c24 */ /* 0x000fe2000f8e0208 */
[C---:B------:R-:W-:Y:S01]  /*2370*/  SEL R8, R33.reuse, RZ, P3 ;  /* 0x000000ff21087207 */ /* 0x040fe20001800000 */
[C---:B------:R-:W-:Y:S01]  /*2380*/  IMAD R11, R204.reuse, R99, R7 ;  /* 0x00000063cc0b7224 */ /* 0x040fe200078e0207 */
[----:B------:R-:W-:Y:S01]  /*2390*/  SEL R7, R33, RZ, P0 ;  /* 0x000000ff21077207 */ /* 0x000fe20000000000 */
[----:B------:R-:W-:Y:S01]  /*23a0*/  IMAD.IADD R107, R9, 0x1, R107 ;  /* 0x00000001096b7824 */ /* 0x000fe200078e026b */
[----:B------:R-:W-:Y:S01]  /*23b0*/  SEL R9, R33, RZ, P1 ;  /* 0x000000ff21097207 */ /* 0x000fe20000800000 */
[----:B------:R-:W-:Y:S01]  /*23c0*/  IMAD.IADD R13, R207, 0x1, R8 ;  /* 0x00000001cf0d7824 */ /* 0x000fe200078e0208 */
[----:B------:R-:W-:Y:S01]  /*23d0*/  IADD3 R120, P3, R204, R121, RZ ;  /* 0x00000079cc787210 */ /* 0x000fe20007f7e0ff */
[----:B------:R-:W-:Y:S01]  /*23e0*/  IMAD.IADD R7, R18, 0x1, R7 ;  /* 0x0000000112077824 */ /* 0x000fe200078e0207 */
[----:B------:R-:W-:Y:S01]  /*23f0*/  IADD3 R9, R206, R9, RZ ;  /* 0x00000009ce097210 */ /* 0x000fe20007ffe0ff */
[----:B------:R-:W-:Y:S01]  /*2400*/  IMAD.IADD R103, R103, 0x1, R11 ;  /* 0x0000000167677824 */ /* 0x000fe200078e020b */
[----:B------:R-:W-:Y:S01]  /*2410*/  SHF.R.S32.HI R26, RZ, 0x1f, R13 ;  /* 0x0000001fff1a7819 */ /* 0x000fe2000001140d */
[----:B------:R-:W-:Y:S01]  /*2420*/  IMAD.IADD R101, R11, 0x1, R101 ;  /* 0x000000010b657824 */ /* 0x000fe200078e0265 */
[----:B------:R-:W-:Y:S01]  /*2430*/  SHF.R.S32.HI R8, RZ, 0x1f, R7 ;  /* 0x0000001fff087819 */ /* 0x000fe20000011407 */
[----:B-----5:R-:W-:Y:S01]  /*2440*/  IMAD.WIDE.U32 R108, R144, R104, R108 ;  /* 0x00000068906c7225 */ /* 0x020fe200078e006c */
[----:B------:R-:W-:-:S02]  /*2450*/  SHF.R.S32.HI R10, RZ, 0x1f, R9 ;  /* 0x0000001fff0a7819 */ /* 0x000fc40000011409 */
[-C--:B------:R-:W-:Y:S01]  /*2460*/  LEA.HI R20, R8, R7.reuse, RZ, 0x3 ;  /* 0x0000000708147211 */ /* 0x080fe200078f18ff */
[----:B------:R-:W-:Y:S01]  /*2470*/  IMAD.WIDE.U32 R106, R144, R104, R106 ;  /* 0x00000068906a7225 */ /* 0x000fe200078e006a */
[----:B------:R-:W-:Y:S02]  /*2480*/  LEA.HI R7, R8, R7, RZ, 0x6 ;  /* 0x0000000708077211 */ /* 0x000fe400078f30ff */
[-C--:B------:R-:W-:Y:S01]  /*2490*/  LEA.HI R8, R10, R9.reuse, RZ, 0x6 ;  /* 0x000000090a087211 */ /* 0x080fe200078f30ff */
[-C--:B------:R-:W-:Y:S01]  /*24a0*/  IMAD.WIDE.U32 R102, R144, R98.reuse, R102 ;  /* 0x0000006290667225 */ /* 0x080fe200078e0066 */
[----:B------:R-:W-:Y:S02]  /*24b0*/  LEA.HI R21, R10, R9, RZ, 0x3 ;  /* 0x000000090a157211 */ /* 0x000fe400078f18ff */
[----:B------:R-:W-:Y:S01]  /*24c0*/  SHF.R.S32.HI R7, RZ, 0x6, R7 ;  /* 0x00000006ff077819 */ /* 0x000fe20000011407 */
[----:B------:R-:W-:Y:S01]  /*24d0*/  IMAD.WIDE.U32 R100, R144, R98, R100 ;  /* 0x0000006290647225 */ /* 0x000fe200078e0064 */
[----:B------:R-:W-:-:S02]  /*24e0*/  LEA.HI R29, R26, R13, RZ, 0x3 ;  /* 0x0000000d1a1d7211 */ /* 0x000fc400078f18ff */
[----:B------:R-:W-:Y:S01]  /*24f0*/  SHF.R.S32.HI R9, RZ, 0x6, R8 ;  /* 0x00000006ff097819 */ /* 0x000fe20000011408 */
[----:B------:R-:W-:Y:S01]  /*2500*/  IMAD R143, R7, 0x1c00, R218 ;  /* 0x00001c00078f7824 */ /* 0x000fe200078e02da */
[----:B------:R-:W-:Y:S01]  /*2510*/  LOP3.LUT R11, R215, 0x38, R20, 0xf8, !PT ;  /* 0x00000038d70b7812 */ /* 0x000fe200078ef814 */
[----:B------:R-:W-:Y:S01]  /*2520*/  IMAD R141, R7, 0x1c00, R220 ;  /* 0x00001c00078d7824 */ /* 0x000fe200078e02dc */
[C---:B------:R-:W-:Y:S01]  /*2530*/  LOP3.LUT R10, R216.reuse, 0x38, R21, 0xf8, !PT ;  /* 0x00000038d80a7812 */ /* 0x040fe200078ef815 */
[C---:B------:R-:W-:Y:S01]  /*2540*/  IMAD R142, R9.reuse, 0x1c00, R218 ;  /* 0x00001c00098e7824 */ /* 0x040fe200078e02da */
[----:B------:R-:W-:Y:S01]  /*2550*/  LOP3.LUT R8, R216, 0x38, R20, 0xf8, !PT ;  /* 0x00000038d8087812 */ /* 0x000fe200078ef814 */
[----:B------:R-:W-:Y:S01]  /*2560*/  IMAD R139, R9, 0x1c00, R220 ;  /* 0x00001c00098b7824 */ /* 0x000fe200078e02dc */
[----:B------:R-:W-:Y:S01]  /*2570*/  LEA.HI R13, R26, R13, RZ, 0x6 ;  /* 0x0000000d1a0d7211 */ /* 0x000fe200078f30ff */
[----:B------:R-:W-:Y:S01]  /*2580*/  IMAD.X R121, R12, 0x1, R147, P3 ;  /* 0x000000010c797824 */ /* 0x000fe200018e0693 */
[----:B------:R-:W-:Y:S01]  /*2590*/  LOP3.LUT R14, R11, R25, RZ, 0x3c, !PT ;  /* 0x000000190b0e7212 */ /* 0x000fe200078e3cff */
[----:B------:R-:W-:Y:S01]  /*25a0*/  IMAD.IADD R36, R113, 0x1, R37 ;  /* 0x0000000171247824 */ /* 0x000fe200078e0225 */
[----:B------:R-:W-:-:S02]  /*25b0*/  LOP3.LUT R7, R10, R217, RZ, 0x3c, !PT ;  /* 0x000000d90a077212 */ /* 0x000fc400078e3cff */
[----:B------:R-:W-:Y:S01]  /*25c0*/  LOP3.LUT R8, R8, R217, RZ, 0x3c, !PT ;  /* 0x000000d908087212 */ /* 0x000fe200078e3cff */
[----:B------:R-:W-:Y:S01]  /*25d0*/  IMAD.IADD R141, R141, 0x1, R14 ;  /* 0x000000018d8d7824 */ /* 0x000fe200078e020e */
[----:B------:R-:W-:Y:S01]  /*25e0*/  SHF.R.S32.HI R13, RZ, 0x6, R13 ;  /* 0x00000006ff0d7819 */ /* 0x000fe2000001140d */
[----:B------:R-:W-:Y:S01]  /*25f0*/  IMAD.IADD R142, R142, 0x1, R7 ;  /* 0x000000018e8e7824 */ /* 0x000fe200078e0207 */
[----:B------:R-:W-:Y:S01]  /*2600*/  LOP3.LUT R11, R215, 0x38, R29, 0xf8, !PT ;  /* 0x00000038d70b7812 */ /* 0x000fe200078ef81d */
[----:B------:R-:W-:Y:S01]  /*2610*/  IMAD.IADD R143, R143, 0x1, R8 ;  /* 0x000000018f8f7824 */ /* 0x000fe200078e0208 */
[----:B------:R-:W-:Y:S01]  /*2620*/  LOP3.LUT R7, R215, 0x38, R21, 0xf8, !PT ;  /* 0x00000038d7077812 */ /* 0x000fe200078ef815 */
[----:B------:R-:W-:Y:S01]  /*2630*/  IMAD R138, R13, 0x1c00, R220 ;  /* 0x00001c000d8a7824 */ /* 0x000fe200078e02dc */
[-C--:B------:R-:W-:Y:S01]  /*2640*/  LOP3.LUT R11, R11, R25.reuse, RZ, 0x3c, !PT ;  /* 0x000000190b0b7212 */ /* 0x080fe200078e3cff */
[----:B------:R-:W-:Y:S01]  /*2650*/  IMAD R140, R13, 0x1c00, R218 ;  /* 0x00001c000d8c7824 */ /* 0x000fe200078e02da */
[----:B------:R-:W-:Y:S01]  /*2660*/  LOP3.LUT R8, R216, 0x38, R29, 0xf8, !PT ;  /* 0x00000038d8087812 */ /* 0x000fe200078ef81d */
[----:B------:R-:W-:Y:S01]  /*2670*/  IMAD R13, R111, 0x70, RZ ;  /* 0x000000706f0d7824 */ /* 0x000fe200078e02ff */
[----:B------:R-:W-:Y:S01]  /*2680*/  LOP3.LUT R10, R7, R25, RZ, 0x3c, !PT ;  /* 0x00000019070a7212 */ /* 0x000fe200078e3cff */
[----:B------:R-:W-:Y:S01]  /*2690*/  IMAD.IADD R138, R138, 0x1, R11 ;  /* 0x000000018a8a7824 */ /* 0x000fe200078e020b */
[----:B------:R-:W-:Y:S01]  /*26a0*/  LOP3.LUT R7, R8, R217, RZ, 0x3c, !PT ;  /* 0x000000d908077212 */ /* 0x000fe200078e3cff */
[----:B------:R-:W-:Y:S01]  /*26b0*/  VIADD R11, R18, 0xa0 ;  /* 0x000000a0120b7836 */ /* 0x000fe20000000000 */
[----:B------:R-:W-:Y:S01]  /*26c0*/  SHF.R.S32.HI R9, RZ, 0x1f, R144 ;  /* 0x0000001fff097819 */ /* 0x000fe20000011490 */
[----:B------:R-:W-:Y:S01]  /*26d0*/  IMAD.SHL.U32 R8, R104, 0x40, RZ ;  /* 0x0000004068087824 */ /* 0x000fe200078e00ff */
[----:B------:R-:W-:Y:S01]  /*26e0*/  IADD3 R140, R140, R7, RZ ;  /* 0x000000078c8c7210 */ /* 0x000fe20007ffe0ff */
[----:B------:R-:W-:Y:S01]  /*26f0*/  IMAD.WIDE.U32 R110, R110, 0x70, RZ ;  /* 0x000000706e6e7825 */ /* 0x000fe200078e00ff */
[----:B------:R-:W-:-:S02]  /*2700*/  ISETP.GE.AND P2, PT, R11, UR6, PT ;  /* 0x000000060b007c0c */ /* 0x000fc4000bf46270 */
[----:B------:R-:W-:Y:S01]  /*2710*/  LOP3.LUT R14, R216, 0x18, R18, 0xf8, !PT ;  /* 0x00000018d80e7812 */ /* 0x000fe200078ef812 */
[C---:B------:R-:W-:Y:S01]  /*2720*/  IMAD R7, R9.reuse, R104, RZ ;  /* 0x0000006809077224 */ /* 0x040fe200078e02ff */
[----:B------:R-:W-:Y:S01]  /*2730*/  SEL R28, RZ, 0x20, P2 ;  /* 0x00000020ff1c7807 */ /* 0x000fe20001000000 */
[----:B------:R-:W-:Y:S01]  /*2740*/  IMAD R9, R9, R98, RZ ;  /* 0x0000006209097224 */ /* 0x000fe200078e02ff */
[----:B------:R-:W-:Y:S01]  /*2750*/  LOP3.LUT R137, R14, R217, RZ, 0x3c, !PT ;  /* 0x000000d90e897212 */ /* 0x000fe200078e3cff */
[----:B------:R-:W-:Y:S01]  /*2760*/  IMAD R31, R144, R105, R7 ;  /* 0x00000069901f7224 */ /* 0x000fe200078e0207 */
[C---:B------:R-:W-:Y:S01]  /*2770*/  SHF.L.U64.HI R7, R104.reuse, 0x6, R105 ;  /* 0x0000000668077819 */ /* 0x040fe20000010269 */
[----:B------:R-:W-:Y:S01]  /*2780*/  IMAD.WIDE.U32 R104, R104, 0x70, RZ ;  /* 0x0000007068687825 */ /* 0x000fe200078e00ff */
[----:B------:R-:W-:Y:S02]  /*2790*/  SHF.R.S32.HI R117, RZ, 0x3, R20 ;  /* 0x00000003ff757819 */ /* 0x000fe40000011414 */
[----:B------:R-:W-:Y:S01]  /*27a0*/  SHF.R.S32.HI R116, RZ, 0x3, R21 ;  /* 0x00000003ff747819 */ /* 0x000fe20000011415 */
[----:B------:R-:W-:Y:S01]  /*27b0*/  IMAD.IADD R139, R139, 0x1, R10 ;  /* 0x000000018b8b7824 */ /* 0x000fe200078e020a */
[----:B------:R-:W-:Y:S01]  /*27c0*/  LOP3.LUT R35, R27, R28, RZ, 0xfc, !PT ;  /* 0x0000001c1b237212 */ /* 0x000fe200078efcff */
[----:B------:R-:W-:Y:S01]  /*27d0*/  IMAD R25, R144, R99, R9 ;  /* 0x0000006390197224 */ /* 0x000fe200078e0209 */
[C---:B------:R-:W-:Y:S01]  /*27e0*/  SHF.L.U64.HI R9, R98.reuse, 0x6, R99 ;  /* 0x0000000662097819 */ /* 0x040fe20000010263 */
[----:B------:R-:W-:Y:S01]  /*27f0*/  IMAD.SHL.U32 R10, R98, 0x40, RZ ;  /* 0x00000040620a7824 */ /* 0x000fe200078e00ff */
[----:B------:R-:W-:Y:S01]  /*2800*/  LOP3.LUT R20, R20, 0xfffffff8, RZ, 0xc0, !PT ;  /* 0xfffffff814147812 */ /* 0x000fe200078ec0ff */
[----:B------:R-:W-:Y:S01]  /*2810*/  IMAD.WIDE.U32 R98, R98, 0x70, RZ ;  /* 0x0000007062627825 */ /* 0x000fe200078e00ff */
[----:B------:R-:W-:-:S02]  /*2820*/  LOP3.LUT R21, R21, 0xfffffff8, RZ, 0xc0, !PT ;  /* 0xfffffff815157812 */ /* 0x000fc400078ec0ff */
[----:B------:R-:W-:Y:S01]  /*2830*/  LOP3.LUT R26, R29, 0xfffffff8, RZ, 0xc0, !PT ;  /* 0xfffffff81d1a7812 */ /* 0x000fe200078ec0ff */
[----:B------:R-:W-:Y:S01]  /*2840*/  IMAD.IADD R132, R111, 0x1, R13 ;  /* 0x000000016f847824 */ /* 0x000fe200078e020d */
[----:B------:R-:W-:Y:S01]  /*2850*/  IADD3 R12, R109, R31, RZ ;  /* 0x0000001f6d0c7210 */ /* 0x000fe20007ffe0ff */
[----:B------:R-:W-:Y:S01]  /*2860*/  IMAD.IADD R134, R105, 0x1, R15 ;  /* 0x0000000169867824 */ /* 0x000fe200078e020f */
[----:B------:R-:W-:Y:S01]  /*2870*/  LOP3.LUT R32, R35, 0x4, RZ, 0xc0, !PT ;  /* 0x0000000423207812 */ /* 0x000fe200078ec0ff */
[----:B------:R-:W-:Y:S01]  /*2880*/  IMAD.IADD R13, R31, 0x1, R107 ;  /* 0x000000011f0d7824 */ /* 0x000fe200078e026b */
[----:B------:R-:W-:Y:S01]  /*2890*/  LOP3.LUT R31, R35, 0x2, RZ, 0xc0, !PT ;  /* 0x00000002231f7812 */ /* 0x000fe200078ec0ff */
[----:B------:R-:W-:Y:S01]  /*28a0*/  IMAD.IADD R14, R103, 0x1, R25 ;  /* 0x00000001670e7824 */ /* 0x000fe200078e0219 */
[----:B------:R-:W-:Y:S01]  /*28b0*/  LOP3.LUT R33, R35, 0x8, RZ, 0xc0, !PT ;  /* 0x0000000823217812 */ /* 0x000fe200078ec0ff */
[----:B------:R-:W-:Y:S01]  /*28c0*/  IMAD.IADD R15, R25, 0x1, R101 ;  /* 0x00000001190f7824 */ /* 0x000fe200078e0265 */
[----:B------:R-:W-:Y:S01]  /*28d0*/  SHF.R.S32.HI R25, RZ, 0x3, R29 ;  /* 0x00000003ff197819 */ /* 0x000fe2000001141d */
[----:B------:R-:W-:Y:S01]  /*28e0*/  IMAD.IADD R137, R218, 0x1, R137 ;  /* 0x00000001da897824 */ /* 0x000fe200078e0289 */
[----:B------:R-:W-:Y:S01]  /*28f0*/  LOP3.LUT R34, R35, 0x10, RZ, 0xc0, !PT ;  /* 0x0000001023227812 */ /* 0x000fe200078ec0ff */
[----:B------:R-:W-:Y:S01]  /*2900*/  IMAD.IADD R133, R99, 0x1, R133 ;  /* 0x0000000163857824 */ /* 0x000fe200078e0285 */
[----:B------:R-:W-:-:S02]  /*2910*/  LOP3.LUT R27, R27, 0x1, RZ, 0xc0, !PT ;  /* 0x000000011b1b7812 */ /* 0x000fc400078ec0ff */
[----:B------:R-:W-:Y:S02]  /*2920*/  SHF.R.S32.HI R28, RZ, 0x1f, R20 ;  /* 0x0000001fff1c7819 */ /* 0x000fe40000011414 */
[----:B------:R-:W-:Y:S02]  /*2930*/  SHF.R.S32.HI R29, RZ, 0x1f, R21 ;  /* 0x0000001fff1d7819 */ /* 0x000fe40000011415 */
[----:B0-----:R-:W-:Y:S02]  /*2940*/  SHF.R.S32.HI R30, RZ, 0x1f, R26 ;  /* 0x0000001fff1e7819 */ /* 0x001fe4000001141a */
[----:B------:R-:W-:-:S07]  /*2950*/  LOP3.LUT R35, R35, 0x20, RZ, 0xc0, !PT ;  /* 0x0000002023237812 */ /* 0x000fce00078ec0ff */
.L_x_2848:
[----:B-12---:R-:W2:Y:S01]  /*2960*/  LDL.LU R41, [R1+0x20] ;  /* 0x0000200001297983 */ /* 0x006ea20000300800 */
[----:B-----5:R-:W-:Y:S01]  /*2970*/  VIADD R49, R24, 0xffffffff ;  /* 0xffffffff18317836 */ /* 0x020fe20000000000 */
        /* <DEDUP_REMOVED lines=10> */
[----:B------:R-:W-:Y:S02]  /*2a20*/  IADD3 R39, P4, R4, R126, RZ ;  /* 0x0000007e04277210 */ /* 0x000fe40007f9e0ff */
[----:B------:R-:W-:Y:S01]  /*2a30*/  IADD3 R92, R127, R37, RZ ;  /* 0x000000257f5c7210 */ /* 0x000fe20007ffe0ff */
[----:B------:R-:W-:-:S03]  /*2a40*/  IMAD R37, R17, 0x5400, R137 ;  /* 0x0000540011257824 */ /* 0x000fc600078e0289 */
[----:B------:R-:W-:Y:S01]  /*2a50*/  IADD3.X R38, R6, R92, R135, P2, P3 ;  /* 0x0000005c06267210 */ /* 0x000fe200017e6487 */
[----:B------:R-:W-:Y:S01]  /*2a60*/  IMAD.X R40, R92, 0x1, R6, P4 ;  /* 0x000000015c287824 */ /* 0x000fe200020e0606 */
[----:B------:R-:W-:Y:S02]  /*2a70*/  ISETP.GT.AND P3, PT, R49, R125, PT ;  /* 0x0000007d3100720c */ /* 0x000fe40003f64270 */
[CC--:B0-----:R-:W-:Y:S02]  /*2a80*/  LEA R44, P2, R24.reuse, R122.reuse, 0x1 ;  /* 0x0000007a182c7211 */ /* 0x0c1fe400078408ff */
[----:B------:R-:W-:Y:S02]  /*2a90*/  LEA R46, P4, R39, R122, 0x1 ;  /* 0x0000007a272e7211 */ /* 0x000fe400078808ff */
[----:B------:R-:W-:Y:S01]  /*2aa0*/  LEA.HI.X R45, R24, R123, R38, 0x1, P2 ;  /* 0x0000007b182d7211 */ /* 0x000fe200010f0c26 */
[----:B------:R-:W-:Y:S01]  /*2ab0*/  IMAD.MOV.U32 R24, RZ, RZ, R49 ;  /* 0x000000ffff187224 */ /* 0x000fe200078e0031 */
[----:B-1----:R-:W-:-:S02]  /*2ac0*/  ISETP.GE.AND P2, PT, R119, 0x1, PT ;  /* 0x000000017700780c */ /* 0x002fc40003f46270 */
[----:B------:R-:W-:Y:S01]  /*2ad0*/  LEA.HI.X R47, R39, R123, R40, 0x1, P4 ;  /* 0x0000007b272f7211 */ /* 0x000fe200020f0c28 */
[C---:B------:R-:W-:Y:S02]  /*2ae0*/  VIADD R39, R37.reuse, 0x20 ;  /* 0x0000002025277836 */ /* 0x040fe40000000000 */
[C---:B------:R-:W-:Y:S02]  /*2af0*/  @P5 VIADD R39, R37.reuse, 0xffffffe0 ;  /* 0xffffffe025275836 */ /* 0x040fe40000000000 */
[----:B------:R-:W-:-:S03]  /*2b00*/  IMAD R37, R37, 0x2, R118 ;  /* 0x0000000225257824 */ /* 0x000fc600078e0276 */
[----:B------:R-:W-:Y:S02]  /*2b10*/  LEA R38, R39, R118, 0x1 ;  /* 0x0000007627267211 */ /* 0x000fe400078e08ff */
[----:B--2---:R-:W-:-:S04]  /*2b20*/  LOP3.LUT R41, R41, 0xfffffffd, RZ, 0xc0, !PT ;  /* 0xfffffffd29297812 */ /* 0x004fc800078ec0ff */
[----:B------:R-:W-:-:S05]  /*2b30*/  @P3 LOP3.LUT R41, R41, 0x2, RZ, 0xfc, !PT ;  /* 0x0000000229293812 */ /* 0x000fca00078efcff */
[----:B------:R0:W-:Y:S01]  /*2b40*/  STL [R1+0x20], R41 ;  /* 0x0000202901007387 */ /* 0x0001e20000100800 */
[----:B------:R-:W-:Y:S05]  /*2b50*/  @!P2 BRA `(.L_x_2750) ;  /* 0x00000070002ca947 */ /* 0x000fea0003800000 */
[----:B------:R-:W-:Y:S01]  /*2b60*/  ULDC.U8 UR4, c[0x0][0x410] ;  /* 0x0001040000047ab9 */ /* 0x000fe20000000000 */
[-C--:B------:R-:W-:Y:S01]  /*2b70*/  IMAD R39, R133, R49.reuse, RZ ;  /* 0x0000003185277224 */ /* 0x080fe200078e02ff */
[----:B------:R-:W-:Y:S01]  /*2b80*/  ISETP.NE.AND P2, PT, RZ, UR4, PT ;  /* 0x00000004ff007c0c */ /* 0x000fe2000bf45270 */
[-C--:B------:R-:W-:Y:S02]  /*2b90*/  IMAD R43, R134, R49.reuse, RZ ;  /* 0x00000031862b7224 */ /* 0x080fe400078e02ff */
[----:B0-----:R-:W-:Y:S02]  /*2ba0*/  IMAD R41, R42, R98, R39 ;  /* 0x000000622a297224 */ /* 0x001fe400078e0227 */
[----:B------:R-:W-:Y:S02]  /*2bb0*/  IMAD R39, R24, -0x70, R2 ;  /* 0xffffff9018277824 */ /* 0x000fe400078e0202 */
[----:B------:R-:W-:Y:S02]  /*2bc0*/  IMAD R43, R42, R104, R43 ;  /* 0x000000682a2b7224 */ /* 0x000fe400078e022b */
[----:B------:R-:W-:Y:S01]  /*2bd0*/  IMAD.WIDE.U32 R90, R98, R49, RZ ;  /* 0x00000031625a7225 */ /* 0x000fe200078e00ff */
[----:B------:R-:W-:-:S03]  /*2be0*/  VIMNMX R39, R39, 0x70, PT ;  /* 0x0000007027277848 */ /* 0x000fc60003fe0100 */
        /* <DEDUP_REMOVED lines=60> */
.L_x_2753:
[----:B------:R-:W-:Y:S05]  /*2fb0*/  BSYNC B1 ;  /* 0x0000000000017941 */ /* 0x000fea0003800000 */
.L_x_2752:
        /* <DEDUP_REMOVED lines=13> */
[----:B------:R-:W-:-:S02]  /*3090*/  MOV R129, R73 ;  /* 0x0000004900817202 */ /* 0x000fc40000000f00 */
[----:B------:R-:W-:Y:S01]  /*30a0*/  CS2R R70, SRZ ;  /* 0x0000000000467805 */ /* 0x000fe2000001ff00 */
        /* <DEDUP_REMOVED lines=41> */
.L_x_2755:
[----:B------:R-:W-:Y:S05]  /*3340*/  BSYNC B1 ;  /* 0x0000000000017941 */ /* 0x000fea0003800000 */
.L_x_2754:
[----:B01----:R-:W2:Y:S01]  /*3350*/  LDL R40, [R1+0x4c] ;  /* 0x00004c0001287983 */ /* 0x003ea20000100800 */
[----:B------:R-:W-:Y:S01]  /*3360*/  IMAD.MOV.U32 R41, RZ, RZ, R77 ;  /* 0x000000ffff297224 */ /* 0x000fe200078e004d */
[----:B------:R-:W-:Y:S01]  /*3370*/  MOV R43, R85 ;  /* 0x00000055002b7202 */ /* 0x000fe20000000f00 */
[----:B------:R-:W-:Y:S01]  /*3380*/  IMAD.MOV.U32 R42, RZ, RZ, R84 ;  /* 0x000000ffff2a7224 */ /* 0x000fe200078e0054 */
[----:B------:R-:W-:Y:S02]  /*3390*/  PRMT R156, R128, 0x5410, R129 ;  /* 0x00005410809c7816 */ /* 0x000fe40000000081 */
        /* <DEDUP_REMOVED lines=8> */
[----:B------:R-:W-:-:S05]  /*3420*/  IMAD.MOV.U32 R43, RZ, RZ, R79 ;  /* 0x000000ffff2b7224 */ /* 0x000fca00078e004f */
[----:B------:R-:W-:Y:S02]  /*3430*/  PRMT R158, R158, 0x5410, R43 ;  /* 0x000054109e9e7816 */ /* 0x000fe4000000002b */
[----:B------:R-:W-:-:S04]  /*3440*/  MOV R43, R87 ;  /* 0x00000057002b7202 */ /* 0x000fc80000000f00 */
        /* <DEDUP_REMOVED lines=11> */
[----:B------:R-:W-:-:S05]  /*3500*/  IMAD.MOV.U32 R41, RZ, RZ, R93 ;  /* 0x000000ffff297224 */ /* 0x000fca00078e005d */
[----:B------:R-:W-:Y:S01]  /*3510*/  PRMT R163, R40, 0x5410, R41 ;  /* 0x0000541028a37816 */ /* 0x000fe20000000029 */
[----:B------:R-:W-:Y:S01]  /*3520*/  IMAD.MOV.U32 R40, RZ, RZ, R74 ;  /* 0x000000ffff287224 */ /* 0x000fe200078e004a */
[----:B------:R-:W-:Y:S02]  /*3530*/  MOV R41, R75 ;  /* 0x0000004b00297202 */ /* 0x000fe40000000f00 */
[----:B------:R-:W-:Y:S02]  /*3540*/  PLOP3.LUT P2, PT, PT, PT, UP0, 0x80, 0x0 ;  /* 0x000000000000781c */ /* 0x000fe40003f4f008 */
[----:B------:R-:W-:Y:S01]  /*3550*/  PRMT R157, R40, 0x5410, R41 ;  /* 0x00005410289d7816 */ /* 0x000fe20000000029 */
[----:B------:R-:W-:Y:S02]  /*3560*/  IMAD.MOV.U32 R40, RZ, RZ, R82 ;  /* 0x000000ffff287224 */ /* 0x000fe400078e0052 */
[----:B------:R-:W-:-:S03]  /*3570*/  IMAD.MOV.U32 R41, RZ, RZ, R83 ;  /* 0x000000ffff297224 */ /* 0x000fc600078e0053 */
[----:B------:R-:W-:Y:S01]  /*3580*/  PRMT R164, R164, 0x5410, R40 ;  /* 0x00005410a4a47816 */ /* 0x000fe20000000028 */
[----:B------:R-:W-:Y:S01]  /*3590*/  IMAD.MOV.U32 R40, RZ, RZ, R94 ;  /* 0x000000ffff287224 */ /* 0x000fe200078e005e */
[----:B------:R-:W-:Y:S01]  /*35a0*/  PRMT R165, R41, 0x5410, R42 ;  /* 0x0000541029a57816 */ /* 0x000fe2000000002a */
[----:B------:R-:W-:Y:S02]  /*35b0*/  IMAD.MOV.U32 R41, RZ, RZ, R95 ;  /* 0x000000ffff297224 */ /* 0x000fe400078e005f */
[----:B------:R-:W-:Y:S01]  /*35c0*/  IMAD.MOV.U32 R42, RZ, RZ, R126 ;  /* 0x000000ffff2a7224 */ /* 0x000fe200078e007e */
[----:B------:R-:W-:Y:S01]  /*35d0*/  PRMT R166, R166, 0x5410, R40 ;  /* 0x00005410a6a67816 */ /* 0x000fe20000000028 */
[----:B-----5:R-:W-:Y:S01]  /*35e0*/  IMAD.MOV.U32 R40, RZ, RZ, R53 ;  /* 0x000000ffff287224 */ /* 0x020fe200078e0035 */
        /* <DEDUP_REMOVED lines=34> */
[----:B------:R-:W-:Y:S01]  /*3810*/  PRMT R153, R153, 0x5410, R40 ;  /* 0x0000541099997816 */ /* 0x000fe20000000028 */
[----:B------:R-:W-:Y:S02]  /*3820*/  IMAD.MOV.U32 R40, RZ, RZ, R70 ;  /* 0x000000ffff287224 */ /* 0x000fe400078e0046 */
[----:B------:R-:W-:Y:S01]  /*3830*/  IMAD.MOV.U32 R41, RZ, RZ, R71 ;  /* 0x000000ffff297224 */ /* 0x000fe200078e0047 */
[----:B------:R-:W-:-:S04]  /*3840*/  PRMT R155, R43, 0x5410, R42 ;  /* 0x000054102b9b7816 */ /* 0x000fc8000000002a */
[----:B------:R-:W-:Y:S01]  /*3850*/  PRMT R160, R40, 0x5410, R41 ;  /* 0x0000541028a07816 */ /* 0x000fe20000000029 */
[----:B------:R-:W-:Y:S06]  /*3860*/  @!P2 BRA `(.L_x_2756) ;  /* 0x000000000004a947 */ /* 0x000fec0003800000 */
[----:B------:R-:W-:Y:S01]  /*3870*/  BPT.TRAP 0x1 ;  /* 0x000000040000795c */ /* 0x000fe20000300000 */
.L_x_2756:
[----:B------:R-:W-:Y:S01]  /*3880*/  IMAD R96, R17, 0x8, R16 ;  /* 0x0000000811607824 */ /* 0x000fe200078e0210 */
[----:B------:R-:W-:Y:S01]  /*3890*/  SHF.L.U32 R97, R209, 0x1f, RZ ;  /* 0x0000001fd1617819 */ /* 0x000fe200000006ff */
[----:B------:R-:W-:Y:S03]  /*38a0*/  BSSY B1, `(.L_x_2757) ;  /* 0x0000003000017945 */ /* 0x000fe60003800000 */
[----:B------:R-:W0:Y:S02]  /*38b0*/  SYNCS.PHASECHK.TRANS64.TRYWAIT P5, [R96+URZ+0x36890], R97 ;  /* 0x03689061600075a7 */ /* 0x000e2400080a017f */
[----:B0-----:R-:W-:Y:S05]  /*38c0*/  @!P5 BRA `(.L_x_2758) ;  /* 0x000002940048d947 */ /* 0x001fea0003800000 */
.L_x_3131:
[----:B------:R-:W-:Y:S05]  /*38d0*/  BSYNC B1 ;  /* 0x0000000000017941 */ /* 0x000fea0003800000 */
.L_x_2757:
        /* <DEDUP_REMOVED lines=9> */
[----:B------:R-:W-:Y:S02]  /*3970*/  SHF.R.U64 R90, R126, 0x10, R127 ;  /* 0x000000107e5a7819 */ /* 0x000fe4000000127f */
[----:B--2---:R-:W-:Y:S02]  /*3980*/  MOV R91, R41 ;  /* 0x00000029005b7202 */ /* 0x004fe40000000f00 */
[----:B------:R-:W-:Y:S01]  /*3990*/  SHF.R.U64 R122, R122, 0x10, R123 ;  /* 0x000000107a7a7819 */ /* 0x000fe2000000127b */
[----:B------:R-:W-:Y:S01]  /*39a0*/  HADD2.F32 R90, -RZ, R90.H0_H0 ;  /* 0x2000005aff5a7230 */ /* 0x000fe20000004100 */
[----:B------:R-:W-:Y:S01]  /*39b0*/  SHF.R.U32.HI R127, RZ, 0x10, R127 ;  /* 0x00000010ff7f7819 */ /* 0x000fe2000001167f */
[--C-:B------:R-:W-:Y:S02]  /*39c0*/  HADD2.F32 R41, -RZ, R91.reuse.H1_H1 ;  /* 0x3000005bff297230 */ /* 0x100fe40000004100 */
[----:B------:R-:W-:Y:S02]  /*39d0*/  HADD2.F32 R91, -RZ, R91.H0_H0 ;  /* 0x2000005bff5b7230 */ /* 0x000fe40000004100 */
[----:B------:R-:W-:-:S02]  /*39e0*/  HADD2.F32 R122, -RZ, R122.H0_H0 ;  /* 0x2000007aff7a7230 */ /* 0x000fc40000004100 */
[-C--:B------:R-:W-:Y:S01]  /*39f0*/  FMUL.FTZ R126, R41, R90.reuse ;  /* 0x0000005a297e7220 */ /* 0x080fe20000410000 */
[----:B------:R-:W-:-:S03]  /*3a00*/  FMUL.FTZ R90, R91, R90 ;  /* 0x0000005a5b5a7220 */ /* 0x000fc60000410000 */
[-C--:B------:R-:W-:Y:S01]  /*3a10*/  FFMA.FTZ R126, R91, R122.reuse, -R126 ;  /* 0x0000007a5b7e7223 */ /* 0x080fe2000001087e */
[----:B------:R-:W-:Y:S02]  /*3a20*/  IMAD.MOV.U32 R91, RZ, RZ, R40 ;  /* 0x000000ffff5b7224 */ /* 0x000fe400078e0028 */
[----:B------:R-:W-:Y:S01]  /*3a30*/  FFMA.FTZ R90, R41, R122, R90 ;  /* 0x0000007a295a7223 */ /* 0x000fe2000001005a */
[----:B------:R-:W-:Y:S01]  /*3a40*/  IMAD.MOV.U32 R41, RZ, RZ, R43 ;  /* 0x000000ffff297224 */ /* 0x000fe200078e002b */
[----:B------:R-:W-:Y:S01]  /*3a50*/  SHF.R.U32.HI R122, RZ, 0x10, R123 ;  /* 0x00000010ff7a7819 */ /* 0x000fe2000001167b */
[----:B------:R-:W-:Y:S02]  /*3a60*/  HADD2.F32 R43, -RZ, R127.H0_H0 ;  /* 0x2000007fff2b7230 */ /* 0x000fe40000004100 */
[----:B------:R-:W-:Y:S01]  /*3a70*/  F2FP.F16.F32.PACK_AB R90, R90, R126 ;  /* 0x0000007e5a5a723e */ /* 0x000fe200000000ff */
        /* <DEDUP_REMOVED lines=8> */
[--C-:B------:R-:W-:Y:S02]  /*3b00*/  HADD2.F32 R43, -RZ, R152.reuse.H1_H1 ;  /* 0x30000098ff2b7230 */ /* 0x100fe40000004100 */
[----:B------:R-:W-:Y:S02]  /*3b10*/  HADD2.F32 R122, -RZ, R91.H1_H1 ;  /* 0x3000005bff7a7230 */ /* 0x000fe40000004100 */
[----:B------:R-:W-:Y:S02]  /*3b20*/  HADD2.F32 R91, -RZ, R152.H0_H0 ;  /* 0x20000098ff5b7230 */ /* 0x000fe40000004100 */
[-C--:B------:R-:W-:Y:S01]  /*3b30*/  FMUL.FTZ R152, R123, R43.reuse ;  /* 0x0000002b7b987220 */ /* 0x080fe20000410000 */
[----:B------:R-:W-:-:S04]  /*3b40*/  FMUL.FTZ R127, R122, R43 ;  /* 0x0000002b7a7f7220 */ /* 0x000fc80000410000 */
[-C--:B------:R-:W-:Y:S01]  /*3b50*/  FFMA.FTZ R43, R123, R91.reuse, -R127 ;  /* 0x0000005b7b2b7223 */ /* 0x080fe2000001087f */
[----:B------:R-:W-:Y:S01]  /*3b60*/  FFMA.FTZ R91, R122, R91, R152 ;  /* 0x0000005b7a5b7223 */ /* 0x000fe20000010098 */
[----:B------:R-:W-:Y:S02]  /*3b70*/  HADD2.F32 R123, -RZ, R167.H1_H1 ;  /* 0x300000a7ff7b7230 */ /* 0x000fe40000004100 */
[--C-:B------:R-:W-:Y:S02]  /*3b80*/  HADD2.F32 R122, -RZ, R42.reuse.H1_H1 ;  /* 0x3000002aff7a7230 */ /* 0x100fe40000004100 */
[----:B------:R-:W-:Y:S01]  /*3b90*/  HADD2.F32 R127, -RZ, R42.H0_H0 ;  /* 0x2000002aff7f7230 */ /* 0x000fe20000004100 */
[----:B------:R-:W-:Y:S01]  /*3ba0*/  F2FP.F16.F32.PACK_AB R43, R91, R43 ;  /* 0x0000002b5b2b723e */ /* 0x000fe200000000ff */
[----:B------:R-:W-:Y:S02]  /*3bb0*/  HADD2.F32 R42, -RZ, R164.H0_H0 ;  /* 0x200000a4ff2a7230 */ /* 0x000fe40000004100 */
        /* <DEDUP_REMOVED lines=10> */
.L_x_2764:
[----:B------:R-:W-:Y:S05]  /*3c60*/  BSYNC B3 ;  /* 0x0000000000037941 */ /* 0x000fea0003800000 */
.L_x_2763:
[----:B--2---:R1:W-:Y:S02]  /*3c70*/  STG.E.128 desc[UR60][R46.64], R40 ;  /* 0x000000282e007986 */ /* 0x0043e4000c101d3c */
.L_x_2762:
[----:B------:R-:W-:Y:S05]  /*3c80*/  BSYNC B2 ;  /* 0x0000000000027941 */ /* 0x000fea0003800000 */
.L_x_2761:
        /* <DEDUP_REMOVED lines=9> */
[----:B------:R-:W-:Y:S01]  /*3d20*/  SHF.R.U32.HI R92, RZ, 0x10, R93 ;  /* 0x00000010ff5c7819 */ /* 0x000fe2000001165d */
[----:B------:R-:W-:Y:S01]  /*3d30*/  IMAD.MOV.U32 R41, RZ, RZ, R42 ;  /* 0x000000ffff297224 */ /* 0x000fe200078e002a */
[--C-:B------:R-:W-:Y:S01]  /*3d40*/  SHF.R.U64 R93, R94, 0x10, R95.reuse ;  /* 0x000000105e5d7819 */ /* 0x100fe2000000125f */
[----:B------:R-:W-:Y:S01]  /*3d50*/  HADD2.F32 R90, -RZ, R90.H0_H0 ;  /* 0x2000005aff5a7230 */ /* 0x000fe20000004100 */
[----:B------:R-:W-:Y:S01]  /*3d60*/  SHF.R.U32.HI R94, RZ, 0x10, R95 ;  /* 0x00000010ff5e7819 */ /* 0x000fe2000001165f */
[----:B------:R-:W-:Y:S02]  /*3d70*/  HADD2.F32 R95, -RZ, R91.H0_H0 ;  /* 0x2000005bff5f7230 */ /* 0x000fe40000004100 */
[----:B------:R-:W-:Y:S02]  /*3d80*/  HADD2.F32 R122, -RZ, R93.H0_H0 ;  /* 0x2000005dff7a7230 */ /* 0x000fe40000004100 */
[----:B------:R-:W-:-:S02]  /*3d90*/  HADD2.F32 R93, -RZ, R91.H1_H1 ;  /* 0x3000005bff5d7230 */ /* 0x000fc40000004100 */
[----:B------:R-:W-:Y:S02]  /*3da0*/  HADD2.F32 R42, -RZ, R94.H0_H0 ;  /* 0x2000005eff2a7230 */ /* 0x000fe40000004100 */
[-C--:B------:R-:W-:Y:S01]  /*3db0*/  FMUL.FTZ R126, R95, R122.reuse ;  /* 0x0000007a5f7e7220 */ /* 0x080fe20000410000 */
[--C-:B------:R-:W-:Y:S02]  /*3dc0*/  HADD2.F32 R91, -RZ, R43.reuse.H1_H1 ;  /* 0x3000002bff5b7230 */ /* 0x100fe40000004100 */
[----:B------:R-:W-:Y:S02]  /*3dd0*/  HADD2.F32 R94, -RZ, R43.H0_H0 ;  /* 0x2000002bff5e7230 */ /* 0x000fe40000004100 */
[----:B------:R-:W-:Y:S01]  /*3de0*/  FMUL.FTZ R43, R93, R122 ;  /* 0x0000007a5d2b7220 */ /* 0x000fe20000410000 */
        /* <DEDUP_REMOVED lines=17> */
[----:B------:R-:W-:-:S02]  /*3f00*/  HADD2.F32 R94, -RZ, R163.H0_H0 ;  /* 0x200000a3ff5e7230 */ /* 0x000fc40000004100 */
[-C--:B------:R-:W-:Y:S01]  /*3f10*/  FMUL.FTZ R93, R40, R91.reuse ;  /* 0x0000005b285d7220 */ /* 0x080fe20000410000 */
[----:B------:R-:W-:Y:S02]  /*3f20*/  HADD2.F32 R123, -RZ, R163.H1_H1 ;  /* 0x300000a3ff7b7230 */ /* 0x000fe40000004100 */
        /* <DEDUP_REMOVED lines=11> */
.L_x_2768:
[----:B------:R-:W-:Y:S05]  /*3fe0*/  BSYNC B3 ;  /* 0x0000000000037941 */ /* 0x000fea0003800000 */
.L_x_2767:
[----:B--2---:R2:W-:Y:S02]  /*3ff0*/  STG.E.128 desc[UR60][R46.64+0x40], R40 ;  /* 0x000040282e007986 */ /* 0x0045e4000c101d3c */
.L_x_2766:
[----:B------:R-:W-:Y:S05]  /*4000*/  BSYNC B2 ;  /* 0x0000000000027941 */ /* 0x000fea0003800000 */
.L_x_2765:
        /* <DEDUP_REMOVED lines=38> */
[C---:B------:R-:W-:Y:S01]  /*4270*/  FMUL.FTZ R41, R91.reuse, R87 ;  /* 0x000000575b297220 */ /* 0x040fe20000410000 */
[--C-:B------:R-:W-:Y:S02]  /*4280*/  HADD2.F32 R90, -RZ, R162.reuse.H0_H0 ;  /* 0x200000a2ff5a7230 */ /* 0x100fe40000004100 */
        /* <DEDUP_REMOVED lines=13> */
.L_x_2772:
[----:B------:R-:W-:Y:S05]  /*4360*/  BSYNC B3 ;  /* 0x0000000000037941 */ /* 0x000fea0003800000 */
.L_x_2771:
[----:B--2---:R3:W-:Y:S02]  /*4370*/  STG.E.128 desc[UR60][R46.64+0x80], R40 ;  /* 0x000080282e007986 */ /* 0x0047e4000c101d3c */
.L_x_2770:
[----:B------:R-:W-:Y:S05]  /*4380*/  BSYNC B2 ;  /* 0x0000000000027941 */ /* 0x000fea0003800000 */
.L_x_2769:
        /* <DEDUP_REMOVED lines=39> */
[--C-:B------:R-:W-:Y:S02]  /*4600*/  HADD2.F32 R84, -RZ, R161.reuse.H1_H1 ;  /* 0x300000a1ff547230 */ /* 0x100fe40000004100 */
        /* <DEDUP_REMOVED lines=13> */
.L_x_2776:
[----:B------:R-:W-:Y:S05]  /*46e0*/  BSYNC B3 ;  /* 0x0000000000037941 */ /* 0x000fea0003800000 */
.L_x_2775:
[----:B--2---:R4:W-:Y:S02]  /*46f0*/  STG.E.128 desc[UR60][R46.64+0xc0], R40 ;  /* 0x0000c0282e007986 */ /* 0x0049e4000c101d3c */
.L_x_2774:
[----:B------:R-:W-:Y:S05]  /*4700*/  BSYNC B2 ;  /* 0x0000000000027941 */ /* 0x000fea0003800000 */
.L_x_2773:
        /* <DEDUP_REMOVED lines=15> */
[----:B------:R-:W-:Y:S02]  /*4800*/  HADD2.F32 R81, -RZ, R43.H1_H1 ;  /* 0x3000002bff517230 */ /* 0x000fe40000004100 */
[----:B------:R-:W-:Y:S01]  /*4810*/  FMUL.FTZ R83, R41, R78 ;  /* 0x0000004e29537220 */ /* 0x000fe20000410000 */
[----:B------:R-:W-:-:S02]  /*4820*/  HADD2.F32 R82, -RZ, R77.H0_H0 ;  /* 0x2000004dff527230 */ /* 0x000fc40000004100 */
[C---:B------:R-:W-:Y:S01]  /*4830*/  FMUL.FTZ R77, R80.reuse, R78 ;  /* 0x0000004e504d7220 */ /* 0x040fe20000410000 */
[----:B------:R-:W-:Y:S02]  /*4840*/  HADD2.F32 R76, -RZ, R76.H0_H0 ;  /* 0x2000004cff4c7230 */ /* 0x000fe40000004100 */
[-C--:B------:R-:W-:Y:S01]  /*4850*/  FMUL.FTZ R78, R81, R79.reuse ;  /* 0x0000004f514e7220 */ /* 0x080fe20000410000 */
[----:B------:R-:W-:Y:S02]  /*4860*/  HADD2.F32 R43, -RZ, R43.H0_H0 ;  /* 0x2000002bff2b7230 */ /* 0x000fe40000004100 */
[-C--:B------:R-:W-:Y:S01]  /*4870*/  FFMA.FTZ R77, R41, R76.reuse, -R77 ;  /* 0x0000004c294d7223 */ /* 0x080fe2000001084d */
[----:B------:R-:W-:Y:S02]  /*4880*/  FFMA.FTZ R83, R80, R76, R83 ;  /* 0x0000004c50537223 */ /* 0x000fe40000010053 */
[C---:B------:R-:W-:Y:S01]  /*4890*/  FMUL.FTZ R79, R43.reuse, R79 ;  /* 0x0000004f2b4f7220 */ /* 0x040fe20000410000 */
[----:B------:R-:W-:Y:S01]  /*48a0*/  FFMA.FTZ R78, R43, R82, -R78 ;  /* 0x000000522b4e7223 */ /* 0x000fe2000001084e */
[----:B------:R-:W-:-:S02]  /*48b0*/  HADD2.F32 R41, -RZ, R159.H1_H1 ;  /* 0x3000009fff297230 */ /* 0x000fc40000004100 */
[----:B------:R-:W-:Y:S02]  /*48c0*/  HADD2.F32 R43, -RZ, R158.H1_H1 ;  /* 0x3000009eff2b7230 */ /* 0x000fe40000004100 */
[----:B------:R-:W-:Y:S01]  /*48d0*/  FFMA.FTZ R79, R81, R82, R79 ;  /* 0x00000052514f7223 */ /* 0x000fe2000001004f */
[----:B------:R-:W-:Y:S02]  /*48e0*/  HADD2.F32 R80, -RZ, R42.H1_H1 ;  /* 0x3000002aff507230 */ /* 0x000fe40000004100 */
[----:B------:R-:W-:Y:S02]  /*48f0*/  HADD2.F32 R159, -RZ, R159.H0_H0 ;  /* 0x2000009fff9f7230 */ /* 0x000fe40000004100 */
[----:B------:R-:W-:Y:S02]  /*4900*/  HADD2.F32 R76, -RZ, R40.H1_H1 ;  /* 0x30000028ff4c7230 */ /* 0x000fe40000004100 */
[----:B------:R-:W-:Y:S01]  /*4910*/  FMUL.FTZ R82, R80, R43 ;  /* 0x0000002b50527220 */ /* 0x000fe20000410000 */
[----:B------:R-:W-:Y:S01]  /*4920*/  HADD2.F32 R42, -RZ, R42.H0_H0 ;  /* 0x2000002aff2a7230 */ /* 0x000fe20000004100 */
[----:B------:R-:W-:Y:S01]  /*4930*/  F2FP.F16.F32.PACK_AB R78, R79, R78 ;  /* 0x0000004e4f4e723e */ /* 0x000fe200000000ff */
[----:B------:R-:W-:-:S02]  /*4940*/  HADD2.F32 R40, -RZ, R40.H0_H0 ;  /* 0x20000028ff287230 */ /* 0x000fc40000004100 */
[----:B------:R-:W-:Y:S01]  /*4950*/  FMUL.FTZ R81, R76, R159 ;  /* 0x0000009f4c517220 */ /* 0x000fe20000410000 */
[----:B------:R-:W-:Y:S02]  /*4960*/  HADD2.F32 R158, -RZ, R158.H0_H0 ;  /* 0x2000009eff9e7230 */ /* 0x000fe40000004100 */
[----:B------:R-:W-:Y:S01]  /*4970*/  FMUL.FTZ R43, R42, R43 ;  /* 0x0000002b2a2b7220 */ /* 0x000fe20000410000 */
[C---:B------:R-:W-:Y:S01]  /*4980*/  FMUL.FTZ R159, R40.reuse, R159 ;  /* 0x0000009f289f7220 */ /* 0x040fe20000410000 */
[-C--:B------:R-:W-:Y:S01]  /*4990*/  FFMA.FTZ R81, R40, R41.reuse, -R81 ;  /* 0x0000002928517223 */ /* 0x080fe20000010851 */
[-C--:B------:R-:W-:Y:S01]  /*49a0*/  FFMA.FTZ R82, R42, R158.reuse, -R82 ;  /* 0x0000009e2a527223 */ /* 0x080fe20000010852 */
[----:B------:R-:W-:Y:S01]  /*49b0*/  FFMA.FTZ R43, R80, R158, R43 ;  /* 0x0000009e502b7223 */ /* 0x000fe2000001002b */
[----:B------:R-:W-:Y:S01]  /*49c0*/  FFMA.FTZ R76, R76, R41, R159 ;  /* 0x000000294c4c7223 */ /* 0x000fe2000001009f */
[----:B------:R-:W-:-:S03]  /*49d0*/  F2FP.F16.F32.PACK_AB R41, R83, R77 ;  /* 0x0000004d5329723e */ /* 0x000fc600000000ff */
[----:B------:R-:W-:Y:S01]  /*49e0*/  F2FP.F16.F32.PACK_AB R42, R43, R82 ;  /* 0x000000522b2a723e */ /* 0x000fe200000000ff */
[----:B------:R-:W-:Y:S01]  /*49f0*/  IMAD.MOV.U32 R43, RZ, RZ, R78 ;  /* 0x000000ffff2b7224 */ /* 0x000fe200078e004e */
[----:B------:R-:W-:-:S07]  /*4a00*/  F2FP.F16.F32.PACK_AB R40, R76, R81 ;  /* 0x000000514c28723e */ /* 0x000fce00000000ff */
.L_x_2780:
[----:B------:R-:W-:Y:S05]  /*4a10*/  BSYNC B3 ;  /* 0x0000000000037941 */ /* 0x000fea0003800000 */
.L_x_2779:
[----:B--2---:R1:W-:Y:S02]  /*4a20*/  STG.E.128 desc[UR60][R46.64+0x100], R40 ;  /* 0x000100282e007986 */ /* 0x0043e4000c101d3c */
.L_x_2778:
[----:B------:R-:W-:Y:S05]  /*4a30*/  BSYNC B2 ;  /* 0x0000000000027941 */ /* 0x000fea0003800000 */
.L_x_2777:
[----:B------:R-:W-:-:S13]  /*4a40*/  ISETP.NE.AND P3, PT, R35, RZ, PT ;  /* 0x000000ff2300720c */ /* 0x000fda0003f65270 */
        /* <DEDUP_REMOVED lines=26> */
[--C-:B------:R-:W-:Y:S02]  /*4bf0*/  HADD2.F32 R77, -RZ, R157.reuse.H0_H0 ;  /* 0x2000009dff4d7230 */ /* 0x100fe40000004100 */
[----:B------:R-:W-:Y:S01]  /*4c00*/  HADD2.F32 R76, -RZ, R40.H1_H1 ;  /* 0x30000028ff4c7230 */ /* 0x000fe20000004100 */
[----:B------:R-:W-:Y:S01]  /*4c10*/  F2FP.F16.F32.PACK_AB R41, R72, R41 ;  /* 0x000000294829723e */ /* 0x000fe200000000ff */
[----:B------:R-:W-:Y:S01]  /*4c20*/  HADD2.F32 R75, -RZ, R42.H1_H1 ;  /* 0x3000002aff4b7230 */ /* 0x000fe20000004100 */
[----:B------:R-:W-:Y:S01]  /*4c30*/  F2FP.F16.F32.PACK_AB R43, R74, R43 ;  /* 0x0000002b4a2b723e */ /* 0x000fe200000000ff */
[----:B------:R-:W-:-:S02]  /*4c40*/  HADD2.F32 R157, -RZ, R157.H1_H1 ;  /* 0x3000009dff9d7230 */ /* 0x000fc40000004100 */
[----:B------:R-:W-:Y:S01]  /*4c50*/  FMUL.FTZ R79, R76, R77 ;  /* 0x0000004d4c4f7220 */ /* 0x000fe20000410000 */
[----:B------:R-:W-:Y:S02]  /*4c60*/  HADD2.F32 R40, -RZ, R40.H0_H0 ;  /* 0x20000028ff287230 */ /* 0x000fe40000004100 */
[----:B------:R-:W-:Y:S02]  /*4c70*/  HADD2.F32 R42, -RZ, R42.H0_H0 ;  /* 0x2000002aff2a7230 */ /* 0x000fe40000004100 */
[C---:B------:R-:W-:Y:S01]  /*4c80*/  FMUL.FTZ R81, R75.reuse, R157 ;  /* 0x0000009d4b517220 */ /* 0x040fe20000410000 */
        /* <DEDUP_REMOVED lines=10> */
.L_x_2782:
[----:B------:R-:W-:Y:S05]  /*4d30*/  BSYNC B2 ;  /* 0x0000000000027941 */ /* 0x000fea0003800000 */
.L_x_2781:
[----:B--2---:R1:W-:Y:S02]  /*4d40*/  STG.E.128 desc[UR60][R46.64+0x140], R40 ;  /* 0x000140282e007986 */ /* 0x0043e4000c101d3c */
.L_x_2760:
[----:B------:R-:W-:Y:S05]  /*4d50*/  BSYNC B1 ;  /* 0x0000000000017941 */ /* 0x000fea0003800000 */
.L_x_2759:
        /* <DEDUP_REMOVED lines=17> */
[----:B------:R-:W-:-:S02]  /*4e70*/  HADD2.F32 R72, -RZ, R72.H0_H0 ;  /* 0x20000048ff487230 */ /* 0x000fc40000004100 */
[--C-:B------:R-:W-:Y:S02]  /*4e80*/  HADD2.F32 R41, -RZ, R47.reuse.H1_H1 ;  /* 0x3000002fff297230 */ /* 0x100fe40000004100 */
[-C--:B------:R-:W-:Y:S01]  /*4e90*/  FMUL.FTZ R71, R43, R69.reuse ;  /* 0x000000452b477220 */ /* 0x080fe20000410000 */
[----:B------:R-:W-:Y:S02]  /*4ea0*/  HADD2.F32 R47, -RZ, R47.H0_H0 ;  /* 0x2000002fff2f7230 */ /* 0x000fe40000004100 */
[C---:B------:R-:W-:Y:S01]  /*4eb0*/  FMUL.FTZ R74, R40.reuse, R69 ;  /* 0x00000045284a7220 */ /* 0x040fe20000410000 */
[----:B------:R-:W-:Y:S02]  /*4ec0*/  HADD2.F32 R68, -RZ, R68.H0_H0 ;  /* 0x20000044ff447230 */ /* 0x000fe40000004100 */
[-C--:B------:R-:W-:Y:S01]  /*4ed0*/  FMUL.FTZ R76, R41, R72.reuse ;  /* 0x00000048294c7220 */ /* 0x080fe20000410000 */
[----:B------:R-:W-:Y:S02]  /*4ee0*/  HADD2.F32 R70, -RZ, R73.H0_H0 ;  /* 0x20000049ff467230 */ /* 0x000fe40000004100 */
[----:B------:R-:W-:Y:S01]  /*4ef0*/  FMUL.FTZ R72, R47, R72 ;  /* 0x000000482f487220 */ /* 0x000fe20000410000 */
[-C--:B------:R-:W-:Y:S01]  /*4f00*/  FFMA.FTZ R40, R40, R68.reuse, -R71 ;  /* 0x0000004428287223 */ /* 0x080fe20000010847 */
[----:B------:R-:W-:-:S02]  /*4f10*/  FFMA.FTZ R71, R43, R68, R74 ;  /* 0x000000442b477223 */ /* 0x000fc4000001004a */
[-C--:B------:R-:W-:Y:S01]  /*4f20*/  FFMA.FTZ R75, R41, R70.reuse, R72 ;  /* 0x00000046294b7223 */ /* 0x080fe20000010048 */
[--C-:B------:R-:W-:Y:S02]  /*4f30*/  HADD2.F32 R68, -RZ, R160.reuse.H0_H0 ;  /* 0x200000a0ff447230 */ /* 0x100fe40000004100 */
[----:B------:R-:W-:Y:S01]  /*4f40*/  FFMA.FTZ R76, R47, R70, -R76 ;  /* 0x000000462f4c7223 */ /* 0x000fe2000001084c */
[----:B------:R-:W-:Y:S02]  /*4f50*/  HADD2.F32 R160, -RZ, R160.H1_H1 ;  /* 0x300000a0ffa07230 */ /* 0x000fe40000004100 */
[----:B------:R-:W-:Y:S02]  /*4f60*/  HADD2.F32 R41, -RZ, R46.H1_H1 ;  /* 0x3000002eff297230 */ /* 0x000fe40000004100 */
[----:B------:R-:W-:Y:S02]  /*4f70*/  HADD2.F32 R43, -RZ, R42.H1_H1 ;  /* 0x3000002aff2b7230 */ /* 0x000fe40000004100 */
[----:B------:R-:W-:-:S02]  /*4f80*/  HADD2.F32 R46, -RZ, R46.H0_H0 ;  /* 0x2000002eff2e7230 */ /* 0x000fc40000004100 */
[----:B------:R-:W-:Y:S01]  /*4f90*/  FMUL.FTZ R69, R41, R68 ;  /* 0x0000004429457220 */ /* 0x000fe20000410000 */
[----:B------:R-:W-:Y:S02]  /*4fa0*/  HADD2.F32 R42, -RZ, R42.H0_H0 ;  /* 0x2000002aff2a7230 */ /* 0x000fe40000004100 */
[----:B------:R-:W-:Y:S01]  /*4fb0*/  FMUL.FTZ R73, R43, R160 ;  /* 0x000000a02b497220 */ /* 0x000fe20000410000 */
        /* <DEDUP_REMOVED lines=12> */
.L_x_2787:
[----:B------:R-:W-:Y:S05]  /*5080*/  BSYNC B2 ;  /* 0x0000000000027941 */ /* 0x000fea0003800000 */
.L_x_2786:
[----:B--2---:R1:W-:Y:S02]  /*5090*/  STG.E.128 desc[UR60][R44.64], R40 ;  /* 0x000000282c007986 */ /* 0x0043e4000c101d3c */
.L_x_2785:
[----:B------:R-:W-:Y:S05]  /*50a0*/  BSYNC B1 ;  /* 0x0000000000017941 */ /* 0x000fea0003800000 */
.L_x_2784:
        /* <DEDUP_REMOVED lines=36> */
[----:B------:R-:W-:Y:S02]  /*52f0*/  HADD2.F32 R43, -RZ, R146.H1_H1 ;  /* 0x30000092ff2b7230 */ /* 0x000fe40000004100 */
        /* <DEDUP_REMOVED lines=11> */
.L_x_2791:
[----:B------:R-:W-:Y:S05]  /*53b0*/  BSYNC B2 ;  /* 0x0000000000027941 */ /* 0x000fea0003800000 */
.L_x_2790:
[----:B--2---:R1:W-:Y:S02]  /*53c0*/  STG.E.128 desc[UR60][R44.64+0x40], R40 ;  /* 0x000040282c007986 */ /* 0x0043e4000c101d3c */
.L_x_2789:
[----:B------:R-:W-:Y:S05]  /*53d0*/  BSYNC B1 ;  /* 0x0000000000017941 */ /* 0x000fea0003800000 */
.L_x_2788:
        /* <DEDUP_REMOVED lines=48> */
.L_x_2795:
[----:B------:R-:W-:Y:S05]  /*56e0*/  BSYNC B2 ;  /* 0x0000000000027941 */ /* 0x000fea0003800000 */
.L_x_2794:
[----:B--2---:R1:W-:Y:S02]  /*56f0*/  STG.E.128 desc[UR60][R44.64+0x80], R40 ;  /* 0x000080282c007986 */ /* 0x0043e4000c101d3c */
.L_x_2793:
[----:B------:R-:W-:Y:S05]  /*5700*/  BSYNC B1 ;  /* 0x0000000000017941 */ /* 0x000fea0003800000 */
.L_x_2792:
        /* <DEDUP_REMOVED lines=48> */
.L_x_2799:
[----:B------:R-:W-:Y:S05]  /*5a10*/  BSYNC B2 ;  /* 0x0000000000027941 */ /* 0x000fea0003800000 */
.L_x_2798:
[----:B--2---:R1:W-:Y:S02]  /*5a20*/  STG.E.128 desc[UR60][R44.64+0xc0], R40 ;  /* 0x0000c0282c007986 */ /* 0x0043e4000c101d3c */
.L_x_2797:
[----:B------:R-:W-:Y:S05]  /*5a30*/  BSYNC B1 ;  /* 0x0000000000017941 */ /* 0x000fea0003800000 */
.L_x_2796:
        /* <DEDUP_REMOVED lines=48> */
.L_x_2803:
[----:B------:R-:W-:Y:S05]  /*5d40*/  BSYNC B2 ;  /* 0x0000000000027941 */ /* 0x000fea0003800000 */
.L_x_2802:
[----:B--2---:R1:W-:Y:S02]  /*5d50*/  STG.E.128 desc[UR60][R44.64+0x100], R40 ;  /* 0x000100282c007986 */ /* 0x0043e4000c101d3c */
.L_x_2801:
[----:B------:R-:W-:Y:S05]  /*5d60*/  BSYNC B1 ;  /* 0x0000000000017941 */ /* 0x000fea0003800000 */
.L_x_2800:
        /* <DEDUP_REMOVED lines=47> */
.L_x_2805:
[----:B------:R-:W-:Y:S05]  /*6060*/  BSYNC B1 ;  /* 0x0000000000017941 */ /* 0x000fea0003800000 */
.L_x_2804:
[----:B--2---:R1:W-:Y:S01]  /*6070*/  STG.E.128 desc[UR60][R44.64+0x140], R40 ;  /* 0x000140282c007986 */ /* 0x0043e2000c101d3c */
[----:B------:R-:W-:Y:S05]  /*6080*/  BRA `(.L_x_2783) ;  /* 0x0000003c00c07947 */ /* 0x000fea0003800000 */
.L_x_2751:
        /* <DEDUP_REMOVED lines=47> */
.L_x_2807:
[----:B------:R-:W-:Y:S05]  /*6380*/  BSYNC B1 ;  /* 0x0000000000017941 */ /* 0x000fea0003800000 */
.L_x_2806:
        /* <DEDUP_REMOVED lines=47> */
.L_x_2809:
[----:B------:R-:W-:Y:S05]  /*6680*/  BSYNC B1 ;  /* 0x0000000000017941 */ /* 0x000fea0003800000 */
.L_x_2808:
[----:B0-----:R-:W2:Y:S01]  /*6690*/  LDL R88, [R1+0x4c] ;  /* 0x00004c0001587983 */ /* 0x001ea20000100800 */
[----:B------:R-:W-:Y:S01]  /*66a0*/  IMAD.MOV.U32 R89, RZ, RZ, R41 ;  /* 0x000000ffff597224 */ /* 0x000fe200078e0029 */
[----:B------:R-:W-:Y:S01]  /*66b0*/  MOV R90, R44 ;  /* 0x0000002c005a7202 */ /* 0x000fe20000000f00 */
[----:B------:R-:W-:Y:S01]  /*66c0*/  IMAD.MOV.U32 R91, RZ, RZ, R45 ;  /* 0x000000ffff5b7224 */ /* 0x000fe200078e002d */
[----:B------:R-:W-:Y:S02]  /*66d0*/  PRMT R171, R93, 0x5410, R94 ;  /* 0x000054105dab7816 */ /* 0x000fe4000000005e */
[----:B------:R-:W-:Y:S01]  /*66e0*/  PRMT R176, R90, 0x7610, R176 ;  /* 0x000076105ab07816 */ /* 0x000fe200000000b0 */
[----:B------:R-:W-:-:S05]  /*66f0*/  IMAD.MOV.U32 R90, RZ, RZ, R48 ;  /* 0x000000ffff5a7224 */ /* 0x000fca00078e0030 */
        /* <DEDUP_REMOVED lines=12> */
[----:B------:R-:W-:-:S03]  /*67c0*/  IMAD.MOV.U32 R91, RZ, RZ, R49 ;  /* 0x000000ffff5b7224 */ /* 0x000fc600078e0031 */
[----:B------:R-:W-:Y:S01]  /*67d0*/  PRMT R178, R88, 0x5410, R89 ;  /* 0x0000541058b27816 */ /* 0x000fe20000000059 */
[----:B------:R-:W-:Y:S01]  /*67e0*/  IMAD.MOV.U32 R89, RZ, RZ, R55 ;  /* 0x000000ffff597224 */ /* 0x000fe200078e0037 */
[----:B------:R-:W-:Y:S01]  /*67f0*/  PRMT R164, R91, 0x7610, R164 ;  /* 0x000076105ba47816 */ /* 0x000fe200000000a4 */
[----:B------:R-:W-:Y:S01]  /*6800*/  IMAD.MOV.U32 R91, RZ, RZ, R53 ;  /* 0x000000ffff5b7224 */ /* 0x000fe200078e0035 */
[----:B------:R-:W-:Y:S02]  /*6810*/  MOV R88, R54 ;  /* 0x0000003600587202 */ /* 0x000fe40000000f00 */
        /* <DEDUP_REMOVED lines=52> */
[----:B------:R-:W-:-:S04]  /*6b60*/  PRMT R169, R91, 0x5410, R90 ;  /* 0x000054105ba97816 */ /* 0x000fc8000000005a */
[----:B------:R-:W-:Y:S01]  /*6b70*/  PRMT R170, R89, 0x5410, R88 ;  /* 0x0000541059aa7816 */ /* 0x000fe20000000058 */
[----:B------:R-:W-:Y:S06]  /*6b80*/  @!P2 BRA `(.L_x_2810) ;  /* 0x000000000004a947 */ /* 0x000fec0003800000 */
[----:B------:R-:W-:Y:S01]  /*6b90*/  BPT.TRAP 0x1 ;  /* 0x000000040000795c */ /* 0x000fe20000300000 */
.L_x_2810:
[----:B------:R-:W-:Y:S01]  /*6ba0*/  LEA R96, R17, R16, 0x3 ;  /* 0x0000001011607211 */ /* 0x000fe200078e18ff */
[----:B------:R-:W0:Y:S01]  /*6bb0*/  LDC R145, c[0x0][0x2f4] ;  /* 0x0000bd00ff917b82 */ /* 0x000e220000000800 */
[----:B------:R-:W-:Y:S01]  /*6bc0*/  SHF.L.U32 R97, R209, 0x1f, RZ ;  /* 0x0000001fd1617819 */ /* 0x000fe200000006ff */
[----:B------:R-:W-:Y:S01]  /*6bd0*/  BSSY B1, `(.L_x_2811) ;  /* 0x0000005000017945 */ /* 0x000fe20003800000 */
[----:B------:R-:W-:Y:S02]  /*6be0*/  IMAD.MOV.U32 R127, RZ, RZ, R92 ;  /* 0x000000ffff7f7224 */ /* 0x000fe400078e005c */
[----:B------:R-:W1:Y:S03]  /*6bf0*/  SYNCS.PHASECHK.TRANS64.TRYWAIT P5, [R96+URZ+0x36890], R97 ;  /* 0x03689061600075a7 */ /* 0x000e6600080a017f */
[----:B------:R-:W2:Y:S01]  /*6c00*/  LDC.64 R128, c[0x0][0x300] ;  /* 0x0000c000ff807b82 */ /* 0x000ea20000000a00 */
[----:B-1----:R-:W-:Y:S05]  /*6c10*/  @!P5 BRA `(.L_x_2812) ;  /* 0x000002600088d947 */ /* 0x002fea0003800000 */
.L_x_3132:
[----:B------:R-:W-:Y:S05]  /*6c20*/  BSYNC B1 ;  /* 0x0000000000017941 */ /* 0x000fea0003800000 */
.L_x_2811:
        /* <DEDUP_REMOVED lines=34> */
[----:B------:R-:W-:Y:S01]  /*6e50*/  SHF.R.U32.HI R49, RZ, 0x10, R49 ;  /* 0x00000010ff317819 */ /* 0x000fe20000011631 */
[----:B------:R-:W-:Y:S01]  /*6e60*/  HADD2.F32 R161, -RZ, R161.H0_H0 ;  /* 0x200000a1ffa17230 */ /* 0x000fe20000004100 */
[----:B------:R-:W-:Y:S01]  /*6e70*/  SHF.R.U64 R50, R50, 0x10, R51 ;  /* 0x0000001032327819 */ /* 0x000fe20000001233 */
[----:B------:R-:W-:Y:S02]  /*6e80*/  HADD2.F32 R89, -RZ, R163.H0_H0 ;  /* 0x200000a3ff597230 */ /* 0x000fe40000004100 */
[----:B------:R-:W-:Y:S02]  /*6e90*/  HADD2.F32 R165, -RZ, R162.H0_H0 ;  /* 0x200000a2ffa57230 */ /* 0x000fe40000004100 */
[----:B------:R-:W-:-:S02]  /*6ea0*/  HADD2.F32 R164, -RZ, R164.H0_H0 ;  /* 0x200000a4ffa47230 */ /* 0x000fc40000004100 */
[-C--:B------:R-:W-:Y:S01]  /*6eb0*/  FMUL.FTZ R93, R89, R161.reuse ;  /* 0x000000a1595d7220 */ /* 0x080fe20000410000 */
[----:B------:R-:W-:Y:S02]  /*6ec0*/  HADD2.F32 R49, -RZ, R49.H0_H0 ;  /* 0x20000031ff317230 */ /* 0x000fe40000004100 */
[C---:B------:R-:W-:Y:S01]  /*6ed0*/  FMUL.FTZ R161, R165.reuse, R161 ;  /* 0x000000a1a5a17220 */ /* 0x040fe20000410000 */
[----:B------:R-:W-:Y:S02]  /*6ee0*/  HADD2.F32 R50, -RZ, R50.H0_H0 ;  /* 0x20000032ff327230 */ /* 0x000fe40000004100 */
[-C--:B------:R-:W-:Y:S01]  /*6ef0*/  FFMA.FTZ R93, R165, R164.reuse, -R93 ;  /* 0x000000a4a55d7223 */ /* 0x080fe2000001085d */
[----:B------:R-:W-:Y:S01]  /*6f00*/  FFMA.FTZ R89, R89, R164, R161 ;  /* 0x000000a459597223 */ /* 0x000fe200000100a1 */
[--C-:B------:R-:W-:Y:S02]  /*6f10*/  SHF.R.U32.HI R164, RZ, 0x10, R61.reuse ;  /* 0x00000010ffa47819 */ /* 0x100fe4000001163d */
[----:B------:R-:W-:Y:S01]  /*6f20*/  SHF.R.U64 R161, R60, 0x10, R61 ;  /* 0x000000103ca17819 */ /* 0x000fe2000000123d */
[----:B------:R-:W-:-:S02]  /*6f30*/  HADD2.F32 R60, -RZ, R163.H1_H1 ;  /* 0x300000a3ff3c7230 */ /* 0x000fc40000004100 */
[----:B------:R-:W-:Y:S02]  /*6f40*/  HADD2.F32 R164, -RZ, R164.H0_H0 ;  /* 0x200000a4ffa47230 */ /* 0x000fe40000004100 */
[----:B------:R-:W-:Y:S02]  /*6f50*/  HADD2.F32 R61, -RZ, R162.H1_H1 ;  /* 0x300000a2ff3d7230 */ /* 0x000fe40000004100 */
[----:B------:R-:W-:Y:S02]  /*6f60*/  HADD2.F32 R161, -RZ, R161.H0_H0 ;  /* 0x200000a1ffa17230 */ /* 0x000fe40000004100 */
[-C--:B------:R-:W-:Y:S01]  /*6f70*/  FMUL.FTZ R162, R60, R164.reuse ;  /* 0x000000a43ca27220 */ /* 0x080fe20000410000 */
[----:B------:R-:W-:-:S03]  /*6f80*/  FMUL.FTZ R164, R61, R164 ;  /* 0x000000a43da47220 */ /* 0x000fc60000410000 */
[-C--:B------:R-:W-:Y:S01]  /*6f90*/  FFMA.FTZ R61, R61, R49.reuse, -R162 ;  /* 0x000000313d3d7223 */ /* 0x080fe200000108a2 */
[----:B------:R-:W-:Y:S02]  /*6fa0*/  HADD2.F32 R162, -RZ, R178.H1_H1 ;  /* 0x300000b2ffa27230 */ /* 0x000fe40000004100 */
        /* <DEDUP_REMOVED lines=25> */
[----:B------:R-:W-:-:S03]  /*7140*/  HADD2.F32 R63, -RZ, R179.H0_H0 ;  /* 0x200000b3ff3f7230 */ /* 0x000fc60000004100 */
        /* <DEDUP_REMOVED lines=21> */
[----:B------:R-:W-:Y:S01]  /*72a0*/  HADD2.F32 R88, -RZ, R178.H0_H0 ;  /* 0x200000b2ff587230 */ /* 0x000fe20000004100 */
        /* <DEDUP_REMOVED lines=17> */
.L_x_2818:
[----:B------:R-:W-:Y:S05]  /*73c0*/  BSYNC B3 ;  /* 0x0000000000037941 */ /* 0x000fea0003800000 */
.L_x_2817:
        /* <DEDUP_REMOVED lines=12> */
.L_x_2816:
[----:B------:R-:W-:Y:S05]  /*7490*/  BSYNC B2 ;  /* 0x0000000000027941 */ /* 0x000fea0003800000 */
.L_x_2815:
        /* <DEDUP_REMOVED lines=30> */
[----:B------:R-:W-:Y:S01]  /*7680*/  HADD2.F32 R94, -RZ, R180.H0_H0 ;  /* 0x200000b4ff5e7230 */ /* 0x000fe20000004100 */
        /* <DEDUP_REMOVED lines=15> */
[----:B------:R-:W-:-:S02]  /*7780*/  HADD2.F32 R162, -RZ, R176.H1_H1 ;  /* 0x300000b0ffa27230 */ /* 0x000fc40000004100 */
[----:B------:R-:W-:Y:S02]  /*7790*/  HADD2.F32 R94, -RZ, R94.H0_H0 ;  /* 0x2000005eff5e7230 */ /* 0x000fe40000004100 */
[----:B------:R-:W-:Y:S02]  /*77a0*/  HADD2.F32 R93, -RZ, R93.H0_H0 ;  /* 0x2000005dff5d7230 */ /* 0x000fe40000004100 */
[----:B------:R-:W-:Y:S02]  /*77b0*/  HADD2.F32 R44, -RZ, R44.H0_H0 ;  /* 0x2000002cff2c7230 */ /* 0x000fe40000004100 */
[-C--:B------:R-:W-:Y:S01]  /*77c0*/  FMUL.FTZ R95, R49, R94.reuse ;  /* 0x0000005e315f7220 */ /* 0x080fe20000410000 */
[C---:B------:R-:W-:Y:S01]  /*77d0*/  FMUL.FTZ R94, R61.reuse, R94 ;  /* 0x0000005e3d5e7220 */ /* 0x040fe20000410000 */
[----:B------:R-:W-:Y:S02]  /*77e0*/  HADD2.F32 R57, -RZ, R176.H0_H0 ;  /* 0x200000b0ff397230 */ /* 0x000fe40000004100 */
[-C--:B------:R-:W-:Y:S01]  /*77f0*/  FFMA.FTZ R61, R61, R93.reuse, -R95 ;  /* 0x0000005d3d3d7223 */ /* 0x080fe2000001085f */
[----:B------:R-:W-:Y:S01]  /*7800*/  FFMA.FTZ R49, R49, R93, R94 ;  /* 0x0000005d31317223 */ /* 0x000fe2000001005e */
[----:B------:R-:W-:Y:S01]  /*7810*/  MOV R93, R63 ;  /* 0x0000003f005d7202 */ /* 0x000fe20000000f00 */
[----:B------:R-:W-:-:S02]  /*7820*/  HADD2.F32 R63, -RZ, R51.H0_H0 ;  /* 0x20000033ff3f7230 */ /* 0x000fc40000004100 */
[----:B------:R-:W-:Y:S01]  /*7830*/  HADD2.F32 R95, -RZ, R177.H0_H0 ;  /* 0x200000b1ff5f7230 */ /* 0x000fe20000004100 */
[----:B------:R-:W-:Y:S01]  /*7840*/  F2FP.F16.F32.PACK_AB R61, R61, R92 ;  /* 0x0000005c3d3d723e */ /* 0x000fe200000000ff */
[--C-:B------:R-:W-:Y:S01]  /*7850*/  HADD2.F32 R94, -RZ, R93.reuse.H0_H0 ;  /* 0x2000005dff5e7230 */ /* 0x100fe20000004100 */
[----:B------:R-:W-:Y:S01]  /*7860*/  F2FP.F16.F32.PACK_AB R91, R49, R91 ;  /* 0x0000005b315b723e */ /* 0x000fe200000000ff */
[----:B------:R-:W-:Y:S02]  /*7870*/  HADD2.F32 R93, -RZ, R93.H1_H1 ;  /* 0x3000005dff5d7230 */ /* 0x000fe40000004100 */
[----:B------:R-:W-:Y:S02]  /*7880*/  HADD2.F32 R51, -RZ, R51.H1_H1 ;  /* 0x30000033ff337230 */ /* 0x000fe40000004100 */
[-C--:B------:R-:W-:Y:S01]  /*7890*/  FMUL.FTZ R161, R94, R160.reuse ;  /* 0x000000a05ea17220 */ /* 0x080fe20000410000 */
[----:B------:R-:W-:Y:S01]  /*78a0*/  FMUL.FTZ R160, R63, R160 ;  /* 0x000000a03fa07220 */ /* 0x000fe20000410000 */
[----:B------:R-:W-:-:S02]  /*78b0*/  HADD2.F32 R58, -RZ, R58.H0_H0 ;  /* 0x2000003aff3a7230 */ /* 0x000fc40000004100 */
[-C--:B------:R-:W-:Y:S01]  /*78c0*/  FFMA.FTZ R63, R63, R95.reuse, -R161 ;  /* 0x0000005f3f3f7223 */ /* 0x080fe200000108a1 */
[----:B------:R-:W-:Y:S01]  /*78d0*/  FFMA.FTZ R160, R94, R95, R160 ;  /* 0x0000005f5ea07223 */ /* 0x000fe200000100a0 */
[----:B------:R-:W-:Y:S01]  /*78e0*/  SHF.R.U32.HI R94, RZ, 0x10, R59 ;  /* 0x00000010ff5e7819 */ /* 0x000fe2000001163b */
[----:B------:R-:W-:Y:S01]  /*78f0*/  HADD2.F32 R59, -RZ, R175.H1_H1 ;  /* 0x300000afff3b7230 */ /* 0x000fe20000004100 */
[----:B------:R-:W-:Y:S01]  /*7900*/  SHF.R.U32.HI R95, RZ, 0x10, R47 ;  /* 0x00000010ff5f7819 */ /* 0x000fe2000001162f */
[----:B------:R-:W-:Y:S02]  /*7910*/  HADD2.F32 R46, -RZ, R46.H0_H0 ;  /* 0x2000002eff2e7230 */ /* 0x000fe40000004100 */
[----:B------:R-:W-:Y:S02]  /*7920*/  HADD2.F32 R94, -RZ, R94.H0_H0 ;  /* 0x2000005eff5e7230 */ /* 0x000fe40000004100 */
[----:B------:R-:W-:Y:S02]  /*7930*/  HADD2.F32 R95, -RZ, R95.H0_H0 ;  /* 0x2000005fff5f7230 */ /* 0x000fe40000004100 */
[----:B------:R-:W-:-:S02]  /*7940*/  IMAD.MOV.U32 R49, RZ, RZ, R61 ;  /* 0x000000ffff317224 */ /* 0x000fc400078e003d */
[-C--:B------:R-:W-:Y:S01]  /*7950*/  FMUL.FTZ R161, R93, R94.reuse ;  /* 0x0000005e5da17220 */ /* 0x080fe20000410000 */
[C---:B------:R-:W-:Y:S01]  /*7960*/  FMUL.FTZ R94, R51.reuse, R94 ;  /* 0x0000005e335e7220 */ /* 0x040fe20000410000 */
[----:B------:R-:W-:Y:S02]  /*7970*/  IMAD.MOV.U32 R61, RZ, RZ, R91 ;  /* 0x000000ffff3d7224 */ /* 0x000fe400078e005b */
[-C--:B------:R-:W-:Y:S01]  /*7980*/  FFMA.FTZ R161, R51, R95.reuse, -R161 ;  /* 0x0000005f33a17223 */ /* 0x080fe200000108a1 */
[----:B------:R-:W-:Y:S01]  /*7990*/  FFMA.FTZ R94, R93, R95, R94 ;  /* 0x0000005f5d5e7223 */ /* 0x000fe2000001005e */
[----:B------:R-:W-:Y:S02]  /*79a0*/  HADD2.F32 R51, -RZ, R60.H0_H0 ;  /* 0x2000003cff337230 */ /* 0x000fe40000004100 */
[----:B------:R-:W-:Y:S01]  /*79b0*/  HADD2.F32 R93, -RZ, R48.H0_H0 ;  /* 0x20000030ff5d7230 */ /* 0x000fe20000004100 */
[----:B------:R-:W-:Y:S01]  /*79c0*/  F2FP.F16.F32.PACK_AB R63, R161, R63 ;  /* 0x0000003fa13f723e */ /* 0x000fe200000000ff */
[----:B------:R-:W-:-:S02]  /*79d0*/  HADD2.F32 R60, -RZ, R60.H1_H1 ;  /* 0x3000003cff3c7230 */ /* 0x000fc40000004100 */
[-C--:B------:R-:W-:Y:S01]  /*79e0*/  FMUL.FTZ R95, R51, R162.reuse ;  /* 0x000000a2335f7220 */ /* 0x080fe20000410000 */
[----:B------:R-:W-:Y:S02]  /*79f0*/  HADD2.F32 R48, -RZ, R48.H1_H1 ;  /* 0x30000030ff307230 */ /* 0x000fe40000004100 */
[C---:B------:R-:W-:Y:S01]  /*7a00*/  FMUL.FTZ R162, R93.reuse, R162 ;  /* 0x000000a25da27220 */ /* 0x040fe20000410000 */
[----:B------:R-:W-:Y:S01]  /*7a10*/  F2FP.F16.F32.PACK_AB R94, R94, R160 ;  /* 0x000000a05e5e723e */ /* 0x000fe200000000ff */
[-C--:B------:R-:W-:Y:S01]  /*7a20*/  FMUL.FTZ R45, R60, R56.reuse ;  /* 0x000000383c2d7220 */ /* 0x080fe20000410000 */
[-C--:B------:R-:W-:Y:S01]  /*7a30*/  FFMA.FTZ R95, R93, R57.reuse, -R95 ;  /* 0x000000395d5f7223 */ /* 0x080fe2000001085f */
[C---:B------:R-:W-:Y:S01]  /*7a40*/  FMUL.FTZ R56, R48.reuse, R56 ;  /* 0x0000003830387220 */ /* 0x040fe20000410000 */
[----:B------:R-:W-:Y:S01]  /*7a50*/  FFMA.FTZ R162, R51, R57, R162 ;  /* 0x0000003933a27223 */ /* 0x000fe200000100a2 */
[----:B------:R-:W-:Y:S01]  /*7a60*/  FFMA.FTZ R45, R48, R44, -R45 ;  /* 0x0000002c302d7223 */ /* 0x000fe2000001082d */
[----:B------:R-:W-:-:S02]  /*7a70*/  HADD2.F32 R51, -RZ, R50.H0_H0 ;  /* 0x20000032ff337230 */ /* 0x000fc40000004100 */
[----:B------:R-:W-:Y:S01]  /*7a80*/  FFMA.FTZ R56, R60, R44, R56 ;  /* 0x0000002c3c387223 */ /* 0x000fe20000010038 */
[--C-:B------:R-:W-:Y:S02]  /*7a90*/  HADD2.F32 R44, -RZ, R62.reuse.H0_H0 ;  /* 0x2000003eff2c7230 */ /* 0x100fe40000004100 */
[----:B------:R-:W-:Y:S01]  /*7aa0*/  HADD2.F32 R48, -RZ, R175.H0_H0 ;  /* 0x200000afff307230 */ /* 0x000fe20000004100 */
[----:B------:R-:W-:Y:S01]  /*7ab0*/  F2FP.F16.F32.PACK_AB R45, R45, R95 ;  /* 0x0000005f2d2d723e */ /* 0x000fe200000000ff */
[----:B------:R-:W-:Y:S02]  /*7ac0*/  HADD2.F32 R62, -RZ, R62.H1_H1 ;  /* 0x3000003eff3e7230 */ /* 0x000fe40000004100 */
[-C--:B------:R-:W-:Y:S01]  /*7ad0*/  FMUL.FTZ R57, R44, R59.reuse ;  /* 0x0000003b2c397220 */ /* 0x080fe20000410000 */
[C---:B------:R-:W-:Y:S01]  /*7ae0*/  FMUL.FTZ R59, R51.reuse, R59 ;  /* 0x0000003b333b7220 */ /* 0x040fe20000410000 */
[----:B------:R-:W-:Y:S01]  /*7af0*/  HADD2.F32 R50, -RZ, R50.H1_H1 ;  /* 0x30000032ff327230 */ /* 0x000fe20000004100 */
[----:B------:R-:W-:Y:S01]  /*7b00*/  F2FP.F16.F32.PACK_AB R56, R56, R162 ;  /* 0x000000a23838723e */ /* 0x000fe200000000ff */
[-C--:B------:R-:W-:Y:S01]  /*7b10*/  FFMA.FTZ R57, R51, R48.reuse, -R57 ;  /* 0x0000003033397223 */ /* 0x080fe20000010839 */
[----:B------:R-:W-:Y:S01]  /*7b20*/  FFMA.FTZ R59, R44, R48, R59 ;  /* 0x000000302c3b7223 */ /* 0x000fe2000001003b */
[-C--:B------:R-:W-:Y:S01]  /*7b30*/  FMUL.FTZ R44, R62, R58.reuse ;  /* 0x0000003a3e2c7220 */ /* 0x080fe20000410000 */
[----:B------:R-:W-:Y:S01]  /*7b40*/  FMUL.FTZ R58, R50, R58 ;  /* 0x0000003a323a7220 */ /* 0x000fe20000410000 */
[----:B------:R-:W-:Y:S01]  /*7b50*/  MOV R51, R63 ;  /* 0x0000003f00337202 */ /* 0x000fe20000000f00 */
[----:B------:R-:W-:-:S02]  /*7b60*/  IMAD.MOV.U32 R48, RZ, RZ, R45 ;  /* 0x000000ffff307224 */ /* 0x000fc400078e002d */
[-C--:B------:R-:W-:Y:S01]  /*7b70*/  FFMA.FTZ R44, R50, R46.reuse, -R44 ;  /* 0x0000002e322c7223 */ /* 0x080fe2000001082c */
[----:B------:R-:W-:Y:S01]  /*7b80*/  FFMA.FTZ R58, R62, R46, R58 ;  /* 0x0000002e3e3a7223 */ /* 0x000fe2000001003a */
[----:B------:R-:W-:Y:S02]  /*7b90*/  IMAD.MOV.U32 R60, RZ, RZ, R56 ;  /* 0x000000ffff3c7224 */ /* 0x000fe400078e0038 */
[----:B------:R-:W-:Y:S01]  /*7ba0*/  IMAD.MOV.U32 R63, RZ, RZ, R94 ;  /* 0x000000ffff3f7224 */ /* 0x000fe200078e005e */
[----:B------:R-:W-:Y:S02]  /*7bb0*/  F2FP.F16.F32.PACK_AB R44, R44, R57 ;  /* 0x000000392c2c723e */ /* 0x000fe400000000ff */
[----:B------:R-:W-:-:S03]  /*7bc0*/  F2FP.F16.F32.PACK_AB R58, R58, R59 ;  /* 0x0000003b3a3a723e */ /* 0x000fc600000000ff */
[----:B------:R-:W-:Y:S02]  /*7bd0*/  IMAD.MOV.U32 R50, RZ, RZ, R44 ;  /* 0x000000ffff327224 */ /* 0x000fe400078e002c */
[----:B------:R-:W-:-:S07]  /*7be0*/  IMAD.MOV.U32 R62, RZ, RZ, R58 ;  /* 0x000000ffff3e7224 */ /* 0x000fce00078e003a */
.L_x_2822:
[----:B------:R-:W-:Y:S05]  /*7bf0*/  BSYNC B3 ;  /* 0x0000000000037941 */ /* 0x000fea0003800000 */
.L_x_2821:
        /* <DEDUP_REMOVED lines=10> */
.L_x_2820:
[----:B------:R-:W-:Y:S05]  /*7ca0*/  BSYNC B2 ;  /* 0x0000000000027941 */ /* 0x000fea0003800000 */
.L_x_2819:
[----:B------:R-:W-:-:S13]  /*7cb0*/  ISETP.NE.AND P4, PT, R32, RZ, PT ;  /* 0x000000ff2000720c */ /* 0x000fda0003f85270 */
[----:B------:R-:W-:Y:S05]  /*7cc0*/  @!P4 BRA `(.L_x_2814) ;  /* 0x0000000400f0c947 */ /* 0x000fea0003800000 */
[----:B0-----:R-:W3:Y:S01]  /*7cd0*/  LDL R44, [R1+0x20] ;  /* 0x00002000012c7983 */ /* 0x001ee20000100800 */
        /* <DEDUP_REMOVED lines=18> */
[----:B--2---:R-:W-:Y:S02]  /*7e00*/  IMAD R48, R17, 0x5400, R45 ;  /* 0x0000540011307824 */ /* 0x004fe400078e022d */
        /* <DEDUP_REMOVED lines=34> */
[----:B------:R-:W-:Y:S01]  /*8030*/  HADD2.F32 R54, -RZ, R54.H0_H0 ;  /* 0x20000036ff367230 */ /* 0x000fe20000004100 */
[----:B------:R-:W-:Y:S01]  /*8040*/  F2FP.F16.F32.PACK_AB R52, R52, R88 ;  /* 0x000000583434723e */ /* 0x000fe200000000ff */
        /* <DEDUP_REMOVED lines=14> */
[----:B------:R-:W-:Y:S01]  /*8130*/  HADD2.F32 R48, -RZ, R48.H1_H1 ;  /* 0x30000030ff307230 */ /* 0x000fe20000004100 */
[----:B------:R-:W-:Y:S01]  /*8140*/  F2FP.F16.F32.PACK_AB R43, R49, R43 ;  /* 0x0000002b312b723e */ /* 0x000fe200000000ff */
        /* <DEDUP_REMOVED lines=18> */
[----:B------:R-:W-:Y:S01]  /*8270*/  HADD2.F32 R46, -RZ, R46.H1_H1 ;  /* 0x3000002eff2e7230 */ /* 0x000fe20000004100 */
[----:B------:R-:W-:Y:S01]  /*8280*/  F2FP.F16.F32.PACK_AB R40, R55, R40 ;  /* 0x000000283728723e */ /* 0x000fe200000000ff */
[----:B------:R-:W-:Y:S02]  /*8290*/  HADD2.F32 R47, -RZ, R42.H0_H0 ;  /* 0x2000002aff2f7230 */ /* 0x000fe40000004100 */
[----:B------:R-:W-:Y:S01]  /*82a0*/  FMUL.FTZ R42, R45, R173 ;  /* 0x000000ad2d2a7220 */ /* 0x000fe20000410000 */
[----:B------:R-:W-:-:S02]  /*82b0*/  HADD2.F32 R171, -RZ, R171.H0_H0 ;  /* 0x200000abffab7230 */ /* 0x000fc40000004100 */
[----:B------:R-:W-:Y:S01]  /*82c0*/  FMUL.FTZ R48, R50, R53 ;  /* 0x0000003532307220 */ /* 0x000fe20000410000 */
[----:B------:R-:W-:Y:S01]  /*82d0*/  FMUL.FTZ R173, R44, R173 ;  /* 0x000000ad2cad7220 */ /* 0x000fe20000410000 */
[----:B------:R-:W-:Y:S01]  /*82e0*/  FMUL.FTZ R53, R46, R53 ;  /* 0x000000352e357220 */ /* 0x000fe20000410000 */
[----:B------:R-:W-:Y:S01]  /*82f0*/  F2FP.F16.F32.PACK_AB R41, R41, R174 ;  /* 0x000000ae2929723e */ /* 0x000fe200000000ff */
[-C--:B------:R-:W-:Y:S01]  /*8300*/  FFMA.FTZ R42, R44, R171.reuse, -R42 ;  /* 0x000000ab2c2a7223 */ /* 0x080fe2000001082a */
[----:B------:R-:W-:Y:S01]  /*8310*/  FFMA.FTZ R173, R45, R171, R173 ;  /* 0x000000ab2dad7223 */ /* 0x000fe200000100ad */
[-C--:B------:R-:W-:Y:S01]  /*8320*/  FFMA.FTZ R48, R46, R47.reuse, -R48 ;  /* 0x0000002f2e307223 */ /* 0x080fe20000010830 */
[----:B------:R-:W-:Y:S01]  /*8330*/  FFMA.FTZ R53, R50, R47, R53 ;  /* 0x0000002f32357223 */ /* 0x000fe20000010035 */
[----:B------:R-:W-:Y:S01]  /*8340*/  IMAD.MOV.U32 R44, RZ, RZ, R40 ;  /* 0x000000ffff2c7224 */ /* 0x000fe200078e0028 */
[----:B------:R-:W-:Y:S01]  /*8350*/  MOV R47, R43 ;  /* 0x0000002b002f7202 */ /* 0x000fe20000000f00 */
[----:B------:R-:W-:Y:S01]  /*8360*/  IMAD.MOV.U32 R45, RZ, RZ, R59 ;  /* 0x000000ffff2d7224 */ /* 0x000fe200078e003b */
[----:B------:R-:W-:Y:S01]  /*8370*/  F2FP.F16.F32.PACK_AB R42, R48, R42 ;  /* 0x0000002a302a723e */ /* 0x000fe200000000ff */
[----:B------:R-:W-:Y:S01]  /*8380*/  IMAD.MOV.U32 R48, RZ, RZ, R41 ;  /* 0x000000ffff307224 */ /* 0x000fe200078e0029 */
[----:B------:R-:W-:Y:S01]  /*8390*/  F2FP.F16.F32.PACK_AB R53, R53, R173 ;  /* 0x000000ad3535723e */ /* 0x000fe200000000ff */
[----:B------:R-:W-:-:S02]  /*83a0*/  IMAD.MOV.U32 R49, RZ, RZ, R52 ;  /* 0x000000ffff317224 */ /* 0x000fc400078e0034 */
[----:B------:R-:W-:Y:S02]  /*83b0*/  IMAD.MOV.U32 R46, RZ, RZ, R42 ;  /* 0x000000ffff2e7224 */ /* 0x000fe400078e002a */
[----:B------:R-:W-:Y:S02]  /*83c0*/  IMAD.MOV.U32 R50, RZ, RZ, R53 ;  /* 0x000000ffff327224 */ /* 0x000fe400078e0035 */
[----:B------:R-:W-:-:S07]  /*83d0*/  IMAD.MOV.U32 R51, RZ, RZ, R54 ;  /* 0x000000ffff337224 */ /* 0x000fce00078e0036 */
.L_x_2824:
[----:B------:R-:W-:Y:S05]  /*83e0*/  BSYNC B2 ;  /* 0x0000000000027941 */ /* 0x000fea0003800000 */
.L_x_2823:
        /* <DEDUP_REMOVED lines=10> */
.L_x_2814:
[----:B------:R-:W-:Y:S05]  /*8490*/  BSYNC B1 ;  /* 0x0000000000017941 */ /* 0x000fea0003800000 */
.L_x_2813:
        /* <DEDUP_REMOVED lines=34> */
[----:B------:R-:W-:-:S03]  /*86c0*/  IMAD R43, R17, 0x5400, R40 ;  /* 0x00005400112b7824 */ /* 0x000fc600078e0228 */
[----:B------:R-:W-:Y:S01]  /*86d0*/  LEA R41, R41, R16, 0x1 ;  /* 0x0000001029297211 */ /* 0x000fe200078e08ff */
[----:B------:R-:W-:-:S05]  /*86e0*/  IMAD R44, R43, 0x2, R16 ;  /* 0x000000022b2c7824 */ /* 0x000fca00078e0210 */
[----:B------:R-:W0:Y:S04]  /*86f0*/  LDS.128 R40, [R41+0x21400] ;  /* 0x0214000029287984 */ /* 0x000e280000000c00 */
[----:B------:R-:W2:Y:S01]  /*8700*/  LDS.128 R44, [R44+0x21400] ;  /* 0x021400002c2c7984 */ /* 0x000ea20000000c00 */
[----:B------:R-:W-:Y:S05]  /*8710*/  @P4 BRA `(.L_x_2828) ;  /* 0x0000000400404947 */ /* 0x000fea0003800000 */
[--C-:B------:R-:W-:Y:S01]  /*8720*/  SHF.R.U64 R54, R84, 0x10, R85.reuse ;  /* 0x0000001054367819 */ /* 0x100fe20000001255 */
[----:B------:R-:W-:Y:S01]  /*8730*/  HADD2.F32 R63, -RZ, R170.H1_H1 ;  /* 0x300000aaff3f7230 */ /* 0x000fe20000004100 */
[----:B------:R-:W-:Y:S01]  /*8740*/  SHF.R.U32.HI R84, RZ, 0x10, R85 ;  /* 0x00000010ff547819 */ /* 0x000fe20000011655 */
[----:B0-----:R-:W-:Y:S01]  /*8750*/  HADD2.F32 R60, -RZ, R41.H0_H0 ;  /* 0x20000029ff3c7230 */ /* 0x001fe20000004100 */
[--C-:B------:R-:W-:Y:S01]  /*8760*/  SHF.R.U64 R53, R72, 0x10, R73.reuse ;  /* 0x0000001048357819 */ /* 0x100fe20000001249 */
[--C-:B--2---:R-:W-:Y:S01]  /*8770*/  HADD2.F32 R58, -RZ, R45.reuse.H0_H0 ;  /* 0x2000002dff3a7230 */ /* 0x104fe20000004100 */
[----:B------:R-:W-:Y:S01]  /*8780*/  SHF.R.U32.HI R72, RZ, 0x10, R73 ;  /* 0x00000010ff487819 */ /* 0x000fe20000011649 */
[----:B------:R-:W-:Y:S02]  /*8790*/  HADD2.F32 R59, -RZ, R45.H1_H1 ;  /* 0x3000002dff3b7230 */ /* 0x000fe40000004100 */
[----:B------:R-:W-:Y:S01]  /*87a0*/  FMUL.FTZ R45, R60, R63 ;  /* 0x0000003f3c2d7220 */ /* 0x000fe20000410000 */
[----:B------:R-:W-:Y:S01]  /*87b0*/  HADD2.F32 R84, -RZ, R84.H0_H0 ;  /* 0x20000054ff547230 */ /* 0x000fe20000004100 */
[----:B------:R-:W-:Y:S01]  /*87c0*/  SHF.R.U64 R56, R86, 0x10, R87 ;  /* 0x0000001056387819 */ /* 0x000fe20000001257 */
[----:B------:R-:W-:-:S02]  /*87d0*/  HADD2.F32 R61, -RZ, R41.H1_H1 ;  /* 0x30000029ff3d7230 */ /* 0x000fc40000004100 */
[C---:B------:R-:W-:Y:S01]  /*87e0*/  FMUL.FTZ R41, R58.reuse, R63 ;  /* 0x0000003f3a297220 */ /* 0x040fe20000410000 */
[----:B------:R-:W-:Y:S02]  /*87f0*/  HADD2.F32 R57, -RZ, R168.H1_H1 ;  /* 0x300000a8ff397230 */ /* 0x000fe40000004100 */
[-C--:B------:R-:W-:Y:S01]  /*8800*/  FMUL.FTZ R62, R59, R84.reuse ;  /* 0x000000543b3e7220 */ /* 0x080fe20000410000 */
[----:B------:R-:W-:Y:S01]  /*8810*/  HADD2.F32 R72, -RZ, R72.H0_H0 ;  /* 0x20000048ff487230 */ /* 0x000fe20000004100 */
[----:B------:R-:W-:Y:S01]  /*8820*/  SHF.R.U32.HI R86, RZ, 0x10, R87 ;  /* 0x00000010ff567819 */ /* 0x000fe20000011657 */
[C---:B------:R-:W-:Y:S01]  /*8830*/  FMUL.FTZ R84, R61.reuse, R84 ;  /* 0x000000543d547220 */ /* 0x040fe20000410000 */
[-C--:B------:R-:W-:Y:S01]  /*8840*/  FFMA.FTZ R45, R58, R57.reuse, R45 ;  /* 0x000000393a2d7223 */ /* 0x080fe2000001002d */
[----:B------:R-:W-:Y:S01]  /*8850*/  FFMA.FTZ R41, R60, R57, -R41 ;  /* 0x000000393c297223 */ /* 0x000fe20000010829 */
[----:B------:R-:W-:Y:S01]  /*8860*/  FFMA.FTZ R58, R61, R72, -R62 ;  /* 0x000000483d3a7223 */ /* 0x000fe2000001083e */
[--C-:B------:R-:W-:Y:S01]  /*8870*/  SHF.R.U64 R55, R74, 0x10, R75.reuse ;  /* 0x000000104a377819 */ /* 0x100fe2000000124b */
[----:B------:R-:W-:Y:S01]  /*8880*/  HADD2.F32 R61, -RZ, R169.H1_H1 ;  /* 0x300000a9ff3d7230 */ /* 0x000fe20000004100 */
[----:B------:R-:W-:Y:S01]  /*8890*/  SHF.R.U32.HI R74, RZ, 0x10, R75 ;  /* 0x00000010ff4a7819 */ /* 0x000fe2000001164b */
[----:B------:R-:W-:-:S02]  /*88a0*/  HADD2.F32 R60, -RZ, R47.H0_H0 ;  /* 0x2000002fff3c7230 */ /* 0x000fc40000004100 */
[----:B------:R-:W-:Y:S01]  /*88b0*/  FFMA.FTZ R72, R59, R72, R84 ;  /* 0x000000483b487223 */ /* 0x000fe20000010054 */
[----:B------:R-:W-:Y:S01]  /*88c0*/  HADD2.F32 R62, -RZ, R47.H1_H1 ;  /* 0x3000002fff3e7230 */ /* 0x000fe20000004100 */
[----:B------:R-:W-:Y:S01]  /*88d0*/  F2FP.F16.F32.PACK_AB R41, R58, R41 ;  /* 0x000000293a29723e */ /* 0x000fe200000000ff */
[--C-:B------:R-:W-:Y:S02]  /*88e0*/  HADD2.F32 R88, -RZ, R43.reuse.H0_H0 ;  /* 0x2000002bff587230 */ /* 0x100fe40000004100 */
[----:B------:R-:W-:Y:S01]  /*88f0*/  HADD2.F32 R47, -RZ, R86.H0_H0 ;  /* 0x20000056ff2f7230 */ /* 0x000fe20000004100 */
[----:B------:R-:W-:Y:S01]  /*8900*/  F2FP.F16.F32.PACK_AB R45, R72, R45 ;  /* 0x0000002d482d723e */ /* 0x000fe200000000ff */
[----:B------:R-:W-:Y:S02]  /*8910*/  HADD2.F32 R84, -RZ, R43.H1_H1 ;  /* 0x3000002bff547230 */ /* 0x000fe40000004100 */
[----:B------:R-:W-:Y:S01]  /*8920*/  FMUL.FTZ R43, R60, R61 ;  /* 0x0000003d3c2b7220 */ /* 0x000fe20000410000 */
[----:B------:R-:W-:-:S02]  /*8930*/  HADD2.F32 R57, -RZ, R167.H1_H1 ;  /* 0x300000a7ff397230 */ /* 0x000fc40000004100 */
[----:B------:R-:W-:Y:S01]  /*8940*/  FMUL.FTZ R61, R88, R61 ;  /* 0x0000003d583d7220 */ /* 0x000fe20000410000 */
[----:B------:R-:W-:Y:S02]  /*8950*/  HADD2.F32 R59, -RZ, R74.H0_H0 ;  /* 0x2000004aff3b7230 */ /* 0x000fe40000004100 */
[-C--:B------:R-:W-:Y:S01]  /*8960*/  FMUL.FTZ R63, R62, R47.reuse ;  /* 0x0000002f3e3f7220 */ /* 0x080fe20000410000 */
[----:B------:R-:W-:Y:S01]  /*8970*/  FMUL.FTZ R73, R84, R47 ;  /* 0x0000002f54497220 */ /* 0x000fe20000410000 */
[-C--:B------:R-:W-:Y:S01]  /*8980*/  FFMA.FTZ R47, R60, R57.reuse, R61 ;  /* 0x000000393c2f7223 */ /* 0x080fe2000001003d */
[----:B------:R-:W-:Y:S01]  /*8990*/  FFMA.FTZ R43, R88, R57, -R43 ;  /* 0x00000039582b7223 */ /* 0x000fe2000001082b */
[-C--:B------:R-:W-:Y:S01]  /*89a0*/  FFMA.FTZ R60, R84, R59.reuse, -R63 ;  /* 0x0000003b543c7223 */ /* 0x080fe2000001083f */
[----:B------:R-:W-:Y:S01]  /*89b0*/  FFMA.FTZ R62, R62, R59, R73 ;  /* 0x0000003b3e3e7223 */ /* 0x000fe20000010049 */
[----:B------:R-:W-:Y:S02]  /*89c0*/  HADD2.F32 R59, -RZ, R44.H0_H0 ;  /* 0x2000002cff3b7230 */ /* 0x000fe40000004100 */
[----:B------:R-:W-:Y:S01]  /*89d0*/  HADD2.F32 R170, -RZ, R170.H0_H0 ;  /* 0x200000aaffaa7230 */ /* 0x000fe20000004100 */
[----:B------:R-:W-:Y:S01]  /*89e0*/  F2FP.F16.F32.PACK_AB R43, R60, R43 ;  /* 0x0000002b3c2b723e */ /* 0x000fe200000000ff */
[----:B------:R-:W-:Y:S01]  /*89f0*/  HADD2.F32 R63, -RZ, R54.H0_H0 ;  /* 0x20000036ff3f7230 */ /* 0x000fe20000004100 */
[----:B------:R-:W-:Y:S01]  /*8a00*/  F2FP.F16.F32.PACK_AB R47, R62, R47 ;  /* 0x0000002f3e2f723e */ /* 0x000fe200000000ff */
[----:B------:R-:W-:-:S02]  /*8a10*/  HADD2.F32 R44, -RZ, R44.H1_H1 ;  /* 0x3000002cff2c7230 */ /* 0x000fc40000004100 */
[--C-:B------:R-:W-:Y:S02]  /*8a20*/  HADD2.F32 R57, -RZ, R40.reuse.H0_H0 ;  /* 0x20000028ff397230 */ /* 0x100fe40000004100 */
[----:B------:R-:W-:Y:S02]  /*8a30*/  HADD2.F32 R54, -RZ, R40.H1_H1 ;  /* 0x30000028ff367230 */ /* 0x000fe40000004100 */
        /* <DEDUP_REMOVED lines=10> */
[----:B------:R-:W-:-:S02]  /*8ae0*/  HADD2.F32 R54, -RZ, R46.H0_H0 ;  /* 0x2000002eff367230 */ /* 0x000fc40000004100 */
[----:B------:R-:W-:Y:S01]  /*8af0*/  HADD2.F32 R169, -RZ, R169.H0_H0 ;  /* 0x200000a9ffa97230 */ /* 0x000fe20000004100 */
[----:B------:R-:W-:Y:S01]  /*8b00*/  F2FP.F16.F32.PACK_AB R40, R53, R40 ;  /* 0x000000283528723e */ /* 0x000fe200000000ff */
[----:B------:R-:W-:Y:S02]  /*8b10*/  HADD2.F32 R59, -RZ, R56.H0_H0 ;  /* 0x20000038ff3b7230 */ /* 0x000fe40000004100 */
[----:B------:R-:W-:Y:S02]  /*8b20*/  HADD2.F32 R44, -RZ, R42.H0_H0 ;  /* 0x2000002aff2c7230 */ /* 0x000fe40000004100 */
[-C--:B------:R-:W-:Y:S01]  /*8b30*/  FMUL.FTZ R61, R54, R169.reuse ;  /* 0x000000a9363d7220 */ /* 0x080fe20000410000 */
[----:B------:R-:W-:Y:S02]  /*8b40*/  HADD2.F32 R46, -RZ, R46.H1_H1 ;  /* 0x3000002eff2e7230 */ /* 0x000fe40000004100 */
[----:B------:R-:W-:Y:S02]  /*8b50*/  HADD2.F32 R42, -RZ, R42.H1_H1 ;  /* 0x3000002aff2a7230 */ /* 0x000fe40000004100 */
[----:B------:R-:W-:Y:S01]  /*8b60*/  FMUL.FTZ R169, R44, R169 ;  /* 0x000000a92ca97220 */ /* 0x000fe20000410000 */
[----:B------:R-:W-:-:S02]  /*8b70*/  HADD2.F32 R167, -RZ, R167.H0_H0 ;  /* 0x200000a7ffa77230 */ /* 0x000fc40000004100 */
[-C--:B------:R-:W-:Y:S01]  /*8b80*/  FMUL.FTZ R63, R46, R59.reuse ;  /* 0x0000003b2e3f7220 */ /* 0x080fe20000410000 */
[----:B------:R-:W-:Y:S02]  /*8b90*/  HADD2.F32 R55, -RZ, R55.H0_H0 ;  /* 0x20000037ff377230 */ /* 0x000fe40000004100 */
[----:B------:R-:W-:Y:S01]  /*8ba0*/  FMUL.FTZ R59, R42, R59 ;  /* 0x0000003b2a3b7220 */ /* 0x000fe20000410000 */
[-C--:B------:R-:W-:Y:S01]  /*8bb0*/  FFMA.FTZ R61, R44, R167.reuse, -R61 ;  /* 0x000000a72c3d7223 */ /* 0x080fe2000001083d */
[----:B------:R-:W-:Y:S01]  /*8bc0*/  FFMA.FTZ R169, R54, R167, R169 ;  /* 0x000000a736a97223 */ /* 0x000fe200000100a9 */
[-C--:B------:R-:W-:Y:S01]  /*8bd0*/  FFMA.FTZ R42, R42, R55.reuse, -R63 ;  /* 0x000000372a2a7223 */ /* 0x080fe2000001083f */
[----:B------:R-:W-:Y:S01]  /*8be0*/  FFMA.FTZ R46, R46, R55, R59 ;  /* 0x000000372e2e7223 */ /* 0x000fe2000001003b */
[----:B------:R-:W-:-:S03]  /*8bf0*/  F2FP.F16.F32.PACK_AB R44, R57, R168 ;  /* 0x000000a8392c723e */ /* 0x000fc600000000ff */
[----:B------:R-:W-:Y:S02]  /*8c00*/  F2FP.F16.F32.PACK_AB R42, R42, R61 ;  /* 0x0000003d2a2a723e */ /* 0x000fe400000000ff */
[----:B------:R-:W-:-:S07]  /*8c10*/  F2FP.F16.F32.PACK_AB R46, R46, R169 ;  /* 0x000000a92e2e723e */ /* 0x000fce00000000ff */
.L_x_2828:
[----:B------:R-:W-:Y:S05]  /*8c20*/  BSYNC B2 ;  /* 0x0000000000027941 */ /* 0x000fea0003800000 */
.L_x_2827:
[----:B0-----:R3:W-:Y:S04]  /*8c30*/  STG.E.128 desc[UR60][R48.64], R40 ;  /* 0x0000002830007986 */ /* 0x0017e8000c101d3c */
[----:B--2---:R3:W-:Y:S02]  /*8c40*/  @!P3 STG.E.128 desc[UR60][R50.64], R44 ;  /* 0x0000002c3200b986 */ /* 0x0047e4000c101d3c */
.L_x_2826:
[----:B------:R-:W-:Y:S05]  /*8c50*/  BSYNC B1 ;  /* 0x0000000000017941 */ /* 0x000fea0003800000 */
.L_x_2825:
        /* <DEDUP_REMOVED lines=36> */
[----:B------:R-:W-:Y:S01]  /*8ea0*/  IMAD.MOV.U32 R59, RZ, RZ, R47 ;  /* 0x000000ffff3b7224 */ /* 0x000fe200078e002f */
[----:B------:R-:W-:Y:S01]  /*8eb0*/  SHF.R.U32.HI R63, RZ, 0x10, R81 ;  /* 0x00000010ff3f7819 */ /* 0x000fe20000011651 */
[----:B0-----:R-:W-:Y:S01]  /*8ec0*/  IMAD.MOV.U32 R45, RZ, RZ, R43 ;  /* 0x000000ffff2d7224 */ /* 0x001fe200078e002b */
[--C-:B------:R-:W-:Y:S01]  /*8ed0*/  SHF.R.U32.HI R61, RZ, 0x10, R69.reuse ;  /* 0x00000010ff3d7819 */ /* 0x100fe20000011645 */
[----:B------:R-:W-:Y:S01]  /*8ee0*/  HADD2.F32 R62, -RZ, R166.H1_H1 ;  /* 0x300000a6ff3e7230 */ /* 0x000fe20000004100 */
[----:B------:R-:W-:Y:S01]  /*8ef0*/  SHF.R.U64 R53, R68, 0x10, R69 ;  /* 0x0000001044357819 */ /* 0x000fe20000001245 */
[----:B------:R-:W-:Y:S01]  /*8f00*/  HADD2.F32 R47, -RZ, R57.H0_H0 ;  /* 0x20000039ff2f7230 */ /* 0x000fe20000004100 */
[--C-:B------:R-:W-:Y:S01]  /*8f10*/  SHF.R.U64 R56, R82, 0x10, R83.reuse ;  /* 0x0000001052387819 */ /* 0x100fe20000001253 */
[----:B------:R-:W-:Y:S01]  /*8f20*/  HADD2.F32 R43, -RZ, R41.H0_H0 ;  /* 0x20000029ff2b7230 */ /* 0x000fe20000004100 */
[----:B------:R-:W-:Y:S01]  /*8f30*/  SHF.R.U32.HI R82, RZ, 0x10, R83 ;  /* 0x00000010ff527819 */ /* 0x000fe20000011653 */
[----:B------:R-:W-:-:S02]  /*8f40*/  HADD2.F32 R63, -RZ, R63.H0_H0 ;  /* 0x2000003fff3f7230 */ /* 0x000fc40000004100 */
[-C--:B------:R-:W-:Y:S01]  /*8f50*/  FMUL.FTZ R68, R47, R62.reuse ;  /* 0x0000003e2f447220 */ /* 0x080fe20000410000 */
[----:B------:R-:W-:Y:S02]  /*8f60*/  HADD2.F32 R58, -RZ, R41.H1_H1 ;  /* 0x30000029ff3a7230 */ /* 0x000fe40000004100 */
[C---:B------:R-:W-:Y:S01]  /*8f70*/  FMUL.FTZ R62, R43.reuse, R62 ;  /* 0x0000003e2b3e7220 */ /* 0x040fe20000410000 */
[----:B------:R-:W-:Y:S01]  /*8f80*/  HADD2.F32 R60, -RZ, R158.H0_H0 ;  /* 0x2000009eff3c7230 */ /* 0x000fe20000004100 */
[--C-:B------:R-:W-:Y:S01]  /*8f90*/  SHF.R.U64 R54, R70, 0x10, R71.reuse ;  /* 0x0000001046367819 */ /* 0x100fe20000001247 */
[----:B------:R-:W-:Y:S02]  /*8fa0*/  HADD2.F32 R57, -RZ, R57.H1_H1 ;  /* 0x30000039ff397230 */ /* 0x000fe40000004100 */
[-C--:B------:R-:W-:Y:S01]  /*8fb0*/  FMUL.FTZ R72, R58, R63.reuse ;  /* 0x0000003f3a487220 */ /* 0x080fe20000410000 */
[----:B------:R-:W-:Y:S02]  /*8fc0*/  HADD2.F32 R61, -RZ, R61.H0_H0 ;  /* 0x2000003dff3d7230 */ /* 0x000fe40000004100 */
[-C--:B------:R-:W-:Y:S01]  /*8fd0*/  FFMA.FTZ R41, R43, R60.reuse, -R68 ;  /* 0x0000003c2b297223 */ /* 0x080fe20000010844 */
[----:B------:R-:W-:Y:S01]  /*8fe0*/  FFMA.FTZ R43, R47, R60, R62 ;  /* 0x0000003c2f2b7223 */ /* 0x000fe2000001003e */
[C---:B------:R-:W-:Y:S01]  /*8ff0*/  FMUL.FTZ R69, R57.reuse, R63 ;  /* 0x0000003f39457220 */ /* 0x040fe20000410000 */
[----:B------:R-:W-:Y:S01]  /*9000*/  SHF.R.U32.HI R70, RZ, 0x10, R71 ;  /* 0x00000010ff467819 */ /* 0x000fe20000011647 */
[----:B------:R-:W-:Y:S01]  /*9010*/  FFMA.FTZ R60, R57, R61, R72 ;  /* 0x0000003d393c7223 */ /* 0x000fe20000010048 */
[----:B------:R-:W-:-:S02]  /*9020*/  HADD2.F32 R72, -RZ, R157.H0_H0 ;  /* 0x2000009dff487230 */ /* 0x000fc40000004100 */
[----:B------:R-:W-:Y:S01]  /*9030*/  FFMA.FTZ R58, R58, R61, -R69 ;  /* 0x0000003d3a3a7223 */ /* 0x000fe20000010845 */
[--C-:B------:R-:W-:Y:S01]  /*9040*/  HADD2.F32 R57, -RZ, R59.reuse.H0_H0 ;  /* 0x2000003bff397230 */ /* 0x100fe20000004100 */
[----:B------:R-:W-:Y:S01]  /*9050*/  SHF.R.U64 R55, R80, 0x10, R81 ;  /* 0x0000001050377819 */ /* 0x000fe20000001251 */
[----:B------:R-:W-:Y:S02]  /*9060*/  HADD2.F32 R59, -RZ, R59.H1_H1 ;  /* 0x3000003bff3b7230 */ /* 0x000fe40000004100 */
[--C-:B------:R-:W-:Y:S02]  /*9070*/  HADD2.F32 R47, -RZ, R45.reuse.H0_H0 ;  /* 0x2000002dff2f7230 */ /* 0x100fe40000004100 */
[----:B------:R-:W-:Y:S01]  /*9080*/  FMUL.FTZ R74, R57, R72 ;  /* 0x00000048394a7220 */ /* 0x000fe20000410000 */
[----:B------:R-:W-:Y:S01]  /*9090*/  HADD2.F32 R82, -RZ, R82.H0_H0 ;  /* 0x20000052ff527230 */ /* 0x000fe20000004100 */
[----:B------:R-:W-:Y:S01]  /*90a0*/  F2FP.F16.F32.PACK_AB R41, R58, R41 ;  /* 0x000000293a29723e */ /* 0x000fe200000000ff */
        /* <DEDUP_REMOVED lines=9> */
[----:B------:R-:W-:Y:S01]  /*9140*/  FFMA.FTZ R68, R59, R70, R82 ;  /* 0x000000463b447223 */ /* 0x000fe20000010052 */
[----:B------:R-:W-:-:S02]  /*9150*/  HADD2.F32 R59, -RZ, R55.H0_H0 ;  /* 0x20000037ff3b7230 */ /* 0x000fc40000004100 */
[----:B------:R-:W-:Y:S01]  /*9160*/  FFMA.FTZ R62, R62, R70, -R61 ;  /* 0x000000463e3e7223 */ /* 0x000fe2000001083d */
[----:B------:R-:W-:Y:S02]  /*9170*/  HADD2.F32 R57, -RZ, R44.H0_H0 ;  /* 0x2000002cff397230 */ /* 0x000fe40000004100 */
[----:B------:R-:W-:Y:S01]  /*9180*/  HADD2.F32 R55, -RZ, R40.H0_H0 ;  /* 0x20000028ff377230 */ /* 0x000fe20000004100 */
[----:B------:R-:W-:Y:S01]  /*9190*/  F2FP.F16.F32.PACK_AB R47, R68, R47 ;  /* 0x0000002f442f723e */ /* 0x000fe200000000ff */
[----:B------:R-:W-:Y:S02]  /*91a0*/  HADD2.F32 R44, -RZ, R44.H1_H1 ;  /* 0x3000002cff2c7230 */ /* 0x000fe40000004100 */
[-C--:B------:R-:W-:Y:S01]  /*91b0*/  FMUL.FTZ R70, R57, R166.reuse ;  /* 0x000000a639467220 */ /* 0x080fe20000410000 */
[----:B------:R-:W-:Y:S02]  /*91c0*/  HADD2.F32 R40, -RZ, R40.H1_H1 ;  /* 0x30000028ff287230 */ /* 0x000fe40000004100 */
[----:B------:R-:W-:Y:S01]  /*91d0*/  FMUL.FTZ R166, R55, R166 ;  /* 0x000000a637a67220 */ /* 0x000fe20000410000 */
[----:B------:R-:W-:-:S02]  /*91e0*/  HADD2.F32 R53, -RZ, R53.H0_H0 ;  /* 0x20000035ff357230 */ /* 0x000fc40000004100 */
[-C--:B------:R-:W-:Y:S01]  /*91f0*/  FMUL.FTZ R61, R44, R59.reuse ;  /* 0x0000003b2c3d7220 */ /* 0x080fe20000410000 */
[----:B------:R-:W-:Y:S02]  /*9200*/  HADD2.F32 R158, -RZ, R158.H1_H1 ;  /* 0x3000009eff9e7230 */ /* 0x000fe40000004100 */
[C---:B------:R-:W-:Y:S01]  /*9210*/  FMUL.FTZ R59, R40.reuse, R59 ;  /* 0x0000003b283b7220 */ /* 0x040fe20000410000 */
[----:B------:R-:W-:Y:S02]  /*9220*/  HADD2.F32 R157, -RZ, R157.H1_H1 ;  /* 0x3000009dff9d7230 */ /* 0x000fe40000004100 */
[-C--:B------:R-:W-:Y:S01]  /*9230*/  FFMA.FTZ R61, R40, R53.reuse, -R61 ;  /* 0x00000035283d7223 */ /* 0x080fe2000001083d */
[----:B------:R-:W-:Y:S02]  /*9240*/  HADD2.F32 R40, -RZ, R42.H0_H0 ;  /* 0x2000002aff287230 */ /* 0x000fe40000004100 */
[----:B------:R-:W-:Y:S01]  /*9250*/  FFMA.FTZ R59, R44, R53, R59 ;  /* 0x000000352c3b7223 */ /* 0x000fe2000001003b */
[----:B------:R-:W-:Y:S01]  /*9260*/  FFMA.FTZ R70, R55, R158, -R70 ;  /* 0x0000009e37467223 */ /* 0x000fe20000010846 */
[----:B------:R-:W-:-:S02]  /*9270*/  HADD2.F32 R44, -RZ, R46.H0_H0 ;  /* 0x2000002eff2c7230 */ /* 0x000fc40000004100 */
[----:B------:R-:W-:Y:S01]  /*9280*/  FFMA.FTZ R166, R57, R158, R166 ;  /* 0x0000009e39a67223 */ /* 0x000fe200000100a6 */
[----:B------:R-:W-:Y:S01]  /*9290*/  HADD2.F32 R55, -RZ, R56.H0_H0 ;  /* 0x20000038ff377230 */ /* 0x000fe20000004100 */
[----:B------:R-:W-:Y:S01]  /*92a0*/  F2FP.F16.F32.PACK_AB R62, R62, R45 ;  /* 0x0000002d3e3e723e */ /* 0x000fe200000000ff */
[----:B------:R-:W-:Y:S02]  /*92b0*/  HADD2.F32 R46, -RZ, R46.H1_H1 ;  /* 0x3000002eff2e7230 */ /* 0x000fe40000004100 */
[-C--:B------:R-:W-:Y:S01]  /*92c0*/  FMUL.FTZ R57, R44, R157.reuse ;  /* 0x0000009d2c397220 */ /* 0x080fe20000410000 */
[----:B------:R-:W-:Y:S02]  /*92d0*/  HADD2.F32 R42, -RZ, R42.H1_H1 ;  /* 0x3000002aff2a7230 */ /* 0x000fe40000004100 */
[----:B------:R-:W-:Y:S01]  /*92e0*/  FMUL.FTZ R157, R40, R157 ;  /* 0x0000009d289d7220 */ /* 0x000fe20000410000 */
[----:B------:R-:W-:Y:S02]  /*92f0*/  HADD2.F32 R159, -RZ, R159.H1_H1 ;  /* 0x3000009fff9f7230 */ /* 0x000fe40000004100 */
[----:B------:R-:W-:Y:S01]  /*9300*/  FMUL.FTZ R63, R46, R55 ;  /* 0x000000372e3f7220 */ /* 0x000fe20000410000 */
[----:B------:R-:W-:-:S02]  /*9310*/  HADD2.F32 R53, -RZ, R54.H0_H0 ;  /* 0x20000036ff357230 */ /* 0x000fc40000004100 */
[----:B------:R-:W-:Y:S01]  /*9320*/  FMUL.FTZ R55, R42, R55 ;  /* 0x000000372a377220 */ /* 0x000fe20000410000 */
[----:B------:R-:W-:Y:S01]  /*9330*/  F2FP.F16.F32.PACK_AB R45, R60, R43 ;  /* 0x0000002b3c2d723e */ /* 0x000fe200000000ff */
[-C--:B------:R-:W-:Y:S01]  /*9340*/  FFMA.FTZ R57, R40, R159.reuse, -R57 ;  /* 0x0000009f28397223 */ /* 0x080fe20000010839 */
[----:B------:R-:W-:Y:S01]  /*9350*/  FFMA.FTZ R157, R44, R159, R157 ;  /* 0x0000009f2c9d7223 */ /* 0x000fe2000001009d */
[-C--:B------:R-:W-:Y:S01]  /*9360*/  FFMA.FTZ R42, R42, R53.reuse, -R63 ;  /* 0x000000352a2a7223 */ /* 0x080fe2000001083f */
[----:B------:R-:W-:Y:S01]  /*9370*/  FFMA.FTZ R46, R46, R53, R55 ;  /* 0x000000352e2e7223 */ /* 0x000fe20000010037 */
[----:B------:R-:W-:Y:S01]  /*9380*/  F2FP.F16.F32.PACK_AB R40, R61, R70 ;  /* 0x000000463d28723e */ /* 0x000fe200000000ff */
[----:B------:R-:W-:Y:S01]  /*9390*/  IMAD.MOV.U32 R43, RZ, RZ, R62 ;  /* 0x000000ffff2b7224 */ /* 0x000fe200078e003e */
[----:B------:R-:W-:Y:S02]  /*93a0*/  F2FP.F16.F32.PACK_AB R44, R59, R166 ;  /* 0x000000a63b2c723e */ /* 0x000fe400000000ff */
[----:B------:R-:W-:-:S02]  /*93b0*/  F2FP.F16.F32.PACK_AB R42, R42, R57 ;  /* 0x000000392a2a723e */ /* 0x000fc400000000ff */
[----:B------:R-:W-:-:S07]  /*93c0*/  F2FP.F16.F32.PACK_AB R46, R46, R157 ;  /* 0x0000009d2e2e723e */ /* 0x000fce00000000ff */
.L_x_2832:
[----:B------:R-:W-:Y:S05]  /*93d0*/  BSYNC B2 ;  /* 0x0000000000027941 */ /* 0x000fea0003800000 */
.L_x_2831:
[----:B0-----:R4:W-:Y:S04]  /*93e0*/  STG.E.128 desc[UR60][R48.64], R40 ;  /* 0x0000002830007986 */ /* 0x0019e8000c101d3c */
[----:B--2---:R4:W-:Y:S02]  /*93f0*/  @!P3 STG.E.128 desc[UR60][R50.64], R44 ;  /* 0x0000002c3200b986 */ /* 0x0049e4000c101d3c */
.L_x_2830:
[----:B------:R-:W-:Y:S05]  /*9400*/  BSYNC B1 ;  /* 0x0000000000017941 */ /* 0x000fea0003800000 */
.L_x_2829:
[----:B------:R-:W-:-:S13]  /*9410*/  ISETP.NE.AND P3, PT, R32, RZ, PT ;  /* 0x000000ff2000720c */ /* 0x000fda0003f65270 */
[----:B------:R-:W-:Y:S05]  /*9420*/  @!P3 BRA `(.L_x_2783) ;  /* 0x0000000800d8b947 */ /* 0x000fea0003800000 */
[----:B---34-:R-:W2:Y:S01]  /*9430*/  LDL R40, [R1+0x20] ;  /* 0x0000200001287983 */ /* 0x018ea20000100800 */
        /* <DEDUP_REMOVED lines=27> */
[----:B0-----:R-:W-:Y:S01]  /*95f0*/  IMAD.MOV.U32 R56, RZ, RZ, R40 ;  /* 0x000000ffff387224 */ /* 0x001fe200078e0028 */
[----:B------:R-:W-:Y:S01]  /*9600*/  SHF.R.U32.HI R62, RZ, 0x10, R77 ;  /* 0x00000010ff3e7819 */ /* 0x000fe2000001164d */
[----:B--2---:R-:W-:Y:S01]  /*9610*/  IMAD.MOV.U32 R40, RZ, RZ, R45 ;  /* 0x000000ffff287224 */ /* 0x004fe200078e002d */
[----:B------:R-:W-:Y:S01]  /*9620*/  MOV R58, R47 ;  /* 0x0000002f003a7202 */ /* 0x000fe20000000f00 */
[----:B------:R-:W-:Y:S01]  /*9630*/  IMAD.MOV.U32 R57, RZ, RZ, R44 ;  /* 0x000000ffff397224 */ /* 0x000fe200078e002c */
[--C-:B------:R-:W-:Y:S01]  /*9640*/  SHF.R.U32.HI R60, RZ, 0x10, R65.reuse ;  /* 0x00000010ff3c7819 */ /* 0x100fe20000011641 */
[----:B------:R-:W-:Y:S01]  /*9650*/  HADD2.F32 R61, -RZ, R156.H1_H1 ;  /* 0x3000009cff3d7230 */ /* 0x000fe20000004100 */
[----:B------:R-:W-:Y:S01]  /*9660*/  SHF.R.U64 R54, R64, 0x10, R65 ;  /* 0x0000001040367819 */ /* 0x000fe20000001241 */
[--C-:B------:R-:W-:Y:S01]  /*9670*/  HADD2.F32 R44, -RZ, R40.reuse.H0_H0 ;  /* 0x20000028ff2c7230 */ /* 0x100fe20000004100 */
[----:B------:R-:W-:Y:S01]  /*9680*/  SHF.R.U32.HI R63, RZ, 0x10, R79 ;  /* 0x00000010ff3f7819 */ /* 0x000fe2000001164f */
[----:B------:R-:W-:Y:S01]  /*9690*/  HADD2.F32 R47, -RZ, R40.H1_H1 ;  /* 0x30000028ff2f7230 */ /* 0x000fe20000004100 */
[----:B------:R-:W-:Y:S01]  /*96a0*/  SHF.R.U64 R51, R66, 0x10, R67 ;  /* 0x0000001042337819 */ /* 0x000fe20000001243 */
        /* <DEDUP_REMOVED lines=12> */
[----:B------:R-:W-:Y:S01]  /*9770*/  FMUL.FTZ R62, R43, R62 ;  /* 0x0000003e2b3e7220 */ /* 0x000fe20000410000 */
[-C--:B------:R-:W-:Y:S01]  /*9780*/  FFMA.FTZ R40, R40, R59.reuse, -R41 ;  /* 0x0000003b28287223 */ /* 0x080fe20000010829 */
[----:B------:R-:W-:Y:S01]  /*9790*/  FFMA.FTZ R41, R44, R59, R61 ;  /* 0x0000003b2c297223 */ /* 0x000fe2000001003d */
[----:B------:R-:W-:-:S02]  /*97a0*/  HADD2.F32 R59, -RZ, R58.H0_H0 ;  /* 0x2000003aff3b7230 */ /* 0x000fc40000004100 */
[-C--:B------:R-:W-:Y:S01]  /*97b0*/  FFMA.FTZ R44, R47, R60.reuse, R62 ;  /* 0x0000003c2f2c7223 */ /* 0x080fe2000001003e */
[----:B------:R-:W-:Y:S02]  /*97c0*/  HADD2.F32 R62, -RZ, R155.H1_H1 ;  /* 0x3000009bff3e7230 */ /* 0x000fe40000004100 */
[----:B------:R-:W-:Y:S01]  /*97d0*/  FFMA.FTZ R43, R43, R60, -R64 ;  /* 0x0000003c2b2b7223 */ /* 0x000fe20000010840 */
[----:B------:R-:W-:Y:S02]  /*97e0*/  HADD2.F32 R58, -RZ, R58.H1_H1 ;  /* 0x3000003aff3a7230 */ /* 0x000fe40000004100 */
[----:B------:R-:W-:Y:S02]  /*97f0*/  HADD2.F32 R63, -RZ, R63.H0_H0 ;  /* 0x2000003fff3f7230 */ /* 0x000fe40000004100 */
[----:B------:R-:W-:Y:S01]  /*9800*/  FMUL.FTZ R64, R59, R62 ;  /* 0x0000003e3b407220 */ /* 0x000fe20000410000 */
[----:B------:R-:W-:Y:S01]  /*9810*/  HADD2.F32 R60, -RZ, R154.H0_H0 ;  /* 0x2000009aff3c7230 */ /* 0x000fe20000004100 */
[----:B------:R-:W-:Y:S01]  /*9820*/  F2FP.F16.F32.PACK_AB R43, R43, R40 ;  /* 0x000000282b2b723e */ /* 0x000fe200000000ff */
[----:B------:R-:W-:-:S02]  /*9830*/  HADD2.F32 R47, -RZ, R45.H0_H0 ;  /* 0x2000002dff2f7230 */ /* 0x000fc40000004100 */
[----:B------:R-:W-:Y:S02]  /*9840*/  HADD2.F32 R45, -RZ, R45.H1_H1 ;  /* 0x3000002dff2d7230 */ /* 0x000fe40000004100 */
[----:B------:R-:W-:Y:S02]  /*9850*/  HADD2.F32 R61, -RZ, R66.H0_H0 ;  /* 0x20000042ff3d7230 */ /* 0x000fe40000004100 */
[-C--:B------:R-:W-:Y:S01]  /*9860*/  FMUL.FTZ R66, R58, R63.reuse ;  /* 0x0000003f3a427220 */ /* 0x080fe20000410000 */
[C---:B------:R-:W-:Y:S01]  /*9870*/  FMUL.FTZ R62, R47.reuse, R62 ;  /* 0x0000003e2f3e7220 */ /* 0x040fe20000410000 */
[-C--:B------:R-:W-:Y:S01]  /*9880*/  FFMA.FTZ R64, R47, R60.reuse, -R64 ;  /* 0x0000003c2f407223 */ /* 0x080fe20000010840 */
[C---:B------:R-:W-:Y:S01]  /*9890*/  FMUL.FTZ R67, R45.reuse, R63 ;  /* 0x0000003f2d437220 */ /* 0x040fe20000410000 */
[----:B------:R-:W-:Y:S01]  /*98a0*/  FFMA.FTZ R65, R45, R61, -R66 ;  /* 0x0000003d2d417223 */ /* 0x000fe20000010842 */
[----:B------:R-:W-:Y:S02]  /*98b0*/  HADD2.F32 R156, -RZ, R156.H0_H0 ;  /* 0x2000009cff9c7230 */ /* 0x000fe40000004100 */
[----:B------:R-:W-:Y:S01]  /*98c0*/  FFMA.FTZ R63, R59, R60, R62 ;  /* 0x0000003c3b3f7223 */ /* 0x000fe2000001003e */
[----:B------:R-:W-:-:S02]  /*98d0*/  HADD2.F32 R47, -RZ, R57.H0_H0 ;  /* 0x20000039ff2f7230 */ /* 0x000fc40000004100 */
[----:B------:R-:W-:Y:S01]  /*98e0*/  FFMA.FTZ R66, R58, R61, R67 ;  /* 0x0000003d3a427223 */ /* 0x000fe20000010043 */
[--C-:B------:R-:W-:Y:S01]  /*98f0*/  HADD2.F32 R45, -RZ, R56.reuse.H0_H0 ;  /* 0x20000038ff2d7230 */ /* 0x100fe20000004100 */
[----:B------:R-:W-:Y:S01]  /*9900*/  F2FP.F16.F32.PACK_AB R64, R65, R64 ;  /* 0x000000404140723e */ /* 0x000fe200000000ff */
[----:B------:R-:W-:Y:S02]  /*9910*/  HADD2.F32 R55, -RZ, R55.H0_H0 ;  /* 0x20000037ff377230 */ /* 0x000fe40000004100 */
[-C--:B------:R-:W-:Y:S01]  /*9920*/  FMUL.FTZ R60, R47, R156.reuse ;  /* 0x0000009c2f3c7220 */ /* 0x080fe20000410000 */
[----:B------:R-:W-:Y:S02]  /*9930*/  HADD2.F32 R57, -RZ, R57.H1_H1 ;  /* 0x30000039ff397230 */ /* 0x000fe40000004100 */
[----:B------:R-:W-:Y:S01]  /*9940*/  FMUL.FTZ R156, R45, R156 ;  /* 0x0000009c2d9c7220 */ /* 0x000fe20000410000 */
[----:B------:R-:W-:Y:S02]  /*9950*/  HADD2.F32 R56, -RZ, R56.H1_H1 ;  /* 0x30000038ff387230 */ /* 0x000fe40000004100 */
[----:B------:R-:W-:-:S02]  /*9960*/  HADD2.F32 R58, -RZ, R153.H1_H1 ;  /* 0x30000099ff3a7230 */ /* 0x000fc40000004100 */
[-C--:B------:R-:W-:Y:S01]  /*9970*/  FMUL.FTZ R59, R57, R55.reuse ;  /* 0x00000037393b7220 */ /* 0x080fe20000410000 */
[----:B------:R-:W-:Y:S02]  /*9980*/  HADD2.F32 R54, -RZ, R54.H0_H0 ;  /* 0x20000036ff367230 */ /* 0x000fe40000004100 */
[C---:B------:R-:W-:Y:S01]  /*9990*/  FMUL.FTZ R62, R56.reuse, R55 ;  /* 0x00000037383e7220 */ /* 0x040fe20000410000 */
[----:B------:R-:W-:Y:S02]  /*99a0*/  HADD2.F32 R53, -RZ, R53.H0_H0 ;  /* 0x20000035ff357230 */ /* 0x000fe40000004100 */
[-C--:B------:R-:W-:Y:S01]  /*99b0*/  FFMA.FTZ R156, R47, R58.reuse, R156 ;  /* 0x0000003a2f9c7223 */ /* 0x080fe2000001009c */
[----:B------:R-:W-:Y:S01]  /*99c0*/  FFMA.FTZ R60, R45, R58, -R60 ;  /* 0x0000003a2d3c7223 */ /* 0x000fe2000001083c */
[-C--:B------:R-:W-:Y:S01]  /*99d0*/  FFMA.FTZ R59, R56, R54.reuse, -R59 ;  /* 0x00000036383b7223 */ /* 0x080fe2000001083b */
[----:B------:R-:W-:Y:S01]  /*99e0*/  FFMA.FTZ R57, R57, R54, R62 ;  /* 0x0000003639397223 */ /* 0x000fe2000001003e */
[----:B------:R-:W-:-:S02]  /*99f0*/  HADD2.F32 R47, -RZ, R46.H0_H0 ;  /* 0x2000002eff2f7230 */ /* 0x000fc40000004100 */
[----:B------:R-:W-:Y:S01]  /*9a00*/  HADD2.F32 R54, -RZ, R155.H0_H0 ;  /* 0x2000009bff367230 */ /* 0x000fe20000004100 */
[----:B------:R-:W-:Y:S01]  /*9a10*/  F2FP.F16.F32.PACK_AB R40, R59, R60 ;  /* 0x0000003c3b28723e */ /* 0x000fe200000000ff */
[----:B------:R-:W-:Y:S02]  /*9a20*/  HADD2.F32 R45, -RZ, R42.H0_H0 ;  /* 0x2000002aff2d7230 */ /* 0x000fe40000004100 */
[----:B------:R-:W-:Y:S02]  /*9a30*/  HADD2.F32 R46, -RZ, R46.H1_H1 ;  /* 0x3000002eff2e7230 */ /* 0x000fe40000004100 */
[-C--:B------:R-:W-:Y:S01]  /*9a40*/  FMUL.FTZ R56, R47, R54.reuse ;  /* 0x000000362f387220 */ /* 0x080fe20000410000 */
[----:B------:R-:W-:Y:S02]  /*9a50*/  HADD2.F32 R42, -RZ, R42.H1_H1 ;  /* 0x3000002aff2a7230 */ /* 0x000fe40000004100 */
[----:B------:R-:W-:Y:S01]  /*9a60*/  FMUL.FTZ R54, R45, R54 ;  /* 0x000000362d367220 */ /* 0x000fe20000410000 */
[----:B------:R-:W-:-:S02]  /*9a70*/  HADD2.F32 R154, -RZ, R154.H1_H1 ;  /* 0x3000009aff9a7230 */ /* 0x000fc40000004100 */
[-C--:B------:R-:W-:Y:S01]  /*9a80*/  FMUL.FTZ R55, R46, R53.reuse ;  /* 0x000000352e377220 */ /* 0x080fe20000410000 */
[----:B------:R-:W-:Y:S02]  /*9a90*/  HADD2.F32 R51, -RZ, R51.H0_H0 ;  /* 0x20000033ff337230 */ /* 0x000fe40000004100 */
[C---:B------:R-:W-:Y:S01]  /*9aa0*/  FMUL.FTZ R53, R42.reuse, R53 ;  /* 0x000000352a357220 */ /* 0x040fe20000410000 */
[-C--:B------:R-:W-:Y:S01]  /*9ab0*/  FFMA.FTZ R56, R45, R154.reuse, -R56 ;  /* 0x0000009a2d387223 */ /* 0x080fe20000010838 */
        /* <DEDUP_REMOVED lines=10> */
.L_x_2834:
[----:B------:R-:W-:Y:S05]  /*9b60*/  BSYNC B1 ;  /* 0x0000000000017941 */ /* 0x000fea0003800000 */
.L_x_2833:
        /* <DEDUP_REMOVED lines=10> */
.L_x_2750:
[----:B------:R-:W2:Y:S02]  /*9c10*/  LDL R40, [R1+0x4c] ;  /* 0x00004c0001287983 */ /* 0x000ea40000100800 */
[----:B--2---:R-:W-:-:S13]  /*9c20*/  R2UR UR4, R40 ;  /* 0x00000000280472ca */ /* 0x004fda00000e0000 */
[----:B------:R-:W-:-:S06]  /*9c30*/  UISETP.NE.AND UP0, UPT, UR4, 0x3, UPT ;  /* 0x000000030400788c */ /* 0x000fcc000bf05270 */
[----:B------:R-:W-:-:S13]  /*9c40*/  PLOP3.LUT P2, PT, PT, PT, UP0, 0x80, 0x0 ;  /* 0x000000000000781c */ /* 0x000fda0003f4f008 */
[----:B------:R-:W-:Y:S05]  /*9c50*/  @!P2 BRA `(.L_x_2835) ;  /* 0x000000000004a947 */ /* 0x000fea0003800000 */
[----:B------:R-:W-:Y:S01]  /*9c60*/  BPT.TRAP 0x1 ;  /* 0x000000040000795c */ /* 0x000fe20000300000 */
.L_x_2835:
[----:B------:R-:W-:Y:S01]  /*9c70*/  IMAD R96, R17, 0x8, R16 ;  /* 0x0000000811607824 */ /* 0x000fe200078e0210 */
[----:B------:R-:W-:Y:S01]  /*9c80*/  SHF.L.U32 R97, R209, 0x1f, RZ ;  /* 0x0000001fd1617819 */ /* 0x000fe200000006ff */
[----:B------:R-:W-:Y:S01]  /*9c90*/  IMAD R39, R24, -0x70, R2 ;  /* 0xffffff9018277824 */ /* 0x000fe200078e0202 */
[----:B------:R-:W-:Y:S02]  /*9ca0*/  BSSY B1, `(.L_x_2836) ;  /* 0x0000004000017945 */ /* 0x000fe40003800000 */
[----:B------:R-:W1:Y:S02]  /*9cb0*/  SYNCS.PHASECHK.TRANS64.TRYWAIT P3, [R96+URZ+0x36890], R97 ;  /* 0x03689061600075a7 */ /* 0x000e64000806017f */
[----:B------:R-:W-:Y:S01]  /*9cc0*/  VIMNMX R39, R39, 0x70, PT ;  /* 0x0000007027277848 */ /* 0x000fe20003fe0100 */
[----:B-1----:R-:W-:Y:S06]  /*9cd0*/  @!P3 BRA `(.L_x_2837) ;  /* 0x00000230006cb947 */ /* 0x002fec0003800000 */
.L_x_3133:
[----:B------:R-:W-:Y:S05]  /*9ce0*/  BSYNC B1 ;  /* 0x0000000000017941 */ /* 0x000fea0003800000 */
.L_x_2836:
        /* <DEDUP_REMOVED lines=21> */
.L_x_2839:
[----:B------:R-:W-:Y:S05]  /*9e40*/  BSYNC B1 ;  /* 0x0000000000017941 */ /* 0x000fea0003800000 */
.L_x_2838:
        /* <DEDUP_REMOVED lines=20> */
.L_x_2783:
[----:B------:R-:W-:Y:S05]  /*9f90*/  BSYNC B0 ;  /* 0x0000000000007941 */ /* 0x000fea0003800000 */
.L_x_2749:
        /* <DEDUP_REMOVED lines=17> */
.L_x_2841:
[----:B------:R-:W-:Y:S05]  /*a0b0*/  BSYNC B0 ;  /* 0x0000000000007941 */ /* 0x000fea0003800000 */
.L_x_2840:
[----:B------:R-:W1:Y:S01]  /*a0c0*/  SYNCS.PHASECHK.TRANS64.TRYWAIT P2, [R96+URZ+0x368b0], R97 ;  /* 0x0368b061600075a7 */ /* 0x000e62000804017f */
[----:B------:R-:W-:Y:S01]  /*a0d0*/  ULDC.64 UR4, c[0x0][0x318] ;  /* 0x0000c60000047ab9 */ /* 0x000fe20000000a00 */
[----:B------:R-:W-:Y:S01]  /*a0e0*/  ULDC.64 UR6, c[0x0][0x328] ;  /* 0x0000ca0000067ab9 */ /* 0x000fe20000000a00 */
[----:B0-----:R-:W-:Y:S01]  /*a0f0*/  IMAD.U32 R40, RZ, RZ, UR4 ;  /* 0x00000004ff287e24 */ /* 0x001fe2000f8e00ff */
[----:B------:R-:W-:Y:S01]  /*a100*/  MOV R42, UR6 ;  /* 0x00000006002a7c02 */ /* 0x000fe20008000f00 */
[----:B------:R-:W-:Y:S01]  /*a110*/  IMAD.U32 R41, RZ, RZ, UR7 ;  /* 0x00000007ff297e24 */ /* 0x000fe2000f8e00ff */
[----:B------:R-:W-:Y:S02]  /*a120*/  BSSY B0, `(.L_x_2842) ;  /* 0x0000007000007945 */ /* 0x000fe40003800000 */
[----:B------:R0:W-:Y:S04]  /*a130*/  STL [R1+0x40], R40 ;  /* 0x0000402801007387 */ /* 0x0001e80000100800 */
[----:B------:R2:W-:Y:S01]  /*a140*/  STL [R1+0x48], R42 ;  /* 0x0000482a01007387 */ /* 0x0005e20000100800 */
[----:B0-----:R-:W-:-:S05]  /*a150*/  IMAD.U32 R40, RZ, RZ, UR5 ;  /* 0x00000005ff287e24 */ /* 0x001fca000f8e00ff */
[----:B------:R2:W-:Y:S04]  /*a160*/  STL [R1+0x24], R40 ;  /* 0x0000242801007387 */ /* 0x0005e80000100800 */
[----:B------:R2:W-:Y:S02]  /*a170*/  STL [R1+0x44], R41 ;  /* 0x0000442901007387 */ /* 0x0005e40000100800 */
[----:B-12---:R-:W-:Y:S05]  /*a180*/  @!P2 BRA `(.L_x_2843) ;  /* 0x0000022c0054a947 */ /* 0x006fea0003800000 */
.L_x_3134:
[----:B------:R-:W-:Y:S05]  /*a190*/  BSYNC B0 ;  /* 0x0000000000007941 */ /* 0x000fea0003800000 */
.L_x_2842:
        /* <DEDUP_REMOVED lines=10> */
[----:B------:R-:W-:Y:S01]  /*a240*/  R2UR UR4, R50 ;  /* 0x00000000320472ca */ /* 0x000fe200000e0000 */
[----:B------:R-:W-:Y:S01]  /*a250*/  IMAD.MOV.U32 R41, RZ, RZ, R36 ;  /* 0x000000ffff297224 */ /* 0x000fe200078e0024 */
[----:B------:R-:W-:Y:S02]  /*a260*/  R2UR UR6, R49 ;  /* 0x00000000310672ca */ /* 0x000fe400000e0000 */
[----:B------:R-:W-:-:S07]  /*a270*/  R2UR UR5, R48 ;  /* 0x00000000300572ca */ /* 0x000fce00000e0000 */
        /* <DEDUP_REMOVED lines=25> */
.L_x_2845:
[----:B------:R-:W-:Y:S05]  /*a410*/  BSYNC B0 ;  /* 0x0000000000007941 */ /* 0x000fea0003800000 */
.L_x_2844:
[----:B------:R-:W-:Y:S01]  /*a420*/  ISETP.GE.AND P2, PT, R237, R39, PT ;  /* 0x00000027ed00720c */ /* 0x000fe20003f46270 */
[----:B------:R-:W-:-:S12]  /*a430*/  BSSY B0, `(.L_x_2846) ;  /* 0x0000023000007945 */ /* 0x000fd80003800000 */
[----:B------:R-:W-:Y:S05]  /*a440*/  @P2 BRA `(.L_x_2847) ;  /* 0x0000000000842947 */ /* 0x000fea0003800000 */
[----:B-----5:R-:W-:Y:S01]  /*a450*/  R2UR UR7, R51 ;  /* 0x00000000330772ca */ /* 0x020fe200000e0000 */
[----:B-1----:R-:W-:Y:S01]  /*a460*/  IMAD.MOV.U32 R40, RZ, RZ, R112 ;  /* 0x000000ffff287224 */ /* 0x002fe200078e0070 */
[----:B------:R-:W-:Y:S01]  /*a470*/  R2UR UR4, R50 ;  /* 0x00000000320472ca */ /* 0x000fe200000e0000 */
[----:B------:R-:W-:Y:S01]  /*a480*/  IMAD.MOV.U32 R41, RZ, RZ, R36 ;  /* 0x000000ffff297224 */ /* 0x000fe200078e0024 */
[----:B------:R-:W-:Y:S02]  /*a490*/  IADD3 R39, P2, R44, 0x40, RZ ;  /* 0x000000402c277810 */ /* 0x000fe40007f5e0ff */
[----:B------:R-:W-:Y:S02]  /*a4a0*/  R2UR UR6, R49 ;  /* 0x00000000310672ca */ /* 0x000fe400000e0000 */
[----:B------:R-:W-:Y:S02]  /*a4b0*/  IADD3.X R44, RZ, R45, RZ, P2, !PT ;  /* 0x0000002dff2c7210 */ /* 0x000fe400017fe4ff */
        /* <DEDUP_REMOVED lines=26> */
.L_x_2847:
[----:B------:R-:W-:Y:S05]  /*a660*/  BSYNC B0 ;  /* 0x0000000000007941 */ /* 0x000fea0003800000 */
.L_x_2846:
[----:B------:R-:W3:Y:S01]  /*a670*/  LDL R37, [R1+0x20] ;  /* 0x0000200001257983 */ /* 0x000ee20000100800 */
[----:B0-----:R-:W-:Y:S01]  /*a680*/  @!P3 VIADD R96, R96, 0x368c0 ;  /* 0x000368c06060b836 */ /* 0x001fe20000000000 */
[----:B------:R-:W-:Y:S01]  /*a690*/  PLOP3.LUT P2, PT, PT, PT, PT, 0x8, 0x0 ;  /* 0x000000000000781c */ /* 0x000fe20003f4e170 */
[----:B------:R-:W-:Y:S01]  /*a6a0*/  VIADD R17, R17, 0x1 ;  /* 0x0000000111117836 */ /* 0x000fe20000000000 */
[----:B------:R-:W-:Y:S01]  /*a6b0*/  @!PT LDS RZ, [RZ] ;  /* 0x00000000fffff984 */ /* 0x000fe20000000800 */
[----:B------:R-:W-:Y:S01]  /*a6c0*/  @!PT LDS RZ, [RZ] ;  /* 0x00000000fffff984 */ /* 0x000fe20000000800 */
[----:B------:R-:W-:Y:S01]  /*a6d0*/  @!PT LDS RZ, [RZ] ;  /* 0x00000000fffff984 */ /* 0x000fe20000000800 */
[----:B------:R-:W-:Y:S01]  /*a6e0*/  @!PT LDS RZ, [RZ] ;  /* 0x00000000fffff984 */ /* 0x000fe20000000800 */
[----:B------:R0:W-:Y:S06]  /*a6f0*/  MEMBAR.ALL.CTA ;  /* 0x0000000000007992 */ /* 0x0001ec0000008000 */
[----:B0-----:R-:W0:Y:S01]  /*a700*/  FENCE.VIEW.ASYNC.S ;  /* 0x00000000000073c6 */ /* 0x001e220000000000 */
[----:B------:R-:W-:Y:S01]  /*a710*/  @!P3 PRMT R96, RZ, 0x654, R96 ;  /* 0x00000654ff60b816 */ /* 0x000fe20000000060 */
[----:B0-----:R0:W-:Y:S06]  /*a720*/  BAR.SYNC.DEFER_BLOCKING R151, 0x80 ;  /* 0x000200970000751d */ /* 0x0011ec0000010000 */
[----:B------:R0:W-:Y:S01]  /*a730*/  @!P3 SYNCS.ARRIVE.TRANS64.RED.A1T0 RZ, [R96+URZ], RZ ;  /* 0x000000ff60ffb9a7 */ /* 0x0001e2000810043f */
[----:B------:R-:W-:-:S04]  /*a740*/  ISETP.NE.AND P3, PT, R17, 0x2, PT ;  /* 0x000000021100780c */ /* 0x000fc80003f65270 */
[----:B------:R-:W-:Y:S02]  /*a750*/  SEL R38, RZ, 0x1, P3 ;  /* 0x00000001ff267807 */ /* 0x000fe40001800000 */
[----:B------:R-:W-:Y:S02]  /*a760*/  SEL R17, R17, RZ, P3 ;  /* 0x000000ff11117207 */ /* 0x000fe40001800000 */
[----:B------:R-:W-:Y:S02]  /*a770*/  LOP3.LUT R209, R209, R38, RZ, 0x3c, !PT ;  /* 0x00000026d1d17212 */ /* 0x000fe400078e3cff */
[----:B---3--:R-:W-:-:S13]  /*a780*/  LOP3.LUT P4, RZ, R37, 0x2, RZ, 0xc0, !PT ;  /* 0x0000000225ff7812 */ /* 0x008fda000788c0ff */
[----:B0-----:R-:W-:Y:S05]  /*a790*/  @P4 BRA `(.L_x_2848) ;  /* 0xffffff8000704947 */ /* 0x001fea000383ffff */
.L_x_2744:
[----:B------:R-:W0:Y:S01]  /*a7a0*/  LDC R0, c[0x0][0x448] ;  /* 0x00011200ff007b82 */ /* 0x000e220000000800 */
[----:B------:R-:W-:Y:S01]  /*a7b0*/  IADD3 R2, R222, 0x7f, RZ ;  /* 0x0000007fde027810 */ /* 0x000fe20007ffe0ff */
[----:B------:R-:W-:Y:S01]  /*a7c0*/  BSSY B0, `(.L_x_2849) ;  /* 0x0000044000007945 */ /* 0x000fe20003800000 */
[----:B------:R-:W-:Y:S02]  /*a7d0*/  CS2R R6, SRZ ;  /* 0x0000000000067805 */ /* 0x000fe4000001ff00 */
[----:B------:R-:W-:Y:S02]  /*a7e0*/  CS2R R118, SRZ ;  /* 0x0000000000767805 */ /* 0x000fe4000001ff00 */
[----:B------:R-:W-:Y:S02]  /*a7f0*/  CS2R R116, SRZ ;  /* 0x0000000000747805 */ /* 0x000fe4000001ff00 */
[----:B------:R-:W-:Y:S02]  /*a800*/  CS2R R114, SRZ ;  /* 0x0000000000727805 */ /* 0x000fe4000001ff00 */
[----:B------:R-:W-:Y:S01]  /*a810*/  CS2R R112, SRZ ;  /* 0x0000000000707805 */ /* 0x000fe2000001ff00 */
[----:B------:R-:W-:Y:S01]  /*a820*/  IMAD.MOV.U32 R111, RZ, RZ, RZ ;  /* 0x000000ffff6f7224 */ /* 0x000fe200078e00ff */
[----:B------:R-:W-:-:S02]  /*a830*/  CS2R R106, SRZ ;  /* 0x00000000006a7805 */ /* 0x000fc4000001ff00 */
[----:B------:R-:W-:Y:S02]  /*a840*/  CS2R R108, SRZ ;  /* 0x00000000006c7805 */ /* 0x000fe4000001ff00 */
[----:B------:R-:W-:Y:S02]  /*a850*/  CS2R R62, SRZ ;  /* 0x00000000003e7805 */ /* 0x000fe4000001ff00 */
[----:B------:R-:W-:Y:S01]  /*a860*/  CS2R R104, SRZ ;  /* 0x0000000000687805 */ /* 0x000fe2000001ff00 */
[----:B------:R-:W-:Y:S01]  /*a870*/  IMAD.MOV.U32 R103, RZ, RZ, RZ ;  /* 0x000000ffff677224 */ /* 0x000fe200078e00ff */
[----:B------:R-:W-:Y:S02]  /*a880*/  CS2R R98, SRZ ;  /* 0x0000000000627805 */ /* 0x000fe4000001ff00 */
[----:B------:R-:W-:Y:S02]  /*a890*/  CS2R R100, SRZ ;  /* 0x0000000000647805 */ /* 0x000fe4000001ff00 */
[----:B------:R-:W-:-:S02]  /*a8a0*/  CS2R R70, SRZ ;  /* 0x0000000000467805 */ /* 0x000fc4000001ff00 */
[----:B------:R-:W-:Y:S02]  /*a8b0*/  CS2R R96, SRZ ;  /* 0x0000000000607805 */ /* 0x000fe4000001ff00 */
[----:B------:R-:W-:Y:S02]  /*a8c0*/  MOV R95, RZ ;  /* 0x000000ff005f7202 */ /* 0x000fe40000000f00 */
[----:B------:R-:W-:Y:S02]  /*a8d0*/  CS2R R90, SRZ ;  /* 0x00000000005a7805 */ /* 0x000fe4000001ff00 */
[----:B------:R-:W-:Y:S02]  /*a8e0*/  CS2R R92, SRZ ;  /* 0x00000000005c7805 */ /* 0x000fe4000001ff00 */
[----:B------:R-:W-:Y:S01]  /*a8f0*/  CS2R R88, SRZ ;  /* 0x0000000000587805 */ /* 0x000fe2000001ff00 */
[----:B------:R-:W-:Y:S01]  /*a900*/  IMAD.MOV.U32 R87, RZ, RZ, RZ ;  /* 0x000000ffff577224 */ /* 0x000fe200078e00ff */
[----:B------:R-:W-:-:S02]  /*a910*/  CS2R R82, SRZ ;  /* 0x0000000000527805 */ /* 0x000fc4000001ff00 */
[----:B0-----:R-:W-:Y:S02]  /*a920*/  ISETP.NE.AND P0, PT, R0, 0x1, PT ;  /* 0x000000010000780c */ /* 0x001fe40003f05270 */
        /* <DEDUP_REMOVED lines=12> */
[----:B------:R-:W0:Y:S01]  /*a9f0*/  @P0 LDC R3, c[0x0][0x44c] ;  /* 0x00011300ff030b82 */ /* 0x000e220000000800 */
[----:B------:R-:W-:Y:S02]  /*aa00*/  CS2R R130, SRZ ;  /* 0x0000000000827805 */ /* 0x000fe4000001ff00 */
[----:B------:R-:W-:Y:S02]  /*aa10*/  CS2R R56, SRZ ;  /* 0x0000000000387805 */ /* 0x000fe4000001ff00 */
[----:B------:R-:W-:Y:S02]  /*aa20*/  CS2R R120, SRZ ;  /* 0x0000000000787805 */ /* 0x000fe4000001ff00 */
[----:B------:R-:W-:Y:S02]  /*aa30*/  CS2R R52, SRZ ;  /* 0x0000000000347805 */ /* 0x000fe4000001ff00 */
[----:B------:R-:W-:-:S02]  /*aa40*/  CS2R R132, SRZ ;  /* 0x0000000000847805 */ /* 0x000fc4000001ff00 */
[----:B-----5:R-:W-:Y:S02]  /*aa50*/  CS2R R48, SRZ ;  /* 0x0000000000307805 */ /* 0x020fe4000001ff00 */
[----:B------:R-:W-:Y:S01]  /*aa60*/  CS2R R122, SRZ ;  /* 0x00000000007a7805 */ /* 0x000fe2000001ff00 */
[----:B------:R-:W3:Y:S01]  /*aa70*/  @P0 LDC R0, c[0x0][0x450] ;  /* 0x00011400ff000b82 */ /* 0x000ee20000000800 */
[----:B--2---:R-:W-:Y:S02]  /*aa80*/  CS2R R44, SRZ ;  /* 0x00000000002c7805 */ /* 0x004fe4000001ff00 */
[----:B------:R-:W-:Y:S02]  /*aa90*/  CS2R R134, SRZ ;  /* 0x0000000000867805 */ /* 0x000fe4000001ff00 */
[----:B-1----:R-:W-:Y:S02]  /*aaa0*/  CS2R R40, SRZ ;  /* 0x0000000000287805 */ /* 0x002fe4000001ff00 */
[----:B------:R-:W-:-:S02]  /*aab0*/  CS2R R124, SRZ ;  /* 0x00000000007c7805 */ /* 0x000fc4000001ff00 */
[----:B------:R-:W-:Y:S02]  /*aac0*/  CS2R R36, SRZ ;  /* 0x0000000000247805 */ /* 0x000fe4000001ff00 */
[----:B------:R-:W-:Y:S02]  /*aad0*/  CS2R R136, SRZ ;  /* 0x0000000000887805 */ /* 0x000fe4000001ff00 */
[----:B------:R-:W-:Y:S02]  /*aae0*/  CS2R R32, SRZ ;  /* 0x0000000000207805 */ /* 0x000fe4000001ff00 */
[----:B------:R-:W-:Y:S02]  /*aaf0*/  CS2R R10, SRZ ;  /* 0x00000000000a7805 */ /* 0x000fe4000001ff00 */
[----:B------:R-:W-:Y:S01]  /*ab00*/  CS2R R28, SRZ ;  /* 0x00000000001c7805 */ /* 0x000fe2000001ff00 */
[----:B------:R-:W-:Y:S02]  /*ab10*/  IMAD.MOV.U32 R138, RZ, RZ, RZ ;  /* 0x000000ffff8a7224 */ /* 0x000fe400078e00ff */
[----:B0-----:R-:W-:-:S05]  /*ab20*/  @P0 IMAD.HI.U32 R3, R2, R3, RZ ;  /* 0x0000000302030227 */ /* 0x001fca00078e00ff */
[----:B---3--:R-:W-:Y:S02]  /*ab30*/  @P0 SHF.R.U32.HI R2, RZ, R0, R3 ;  /* 0x00000000ff020219 */ /* 0x008fe40000011603 */
[----:B------:R-:W-:-:S03]  /*ab40*/  PLOP3.LUT P0, PT, PT, PT, PT, 0x80, 0x0 ;  /* 0x000000000000781c */ /* 0x000fc60003f0f070 */
[----:B------:R-:W-:Y:S02]  /*ab50*/  IMAD.IADD R3, R149, 0x1, R2 ;  /* 0x0000000195037824 */ /* 0x000fe400078e0202 */
[----:B------:R-:W-:-:S04]  /*ab60*/  IMAD.MOV.U32 R2, RZ, RZ, RZ ;  /* 0x000000ffff027224 */ /* 0x000fc800078e00ff */
[----:B------:R-:W-:-:S05]  /*ab70*/  IMAD.HI R2, R3, -0x6db6db6d, R2 ;  /* 0x9249249303027827 */ /* 0x000fca00078e0202 */
[----:B------:R-:W-:-:S04]  /*ab80*/  SHF.R.U32.HI R3, RZ, 0x1f, R2 ;  /* 0x0000001fff037819 */ /* 0x000fc80000011602 */
[----:B------:R-:W-:Y:S01]  /*ab90*/  LEA.HI.SX32 R5, R2, R3, 0x1a ;  /* 0x0000000302057211 */ /* 0x000fe200078fd2ff */
[----:B------:R-:W-:-:S03]  /*aba0*/  IMAD.MOV.U32 R3, RZ, RZ, RZ ;  /* 0x000000ffff037224 */ /* 0x000fc600078e00ff */
[----:B------:R-:W-:-:S04]  /*abb0*/  VIMNMX R2, R150, R5, PT ;  /* 0x0000000596027248 */ /* 0x000fc80003fe0100 */
[----:B------:R-:W-:Y:S01]  /*abc0*/  ISETP.GE.AND P1, PT, R2, 0x1, PT ;  /* 0x000000010200780c */ /* 0x000fe20003f26270 */
[----:B------:R-:W-:-:S12]  /*abd0*/  @P2 BRA `(.L_x_2850) ;  /* 0x0000000000082947 */ /* 0x000fd80003800000 */
[----:B------:R-:W0:Y:S02]  /*abe0*/  FENCE.VIEW.ASYNC.G ;  /* 0x00000000000073c6 */ /* 0x000e240000000100 */
[----:B0-----:R-:W-:Y:S06]  /*abf0*/  BAR.ARV 0xc, 0x180 ;  /* 0x0306000000007b1d */ /* 0x001fec0000002000 */
.L_x_2850:
[----:B------:R-:W-:Y:S05]  /*ac00*/  BSYNC B0 ;  /* 0x0000000000007941 */ /* 0x000fea0003800000 */
.L_x_2849:
[----:B------:R-:W-:Y:S02]  /*ac10*/  IMAD.MOV.U32 R4, RZ, RZ, RZ ;  /* 0x000000ffff047224 */ /* 0x000fe400078e00ff */
[----:B------:R-:W-:Y:S01]  /*ac20*/  IMAD.MOV.U32 R0, RZ, RZ, RZ ;  /* 0x000000ffff007224 */ /* 0x000fe200078e00ff */
        /* <DEDUP_REMOVED lines=34> */
.L_x_2852:
        /* <DEDUP_REMOVED lines=12> */
.L_x_2856:
[----:B-1----:R1:W2:Y:S02]  /*af10*/  SYNCS.PHASECHK.TRANS64.TRYWAIT P0, [R16+URZ+0x36800], R3 ;  /* 0x03680003100075a7 */ /* 0x0022a4000800017f */
[----:B--2---:R-:W-:Y:S05]  /*af20*/  @!P0 NANOSLEEP.SYNCS 0x989680 ;  /* 0x009896800000895d */ /* 0x004fea0003900000 */
[----:B------:R-:W2:Y:S02]  /*af30*/  @!P0 SYNCS.PHASECHK.TRANS64 P0, [R16+URZ+0x36800], R3 ;  /* 0x03680003100085a7 */ /* 0x000ea4000800007f */
[----:B--2---:R-:W-:Y:S05]  /*af40*/  @!P0 BRA `(.L_x_2856) ;  /* 0xfffffffc00f08947 */ /* 0x004fea000383ffff */
.L_x_2855:
[----:B------:R-:W-:Y:S05]  /*af50*/  BSYNC B0 ;  /* 0x0000000000007941 */ /* 0x000fea0003800000 */
.L_x_2854:
[----:B------:R-:W-:Y:S05]  /*af60*/  BRA `(.L_x_2857) ;  /* 0x0000006c00d07947 */ /* 0x000fea0003800000 */
.L_x_2853:
[----:B------:R-:W2:Y:S01]  /*af70*/  LDL R0, [R1+0x88] ;  /* 0x0000880001007983 */ /* 0x000ea20000100800 */
[----:B------:R-:W-:Y:S01]  /*af80*/  ULDC.64 UR6, c[0x0][0x408] ;  /* 0x0001020000067ab9 */ /* 0x000fe20000000a00 */
[----:B--2---:R-:W-:Y:S02]  /*af90*/  R2UR UR4, R0 ;  /* 0x00000000000472ca */ /* 0x004fe400000e0000 */
[----:B------:R-:W-:-:S05]  /*afa0*/  SHF.R.S32.HI R0, RZ, 0x1f, R144 ;  /* 0x0000001fff007819 */ /* 0x000fca0000011490 */
[----:B------:R-:W-:-:S04]  /*afb0*/  IMAD R5, R0, UR6, RZ ;  /* 0x0000000600057c24 */ /* 0x000fc8000f8e02ff */
[----:B------:R-:W-:Y:S02]  /*afc0*/  IMAD R5, R144, UR7, R5 ;  /* 0x0000000790057c24 */ /* 0x000fe4000f8e0205 */
[----:B------:R-:W-:-:S03]  /*afd0*/  ULOP3.LUT UP0, URZ, UR4, 0x3ff, URZ, 0xc0, !UPT ;  /* 0x000003ff043f7892 */ /* 0x000fc6000f80c03f */
[----:B------:R-:W-:Y:S02]  /*afe0*/  ULDC.64 UR4, c[0x0][0x3f8] ;  /* 0x0000fe0000047ab9 */ /* 0x000fe40000000a00 */
[----:B------:R-:W-:Y:S01]  /*aff0*/  IMAD R3, R0, UR4, RZ ;  /* 0x0000000400037c24 */ /* 0x000fe2000f8e02ff */
[----:B------:R-:W-:Y:S01]  /*b000*/  PLOP3.LUT P0, PT, PT, PT, UP0, 0x80, 0x0 ;  /* 0x000000000000781c */ /* 0x000fe20003f0f008 */
[----:B------:R-:W-:-:S04]  /*b010*/  IMAD.WIDE.U32 R24, R144, UR4, RZ ;  /* 0x0000000490187c25 */ /* 0x000fc8000f8e00ff */
[C---:B------:R-:W-:Y:S02]  /*b020*/  IMAD R3, R144.reuse, UR5, R3 ;  /* 0x0000000590037c24 */ /* 0x040fe4000f8e0203 */
[----:B------:R-:W-:-:S04]  /*b030*/  IMAD.WIDE.U32 R144, R144, UR6, RZ ;  /* 0x0000000690907c25 */ /* 0x000fc8000f8e00ff */
[----:B------:R-:W-:Y:S01]  /*b040*/  IMAD.IADD R27, R3, 0x1, R25 ;  /* 0x00000001031b7824 */ /* 0x000fe200078e0219 */
[----:B------:R-:W-:Y:S01]  /*b050*/  IADD3 R29, R5, R145, RZ ;  /* 0x00000091051d7210 */ /* 0x000fe20007ffe0ff */
        /* <DEDUP_REMOVED lines=17> */
.L_x_2858:
[----:B------:R-:W-:Y:S01]  /*b170*/  ULDC.U8 UR4, c[0x0][0x410] ;  /* 0x0001040000047ab9 */ /* 0x000fe20000000000 */
[----:B------:R-:W-:Y:S01]  /*b180*/  BSSY B0, `(.L_x_2859) ;  /* 0x00006ca000007945 */ /* 0x000fe20003800000 */
[----:B------:R-:W-:Y:S01]  /*b190*/  ISETP.NE.AND P0, PT, RZ, UR4, PT ;  /* 0x00000004ff007c0c */ /* 0x000fe2000bf05270 */
[----:B------:R-:W-:-:S12]  /*b1a0*/  IMAD.IADD R10, R204, 0x1, R222 ;  /* 0x00000001cc0a7824 */ /* 0x000fd800078e02de */
[----:B------:R-:W-:Y:S05]  /*b1b0*/  @!P0 BRA `(.L_x_2860) ;  /* 0x0000003400b08947 */ /* 0x000fea0003800000 */
[----:B------:R-:W0:Y:S01]  /*b1c0*/  LDC R63, c[0x0][0x448] ;  /* 0x00011200ff3f7b82 */ /* 0x000e220000000800 */
[----:B------:R-:W1:Y:S01]  /*b1d0*/  S2R R21, SR_TID.X ;  /* 0x0000000000157919 */ /* 0x000e620000002100 */
[----:B------:R-:W-:Y:S01]  /*b1e0*/  ULDC.64 UR4, c[0x0][0x3f8] ;  /* 0x0000fe0000047ab9 */ /* 0x000fe20000000a00 */
[----:B------:R-:W-:Y:S01]  /*b1f0*/  ULDC.64 UR6, c[0x0][0x408] ;  /* 0x0001020000067ab9 */ /* 0x000fe20000000a00 */
[----:B------:R-:W-:Y:S02]  /*b200*/  IMAD.MOV.U32 R8, RZ, RZ, R24 ;  /* 0x000000ffff087224 */ /* 0x000fe400078e0018 */
[----:B------:R-:W-:Y:S02]  /*b210*/  IMAD.MOV.U32 R9, RZ, RZ, R27 ;  /* 0x000000ffff097224 */ /* 0x000fe400078e001b */
[----:B------:R-:W-:Y:S02]  /*b220*/  IMAD.MOV.U32 R12, RZ, RZ, R144 ;  /* 0x000000ffff0c7224 */ /* 0x000fe400078e0090 */
[----:B------:R-:W-:Y:S01]  /*b230*/  IMAD.MOV.U32 R13, RZ, RZ, R29 ;  /* 0x000000ffff0d7224 */ /* 0x000fe200078e001d */
[----:B0-----:R-:W-:Y:S01]  /*b240*/  ISETP.NE.AND P0, PT, R63, 0x1, PT ;  /* 0x000000013f00780c */ /* 0x001fe20003f05270 */
[----:B-1----:R-:W-:-:S12]  /*b250*/  VIADD R21, R21, 0xffffff80 ;  /* 0xffffff8015157836 */ /* 0x002fd80000000000 */
[----:B------:R-:W0:Y:S01]  /*b260*/  @P0 LDC R0, c[0x0][0x44c] ;  /* 0x00011300ff000b82 */ /* 0x000e220000000800 */
[----:B------:R-:W-:-:S04]  /*b270*/  SHF.R.S32.HI R20, RZ, 0x1f, R21 ;  /* 0x0000001fff147819 */ /* 0x000fc80000011415 */
[----:B------:R-:W-:-:S03]  /*b280*/  LEA.HI R20, R20, R21, RZ, 0x2 ;  /* 0x0000001514147211 */ /* 0x000fc600078f10ff */
[----:B------:R-:W1:Y:S01]  /*b290*/  @P0 LDC R5, c[0x0][0x450] ;  /* 0x00011400ff050b82 */ /* 0x000e620000000800 */
[----:B------:R-:W-:-:S04]  /*b2a0*/  LOP3.LUT R20, R20, 0xfffffffc, RZ, 0xc0, !PT ;  /* 0xfffffffc14147812 */ /* 0x000fc800078ec0ff */
[----:B------:R-:W-:-:S05]  /*b2b0*/  IADD3 R20, R21, -R20, RZ ;  /* 0x8000001415147210 */ /* 0x000fca0007ffe0ff */
[----:B------:R-:W-:-:S04]  /*b2c0*/  IMAD R3, R20, 0x40, R10 ;  /* 0x0000004014037824 */ /* 0x000fc800078e020a */
        /* <DEDUP_REMOVED lines=8> */
[----:B------:R-:W-:Y:S01]  /*b350*/  IMAD.WIDE.U32 R12, R3, UR6, R12 ;  /* 0x00000006030c7c25 */ /* 0x000fe2000f8e000c */
[----:B------:R-:W-:Y:S01]  /*b360*/  LEA R6, P0, R8, UR4, 0x1 ;  /* 0x0000000408067c11 */ /* 0x000fe2000f8008ff */
[----:B------:R-:W-:Y:S01]  /*b370*/  UMOV UR4, 0xffffffff ;  /* 0xffffffff00047882 */ /* 0x000fe20000000000 */
[----:B------:R-:W-:Y:S01]  /*b380*/  IADD3 R7, R9, R7, RZ ;  /* 0x0000000709077210 */ /* 0x000fe20007ffe0ff */
[----:B------:R-:W-:Y:S01]  /*b390*/  IMAD R3, R3, UR7, R0 ;  /* 0x0000000703037c24 */ /* 0x000fe2000f8e0200 */
[----:B------:R-:W-:-:S02]  /*b3a0*/  ULDC.64 UR6, c[0x0][0x400] ;  /* 0x0001000000067ab9 */ /* 0x000fc40000000a00 */
[----:B------:R-:W-:Y:S01]  /*b3b0*/  LEA R4, P1, R12, UR6, 0x1 ;  /* 0x000000060c047c11 */ /* 0x000fe2000f8208ff */
[----:B------:R-:W-:Y:S01]  /*b3c0*/  IMAD.IADD R3, R13, 0x1, R3 ;  /* 0x000000010d037824 */ /* 0x000fe200078e0203 */
[----:B------:R-:W-:-:S04]  /*b3d0*/  LEA.HI.X R7, R8, UR5, R7, 0x1, P0 ;  /* 0x0000000508077c11 */ /* 0x000fc800080f0c07 */
[----:B------:R-:W-:Y:S01]  /*b3e0*/  LEA.HI.X R8, R12, UR7, R3, 0x1, P1 ;  /* 0x000000070c087c11 */ /* 0x000fe200088f0c03 */
[----:B------:R-:W-:Y:S06]  /*b3f0*/  BRA.DIV UR4, `(.L_x_2861) ;  /* 0x0000021a04cc7947 */ /* 0x000fec000b800000 */
[----:B------:R0:W1:Y:S04]  /*b400*/  SHFL.IDX PT, R3, R7, RZ, 0x1c1f ;  /* 0x001c1fff07037589 */ /* 0x00006800000e0000 */
[----:B------:R0:W2:Y:S04]  /*b410*/  SHFL.IDX PT, R0, R6, RZ, 0x1c1f ;  /* 0x001c1fff06007589 */ /* 0x0000a800000e0000 */
[----:B------:R0:W3:Y:S04]  /*b420*/  SHFL.IDX PT, R5, R8, RZ, 0x1c1f ;  /* 0x001c1fff08057589 */ /* 0x0000e800000e0000 */
[----:B------:R0:W4:Y:S02]  /*b430*/  SHFL.IDX PT, R14, R4, RZ, 0x1c1f ;  /* 0x001c1fff040e7589 */ /* 0x00012400000e0000 */
.L_x_3140:
        /* <DEDUP_REMOVED lines=16> */
[----:B------:R-:W3:Y:S01]  /*b540*/  LDL R15, [R1+0x70] ;  /* 0x00007000010f7983 */ /* 0x000ee20000100800 */
[----:B------:R-:W-:-:S03]  /*b550*/  ULDC UR4, c[0x0][0x3f4] ;  /* 0x0000fd0000047ab9 */ /* 0x000fc60000000800 */
[----:B------:R-:W3:Y:S04]  /*b560*/  LDL R12, [R1+0x6c] ;  /* 0x00006c00010c7983 */ /* 0x000ee80000100800 */
[----:B------:R-:W3:Y:S04]  /*b570*/  LDL R13, [R1+0x68] ;  /* 0x00006800010d7983 */ /* 0x000ee80000100800 */
[----:B------:R-:W3:Y:S04]  /*b580*/  LDL R11, [R1+0x64] ;  /* 0x00006400010b7983 */ /* 0x000ee80000100800 */
[----:B------:R-:W3:Y:S01]  /*b590*/  LDL R9, [R1+0x60] ;  /* 0x0000600001097983 */ /* 0x000ee20000100800 */
[----:B------:R-:W-:-:S02]  /*b5a0*/  ISETP.GE.AND P3, PT, R213, UR4, PT ;  /* 0x00000004d5007c0c */ /* 0x000fc4000bf66270 */
[----:B------:R-:W-:Y:S02]  /*b5b0*/  CS2R R60, SRZ ;  /* 0x00000000003c7805 */ /* 0x000fe4000001ff00 */
[----:B------:R-:W-:Y:S02]  /*b5c0*/  ISETP.GE.AND P2, PT, R211, UR4, PT ;  /* 0x00000004d3007c0c */ /* 0x000fe4000bf46270 */
[----:B------:R-:W-:Y:S02]  /*b5d0*/  CS2R R58, SRZ ;  /* 0x00000000003a7805 */ /* 0x000fe4000001ff00 */
[----:B------:R-:W-:Y:S02]  /*b5e0*/  ISETP.GE.AND P1, PT, R212, UR4, PT ;  /* 0x00000004d4007c0c */ /* 0x000fe4000bf26270 */
[----:B------:R-:W-:Y:S02]  /*b5f0*/  ISETP.GE.AND P0, PT, R210, UR4, PT ;  /* 0x00000004d2007c0c */ /* 0x000fe4000bf06270 */
[----:B------:R-:W-:Y:S01]  /*b600*/  ISETP.GE.AND P4, PT, R22, UR4, PT ;  /* 0x0000000416007c0c */ /* 0x000fe2000bf86270 */
[----:B------:R-:W-:-:S04]  /*b610*/  @!P3 IMAD.SHL.U32 R27, R213, 0x2, RZ ;  /* 0x00000002d51bb824 */ /* 0x000fc800078e00ff */
[----:B------:R-:W-:-:S04]  /*b620*/  @!P2 IMAD.SHL.U32 R31, R211, 0x2, RZ ;  /* 0x00000002d31fa824 */ /* 0x000fc800078e00ff */
[----:B------:R-:W-:Y:S01]  /*b630*/  @!P1 IMAD.SHL.U32 R35, R212, 0x2, RZ ;  /* 0x00000002d4239824 */ /* 0x000fe200078e00ff */
[-C--:B--2---:R-:W-:Y:S01]  /*b640*/  @!P3 IADD3 R24, P6, R0, R27.reuse, RZ ;  /* 0x0000001b0018b210 */ /* 0x084fe20007fde0ff */
[----:B------:R-:W-:Y:S01]  /*b650*/  @!P0 IMAD.SHL.U32 R65, R210, 0x2, RZ ;  /* 0x00000002d2418824 */ /* 0x000fe200078e00ff */
[----:B----4-:R-:W-:Y:S02]  /*b660*/  @!P3 IADD3 R26, P5, R14, R27, RZ ;  /* 0x0000001b0e1ab210 */ /* 0x010fe40007fbe0ff */
        /* <DEDUP_REMOVED lines=8> */
[----:B---3--:R-:W-:Y:S01]  /*b6f0*/  @!P3 SHF.L.U64.HI R20, R213, 0x1, R15 ;  /* 0x00000001d514b819 */ /* 0x008fe2000001020f */
[----:B------:R-:W-:Y:S01]  /*b700*/  @!P4 IMAD.MOV.U32 R15, RZ, RZ, R5 ;  /* 0x000000ffff0fc224 */ /* 0x000fe200078e0005 */
[----:B------:R-:W-:-:S03]  /*b710*/  @!P2 SHF.L.U64.HI R12, R211, 0x1, R12 ;  /* 0x00000001d30ca819 */ /* 0x000fc6000001020c */
[----:B-1----:R-:W-:Y:S01]  /*b720*/  @!P3 IMAD.X R25, R3, 0x1, R20, P6 ;  /* 0x000000010319b824 */ /* 0x002fe200030e0614 */
[-C--:B------:R-:W-:Y:S02]  /*b730*/  @!P2 IADD3 R28, P6, R0, R31.reuse, RZ ;  /* 0x0000001f001ca210 */ /* 0x080fe40007fde0ff */
[----:B------:R-:W-:Y:S02]  /*b740*/  @!P3 IADD3.X R27, R5, R20, RZ, P5, !PT ;  /* 0x00000014051bb210 */ /* 0x000fe40002ffe4ff */
[----:B------:R-:W-:Y:S01]  /*b750*/  @!P2 IADD3 R30, P5, R14, R31, RZ ;  /* 0x0000001f0e1ea210 */ /* 0x000fe20007fbe0ff */
[--C-:B------:R-:W-:Y:S01]  /*b760*/  @!P2 IMAD.X R29, R3, 0x1, R12.reuse, P6 ;  /* 0x00000001031da824 */ /* 0x100fe200030e060c */
[----:B------:R-:W-:Y:S01]  /*b770*/  @!P1 SHF.L.U64.HI R20, R212, 0x1, R13 ;  /* 0x00000001d4149819 */ /* 0x000fe2000001020d */
[----:B------:R1:W5:Y:S01]  /*b780*/  @!P3 LD.E.64 R54, desc[UR60][R24.64] ;  /* 0x0000003c1836b980 */ /* 0x000362000c101b00 */
[-C--:B------:R-:W-:Y:S01]  /*b790*/  @!P1 IADD3 R32, P6, R0, R35.reuse, RZ ;  /* 0x0000002300209210 */ /* 0x080fe20007fde0ff */
[----:B------:R-:W-:Y:S01]  /*b7a0*/  @!P2 IMAD.X R31, R5, 0x1, R12, P5 ;  /* 0x00000001051fa824 */ /* 0x000fe200028e060c */
[----:B------:R-:W-:Y:S01]  /*b7b0*/  ISETP.GE.AND P5, PT, R214, UR4, PT ;  /* 0x00000004d6007c0c */ /* 0x000fe2000bfa6270 */
[----:B------:R-:W-:Y:S01]  /*b7c0*/  @!P4 IMAD.MOV.U32 R12, RZ, RZ, R0 ;  /* 0x000000ffff0cc224 */ /* 0x000fe200078e0000 */
[----:B------:R-:W-:Y:S01]  /*b7d0*/  @!P0 SHF.L.U64.HI R38, R210, 0x1, R11 ;  /* 0x00000001d2268819 */ /* 0x000fe2000001020b */
[----:B------:R-:W-:Y:S01]  /*b7e0*/  @!P1 IMAD.X R33, R3, 0x1, R20, P6 ;  /* 0x0000000103219824 */ /* 0x000fe200030e0614 */
[----:B------:R-:W-:Y:S01]  /*b7f0*/  @!P1 IADD3 R34, P6, R14, R35, RZ ;  /* 0x000000230e229210 */ /* 0x000fe20007fde0ff */
[----:B------:R1:W5:Y:S01]  /*b800*/  @!P3 LD.E.64 R56, desc[UR60][R26.64] ;  /* 0x0000003c1a38b980 */ /* 0x000362000c101b00 */
[----:B------:R-:W-:-:S03]  /*b810*/  @!P4 MOV R13, R3 ;  /* 0x00000003000dc202 */ /* 0x000fc60000000f00 */
[----:B------:R-:W-:Y:S01]  /*b820*/  @!P1 IMAD.X R35, R5, 0x1, R20, P6 ;  /* 0x0000000105239824 */ /* 0x000fe200030e0614 */
[-C--:B------:R-:W-:Y:S01]  /*b830*/  @!P0 IADD3 R40, P6, R0, R65.reuse, RZ ;  /* 0x0000004100288210 */ /* 0x080fe20007fde0ff */
[----:B------:R-:W-:Y:S01]  /*b840*/  @!P4 IMAD.WIDE R20, R22, 0x2, R14 ;  /* 0x000000021614c825 */ /* 0x000fe200078e020e */
[----:B------:R1:W5:Y:S03]  /*b850*/  @!P2 LD.E.64 R50, desc[UR60][R28.64] ;  /* 0x0000003c1c32a980 */ /* 0x000366000c101b00 */
[----:B------:R-:W-:Y:S01]  /*b860*/  @!P0 IMAD.X R41, R3, 0x1, R38, P6 ;  /* 0x0000000103298824 */ /* 0x000fe200030e0626 */
[----:B------:R-:W-:Y:S01]  /*b870*/  @!P0 IADD3 R64, P6, R14, R65, RZ ;  /* 0x000000410e408210 */ /* 0x000fe20007fde0ff */
[----:B------:R-:W-:Y:S01]  /*b880*/  @!P4 IMAD.WIDE R12, R22, 0x2, R12 ;  /* 0x00000002160cc825 */ /* 0x000fe200078e020c */
[----:B------:R1:W5:Y:S03]  /*b890*/  @!P4 LD.E.64 R58, desc[UR60][R20.64] ;  /* 0x0000003c143ac980 */ /* 0x000366000c101b00 */
[C---:B------:R-:W-:Y:S01]  /*b8a0*/  @!P5 IMAD.SHL.U32 R15, R214.reuse, 0x2, RZ ;  /* 0x00000002d60fd824 */ /* 0x040fe200078e00ff */
[----:B------:R1:W5:Y:S01]  /*b8b0*/  @!P4 LD.E.64 R60, desc[UR60][R12.64] ;  /* 0x0000003c0c3cc980 */ /* 0x000362000c101b00 */
[----:B------:R-:W-:Y:S01]  /*b8c0*/  @!P0 IMAD.X R65, R5, 0x1, R38, P6 ;  /* 0x0000000105418824 */ /* 0x000fe200030e0626 */
[----:B------:R-:W-:-:S02]  /*b8d0*/  @!P5 SHF.L.U64.HI R36, R214, 0x1, R9 ;  /* 0x00000001d624d819 */ /* 0x000fc40000010209 */
[-C--:B------:R-:W-:Y:S01]  /*b8e0*/  @!P5 IADD3 R14, P6, R14, R15.reuse, RZ ;  /* 0x0000000f0e0ed210 */ /* 0x080fe20007fde0ff */
[----:B------:R1:W5:Y:S01]  /*b8f0*/  @!P2 LD.E.64 R52, desc[UR60][R30.64] ;  /* 0x0000003c1e34a980 */ /* 0x000362000c101b00 */
[----:B------:R-:W-:Y:S02]  /*b900*/  @!P5 IADD3 R66, P4, R0, R15, RZ ;  /* 0x0000000f0042d210 */ /* 0x000fe40007f9e0ff */
[----:B------:R-:W-:Y:S01]  /*b910*/  CS2R R38, SRZ ;  /* 0x0000000000267805 */ /* 0x000fe2000001ff00 */
[----:B------:R-:W-:Y:S01]  /*b920*/  @!P5 IMAD.X R15, R5, 0x1, R36, P6 ;  /* 0x00000001050fd824 */ /* 0x000fe200030e0624 */
[----:B------:R-:W-:Y:S02]  /*b930*/  @!P5 IADD3.X R67, R3, R36, RZ, P4, !PT ;  /* 0x000000240343d210 */ /* 0x000fe400027fe4ff */
[----:B------:R-:W-:Y:S01]  /*b940*/  CS2R R36, SRZ ;  /* 0x0000000000247805 */ /* 0x000fe2000001ff00 */
[----:B------:R1:W5:Y:S04]  /*b950*/  @!P1 LD.E.64 R48, desc[UR60][R32.64] ;  /* 0x0000003c20309980 */ /* 0x000368000c101b00 */
[----:B------:R1:W5:Y:S04]  /*b960*/  @!P1 LD.E.64 R46, desc[UR60][R34.64] ;  /* 0x0000003c222e9980 */ /* 0x000368000c101b00 */
[----:B------:R1:W5:Y:S04]  /*b970*/  @!P0 LD.E.64 R44, desc[UR60][R40.64] ;  /* 0x0000003c282c8980 */ /* 0x000368000c101b00 */
[----:B------:R1:W5:Y:S04]  /*b980*/  @!P0 LD.E.64 R42, desc[UR60][R64.64] ;  /* 0x0000003c402a8980 */ /* 0x000368000c101b00 */
[----:B------:R1:W5:Y:S04]  /*b990*/  @!P5 LD.E.64 R38, desc[UR60][R66.64] ;  /* 0x0000003c4226d980 */ /* 0x000368000c101b00 */
[----:B------:R1:W5:Y:S02]  /*b9a0*/  @!P5 LD.E.64 R36, desc[UR60][R14.64] ;  /* 0x0000003c0e24d980 */ /* 0x000364000c101b00 */
.L_x_2863:
[----:B------:R-:W-:Y:S05]  /*b9b0*/  BSYNC B1 ;  /* 0x0000000000017941 */ /* 0x000fea0003800000 */
.L_x_2862:
[----:B-1---5:R-:W-:Y:S01]  /*b9c0*/  IMAD.MOV.U32 R3, RZ, RZ, R59 ;  /* 0x000000ffff037224 */ /* 0x022fe200078e003b */
[----:B------:R-:W-:Y:S01]  /*b9d0*/  UMOV UR4, 0xffffffff ;  /* 0xffffffff00047882 */ /* 0x000fe20000000000 */
[----:B---3--:R-:W-:Y:S01]  /*b9e0*/  IMAD.MOV.U32 R5, RZ, RZ, R56 ;  /* 0x000000ffff057224 */ /* 0x008fe200078e0038 */
[----:B------:R-:W-:Y:S01]  /*b9f0*/  CS2R R30, SRZ ;  /* 0x00000000001e7805 */ /* 0x000fe2000001ff00 */
[----:B------:R-:W-:Y:S01]  /*ba00*/  IMAD.MOV.U32 R9, RZ, RZ, R57 ;  /* 0x000000ffff097224 */ /* 0x000fe200078e0039 */
[----:B------:R-:W-:Y:S01]  /*ba10*/  PRMT R87, R3, 0x7610, R87 ;  /* 0x0000761003577816 */ /* 0x000fe20000000057 */
[----:B--2---:R-:W-:Y:S01]  /*ba20*/  IMAD.MOV.U32 R0, RZ, RZ, R58 ;  /* 0x000000ffff007224 */ /* 0x004fe200078e003a */
        /* <DEDUP_REMOVED lines=35> */
[----:B------:R-:W-:Y:S06]  /*bc60*/  BRA.DIV UR4, `(.L_x_2864) ;  /* 0x0000021604207947 */ /* 0x000fec000b800000 */
[----:B------:R1:W2:Y:S04]  /*bc70*/  SHFL.IDX PT, R3, R7, 0x1, 0x1c1f ;  /* 0x003c1f0007037f89 */ /* 0x0002a800000e0000 */
[----:B------:R1:W3:Y:S04]  /*bc80*/  SHFL.IDX PT, R0, R6, 0x1, 0x1c1f ;  /* 0x003c1f0006007f89 */ /* 0x0002e800000e0000 */
[----:B------:R1:W1:Y:S04]  /*bc90*/  SHFL.IDX PT, R5, R8, 0x1, 0x1c1f ;  /* 0x003c1f0008057f89 */ /* 0x00026800000e0000 */
[----:B0-----:R-:W0:Y:S02]  /*bca0*/  SHFL.IDX PT, R4, R4, 0x1, 0x1c1f ;  /* 0x003c1f0004047f89 */ /* 0x001e2400000e0000 */
.L_x_3146:
        /* <DEDUP_REMOVED lines=20> */
[----:B------:R-:W4:Y:S01]  /*bdf0*/  LDL R70, [R1+0x70] ;  /* 0x0000700001467983 */ /* 0x000f220000100800 */
[----:B------:R-:W-:-:S03]  /*be00*/  ULDC UR4, c[0x0][0x3f4] ;  /* 0x0000fd0000047ab9 */ /* 0x000fc60000000800 */
[----:B------:R-:W2:Y:S04]  /*be10*/  LDL R67, [R1+0x6c] ;  /* 0x00006c0001437983 */ /* 0x000ea80000100800 */
[----:B------:R-:W2:Y:S04]  /*be20*/  LDL R65, [R1+0x68] ;  /* 0x0000680001417983 */ /* 0x000ea80000100800 */
[----:B------:R-:W2:Y:S04]  /*be30*/  LDL R66, [R1+0x60] ;  /* 0x0000600001427983 */ /* 0x000ea80000100800 */
[----:B------:R-:W2:Y:S01]  /*be40*/  LDL R64, [R1+0x64] ;  /* 0x0000640001407983 */ /* 0x000ea20000100800 */
[----:B------:R-:W-:-:S02]  /*be50*/  ISETP.GE.AND P4, PT, R213, UR4, PT ;  /* 0x00000004d5007c0c */ /* 0x000fc4000bf86270 */
[----:B------:R-:W-:Y:S02]  /*be60*/  ISETP.GE.AND P3, PT, R211, UR4, PT ;  /* 0x00000004d3007c0c */ /* 0x000fe4000bf66270 */
[----:B------:R-:W-:Y:S02]  /*be70*/  ISETP.GE.AND P2, PT, R212, UR4, PT ;  /* 0x00000004d4007c0c */ /* 0x000fe4000bf46270 */
[----:B------:R-:W-:-:S07]  /*be80*/  ISETP.GE.AND P1, PT, R210, UR4, PT ;  /* 0x00000004d2007c0c */ /* 0x000fce000bf26270 */
[----:B------:R-:W-:Y:S02]  /*be90*/  @!P4 IMAD.SHL.U32 R9, R213, 0x2, RZ ;  /* 0x00000002d509c824 */ /* 0x000fe400078e00ff */
[----:B------:R-:W-:-:S03]  /*bea0*/  @!P3 IMAD.SHL.U32 R73, R211, 0x2, RZ ;  /* 0x00000002d349b824 */ /* 0x000fc600078e00ff */
[-C--:B---3--:R-:W-:Y:S02]  /*beb0*/  @!P4 IADD3 R10, P5, R0, R9.reuse, RZ ;  /* 0x00000009000ac210 */ /* 0x088fe40007fbe0ff */
[----:B0-----:R-:W-:Y:S02]  /*bec0*/  @!P4 IADD3 R8, P6, R4, R9, RZ ;  /* 0x000000090408c210 */ /* 0x001fe40007fde0ff */
[----:B------:R-:W-:Y:S02]  /*bed0*/  @!P1 SHF.L.U32 R7, R210, 0x1, RZ ;  /* 0x00000001d2079819 */ /* 0x000fe400000006ff */
[----:B------:R-:W-:Y:S02]  /*bee0*/  CS2R R40, SRZ ;  /* 0x0000000000287805 */ /* 0x000fe4000001ff00 */
[----:B------:R-:W-:Y:S02]  /*bef0*/  CS2R R30, SRZ ;  /* 0x00000000001e7805 */ /* 0x000fe4000001ff00 */
[----:B------:R-:W-:-:S02]  /*bf00*/  CS2R R34, SRZ ;  /* 0x0000000000227805 */ /* 0x000fc4000001ff00 */
[----:B------:R-:W-:Y:S02]  /*bf10*/  CS2R R32, SRZ ;  /* 0x0000000000207805 */ /* 0x000fe4000001ff00 */
[----:B------:R-:W-:Y:S02]  /*bf20*/  CS2R R28, SRZ ;  /* 0x00000000001c7805 */ /* 0x000fe4000001ff00 */
[----:B------:R-:W-:Y:S02]  /*bf30*/  CS2R R26, SRZ ;  /* 0x00000000001a7805 */ /* 0x000fe4000001ff00 */
[----:B------:R-:W-:Y:S02]  /*bf40*/  CS2R R24, SRZ ;  /* 0x0000000000187805 */ /* 0x000fe4000001ff00 */
[----:B----4-:R-:W-:Y:S02]  /*bf50*/  @!P4 SHF.L.U64.HI R6, R213, 0x1, R70 ;  /* 0x00000001d506c819 */ /* 0x010fe40000010246 */
[----:B--2---:R-:W-:-:S03]  /*bf60*/  @!P3 SHF.L.U64.HI R12, R211, 0x1, R67 ;  /* 0x00000001d30cb819 */ /* 0x004fc60000010243 */
[--C-:B------:R-:W-:Y:S01]  /*bf70*/  @!P4 IMAD.X R11, R3, 0x1, R6.reuse, P5 ;  /* 0x00000001030bc824 */ /* 0x100fe200028e0606 */
[-C--:B------:R-:W-:Y:S01]  /*bf80*/  @!P3 IADD3 R76, P5, R0, R73.reuse, RZ ;  /* 0x00000049004cb210 */ /* 0x080fe20007fbe0ff */
[C---:B------:R-:W-:Y:S01]  /*bf90*/  @!P2 IMAD.SHL.U32 R67, R212.reuse, 0x2, RZ ;  /* 0x00000002d443a824 */ /* 0x040fe200078e00ff */
[----:B------:R-:W-:Y:S01]  /*bfa0*/  @!P2 SHF.L.U64.HI R14, R212, 0x1, R65 ;  /* 0x00000001d40ea819 */ /* 0x000fe20000010241 */
[----:B------:R-:W-:Y:S01]  /*bfb0*/  @!P4 IMAD.X R9, R5, 0x1, R6, P6 ;  /* 0x000000010509c824 */ /* 0x000fe200030e0606 */
[----:B------:R-:W-:Y:S01]  /*bfc0*/  @!P3 IADD3 R72, P6, R4, R73, RZ ;  /* 0x000000490448b210 */ /* 0x000fe20007fde0ff */
[--C-:B------:R-:W-:Y:S01]  /*bfd0*/  @!P3 IMAD.X R77, R3, 0x1, R12.reuse, P5 ;  /* 0x00000001034db824 */ /* 0x100fe200028e060c */
[-C--:B------:R-:W-:Y:S01]  /*bfe0*/  @!P2 IADD3 R70, P5, R0, R67.reuse, RZ ;  /* 0x000000430046a210 */ /* 0x080fe20007fbe0ff */
[----:B------:R0:W5:Y:S01]  /*bff0*/  @!P4 LD.E.64 R34, desc[UR60][R10.64] ;  /* 0x0000003c0a22c980 */ /* 0x000162000c101b00 */
[----:B------:R-:W-:Y:S01]  /*c000*/  MOV R74, R66 ;  /* 0x00000042004a7202 */ /* 0x000fe20000000f00 */
[----:B------:R-:W-:Y:S01]  /*c010*/  @!P3 IMAD.X R73, R5, 0x1, R12, P6 ;  /* 0x000000010549b824 */ /* 0x000fe200030e060c */
[----:B------:R-:W-:Y:S01]  /*c020*/  @!P1 SHF.L.U64.HI R20, R210, 0x1, R64 ;  /* 0x00000001d2149819 */ /* 0x000fe20000010240 */
[----:B------:R-:W-:Y:S01]  /*c030*/  @!P2 IMAD.X R71, R3, 0x1, R14, P5 ;  /* 0x000000010347a824 */ /* 0x000fe200028e060e */
[----:B------:R-:W-:Y:S01]  /*c040*/  @!P2 IADD3 R66, P6, R4, R67, RZ ;  /* 0x000000430442a210 */ /* 0x000fe20007fde0ff */
[----:B------:R-:W5:Y:S01]  /*c050*/  @!P4 LD.E.64 R32, desc[UR60][R8.64] ;  /* 0x0000003c0820c980 */ /* 0x000f62000c101b00 */
[----:B------:R-:W-:-:S03]  /*c060*/  @!P1 IADD3 R64, P5, R0, R7, RZ ;  /* 0x0000000700409210 */ /* 0x000fc60007fbe0ff */
[----:B------:R-:W-:Y:S01]  /*c070*/  @!P2 IMAD.X R67, R5, 0x1, R14, P6 ;  /* 0x000000010543a824 */ /* 0x000fe200030e060e */
[----:B------:R-:W-:Y:S01]  /*c080*/  ISETP.GE.AND P6, PT, R22, UR4, PT ;  /* 0x0000000416007c0c */ /* 0x000fe2000bfc6270 */
[--C-:B------:R-:W-:Y:S01]  /*c090*/  @!P1 IMAD.X R65, R3, 0x1, R20.reuse, P5 ;  /* 0x0000000103419824 */ /* 0x100fe200028e0614 */
[----:B------:R-:W-:Y:S02]  /*c0a0*/  @!P1 IADD3 R6, P5, R4, R7, RZ ;  /* 0x0000000704069210 */ /* 0x000fe40007fbe0ff */
[----:B0-----:R-:W-:Y:S01]  /*c0b0*/  CS2R R10, SRZ ;  /* 0x00000000000a7805 */ /* 0x001fe2000001ff00 */
[----:B------:R-:W5:Y:S02]  /*c0c0*/  @!P3 LD.E.64 R28, desc[UR60][R76.64] ;  /* 0x0000003c4c1cb980 */ /* 0x000f64000c101b00 */
[----:B------:R-:W-:Y:S01]  /*c0d0*/  @!P1 IMAD.X R7, R5, 0x1, R20, P5 ;  /* 0x0000000105079824 */ /* 0x000fe200028e0614 */
[----:B------:R-:W-:Y:S01]  /*c0e0*/  ISETP.GE.AND P5, PT, R214, UR4, PT ;  /* 0x00000004d6007c0c */ /* 0x000fe2000bfa6270 */
[----:B------:R-:W5:Y:S04]  /*c0f0*/  @!P3 LD.E.64 R26, desc[UR60][R72.64] ;  /* 0x0000003c481ab980 */ /* 0x000f68000c101b00 */
[----:B------:R-:W-:Y:S01]  /*c100*/  @!P6 MOV R12, R0 ;  /* 0x00000000000ce202 */ /* 0x000fe20000000f00 */
[----:B------:R-:W-:Y:S01]  /*c110*/  @!P6 IMAD.MOV.U32 R13, RZ, RZ, R3 ;  /* 0x000000ffff0de224 */ /* 0x000fe200078e0003 */
[----:B------:R-:W5:Y:S01]  /*c120*/  @!P2 LD.E.64 R24, desc[UR60][R70.64] ;  /* 0x0000003c4618a980 */ /* 0x000f62000c101b00 */
[----:B------:R-:W-:-:S04]  /*c130*/  @!P6 IMAD.WIDE R14, R22, 0x2, R4 ;  /* 0x00000002160ee825 */ /* 0x000fc800078e0204 */
[----:B------:R-:W-:Y:S01]  /*c140*/  @!P6 IMAD.WIDE R12, R22, 0x2, R12 ;  /* 0x00000002160ce825 */ /* 0x000fe200078e020c */
[----:B------:R0:W5:Y:S03]  /*c150*/  @!P6 LD.E.64 R30, desc[UR60][R14.64] ;  /* 0x0000003c0e1ee980 */ /* 0x000166000c101b00 */
[C---:B------:R-:W-:Y:S01]  /*c160*/  @!P5 IMAD.SHL.U32 R21, R214.reuse, 0x2, RZ ;  /* 0x00000002d615d824 */ /* 0x040fe200078e00ff */
[----:B------:R1:W5:Y:S01]  /*c170*/  @!P6 LD.E.64 R40, desc[UR60][R12.64] ;  /* 0x0000003c0c28e980 */ /* 0x000362000c101b00 */
[----:B------:R-:W-:-:S03]  /*c180*/  @!P5 SHF.L.U64.HI R20, R214, 0x1, R74 ;  /* 0x00000001d614d819 */ /* 0x000fc6000001024a */
[----:B------:R-:W-:-:S05]  /*c190*/  @!P5 IADD3 R74, P6, R0, R21, RZ ;  /* 0x00000015004ad210 */ /* 0x000fca0007fde0ff */
[--C-:B------:R-:W-:Y:S01]  /*c1a0*/  @!P5 IMAD.X R75, R3, 0x1, R20.reuse, P6 ;  /* 0x00000001034bd824 */ /* 0x100fe200030e0614 */
[----:B------:R-:W-:Y:S02]  /*c1b0*/  @!P5 IADD3 R4, P6, R4, R21, RZ ;  /* 0x000000150404d210 */ /* 0x000fe40007fde0ff */
[----:B0-----:R-:W-:Y:S02]  /*c1c0*/  CS2R R14, SRZ ;  /* 0x00000000000e7805 */ /* 0x001fe4000001ff00 */
[----:B-1----:R-:W-:Y:S02]  /*c1d0*/  CS2R R12, SRZ ;  /* 0x00000000000c7805 */ /* 0x002fe4000001ff00 */
[----:B------:R-:W-:Y:S01]  /*c1e0*/  CS2R R8, SRZ ;  /* 0x0000000000087805 */ /* 0x000fe2000001ff00 */
[----:B------:R1:W5:Y:S01]  /*c1f0*/  @!P5 LD.E.64 R10, desc[UR60][R74.64] ;  /* 0x0000003c4a0ad980 */ /* 0x000362000c101b00 */
[----:B------:R-:W-:Y:S01]  /*c200*/  @!P5 IMAD.X R5, R5, 0x1, R20, P6 ;  /* 0x000000010505d824 */ /* 0x000fe200030e0614 */
[----:B------:R-:W-:-:S02]  /*c210*/  CS2R R20, SRZ ;  /* 0x0000000000147805 */ /* 0x000fc4000001ff00 */
[----:B------:R1:W5:Y:S04]  /*c220*/  @!P1 LD.E.64 R14, desc[UR60][R64.64] ;  /* 0x0000003c400e9980 */ /* 0x000368000c101b00 */
[----:B------:R1:W5:Y:S04]  /*c230*/  @!P2 LD.E.64 R20, desc[UR60][R66.64] ;  /* 0x0000003c4214a980 */ /* 0x000368000c101b00 */
[----:B------:R1:W5:Y:S04]  /*c240*/  @!P1 LD.E.64 R12, desc[UR60][R6.64] ;  /* 0x0000003c060c9980 */ /* 0x000368000c101b00 */
[----:B------:R1:W5:Y:S02]  /*c250*/  @!P5 LD.E.64 R8, desc[UR60][R4.64] ;  /* 0x0000003c0408d980 */ /* 0x000364000c101b00 */
.L_x_2866:
[----:B------:R-:W-:Y:S05]  /*c260*/  BSYNC B1 ;  /* 0x0000000000017941 */ /* 0x000fea0003800000 */
.L_x_2865:
[----:B--2---:R-:W-:Y:S01]  /*c270*/  LEA.HI R3, R236, R236, RZ, 0x1 ;  /* 0x000000ecec037211 */ /* 0x004fe200078f08ff */
[C---:B-1----:R-:W-:Y:S01]  /*c280*/  VIADD R5, R62.reuse, 0x15400 ;  /* 0x000154003e057836 */ /* 0x042fe20000000000 */
[----:B---3--:R-:W-:Y:S01]  /*c290*/  IADD3 R0, R62, 0x15440, RZ ;  /* 0x000154403e007810 */ /* 0x008fe20007ffe0ff */
[----:B-----5:R-:W-:Y:S01]  /*c2a0*/  IMAD.MOV.U32 R6, RZ, RZ, R33 ;  /* 0x000000ffff067224 */ /* 0x020fe200078e0021 */
[----:B------:R-:W-:Y:S01]  /*c2b0*/  LOP3.LUT R3, R3, 0xfffffffe, RZ, 0xc0, !PT ;  /* 0xfffffffe03037812 */ /* 0x000fe200078ec0ff */
[----:B------:R-:W-:Y:S01]  /*c2c0*/  @P0 VIADD R0, R5, 0xffffffc0 ;  /* 0xffffffc005000836 */ /* 0x000fe20000000000 */
[----:B------:R-:W-:Y:S01]  /*c2d0*/  VIADDMNMX R63, R63, -R222, 0x80, PT ;  /* 0x000000803f3f7446 */ /* 0x000fe200038009de */
[----:B------:R-:W-:Y:S01]  /*c2e0*/  IMAD.MOV.U32 R5, RZ, RZ, R32 ;  /* 0x000000ffff057224 */ /* 0x000fe200078e0020 */
[----:B------:R-:W-:Y:S01]  /*c2f0*/  IADD3 R3, R236, -R3, RZ ;  /* 0x80000003ec037210 */ /* 0x000fe20007ffe0ff */
[----:B0-----:R-:W-:Y:S01]  /*c300*/  IMAD.MOV.U32 R4, RZ, RZ, R30 ;  /* 0x000000ffff047224 */ /* 0x001fe200078e001e */
[----:B------:R-:W-:Y:S01]  /*c310*/  BSSY B1, `(.L_x_2867) ;  /* 0x0000029000017945 */ /* 0x000fe20003800000 */
[----:B------:R-:W-:Y:S01]  /*c320*/  IMAD.MOV.U32 R7, RZ, RZ, R20 ;  /* 0x000000ffff077224 */ /* 0x000fe200078e0014 */
[----:B------:R-:W-:Y:S01]  /*c330*/  PRMT R73, R5, 0x5410, R6 ;  /* 0x0000541005497816 */ /* 0x000fe20000000006 */
[----:B------:R-:W-:Y:S01]  /*c340*/  IMAD.MOV.U32 R6, RZ, RZ, R27 ;  /* 0x000000ffff067224 */ /* 0x000fe200078e001b */
[----:B------:R-:W-:Y:S01]  /*c350*/  SHF.L.U32 R5, R3, 0x1f, RZ ;  /* 0x0000001f03057819 */ /* 0x000fe200000006ff */
[----:B------:R-:W-:Y:S01]  /*c360*/  IMAD.MOV.U32 R3, RZ, RZ, R21 ;  /* 0x000000ffff037224 */ /* 0x000fe200078e0015 */
[----:B------:R-:W-:Y:S01]  /*c370*/  PRMT R75, R4, 0x7610, R75 ;  /* 0x00007610044b7816 */ /* 0x000fe2000000004b */
[----:B------:R-:W-:Y:S01]  /*c380*/  IMAD.MOV.U32 R4, RZ, RZ, R31 ;  /* 0x000000ffff047224 */ /* 0x000fe200078e001f */
[----:B------:R-:W0:Y:S01]  /*c390*/  SYNCS.PHASECHK.TRANS64.TRYWAIT P0, [R16+URZ+0x36800], R5 ;  /* 0x03680005100075a7 */ /* 0x000e22000800017f */
[----:B------:R-:W-:Y:S01]  /*c3a0*/  PRMT R67, R7, 0x7610, R67 ;  /* 0x0000761007437816 */ /* 0x000fe20000000043 */
[----:B------:R-:W-:Y:S01]  /*c3b0*/  IMAD.MOV.U32 R7, RZ, RZ, R8 ;  /* 0x000000ffff077224 */ /* 0x000fe200078e0008 */
[----:B------:R-:W-:Y:S01]  /*c3c0*/  ISETP.GE.AND P1, PT, R204, R63, PT ;  /* 0x0000003fcc00720c */ /* 0x000fe20003f26270 */
[----:B------:R-:W-:Y:S01]  /*c3d0*/  IMAD.MOV.U32 R64, RZ, RZ, R34 ;  /* 0x000000ffff407224 */ /* 0x000fe200078e0022 */
[----:B------:R-:W-:Y:S01]  /*c3e0*/  PRMT R75, R75, 0x5410, R4 ;  /* 0x000054104b4b7816 */ /* 0x000fe20000000004 */
[----:B------:R-:W-:Y:S01]  /*c3f0*/  IMAD.MOV.U32 R4, RZ, RZ, R26 ;  /* 0x000000ffff047224 */ /* 0x000fe200078e001a */
[----:B------:R-:W-:-:S02]  /*c400*/  PRMT R67, R67, 0x5410, R3 ;  /* 0x0000541043437816 */ /* 0x000fc40000000003 */
[----:B------:R-:W-:Y:S01]  /*c410*/  PRMT R3, R7, 0x7610, R3 ;  /* 0x0000761007037816 */ /* 0x000fe20000000003 */
[----:B------:R-:W-:Y:S01]  /*c420*/  IMAD.MOV.U32 R7, RZ, RZ, R41 ;  /* 0x000000ffff077224 */ /* 0x000fe200078e0029 */
[----:B------:R-:W-:Y:S01]  /*c430*/  PRMT R71, R4, 0x5410, R6 ;  /* 0x0000541004477816 */ /* 0x000fe20000000006 */
[----:B------:R-:W-:Y:S01]  /*c440*/  IMAD.MOV.U32 R4, RZ, RZ, R12 ;  /* 0x000000ffff047224 */ /* 0x000fe200078e000c */
[----:B------:R-:W-:Y:S02]  /*c450*/  MOV R6, R13 ;  /* 0x0000000d00067202 */ /* 0x000fe40000000f00 */
[----:B------:R-:W-:Y:S02]  /*c460*/  PRMT R74, R64, 0x7610, R74 ;  /* 0x00007610404a7816 */ /* 0x000fe4000000004a */
        /* <DEDUP_REMOVED lines=19> */
.L_x_3147:
[----:B------:R-:W-:Y:S05]  /*c5a0*/  BSYNC B1 ;  /* 0x0000000000017941 */ /* 0x000fea0003800000 */
.L_x_2867:
        /* <DEDUP_REMOVED lines=15> */
[--C-:B------:R-:W-:Y:S01]  /*c6a0*/  SHF.R.U32.HI R91, RZ, 0x10, R61.reuse ;  /* 0x00000010ff5b7819 */ /* 0x100fe2000001163d */
        /* <DEDUP_REMOVED lines=9> */
[----:B------:R-:W-:Y:S01]  /*c740*/  FMUL.FTZ R61, R61, R88 ;  /* 0x000000583d3d7220 */ /* 0x000fe20000410000 */
[----:B------:R-:W-:Y:S02]  /*c750*/  HADD2.F32 R4, -RZ, R4.H1_H1 ;  /* 0x30000004ff047230 */ /* 0x000fe40000004100 */
[--C-:B------:R-:W-:Y:S02]  /*c760*/  HADD2.F32 R58, -RZ, R6.reuse.H0_H0 ;  /* 0x20000006ff3a7230 */ /* 0x100fe40000004100 */
[----:B------:R-:W-:Y:S01]  /*c770*/  FFMA.FTZ R90, R60, R90, R61 ;  /* 0x0000005a3c5a7223 */ /* 0x000fe2000001003d */
[----:B------:R-:W-:-:S02]  /*c780*/  HADD2.F32 R59, -RZ, R6.H1_H1 ;  /* 0x30000006ff3b7230 */ /* 0x000fc40000004100 */
[----:B------:R-:W-:Y:S01]  /*c790*/  FFMA.FTZ R91, R60, R88, -R91 ;  /* 0x000000583c5b7223 */ /* 0x000fe2000001085b */
[----:B------:R-:W-:Y:S02]  /*c7a0*/  HADD2.F32 R61, -RZ, R87.H0_H0 ;  /* 0x20000057ff3d7230 */ /* 0x000fe40000004100 */
[C---:B------:R-:W-:Y:S01]  /*c7b0*/  FMUL.FTZ R92, R4.reuse, R89 ;  /* 0x00000059045c7220 */ /* 0x040fe20000410000 */
[----:B------:R-:W-:Y:S02]  /*c7c0*/  HADD2.F32 R6, -RZ, R5.H0_H0 ;  /* 0x20000005ff067230 */ /* 0x000fe40000004100 */
[-C--:B------:R-:W-:Y:S01]  /*c7d0*/  FMUL.FTZ R88, R4, R77.reuse ;  /* 0x0000004d04587220 */ /* 0x080fe20000410000 */
[----:B------:R-:W-:Y:S02]  /*c7e0*/  HADD2.F32 R87, -RZ, R87.H1_H1 ;  /* 0x30000057ff577230 */ /* 0x000fe40000004100 */
[----:B------:R-:W-:Y:S01]  /*c7f0*/  FFMA.FTZ R92, R7, R77, -R92 ;  /* 0x0000004d075c7223 */ /* 0x000fe2000001085c */
[----:B------:R-:W-:-:S02]  /*c800*/  HADD2.F32 R5, -RZ, R5.H1_H1 ;  /* 0x30000005ff057230 */ /* 0x000fc40000004100 */
[----:B------:R-:W-:Y:S01]  /*c810*/  FFMA.FTZ R89, R7, R89, R88 ;  /* 0x0000005907597223 */ /* 0x000fe20000010058 */
[----:B------:R-:W-:Y:S02]  /*c820*/  HADD2.F32 R60, -RZ, R93.H0_H0 ;  /* 0x2000005dff3c7230 */ /* 0x000fe40000004100 */
[C---:B------:R-:W-:Y:S01]  /*c830*/  FMUL.FTZ R77, R59.reuse, R61 ;  /* 0x0000003d3b4d7220 */ /* 0x040fe20000410000 */
[----:B------:R-:W-:Y:S02]  /*c840*/  HADD2.F32 R4, -RZ, R94.H0_H0 ;  /* 0x2000005eff047230 */ /* 0x000fe40000004100 */
[-C--:B------:R-:W-:Y:S01]  /*c850*/  FMUL.FTZ R88, R59, R87.reuse ;  /* 0x000000573b587220 */ /* 0x080fe20000410000 */
        /* <DEDUP_REMOVED lines=11> */
.L_x_2872:
[----:B------:R-:W-:Y:S05]  /*c910*/  BSYNC B2 ;  /* 0x0000000000027941 */ /* 0x000fea0003800000 */
.L_x_2871:
[----:B------:R-:W-:Y:S04]  /*c920*/  BSSY B2, `(.L_x_2873) ;  /* 0x000002c000027945 */ /* 0x000fe80003800000 */
[----:B------:R-:W-:Y:S05]  /*c930*/  @P1 BRA `(.L_x_2874) ;  /* 0x0000000000a81947 */ /* 0x000fea0003800000 */
[----:B0-----:R-:W0:Y:S01]  /*c940*/  LDS.128 R4, [R0] ;  /* 0x0000000000047984 */ /* 0x001e220000000c00 */
        /* <DEDUP_REMOVED lines=11> */
[CC--:B------:R-:W-:Y:S01]  /*ca00*/  FMUL.FTZ R61, R57.reuse, R60.reuse ;  /* 0x0000003c393d7220 */ /* 0x0c0fe20000410000 */
[----:B------:R-:W-:Y:S01]  /*ca10*/  FMUL.FTZ R57, R57, R59 ;  /* 0x0000003b39397220 */ /* 0x000fe20000410000 */
[----:B------:R-:W-:Y:S02]  /*ca20*/  HADD2.F32 R4, -RZ, R4.H1_H1 ;  /* 0x30000004ff047230 */ /* 0x000fe40000004100 */
[--C-:B------:R-:W-:Y:S02]  /*ca30*/  HADD2.F32 R54, -RZ, R6.reuse.H0_H0 ;  /* 0x20000006ff367230 */ /* 0x100fe40000004100 */
[----:B------:R-:W-:Y:S01]  /*ca40*/  FFMA.FTZ R90, R56, R60, R57 ;  /* 0x0000003c385a7223 */ /* 0x000fe20000010039 */
[----:B------:R-:W-:-:S02]  /*ca50*/  HADD2.F32 R55, -RZ, R6.H1_H1 ;  /* 0x30000006ff377230 */ /* 0x000fc40000004100 */
[----:B------:R-:W-:Y:S01]  /*ca60*/  FMUL.FTZ R88, R4, R86 ;  /* 0x0000005604587220 */ /* 0x000fe20000410000 */
[----:B------:R-:W-:Y:S02]  /*ca70*/  HADD2.F32 R57, -RZ, R85.H1_H1 ;  /* 0x30000055ff397230 */ /* 0x000fe40000004100 */
[----:B------:R-:W-:Y:S01]  /*ca80*/  FFMA.FTZ R77, R56, R59, -R61 ;  /* 0x0000003b384d7223 */ /* 0x000fe2000001083d */
[----:B------:R-:W-:Y:S02]  /*ca90*/  HADD2.F32 R6, -RZ, R5.H0_H0 ;  /* 0x20000005ff067230 */ /* 0x000fe40000004100 */
[-C--:B------:R-:W-:Y:S01]  /*caa0*/  FMUL.FTZ R60, R4, R58.reuse ;  /* 0x0000003a043c7220 */ /* 0x080fe20000410000 */
[----:B------:R-:W-:Y:S02]  /*cab0*/  HADD2.F32 R85, -RZ, R85.H0_H0 ;  /* 0x20000055ff557230 */ /* 0x000fe40000004100 */
        /* <DEDUP_REMOVED lines=17> */
[----:B------:R1:W-:Y:S02]  /*cbd0*/  STS.128 [R0], R4 ;  /* 0x0000000400007388 */ /* 0x0003e40000000c00 */
.L_x_2874:
[----:B------:R-:W-:Y:S05]  /*cbe0*/  BSYNC B2 ;  /* 0x0000000000027941 */ /* 0x000fea0003800000 */
.L_x_2873:
[----:B------:R-:W-:Y:S04]  /*cbf0*/  BSSY B2, `(.L_x_2875) ;  /* 0x000002c000027945 */ /* 0x000fe80003800000 */
[----:B------:R-:W-:Y:S05]  /*cc00*/  @P2 BRA `(.L_x_2876) ;  /* 0x0000000000a82947 */ /* 0x000fea0003800000 */
[----:B01----:R-:W0:Y:S01]  /*cc10*/  LDS.128 R4, [R62+0x19400] ;  /* 0x019400003e047984 */ /* 0x003e220000000c00 */
[----:B------:R-:W-:Y:S01]  /*cc20*/  SHF.R.U32.HI R55, RZ, 0x10, R51 ;  /* 0x00000010ff377819 */ /* 0x000fe20000011633 */
[----:B------:R-:W-:Y:S01]  /*cc30*/  HADD2.F32 R54, -RZ, R84.H0_H0 ;  /* 0x20000054ff367230 */ /* 0x000fe20000004100 */
[--C-:B------:R-:W-:Y:S01]  /*cc40*/  SHF.R.U32.HI R57, RZ, 0x10, R53.reuse ;  /* 0x00000010ff397819 */ /* 0x100fe20000011635 */
        /* <DEDUP_REMOVED lines=38> */
.L_x_2876:
[----:B------:R-:W-:Y:S05]  /*ceb0*/  BSYNC B2 ;  /* 0x0000000000027941 */ /* 0x000fea0003800000 */
.L_x_2875:
[----:B------:R-:W-:Y:S04]  /*cec0*/  BSSY B2, `(.L_x_2877) ;  /* 0x000002c000027945 */ /* 0x000fe80003800000 */
[----:B------:R-:W-:Y:S05]  /*ced0*/  @P3 BRA `(.L_x_2878) ;  /* 0x0000000000a83947 */ /* 0x000fea0003800000 */
[----:B012---:R-:W0:Y:S01]  /*cee0*/  LDS.128 R4, [R0+0x4000] ;  /* 0x0040000000047984 */ /* 0x007e220000000c00 */
        /* <DEDUP_REMOVED lines=41> */
.L_x_2878:
[----:B------:R-:W-:Y:S05]  /*d180*/  BSYNC B2 ;  /* 0x0000000000027941 */ /* 0x000fea0003800000 */
.L_x_2877:
[----:B------:R-:W-:Y:S04]  /*d190*/  BSSY B2, `(.L_x_2879) ;  /* 0x000002c000027945 */ /* 0x000fe80003800000 */
[----:B------:R-:W-:Y:S05]  /*d1a0*/  @P4 BRA `(.L_x_2880) ;  /* 0x0000000000a84947 */ /* 0x000fea0003800000 */
[----:B0123--:R-:W0:Y:S01]  /*d1b0*/  LDS.128 R4, [R62+0x1d400] ;  /* 0x01d400003e047984 */ /* 0x00fe220000000c00 */
        /* <DEDUP_REMOVED lines=41> */
.L_x_2880:
[----:B------:R-:W-:Y:S05]  /*d450*/  BSYNC B2 ;  /* 0x0000000000027941 */ /* 0x000fea0003800000 */
.L_x_2879:
        /* <DEDUP_REMOVED lines=43> */
.L_x_2870:
[----:B------:R-:W-:Y:S05]  /*d710*/  BSYNC B1 ;  /* 0x0000000000017941 */ /* 0x000fea0003800000 */
.L_x_2869:
        /* <DEDUP_REMOVED lines=12> */
[--C-:B------:R-:W-:Y:S01]  /*d7e0*/  SHF.R.U64 R47, R40, 0x10, R41.reuse ;  /* 0x00000010282f7819 */ /* 0x100fe20000001229 */
[----:B------:R-:W-:Y:S01]  /*d7f0*/  HADD2.F32 R38, -RZ, R76.H0_H0 ;  /* 0x2000004cff267230 */ /* 0x000fe20000004100 */
[----:B------:R-:W-:Y:S01]  /*d800*/  SHF.R.U32.HI R39, RZ, 0x10, R41 ;  /* 0x00000010ff277819 */ /* 0x000fe20000011629 */
[--C-:B------:R-:W-:Y:S01]  /*d810*/  HADD2.F32 R40, -RZ, R75.reuse.H0_H0 ;  /* 0x2000004bff287230 */ /* 0x100fe20000004100 */
[--C-:B------:R-:W-:Y:S01]  /*d820*/  SHF.R.U32.HI R41, RZ, 0x10, R31.reuse ;  /* 0x00000010ff297819 */ /* 0x100fe2000001161f */
[----:B------:R-:W-:Y:S01]  /*d830*/  HADD2.F32 R75, -RZ, R75.H1_H1 ;  /* 0x3000004bff4b7230 */ /* 0x000fe20000004100 */
[----:B------:R-:W-:Y:S01]  /*d840*/  SHF.R.U64 R45, R30, 0x10, R31 ;  /* 0x000000101e2d7819 */ /* 0x000fe2000000121f */
[----:B------:R-:W-:Y:S02]  /*d850*/  HADD2.F32 R39, -RZ, R39.H0_H0 ;  /* 0x20000027ff277230 */ /* 0x000fe40000004100 */
        /* <DEDUP_REMOVED lines=33> */
.L_x_2883:
[----:B------:R-:W-:Y:S05]  /*da70*/  BSYNC B1 ;  /* 0x0000000000017941 */ /* 0x000fea0003800000 */
.L_x_2882:
[----:B------:R-:W-:Y:S04]  /*da80*/  BSSY B1, `(.L_x_2884) ;  /* 0x000002c000017945 */ /* 0x000fe80003800000 */
[----:B------:R-:W-:Y:S05]  /*da90*/  @P1 BRA `(.L_x_2885) ;  /* 0x0000000000a81947 */ /* 0x000fea0003800000 */
[----:B0-----:R-:W0:Y:S01]  /*daa0*/  LDS.128 R4, [R0+0x2000] ;  /* 0x0020000000047984 */ /* 0x001e220000000c00 */
        /* <DEDUP_REMOVED lines=41> */
.L_x_2885:
[----:B------:R-:W-:Y:S05]  /*dd40*/  BSYNC B1 ;  /* 0x0000000000017941 */ /* 0x000fea0003800000 */
.L_x_2884:
        /* <DEDUP_REMOVED lines=44> */
.L_x_2887:
[----:B------:R-:W-:Y:S05]  /*e010*/  BSYNC B1 ;  /* 0x0000000000017941 */ /* 0x000fea0003800000 */
.L_x_2886:
        /* <DEDUP_REMOVED lines=44> */
.L_x_2889:
[----:B------:R-:W-:Y:S05]  /*e2e0*/  BSYNC B1 ;  /* 0x0000000000017941 */ /* 0x000fea0003800000 */
.L_x_2888:
        /* <DEDUP_REMOVED lines=44> */
.L_x_2891:
[----:B------:R-:W-:Y:S05]  /*e5b0*/  BSYNC B1 ;  /* 0x0000000000017941 */ /* 0x000fea0003800000 */
.L_x_2890:
[----:B------:R-:W-:Y:S05]  /*e5c0*/  @P5 BRA `(.L_x_2881) ;  /* 0x0000003800145947 */ /* 0x000fea0003800000 */
[----:B01234-:R-:W0:Y:S01]  /*e5d0*/  LDS.128 R4, [R0+0xa000] ;  /* 0x00a0000000047984 */ /* 0x01fe220000000c00 */
[----:B------:R-:W-:Y:S01]  /*e5e0*/  SHF.R.U32.HI R13, RZ, 0x10, R11 ;  /* 0x00000010ff0d7819 */ /* 0x000fe2000001160b */
[--C-:B------:R-:W-:Y:S01]  /*e5f0*/  HADD2.F32 R12, -RZ, R64.reuse.H0_H0 ;  /* 0x20000040ff0c7230 */ /* 0x100fe20000004100 */
        /* <DEDUP_REMOVED lines=40> */
.L_x_2860:
[----:B------:R-:W0:Y:S01]  /*e880*/  S2R R0, SR_TID.X ;  /* 0x0000000000007919 */ /* 0x000e220000002100 */
[----:B------:R-:W1:Y:S01]  /*e890*/  LDC R69, c[0x0][0x448] ;  /* 0x00011200ff457b82 */ /* 0x000e620000000800 */
[----:B------:R-:W-:Y:S01]  /*e8a0*/  ULDC.64 UR4, c[0x0][0x3f8] ;  /* 0x0000fe0000047ab9 */ /* 0x000fe20000000a00 */
[----:B------:R-:W-:Y:S01]  /*e8b0*/  MOV R8, R24 ;  /* 0x0000001800087202 */ /* 0x000fe20000000f00 */
[----:B------:R-:W-:Y:S01]  /*e8c0*/  ULDC.64 UR6, c[0x0][0x408] ;  /* 0x0001020000067ab9 */ /* 0x000fe20000000a00 */
[----:B------:R-:W-:Y:S02]  /*e8d0*/  IMAD.MOV.U32 R9, RZ, RZ, R27 ;  /* 0x000000ffff097224 */ /* 0x000fe400078e001b */
[----:B------:R-:W-:Y:S01]  /*e8e0*/  IMAD.MOV.U32 R4, RZ, RZ, R144 ;  /* 0x000000ffff047224 */ /* 0x000fe200078e0090 */
[----:B-1----:R-:W-:Y:S01]  /*e8f0*/  ISETP.NE.AND P0, PT, R69, 0x1, PT ;  /* 0x000000014500780c */ /* 0x002fe20003f05270 */
[----:B0-----:R-:W-:-:S05]  /*e900*/  VIADD R0, R0, 0xffffff80 ;  /* 0xffffff8000007836 */ /* 0x001fca0000000000 */
[----:B------:R-:W-:-:S07]  /*e910*/  SHF.R.S32.HI R3, RZ, 0x1f, R0 ;  /* 0x0000001fff037819 */ /* 0x000fce0000011400 */
[----:B------:R-:W0:Y:S01]  /*e920*/  @P0 LDC R5, c[0x0][0x450] ;  /* 0x00011400ff050b82 */ /* 0x000e220000000800 */
[----:B------:R-:W-:-:S04]  /*e930*/  LEA.HI R3, R3, R0, RZ, 0x2 ;  /* 0x0000000003037211 */ /* 0x000fc800078f10ff */
[----:B------:R-:W-:-:S05]  /*e940*/  LOP3.LUT R3, R3, 0xfffffffc, RZ, 0xc0, !PT ;  /* 0xfffffffc03037812 */ /* 0x000fca00078ec0ff */
[----:B------:R-:W-:Y:S02]  /*e950*/  IMAD.IADD R3, R0, 0x1, -R3 ;  /* 0x0000000100037824 */ /* 0x000fe400078e0a03 */
[----:B------:R-:W1:Y:S02]  /*e960*/  @P0 LDC R0, c[0x0][0x44c] ;  /* 0x00011300ff000b82 */ /* 0x000e640000000800 */
[----:B------:R-:W-:-:S04]  /*e970*/  IMAD R3, R3, 0x40, R10 ;  /* 0x0000004003037824 */ /* 0x000fc800078e020a */
[----:B-1----:R-:W-:-:S05]  /*e980*/  @P0 IMAD.HI.U32 R0, R3, R0, RZ ;  /* 0x0000000003000227 */ /* 0x002fca00078e00ff */
[----:B0-----:R-:W-:Y:S01]  /*e990*/  @P0 SHF.R.U32.HI R3, RZ, R5, R0 ;  /* 0x00000005ff030219 */ /* 0x001fe20000011600 */
        /* <DEDUP_REMOVED lines=22> */
[----:B0-----:R-:W-:Y:S01]  /*eb00*/  IMAD.MOV.U32 R21, RZ, RZ, R3 ;  /* 0x000000ffff157224 */ /* 0x001fe200078e0003 */
[----:B-12---:R-:W-:-:S07]  /*eb10*/  MOV R20, R0 ;  /* 0x0000000000147202 */ /* 0x006fce0000000f00 */
.L_x_3153:
        /* <DEDUP_REMOVED lines=18> */
[----:B------:R-:W2:Y:S01]  /*ec40*/  LDL R3, [R1+0x58] ;  /* 0x0000580001037983 */ /* 0x000ea20000100800 */
[----:B------:R-:W-:-:S03]  /*ec50*/  ULDC UR4, c[0x0][0x3f4] ;  /* 0x0000fd0000047ab9 */ /* 0x000fc60000000800 */
[----:B------:R-:W3:Y:S01]  /*ec60*/  LDL R0, [R1+0x5c] ;  /* 0x00005c0001007983 */ /* 0x000ee20000100800 */
[----:B------:R-:W-:Y:S02]  /*ec70*/  ISETP.GE.AND P0, PT, R18, UR4, PT ;  /* 0x0000000412007c0c */ /* 0x000fe4000bf06270 */
[----:B------:R-:W-:Y:S02]  /*ec80*/  CS2R R32, SRZ ;  /* 0x0000000000207805 */ /* 0x000fe4000001ff00 */
[----:B------:R-:W-:Y:S02]  /*ec90*/  ISETP.GE.AND P1, PT, R206, UR4, PT ;  /* 0x00000004ce007c0c */ /* 0x000fe4000bf26270 */
[----:B------:R-:W-:Y:S02]  /*eca0*/  CS2R R34, SRZ ;  /* 0x0000000000227805 */ /* 0x000fe4000001ff00 */
[----:B------:R-:W-:Y:S02]  /*ecb0*/  ISETP.GE.AND P2, PT, R207, UR4, PT ;  /* 0x00000004cf007c0c */ /* 0x000fe4000bf46270 */
[----:B------:R-:W-:-:S02]  /*ecc0*/  CS2R R44, SRZ ;  /* 0x00000000002c7805 */ /* 0x000fc4000001ff00 */
[----:B------:R-:W-:Y:S02]  /*ecd0*/  CS2R R46, SRZ ;  /* 0x00000000002e7805 */ /* 0x000fe4000001ff00 */
[----:B------:R-:W-:Y:S02]  /*ece0*/  CS2R R28, SRZ ;  /* 0x00000000001c7805 */ /* 0x000fe4000001ff00 */
[----:B------:R-:W-:Y:S01]  /*ecf0*/  CS2R R30, SRZ ;  /* 0x00000000001e7805 */ /* 0x000fe2000001ff00 */
[----:B------:R-:W-:Y:S01]  /*ed00*/  @!P0 IMAD.WIDE R4, R18, 0x2, R20 ;  /* 0x0000000212048825 */ /* 0x000fe200078e0214 */
[----:B------:R-:W-:Y:S02]  /*ed10*/  CS2R R40, SRZ ;  /* 0x0000000000287805 */ /* 0x000fe4000001ff00 */
[----:B------:R-:W-:Y:S02]  /*ed20*/  CS2R R42, SRZ ;  /* 0x00000000002a7805 */ /* 0x000fe4000001ff00 */
[----:B------:R-:W-:-:S02]  /*ed30*/  CS2R R24, SRZ ;  /* 0x0000000000187805 */ /* 0x000fc4000001ff00 */
[----:B------:R-:W-:Y:S01]  /*ed40*/  CS2R R26, SRZ ;  /* 0x00000000001a7805 */ /* 0x000fe2000001ff00 */
[----:B------:R0:W5:Y:S01]  /*ed50*/  @!P0 LD.E.128 R32, desc[UR60][R4.64] ;  /* 0x0000003c04208980 */ /* 0x000162000c101d00 */
[----:B------:R-:W-:Y:S02]  /*ed60*/  CS2R R36, SRZ ;  /* 0x0000000000247805 */ /* 0x000fe4000001ff00 */
[----:B------:R-:W-:Y:S01]  /*ed70*/  CS2R R38, SRZ ;  /* 0x0000000000267805 */ /* 0x000fe2000001ff00 */
[----:B0-----:R-:W-:-:S05]  /*ed80*/  @!P0 IMAD.WIDE R4, R18, 0x2, R50 ;  /* 0x0000000212048825 */ /* 0x001fca00078e0232 */
[----:B------:R0:W5:Y:S01]  /*ed90*/  @!P0 LD.E.128 R44, desc[UR60][R4.64] ;  /* 0x0000003c042c8980 */ /* 0x000162000c101d00 */
[----:B--2---:R-:W-:Y:S02]  /*eda0*/  @!P1 IMAD.SHL.U32 R15, R3, 0x8, RZ ;  /* 0x00000008030f9824 */ /* 0x004fe400078e00ff */
[----:B---3--:R-:W-:Y:S02]  /*edb0*/  @!P2 IMAD.SHL.U32 R49, R0, 0x8, RZ ;  /* 0x000000080031a824 */ /* 0x008fe400078e00ff */
[----:B------:R-:W-:-:S04]  /*edc0*/  @!P1 IMAD.WIDE R12, R15, 0x2, R20 ;  /* 0x000000020f0c9825 */ /* 0x000fc800078e0214 */
[----:B------:R-:W-:Y:S01]  /*edd0*/  @!P2 IMAD.WIDE R20, R49, 0x2, R20 ;  /* 0x000000023114a825 */ /* 0x000fe200078e0214 */
[----:B------:R0:W5:Y:S03]  /*ede0*/  @!P1 LD.E.128 R28, desc[UR60][R12.64] ;  /* 0x0000003c0c1c9980 */ /* 0x000166000c101d00 */
[--C-:B------:R-:W-:Y:S01]  /*edf0*/  @!P1 IMAD.WIDE R14, R15, 0x2, R50.reuse ;  /* 0x000000020f0e9825 */ /* 0x100fe200078e0232 */
[----:B------:R0:W5:Y:S03]  /*ee00*/  @!P2 LD.E.128 R24, desc[UR60][R20.64] ;  /* 0x0000003c1418a980 */ /* 0x000166000c101d00 */
[----:B------:R-:W-:Y:S01]  /*ee10*/  @!P2 IMAD.WIDE R48, R49, 0x2, R50 ;  /* 0x000000023130a825 */ /* 0x000fe200078e0232 */
[----:B------:R0:W5:Y:S04]  /*ee20*/  @!P1 LD.E.128 R40, desc[UR60][R14.64] ;  /* 0x0000003c0e289980 */ /* 0x000168000c101d00 */
[----:B------:R0:W5:Y:S02]  /*ee30*/  @!P2 LD.E.128 R36, desc[UR60][R48.64] ;  /* 0x0000003c3024a980 */ /* 0x000164000c101d00 */
.L_x_2894:
[----:B------:R-:W-:Y:S05]  /*ee40*/  BSYNC B1 ;  /* 0x0000000000017941 */ /* 0x000fea0003800000 */
.L_x_2893:
[----:B0----5:R-:W-:Y:S01]  /*ee50*/  IMAD.MOV.U32 R5, RZ, RZ, R47 ;  /* 0x000000ffff057224 */ /* 0x021fe200078e002f */
[----:B------:R-:W-:Y:S01]  /*ee60*/  MOV R0, R44 ;  /* 0x0000002c00007202 */ /* 0x000fe20000000f00 */
[----:B------:R-:W-:Y:S01]  /*ee70*/  IMAD.MOV.U32 R3, RZ, RZ, R45 ;  /* 0x000000ffff037224 */ /* 0x000fe200078e002d */
        /* <DEDUP_REMOVED lines=36> */
[----:B------:R-:W-:Y:S02]  /*f0c0*/  PRMT R78, R4, 0x5410, R5 ;  /* 0x00005410044e7816 */ /* 0x000fe40000000005 */
[----:B------:R-:W-:Y:S02]  /*f0d0*/  CS2R R4, SRZ ;  /* 0x0000000000047805 */ /* 0x000fe4000001ff00 */
[----:B------:R-:W-:Y:S01]  /*f0e0*/  PRMT R77, R0, 0x5410, R3 ;  /* 0x00005410004d7816 */ /* 0x000fe20000000003 */
[----:B------:R-:W-:Y:S06]  /*f0f0*/  BRA.DIV UR4, `(.L_x_2895) ;  /* 0x000001e204fc7947 */ /* 0x000fec000b800000 */
[----:B------:R-:W0:Y:S04]  /*f100*/  SHFL.IDX PT, R3, R8, 0x1, 0x1c1f ;  /* 0x003c1f0008037f89 */ /* 0x000e2800000e0000 */
[----:B------:R-:W1:Y:S04]  /*f110*/  SHFL.IDX PT, R0, R6, 0x1, 0x1c1f ;  /* 0x003c1f0006007f89 */ /* 0x000e6800000e0000 */
[----:B------:R-:W2:Y:S04]  /*f120*/  SHFL.IDX PT, R7, R7, 0x1, 0x1c1f ;  /* 0x003c1f0007077f89 */ /* 0x000ea800000e0000 */
[----:B------:R3:W4:Y:S01]  /*f130*/  SHFL.IDX PT, R14, R9, 0x1, 0x1c1f ;  /* 0x003c1f00090e7f89 */ /* 0x00072200000e0000 */
[----:B0-----:R-:W-:Y:S01]  /*f140*/  IMAD.MOV.U32 R21, RZ, RZ, R3 ;  /* 0x000000ffff157224 */ /* 0x001fe200078e0003 */
[----:B-1-3--:R-:W-:-:S07]  /*f150*/  MOV R20, R0 ;  /* 0x0000000000147202 */ /* 0x00afce0000000f00 */
.L_x_3159:
        /* <DEDUP_REMOVED lines=27> */
[----:B------:R-:W-:Y:S01]  /*f310*/  CS2R R52, SRZ ;  /* 0x0000000000347805 */ /* 0x000fe2000001ff00 */
[----:B------:R-:W-:Y:S01]  /*f320*/  @!P0 IMAD.WIDE R12, R18, 0x2, R20 ;  /* 0x00000002120c8825 */ /* 0x000fe200078e0214 */
[----:B------:R-:W-:Y:S02]  /*f330*/  CS2R R54, SRZ ;  /* 0x0000000000367805 */ /* 0x000fe4000001ff00 */
[----:B------:R-:W-:Y:S02]  /*f340*/  CS2R R8, SRZ ;  /* 0x0000000000087805 */ /* 0x000fe4000001ff00 */
[----:B------:R-:W-:Y:S02]  /*f350*/  CS2R R10, SRZ ;  /* 0x00000000000a7805 */ /* 0x000fe4000001ff00 */
[----:B------:R-:W-:Y:S01]  /*f360*/  CS2R R56, SRZ ;  /* 0x0000000000387805 */ /* 0x000fe2000001ff00 */
[----:B------:R0:W5:Y:S01]  /*f370*/  @!P0 LD.E.128 R48, desc[UR60][R12.64] ;  /* 0x0000003c0c308980 */ /* 0x000162000c101d00 */
[----:B------:R-:W-:-:S02]  /*f380*/  CS2R R58, SRZ ;  /* 0x00000000003a7805 */ /* 0x000fc4000001ff00 */
[----:B------:R-:W-:Y:S02]  /*f390*/  CS2R R14, SRZ ;  /* 0x00000000000e7805 */ /* 0x000fe4000001ff00 */
[----:B0-----:R-:W-:Y:S01]  /*f3a0*/  CS2R R12, SRZ ;  /* 0x00000000000c7805 */ /* 0x001fe2000001ff00 */
[----:B--2---:R-:W-:Y:S01]  /*f3b0*/  @!P1 IMAD.SHL.U32 R65, R3, 0x8, RZ ;  /* 0x0000000803419824 */ /* 0x004fe200078e00ff */
[----:B---3--:R-:W-:-:S03]  /*f3c0*/  @!P2 SHF.L.U32 R67, R0, 0x3, RZ ;  /* 0x000000030043a819 */ /* 0x008fc600000006ff */
[----:B------:R-:W-:-:S04]  /*f3d0*/  @!P1 IMAD.WIDE R62, R65, 0x2, R20 ;  /* 0x00000002413e9825 */ /* 0x000fc800078e0214 */
[----:B------:R-:W-:Y:S01]  /*f3e0*/  @!P2 IMAD.WIDE R20, R67, 0x2, R20 ;  /* 0x000000024314a825 */ /* 0x000fe200078e0214 */
[----:B------:R0:W5:Y:S03]  /*f3f0*/  @!P1 LD.E.128 R52, desc[UR60][R62.64] ;  /* 0x0000003c3e349980 */ /* 0x000166000c101d00 */
[--C-:B------:R-:W-:Y:S01]  /*f400*/  @!P1 IMAD.WIDE R64, R65, 0x2, R60.reuse ;  /* 0x0000000241409825 */ /* 0x100fe200078e023c */
[----:B------:R0:W5:Y:S03]  /*f410*/  @!P2 LD.E.128 R56, desc[UR60][R20.64] ;  /* 0x0000003c1438a980 */ /* 0x000166000c101d00 */
[--C-:B------:R-:W-:Y:S01]  /*f420*/  @!P2 IMAD.WIDE R66, R67, 0x2, R60.reuse ;  /* 0x000000024342a825 */ /* 0x100fe200078e023c */
[----:B------:R0:W5:Y:S03]  /*f430*/  @!P1 LD.E.128 R8, desc[UR60][R64.64] ;  /* 0x0000003c40089980 */ /* 0x000166000c101d00 */
[----:B------:R-:W-:Y:S01]  /*f440*/  @!P0 IMAD.WIDE R60, R18, 0x2, R60 ;  /* 0x00000002123c8825 */ /* 0x000fe200078e023c */
[----:B------:R0:W5:Y:S04]  /*f450*/  @!P2 LD.E.128 R12, desc[UR60][R66.64] ;  /* 0x0000003c420ca980 */ /* 0x000168000c101d00 */
[----:B------:R0:W5:Y:S02]  /*f460*/  @!P0 LD.E.128 R4, desc[UR60][R60.64] ;  /* 0x0000003c3c048980 */ /* 0x000164000c101d00 */
.L_x_2897:
[----:B------:R-:W-:Y:S05]  /*f470*/  BSYNC B1 ;  /* 0x0000000000017941 */ /* 0x000fea0003800000 */
.L_x_2896:
[----:B-----5:R-:W-:Y:S01]  /*f480*/  IMAD.MOV.U32 R3, RZ, RZ, R4 ;  /* 0x000000ffff037224 */ /* 0x020fe200078e0004 */
[----:B------:R-:W-:Y:S01]  /*f490*/  LEA.HI R0, R236, R236, RZ, 0x1 ;  /* 0x000000ecec007211 */ /* 0x000fe200078f08ff */
[----:B0-----:R-:W-:Y:S01]  /*f4a0*/  IMAD.MOV.U32 R20, RZ, RZ, R5 ;  /* 0x000000ffff147224 */ /* 0x001fe200078e0005 */
[----:B------:R-:W-:Y:S01]  /*f4b0*/  BSSY B1, `(.L_x_2898) ;  /* 0x000002c000017945 */ /* 0x000fe20003800000 */
[----:B------:R-:W-:Y:S02]  /*f4c0*/  IMAD.MOV.U32 R21, RZ, RZ, R6 ;  /* 0x000000ffff157224 */ /* 0x000fe400078e0006 */
[----:B------:R-:W-:Y:S01]  /*f4d0*/  IMAD.MOV.U32 R60, RZ, RZ, R7 ;  /* 0x000000ffff3c7224 */ /* 0x000fe200078e0007 */
[----:B------:R-:W-:Y:S01]  /*f4e0*/  PRMT R79, R3, 0x5410, R20 ;  /* 0x00005410034f7816 */ /* 0x000fe20000000014 */
[----:B------:R-:W-:Y:S01]  /*f4f0*/  IMAD.MOV.U32 R20, RZ, RZ, R9 ;  /* 0x000000ffff147224 */ /* 0x000fe200078e0009 */
[----:B------:R-:W-:Y:S01]  /*f500*/  LOP3.LUT R3, R0, 0xfffffffe, RZ, 0xc0, !PT ;  /* 0xfffffffe00037812 */ /* 0x000fe200078ec0ff */
[----:B------:R-:W-:Y:S01]  /*f510*/  IMAD.MOV.U32 R62, RZ, RZ, R50 ;  /* 0x000000ffff3e7224 */ /* 0x000fe200078e0032 */
[----:B------:R-:W-:Y:S01]  /*f520*/  PRMT R80, R21, 0x5410, R60 ;  /* 0x0000541015507816 */ /* 0x000fe2000000003c */
[----:B------:R-:W-:Y:S01]  /*f530*/  IMAD.MOV.U32 R21, RZ, RZ, R10 ;  /* 0x000000ffff157224 */ /* 0x000fe200078e000a */
[----:B------:R-:W-:Y:S01]  /*f540*/  MOV R0, R8 ;  /* 0x0000000800007202 */ /* 0x000fe20000000f00 */
[----:B------:R-:W-:Y:S01]  /*f550*/  IMAD.IADD R3, R236, 0x1, -R3 ;  /* 0x00000001ec037824 */ /* 0x000fe200078e0a03 */
[----:B------:R-:W-:Y:S01]  /*f560*/  PRMT R82, R62, 0x7610, R82 ;  /* 0x000076103e527816 */ /* 0x000fe20000000052 */
        /* <DEDUP_REMOVED lines=8> */
[----:B------:R-:W-:Y:S01]  /*f5f0*/  MOV R21, R14 ;  /* 0x0000000e00157202 */ /* 0x000fe20000000f00 */
[----:B------:R-:W-:Y:S01]  /*f600*/  IMAD.MOV.U32 R62, RZ, RZ, R53 ;  /* 0x000000ffff3e7224 */ /* 0x000fe200078e0035 */
[--C-:B------:R-:W-:Y:S01]  /*f610*/  PRMT R3, R3, 0x5410, R20.reuse ;  /* 0x0000541003037816 */ /* 0x100fe20000000014 */
[----:B------:R-:W-:Y:S01]  /*f620*/  IMAD.MOV.U32 R63, RZ, RZ, R57 ;  /* 0x000000ffff3f7224 */ /* 0x000fe200078e0039 */
[----:B------:R-:W-:Y:S01]  /*f630*/  PRMT R20, R21, 0x7610, R20 ;  /* 0x0000761015147816 */ /* 0x000fe20000000014 */
[----:B------:R-:W-:Y:S01]  /*f640*/  IMAD.MOV.U32 R21, RZ, RZ, R48 ;  /* 0x000000ffff157224 */ /* 0x000fe200078e0030 */
[----:B------:R-:W-:Y:S01]  /*f650*/  PRMT R72, R72, 0x5410, R0 ;  /* 0x0000541048487816 */ /* 0x000fe20000000000 */
[----:B------:R-:W-:-:S03]  /*f660*/  IMAD.MOV.U32 R0, RZ, RZ, R15 ;  /* 0x000000ffff007224 */ /* 0x000fc600078e000f */
[----:B------:R-:W-:Y:S01]  /*f670*/  PRMT R81, R21, 0x5410, R60 ;  /* 0x0000541015517816 */ /* 0x000fe2000000003c */
[----:B------:R-:W-:Y:S01]  /*f680*/  IMAD.MOV.U32 R21, RZ, RZ, R51 ;  /* 0x000000ffff157224 */ /* 0x000fe200078e0033 */
[----:B------:R-:W-:Y:S02]  /*f690*/  MOV R60, R52 ;  /* 0x00000034003c7202 */ /* 0x000fe40000000f00 */
[----:B------:R-:W-:Y:S02]  /*f6a0*/  PRMT R20, R20, 0x5410, R0 ;  /* 0x0000541014147816 */ /* 0x000fe40000000000 */
[----:B------:R-:W-:Y:S01]  /*f6b0*/  PRMT R82, R82, 0x5410, R21 ;  /* 0x0000541052527816 */ /* 0x000fe20000000015 */
[----:B------:R-:W-:Y:S01]  /*f6c0*/  IMAD.MOV.U32 R21, RZ, RZ, R54 ;  /* 0x000000ffff157224 */ /* 0x000fe200078e0036 */
[----:B------:R-:W-:Y:S01]  /*f6d0*/  PRMT R73, R60, 0x5410, R62 ;  /* 0x000054103c497816 */ /* 0x000fe2000000003e */
[----:B------:R-:W-:Y:S01]  /*f6e0*/  IMAD.MOV.U32 R60, RZ, RZ, R55 ;  /* 0x000000ffff3c7224 */ /* 0x000fe200078e0037 */
[----:B------:R-:W-:Y:S01]  /*f6f0*/  VIADDMNMX R0, R69, -R222, 0x80, PT ;  /* 0x0000008045007446 */ /* 0x000fe200038009de */
[----:B------:R-:W-:-:S03]  /*f700*/  IMAD.MOV.U32 R62, RZ, RZ, R56 ;  /* 0x000000ffff3e7224 */ /* 0x000fc600078e0038 */
[----:B------:R-:W-:Y:S02]  /*f710*/  PRMT R74, R21, 0x5410, R60 ;  /* 0x00005410154a7816 */ /* 0x000fe4000000003c */
[----:B------:R-:W-:Y:S01]  /*f720*/  PRMT R21, R62, 0x5410, R63 ;  /* 0x000054103e157816 */ /* 0x000fe2000000003f */
[----:B------:R-:W-:Y:S01]  /*f730*/  IMAD.MOV.U32 R62, RZ, RZ, R59 ;  /* 0x000000ffff3e7224 */ /* 0x000fe200078e003b */
[----:B------:R-:W-:Y:S02]  /*f740*/  ISETP.GE.AND P1, PT, R204, R0, PT ;  /* 0x00000000cc00720c */ /* 0x000fe40003f26270 */
[----:B------:R-:W-:Y:S01]  /*f750*/  MOV R60, R58 ;  /* 0x0000003a003c7202 */ /* 0x000fe20000000f00 */
[----:B0-----:R-:W-:Y:S10]  /*f760*/  @!P0 BRA `(.L_x_2899) ;  /* 0x000001dc00d88947 */ /* 0x001ff40003800000 */
.L_x_3160:
[----:B------:R-:W-:Y:S05]  /*f770*/  BSYNC B1 ;  /* 0x0000000000017941 */ /* 0x000fea0003800000 */
.L_x_2898:
[----:B------:R-:W-:Y:S01]  /*f780*/  BSSY B1, `(.L_x_2900) ;  /* 0x0000136000017945 */ /* 0x000fe20003800000 */
[----:B------:R-:W-:-:S03]  /*f790*/  PRMT R69, R60, 0x5410, R62 ;  /* 0x000054103c457816 */ /* 0x000fc6000000003e */
[----:B------:R-:W-:Y:S05]  /*f7a0*/  @P1 BRA `(.L_x_2901) ;  /* 0x0000001000cc1947 */ /* 0x000fea0003800000 */
[----:B------:R-:W1:Y:S01]  /*f7b0*/  LDC R71, c[0x0][0x3f4] ;  /* 0x0000fd00ff477b82 */ /* 0x000e620000000800 */
[----:B------:R-:W-:Y:S01]  /*f7c0*/  BSSY B2, `(.L_x_2902) ;  /* 0x000006d000027945 */ /* 0x000fe20003800000 */
[-C--:B-1----:R-:W-:Y:S02]  /*f7d0*/  ISETP.GE.AND P0, PT, R18, R71.reuse, PT ;  /* 0x000000471200720c */ /* 0x082fe40003f06270 */
[-C--:B------:R-:W-:Y:S02]  /*f7e0*/  ISETP.GE.AND P1, PT, R206, R71.reuse, PT ;  /* 0x00000047ce00720c */ /* 0x080fe40003f26270 */
[----:B------:R-:W-:-:S09]  /*f7f0*/  ISETP.GE.AND P2, PT, R207, R71, PT ;  /* 0x00000047cf00720c */ /* 0x000fd20003f46270 */
[----:B------:R-:W-:Y:S05]  /*f800*/  @P0 BRA `(.L_x_2903) ;  /* 0x0000000400a00947 */ /* 0x000fea0003800000 */
[----:B------:R-:W1:Y:S01]  /*f810*/  S2R R64, SR_TID.X ;  /* 0x0000000000407919 */ /* 0x000e620000002100 */
[----:B------:R-:W-:Y:S01]  /*f820*/  LOP3.LUT R60, R216, 0x38, R18, 0xf8, !PT ;  /* 0x00000038d83c7812 */ /* 0x000fe200078ef812 */
[--C-:B------:R-:W-:Y:S01]  /*f830*/  HADD2.F32 R99, -RZ, R93.reuse.H0_H0 ;  /* 0x2000005dff637230 */ /* 0x100fe20000004100 */
[--C-:B------:R-:W-:Y:S01]  /*f840*/  SHF.R.U64 R44, R44, 0x10, R45.reuse ;  /* 0x000000102c2c7819 */ /* 0x100fe2000000122d */
[----:B------:R-:W-:Y:S01]  /*f850*/  HADD2.F32 R97, -RZ, R93.H1_H1 ;  /* 0x3000005dff617230 */ /* 0x000fe20000004100 */
[----:B0-----:R-:W-:Y:S01]  /*f860*/  LOP3.LUT R61, R60, R217, RZ, 0x3c, !PT ;  /* 0x000000d93c3d7212 */ /* 0x001fe200078e3cff */
[----:B------:R-:W-:Y:S01]  /*f870*/  HADD2.F32 R102, -RZ, R91.H1_H1 ;  /* 0x3000005bff667230 */ /* 0x000fe20000004100 */
[----:B------:R-:W-:Y:S02]  /*f880*/  SHF.R.U32.HI R100, RZ, 0x10, R45 ;  /* 0x00000010ff647819 */ /* 0x000fe4000001162d */
[----:B------:R-:W-:Y:S01]  /*f890*/  SHF.R.U64 R32, R32, 0x10, R33 ;  /* 0x0000001020207819 */ /* 0x000fe20000001221 */
[----:B------:R-:W-:Y:S01]  /*f8a0*/  IMAD.IADD R61, R218, 0x1, R61 ;  /* 0x00000001da3d7824 */ /* 0x000fe200078e023d */
[----:B------:R-:W-:Y:S01]  /*f8b0*/  SHF.R.U32.HI R98, RZ, 0x10, R33 ;  /* 0x00000010ff627819 */ /* 0x000fe20000011621 */
[----:B------:R-:W-:Y:S01]  /*f8c0*/  HADD2.F32 R100, -RZ, R100.H0_H0 ;  /* 0x20000064ff647230 */ /* 0x000fe20000004100 */
[----:B------:R-:W-:Y:S01]  /*f8d0*/  SHF.R.U64 R33, R34, 0x10, R35 ;  /* 0x0000001022217819 */ /* 0x000fe20000001223 */
[----:B------:R-:W-:Y:S01]  /*f8e0*/  IMAD R87, R61, 0x2, R16 ;  /* 0x000000023d577824 */ /* 0x000fe200078e0210 */
[----:B------:R-:W-:-:S02]  /*f8f0*/  SHF.R.U64 R34, R46, 0x10, R47 ;  /* 0x000000102e227819 */ /* 0x000fc4000000122f */
[----:B------:R-:W-:Y:S01]  /*f900*/  SHF.R.U32.HI R105, RZ, 0x10, R47 ;  /* 0x00000010ff697819 */ /* 0x000fe2000001162f */
[----:B------:R-:W-:Y:S01]  /*f910*/  HADD2.F32 R33, -RZ, R33.H0_H0 ;  /* 0x20000021ff217230 */ /* 0x000fe20000004100 */
[----:B------:R-:W-:-:S05]  /*f920*/  SHF.R.U32.HI R90, RZ, 0x10, R35 ;  /* 0x00000010ff5a7819 */ /* 0x000fca0000011623 */
[----:B------:R-:W-:Y:S02]  /*f930*/  HADD2.F32 R90, -RZ, R90.H0_H0 ;  /* 0x2000005aff5a7230 */ /* 0x000fe40000004100 */
[----:B-1----:R-:W-:-:S05]  /*f940*/  VIADD R64, R64, 0xffffff80 ;  /* 0xffffff8040407836 */ /* 0x002fca0000000000 */
[----:B------:R-:W-:-:S04]  /*f950*/  SHF.R.S32.HI R63, RZ, 0x1f, R64 ;  /* 0x0000001fff3f7819 */ /* 0x000fc80000011440 */
[----:B------:R-:W-:-:S04]  /*f960*/  LEA.HI R63, R63, R64, RZ, 0x2 ;  /* 0x000000403f3f7211 */ /* 0x000fc800078f10ff */
[----:B------:R-:W-:-:S05]  /*f970*/  LOP3.LUT R63, R63, 0xfffffffc, RZ, 0xc0, !PT ;  /* 0xfffffffc3f3f7812 */ /* 0x000fca00078ec0ff */
[----:B------:R-:W-:-:S05]  /*f980*/  IMAD.IADD R63, R64, 0x1, -R63 ;  /* 0x00000001403f7824 */ /* 0x000fca00078e0a3f */
[----:B------:R-:W-:-:S04]  /*f990*/  LEA.HI R62, R71, R63, RZ, 0x1d ;  /* 0x0000003f473e7211 */ /* 0x000fc800078fe8ff */
[----:B------:R-:W-:Y:S01]  /*f9a0*/  SHF.R.S32.HI R65, RZ, 0x1f, R62 ;  /* 0x0000001fff417819 */ /* 0x000fe2000001143e */
[----:B------:R-:W-:-:S03]  /*f9b0*/  IMAD.SHL.U32 R63, R62, 0x8, RZ ;  /* 0x000000083e3f7824 */ /* 0x000fc600078e00ff */
[----:B------:R-:W-:Y:S02]  /*f9c0*/  LEA.HI R65, R65, R62, RZ, 0x3 ;  /* 0x0000003e41417211 */ /* 0x000fe400078f18ff */
[----:B------:R-:W-:Y:S02]  /*f9d0*/  LOP3.LUT R60, R216, 0x38, R63, 0xf8, !PT ;  /* 0x00000038d83c7812 */ /* 0x000fe400078ef83f */
[----:B------:R-:W-:Y:S02]  /*f9e0*/  SHF.L.U32 R65, R65, 0xa, RZ ;  /* 0x0000000a41417819 */ /* 0x000fe400000006ff */
[----:B------:R-:W-:Y:S02]  /*f9f0*/  LOP3.LUT R64, R60, R217, RZ, 0x3c, !PT ;  /* 0x000000d93c407212 */ /* 0x000fe400078e3cff */
[----:B------:R-:W-:Y:S01]  /*fa00*/  LOP3.LUT R65, R65, 0x7fffe000, RZ, 0xc0, !PT ;  /* 0x7fffe00041417812 */ /* 0x000fe200078ec0ff */
[----:B------:R-:W0:Y:S03]  /*fa10*/  LDS.128 R60, [R87+0x15400] ;  /* 0x01540000573c7984 */ /* 0x000e260000000c00 */
[----:B------:R-:W-:-:S05]  /*fa20*/  IADD3 R65, R64, R65, R218 ;  /* 0x0000004140417210 */ /* 0x000fca0007ffe0da */
[----:B------:R-:W-:-:S05]  /*fa30*/  IMAD R88, R65, 0x2, R16 ;  /* 0x0000000241587824 */ /* 0x000fca00078e0210 */
        /* <DEDUP_REMOVED lines=14> */
[C---:B------:R-:W-:Y:S01]  /*fb20*/  FFMA.FTZ R45, R46.reuse, R97, -R101 ;  /* 0x000000612e2d7223 */ /* 0x040fe20000010865 */
[----:B------:R-:W-:Y:S02]  /*fb30*/  HADD2.F32 R97, -RZ, R98.H0_H0 ;  /* 0x20000062ff617230 */ /* 0x000fe40000004100 */
[C---:B------:R-:W-:Y:S01]  /*fb40*/  FMUL.FTZ R101, R93.reuse, R100 ;  /* 0x000000645d657220 */ /* 0x040fe20000410000 */
[--C-:B------:R-:W-:Y:S02]  /*fb50*/  HADD2.F32 R98, -RZ, R92.reuse.H0_H0 ;  /* 0x2000005cff627230 */ /* 0x100fe40000004100 */
[----:B------:R-:W-:Y:S01]  /*fb60*/  FFMA.FTZ R46, R46, R99, R103 ;  /* 0x000000632e2e7223 */ /* 0x000fe20000010067 */
[----:B------:R-:W-:Y:S02]  /*fb70*/  HADD2.F32 R92, -RZ, R92.H1_H1 ;  /* 0x3000005cff5c7230 */ /* 0x000fe40000004100 */
[-C--:B------:R-:W-:Y:S01]  /*fb80*/  FMUL.FTZ R93, R93, R97.reuse ;  /* 0x000000615d5d7220 */ /* 0x080fe20000410000 */
[----:B------:R-:W-:Y:S01]  /*fb90*/  FFMA.FTZ R106, R94, R97, -R101 ;  /* 0x000000615e6a7223 */ /* 0x000fe20000010865 */
[----:B------:R-:W-:Y:S01]  /*fba0*/  FMUL.FTZ R104, R65, R98 ;  /* 0x0000006241687220 */ /* 0x000fe20000410000 */
[----:B------:R-:W-:-:S02]  /*fbb0*/  HADD2.F32 R96, -RZ, R67.H0_H0 ;  /* 0x20000043ff607230 */ /* 0x000fc40000004100 */
[----:B------:R-:W-:Y:S01]  /*fbc0*/  FMUL.FTZ R65, R65, R92 ;  /* 0x0000005c41417220 */ /* 0x000fe20000410000 */
[----:B------:R-:W-:Y:S01]  /*fbd0*/  FFMA.FTZ R93, R94, R100, R93 ;  /* 0x000000645e5d7223 */ /* 0x000fe2000001005d */
[C---:B------:R-:W-:Y:S01]  /*fbe0*/  FFMA.FTZ R104, R61.reuse, R92, -R104 ;  /* 0x0000005c3d687223 */ /* 0x040fe20000010868 */
[----:B------:R-:W-:Y:S02]  /*fbf0*/  HADD2.F32 R92, -RZ, R91.H0_H0 ;  /* 0x2000005bff5c7230 */ /* 0x000fe40000004100 */
[----:B------:R-:W-:Y:S01]  /*fc00*/  FFMA.FTZ R65, R61, R98, R65 ;  /* 0x000000623d417223 */ /* 0x000fe20000010041 */
[--C-:B------:R-:W-:Y:S02]  /*fc10*/  HADD2.F32 R61, -RZ, R89.reuse.H1_H1 ;  /* 0x30000059ff3d7230 */ /* 0x100fe40000004100 */
[C---:B------:R-:W-:Y:S01]  /*fc20*/  FMUL.FTZ R94, R95.reuse, R102 ;  /* 0x000000665f5e7220 */ /* 0x040fe20000410000 */
[----:B------:R-:W-:Y:S02]  /*fc30*/  HADD2.F32 R89, -RZ, R89.H0_H0 ;  /* 0x20000059ff597230 */ /* 0x000fe40000004100 */
[----:B------:R-:W-:Y:S01]  /*fc40*/  FMUL.FTZ R98, R95, R92 ;  /* 0x0000005c5f627220 */ /* 0x000fe20000410000 */
[----:B------:R-:W-:-:S02]  /*fc50*/  HADD2.F32 R67, -RZ, R67.H1_H1 ;  /* 0x30000043ff437230 */ /* 0x000fc40000004100 */
[C---:B------:R-:W-:Y:S01]  /*fc60*/  FFMA.FTZ R94, R47.reuse, R92, -R94 ;  /* 0x0000005c2f5e7223 */ /* 0x040fe2000001085e */
[----:B------:R-:W-:Y:S02]  /*fc70*/  HADD2.F32 R92, -RZ, R105.H0_H0 ;  /* 0x20000069ff5c7230 */ /* 0x000fe40000004100 */
[C---:B------:R-:W-:Y:S01]  /*fc80*/  FMUL.FTZ R100, R96.reuse, R89 ;  /* 0x0000005960647220 */ /* 0x040fe20000410000 */
[-C--:B------:R-:W-:Y:S01]  /*fc90*/  FMUL.FTZ R96, R96, R61.reuse ;  /* 0x0000003d60607220 */ /* 0x080fe20000410000 */
[----:B------:R-:W-:Y:S01]  /*fca0*/  FFMA.FTZ R98, R47, R102, R98 ;  /* 0x000000662f627223 */ /* 0x000fe20000010062 */
[----:B------:R-:W-:Y:S02]  /*fcb0*/  HADD2.F32 R64, -RZ, R64.H1_H1 ;  /* 0x30000040ff407230 */ /* 0x000fe40000004100 */
[----:B------:R-:W-:Y:S01]  /*fcc0*/  FFMA.FTZ R100, R35, R61, -R100 ;  /* 0x0000003d23647223 */ /* 0x000fe20000010864 */
[----:B------:R-:W-:Y:S02]  /*fcd0*/  HADD2.F32 R66, -RZ, R66.H1_H1 ;  /* 0x30000042ff427230 */ /* 0x000fe40000004100 */
        /* <DEDUP_REMOVED lines=27> */
.L_x_2903:
[----:B------:R-:W-:Y:S05]  /*fe90*/  BSYNC B2 ;  /* 0x0000000000027941 */ /* 0x000fea0003800000 */
.L_x_2902:
[----:B------:R-:W-:Y:S04]  /*fea0*/  BSSY B2, `(.L_x_2904) ;  /* 0x0000062000027945 */ /* 0x000fe80003800000 */
[----:B------:R-:W-:Y:S05]  /*feb0*/  @P1 BRA `(.L_x_2905) ;  /* 0x0000000400801947 */ /* 0x000fea0003800000 */
[----:B-1----:R-:W2:Y:S04]  /*fec0*/  LDL R32, [R1+0x58] ;  /* 0x0000580001207983 */ /* 0x002ea80000100800 */
[----:B------:R-:W3:Y:S01]  /*fed0*/  LDL R95, [R1+0x84] ;  /* 0x00008400015f7983 */ /* 0x000ee20000100800 */
[----:B------:R-:W-:Y:S01]  /*fee0*/  SHF.R.U32.HI R64, RZ, 0x10, R41 ;  /* 0x00000010ff407819 */ /* 0x000fe20000011629 */
[----:B------:R-:W-:Y:S01]  /*fef0*/  HADD2.F32 R63, -RZ, R85.H1_H1 ;  /* 0x30000055ff3f7230 */ /* 0x000fe20000004100 */
[----:B------:R-:W-:Y:S01]  /*ff00*/  SHF.R.U64 R91, R42, 0x10, R43 ;  /* 0x000000102a5b7819 */ /* 0x000fe2000000122b */
[----:B------:R-:W-:Y:S01]  /*ff10*/  HADD2.F32 R65, -RZ, R83.H1_H1 ;  /* 0x30000053ff417230 */ /* 0x000fe20000004100 */
[----:B------:R-:W-:Y:S01]  /*ff20*/  SHF.R.U32.HI R62, RZ, 0x10, R29 ;  /* 0x00000010ff3e7819 */ /* 0x000fe2000001161d */
[----:B------:R-:W-:Y:S01]  /*ff30*/  HADD2.F32 R64, -RZ, R64.H0_H0 ;  /* 0x20000040ff407230 */ /* 0x000fe20000004100 */
[----:B------:R-:W-:-:S02]  /*ff40*/  SHF.R.U64 R94, R30, 0x10, R31 ;  /* 0x000000101e5e7819 */ /* 0x000fc4000000121f */
[----:B------:R-:W-:Y:S02]  /*ff50*/  SHF.R.U64 R92, R40, 0x10, R41 ;  /* 0x00000010285c7819 */ /* 0x000fe40000001229 */
[----:B------:R-:W-:Y:S02]  /*ff60*/  SHF.R.U64 R28, R28, 0x10, R29 ;  /* 0x000000101c1c7819 */ /* 0x000fe4000000121d */
[----:B------:R-:W-:Y:S02]  /*ff70*/  SHF.R.U32.HI R89, RZ, 0x10, R43 ;  /* 0x00000010ff597819 */ /* 0x000fe4000001162b */
[----:B------:R-:W-:Y:S02]  /*ff80*/  SHF.R.U32.HI R93, RZ, 0x10, R31 ;  /* 0x00000010ff5d7819 */ /* 0x000fe4000001161f */
[----:B--2---:R-:W-:-:S04]  /*ff90*/  LEA.HI R32, R71, R32, RZ, 0x1d ;  /* 0x0000002047207211 */ /* 0x004fc800078fe8ff */
[----:B------:R-:W-:Y:S01]  /*ffa0*/  SHF.R.S32.HI R35, RZ, 0x1f, R32 ;  /* 0x0000001fff237819 */ /* 0x000fe20000011420 */
[----:B------:R-:W-:-:S03]  /*ffb0*/  IMAD.SHL.U32 R33, R32, 0x8, RZ ;  /* 0x0000000820217824 */ /* 0x000fc600078e00ff */
[----:B------:R-:W-:Y:S02]  /*ffc0*/  LEA.HI R35, R35, R32, RZ, 0x3 ;  /* 0x0000002023237211 */ /* 0x000fe400078f18ff */
[----:B------:R-:W-:-:S03]  /*ffd0*/  LOP3.LUT R32, R216, 0x38, R33, 0xf8, !PT ;  /* 0x00000038d8207812 */ /* 0x000fc600078ef821 */
[----:B------:R-:W-:Y:S01]  /*ffe0*/  IMAD.SHL.U32 R35, R35, 0x400, RZ ;  /* 0x0000040023237824 */ /* 0x000fe200078e00ff */
[----:B------:R-:W-:-:S04]  /*fff0*/  LOP3.LUT R44, R32, R217, RZ, 0x3c, !PT ;  /* 0x000000d9202c7212 */ /* 0x000fc800078e3cff */
[----:B------:R-:W-:Y:S02]  /*10000*/  LOP3.LUT R45, R35, 0x7fffe000, RZ, 0xc0, !PT ;  /* 0x7fffe000232d7812 */ /* 0x000fe400078ec0ff */
[----:B---3--:R-:W1:Y:S02]  /*10010*/  LDS.128 R32, [R95] ;  /* 0x000000005f207984 */ /* 0x008e640000000c00 */
[----:B------:R-:W-:-:S05]  /*10020*/  IADD3 R45, R44, R45, R218 ;  /* 0x0000002d2c2d7210 */ /* 0x000fca0007ffe0da */
[----:B------:R-:W-:-:S05]  /*10030*/  IMAD R60, R45, 0x2, R16 ;  /* 0x000000022d3c7824 */ /* 0x000fca00078e0210 */
[----:B------:R-:W2:Y:S01]  /*10040*/  LDS.128 R44, [R60+0x15400] ;  /* 0x015400003c2c7984 */ /* 0x000ea20000000c00 */
[--C-:B-1----:R-:W-:Y:S02]  /*10050*/  HADD2.F32 R30, -RZ, R33.reuse.H0_H0 ;  /* 0x20000021ff1e7230 */ /* 0x102fe40000004100 */
[----:B------:R-:W-:Y:S02]  /*10060*/  HADD2.F32 R33, -RZ, R33.H1_H1 ;  /* 0x30000021ff217230 */ /* 0x000fe40000004100 */
[----:B------:R-:W-:Y:S02]  /*10070*/  HADD2.F32 R29, -RZ, R32.H0_H0 ;  /* 0x20000020ff1d7230 */ /* 0x000fe40000004100 */
[----:B------:R-:W-:Y:S02]  /*10080*/  HADD2.F32 R31, -RZ, R34.H0_H0 ;  /* 0x20000022ff1f7230 */ /* 0x000fe40000004100 */
[--C-:B------:R-:W-:Y:S02]  /*10090*/  HADD2.F32 R40, -RZ, R35.reuse.H0_H0 ;  /* 0x20000023ff287230 */ /* 0x100fe40000004100 */
[----:B------:R-:W-:-:S02]  /*100a0*/  HADD2.F32 R35, -RZ, R35.H1_H1 ;  /* 0x30000023ff237230 */ /* 0x000fc40000004100 */
[--C-:B--2---:R-:W-:Y:S02]  /*100b0*/  HADD2.F32 R42, -RZ, R45.reuse.H0_H0 ;  /* 0x2000002dff2a7230 */ /* 0x104fe40000004100 */
[----:B------:R-:W-:Y:S02]  /*100c0*/  HADD2.F32 R45, -RZ, R45.H1_H1 ;  /* 0x3000002dff2d7230 */ /* 0x000fe40000004100 */
[----:B------:R-:W-:Y:S02]  /*100d0*/  HADD2.F32 R41, -RZ, R44.H0_H0 ;  /* 0x2000002cff297230 */ /* 0x000fe40000004100 */
[C---:B------:R-:W-:Y:S01]  /*100e0*/  FMUL.FTZ R67, R42.reuse, R65 ;  /* 0x000000412a437220 */ /* 0x040fe20000410000 */
[-C--:B------:R-:W-:Y:S01]  /*100f0*/  FMUL.FTZ R87, R42, R63.reuse ;  /* 0x0000003f2a577220 */ /* 0x080fe20000410000 */
[----:B------:R-:W-:Y:S02]  /*10100*/  HADD2.F32 R42, -RZ, R62.H0_H0 ;  /* 0x2000003eff2a7230 */ /* 0x000fe40000004100 */
[----:B------:R-:W-:Y:S01]  /*10110*/  FMUL.FTZ R66, R45, R64 ;  /* 0x000000402d427220 */ /* 0x000fe20000410000 */
[----:B------:R-:W-:Y:S01]  /*10120*/  FFMA.FTZ R67, R30, R63, -R67 ;  /* 0x0000003f1e437223 */ /* 0x000fe20000010843 */
[----:B------:R-:W-:-:S02]  /*10130*/  HADD2.F32 R62, -RZ, R83.H0_H0 ;  /* 0x20000053ff3e7230 */ /* 0x000fc40000004100 */
[----:B------:R-:W-:Y:S01]  /*10140*/  FFMA.FTZ R87, R30, R65, R87 ;  /* 0x000000411e577223 */ /* 0x000fe20000010057 */
[----:B------:R-:W-:Y:S02]  /*10150*/  HADD2.F32 R30, -RZ, R85.H0_H0 ;  /* 0x20000055ff1e7230 */ /* 0x000fe40000004100 */
[-C--:B------:R-:W-:Y:S01]  /*10160*/  FFMA.FTZ R88, R33, R42.reuse, -R66 ;  /* 0x0000002a21587223 */ /* 0x080fe20000010842 */
[----:B------:R-:W-:Y:S01]  /*10170*/  FMUL.FTZ R90, R45, R42 ;  /* 0x0000002a2d5a7220 */ /* 0x000fe20000410000 */
[C---:B------:R-:W-:Y:S01]  /*10180*/  FMUL.FTZ R66, R41.reuse, R62 ;  /* 0x0000003e29427220 */ /* 0x040fe20000410000 */
[----:B------:R-:W-:Y:S02]  /*10190*/  HADD2.F32 R43, -RZ, R46.H0_H0 ;  /* 0x2000002eff2b7230 */ /* 0x000fe40000004100 */
[-C--:B------:R-:W-:Y:S01]  /*101a0*/  FMUL.FTZ R41, R41, R30.reuse ;  /* 0x0000001e29297220 */ /* 0x080fe20000410000 */
[----:B------:R-:W-:Y:S02]  /*101b0*/  HADD2.F32 R42, -RZ, R84.H0_H0 ;  /* 0x20000054ff2a7230 */ /* 0x000fe40000004100 */
[----:B------:R-:W-:Y:S01]  /*101c0*/  FFMA.FTZ R66, R29, R30, -R66 ;  /* 0x0000001e1d427223 */ /* 0x000fe20000010842 */
[----:B0-----:R-:W-:-:S02]  /*101d0*/  HADD2.F32 R61, -RZ, R47.H0_H0 ;  /* 0x2000002fff3d7230 */ /* 0x001fc40000004100 */
[----:B------:R-:W-:Y:S01]  /*101e0*/  FFMA.FTZ R45, R29, R62, R41 ;  /* 0x0000003e1d2d7223 */ /* 0x000fe20000010029 */
[----:B------:R-:W-:Y:S02]  /*101f0*/  HADD2.F32 R30, -RZ, R86.H0_H0 ;  /* 0x20000056ff1e7230 */ /* 0x000fe40000004100 */
[----:B------:R-:W-:Y:S01]  /*10200*/  FMUL.FTZ R62, R43, R42 ;  /* 0x0000002a2b3e7220 */ /* 0x000fe20000410000 */
[----:B------:R-:W-:Y:S02]  /*10210*/  HADD2.F32 R84, -RZ, R84.H1_H1 ;  /* 0x30000054ff547230 */ /* 0x000fe40000004100 */
[----:B------:R-:W-:Y:S01]  /*10220*/  FFMA.FTZ R90, R33, R64, R90 ;  /* 0x00000040215a7223 */ /* 0x000fe2000001005a */
[----:B------:R-:W-:Y:S02]  /*10230*/  HADD2.F32 R86, -RZ, R86.H1_H1 ;  /* 0x30000056ff567230 */ /* 0x000fe40000004100 */
[-C--:B------:R-:W-:Y:S01]  /*10240*/  FMUL.FTZ R64, R43, R30.reuse ;  /* 0x0000001e2b407220 */ /* 0x080fe20000410000 */
[----:B------:R-:W-:Y:S01]  /*10250*/  FFMA.FTZ R63, R31, R30, -R62 ;  /* 0x0000001e1f3f7223 */ /* 0x000fe2000001083e */
[----:B------:R-:W-:Y:S01]  /*10260*/  FMUL.FTZ R29, R61, R84 ;  /* 0x000000543d1d7220 */ /* 0x000fe20000410000 */
[----:B------:R-:W-:-:S02]  /*10270*/  HADD2.F32 R47, -RZ, R47.H1_H1 ;  /* 0x3000002fff2f7230 */ /* 0x000fc40000004100 */
[----:B------:R-:W-:Y:S01]  /*10280*/  FMUL.FTZ R61, R61, R86 ;  /* 0x000000563d3d7220 */ /* 0x000fe20000410000 */
[----:B------:R-:W-:Y:S02]  /*10290*/  HADD2.F32 R62, -RZ, R89.H0_H0 ;  /* 0x20000059ff3e7230 */ /* 0x000fe40000004100 */
[----:B------:R-:W-:Y:S01]  /*102a0*/  FFMA.FTZ R64, R31, R42, R64 ;  /* 0x0000002a1f407223 */ /* 0x000fe20000010040 */
[----:B------:R-:W-:Y:S02]  /*102b0*/  HADD2.F32 R30, -RZ, R93.H0_H0 ;  /* 0x2000005dff1e7230 */ /* 0x000fe40000004100 */
[C---:B------:R-:W-:Y:S01]  /*102c0*/  FFMA.FTZ R86, R40.reuse, R86, -R29 ;  /* 0x0000005628567223 */ /* 0x040fe2000001081d */
[----:B------:R-:W-:Y:S01]  /*102d0*/  FFMA.FTZ R61, R40, R84, R61 ;  /* 0x00000054283d7223 */ /* 0x000fe2000001003d */
[----:B------:R-:W-:Y:S02]  /*102e0*/  HADD2.F32 R44, -RZ, R44.H1_H1 ;  /* 0x3000002cff2c7230 */ /* 0x000fe40000004100 */
[----:B------:R-:W-:Y:S01]  /*102f0*/  FMUL.FTZ R42, R47, R62 ;  /* 0x0000003e2f2a7220 */ /* 0x000fe20000410000 */
[----:B------:R-:W-:-:S02]  /*10300*/  HADD2.F32 R46, -RZ, R46.H1_H1 ;  /* 0x3000002eff2e7230 */ /* 0x000fc40000004100 */
        /* <DEDUP_REMOVED lines=10> */
[----:B------:R-:W-:Y:S01]  /*103b0*/  FMUL.FTZ R44, R44, R29 ;  /* 0x0000001d2c2c7220 */ /* 0x000fe20000410000 */
[----:B------:R-:W-:Y:S02]  /*103c0*/  HADD2.F32 R34, -RZ, R34.H1_H1 ;  /* 0x30000022ff227230 */ /* 0x000fe40000004100 */
        /* <DEDUP_REMOVED lines=15> */
.L_x_2905:
[----:B------:R-:W-:Y:S05]  /*104c0*/  BSYNC B2 ;  /* 0x0000000000027941 */ /* 0x000fea0003800000 */
.L_x_2904:
[----:B------:R-:W-:Y:S05]  /*104d0*/  @P2 BRA `(.L_x_2901) ;  /* 0x0000000400802947 */ /* 0x000fea0003800000 */
[----:B--2---:R-:W2:Y:S04]  /*104e0*/  LDL R28, [R1+0x5c] ;  /* 0x00005c00011c7983 */ /* 0x004ea80000100800 */
[----:B------:R-:W3:Y:S01]  /*104f0*/  LDL R66, [R1+0x7c] ;  /* 0x00007c0001427983 */ /* 0x000ee20000100800 */
[--C-:B-1----:R-:W-:Y:S01]  /*10500*/  SHF.R.U32.HI R44, RZ, 0x10, R37.reuse ;  /* 0x00000010ff2c7819 */ /* 0x102fe20000011625 */
[----:B------:R-:W-:Y:S01]  /*10510*/  HADD2.F32 R41, -RZ, R77.H1_H1 ;  /* 0x3000004dff297230 */ /* 0x000fe20000004100 */
[----:B0-----:R-:W-:Y:S01]  /*10520*/  SHF.R.U64 R61, R36, 0x10, R37 ;  /* 0x00000010243d7819 */ /* 0x001fe20000001225 */
[--C-:B------:R-:W-:Y:S01]  /*10530*/  HADD2.F32 R42, -RZ, R75.reuse.H1_H1 ;  /* 0x3000004bff2a7230 */ /* 0x100fe20000004100 */
[--C-:B------:R-:W-:Y:S01]  /*10540*/  SHF.R.U32.HI R43, RZ, 0x10, R25.reuse ;  /* 0x00000010ff2b7819 */ /* 0x100fe20000011619 */
[----:B------:R-:W-:Y:S01]  /*10550*/  HADD2.F32 R44, -RZ, R44.H0_H0 ;  /* 0x2000002cff2c7230 */ /* 0x000fe20000004100 */
[----:B------:R-:W-:Y:S01]  /*10560*/  SHF.R.U64 R65, R24, 0x10, R25 ;  /* 0x0000001018417819 */ /* 0x000fe20000001219 */
[----:B------:R-:W-:Y:S01]  /*10570*/  HADD2.F32 R75, -RZ, R75.H0_H0 ;  /* 0x2000004bff4b7230 */ /* 0x000fe20000004100 */
[--C-:B------:R-:W-:Y:S01]  /*10580*/  SHF.R.U64 R47, R38, 0x10, R39.reuse ;  /* 0x00000010262f7819 */ /* 0x100fe20000001227 */
[----:B------:R-:W-:Y:S01]  /*10590*/  HADD2.F32 R77, -RZ, R77.H0_H0 ;  /* 0x2000004dff4d7230 */ /* 0x000fe20000004100 */
[----:B------:R-:W-:-:S02]  /*105a0*/  SHF.R.U32.HI R45, RZ, 0x10, R39 ;  /* 0x00000010ff2d7819 */ /* 0x000fc40000011627 */
[--C-:B------:R-:W-:Y:S02]  /*105b0*/  SHF.R.U32.HI R63, RZ, 0x10, R27.reuse ;  /* 0x00000010ff3f7819 */ /* 0x100fe4000001161b */
[----:B------:R-:W-:Y:S02]  /*105c0*/  SHF.R.U64 R64, R26, 0x10, R27 ;  /* 0x000000101a407819 */ /* 0x000fe4000000121b */
[----:B--2---:R-:W-:-:S04]  /*105d0*/  LEA.HI R71, R71, R28, RZ, 0x1d ;  /* 0x0000001c47477211 */ /* 0x004fc800078fe8ff */
[----:B------:R-:W-:Y:S02]  /*105e0*/  SHF.R.S32.HI R28, RZ, 0x1f, R71 ;  /* 0x0000001fff1c7819 */ /* 0x000fe40000011447 */
[----:B------:R-:W-:Y:S02]  /*105f0*/  SHF.L.U32 R29, R71, 0x3, RZ ;  /* 0x00000003471d7819 */ /* 0x000fe400000006ff */
[----:B------:R-:W-:Y:S02]  /*10600*/  LEA.HI R71, R28, R71, RZ, 0x3 ;  /* 0x000000471c477211 */ /* 0x000fe400078f18ff */
[----:B------:R-:W-:-:S03]  /*10610*/  LOP3.LUT R28, R216, 0x38, R29, 0xf8, !PT ;  /* 0x00000038d81c7812 */ /* 0x000fc600078ef81d */
[----:B------:R-:W-:Y:S01]  /*10620*/  IMAD.SHL.U32 R71, R71, 0x400, RZ ;  /* 0x0000040047477824 */ /* 0x000fe200078e00ff */
[----:B------:R-:W-:Y:S02]  /*10630*/  LOP3.LUT R32, R28, R217, RZ, 0x3c, !PT ;  /* 0x000000d91c207212 */ /* 0x000fe400078e3cff */
[----:B---3--:R-:W0:Y:S02]  /*10640*/  LDS.128 R28, [R66] ;  /* 0x00000000421c7984 */ /* 0x008e240000000c00 */
[----:B------:R-:W-:-:S04]  /*10650*/  LOP3.LUT R71, R71, 0x7fffe000, RZ, 0xc0, !PT ;  /* 0x7fffe00047477812 */ /* 0x000fc800078ec0ff */
        /* <DEDUP_REMOVED lines=72> */
.L_x_2901:
[----:B------:R-:W-:Y:S05]  /*10ae0*/  BSYNC B1 ;  /* 0x0000000000017941 */ /* 0x000fea0003800000 */
.L_x_2900:
[----:B------:R-:W-:-:S13]  /*10af0*/  ISETP.GE.AND P0, PT, R237, R0, PT ;  /* 0x00000000ed00720c */ /* 0x000fda0003f06270 */
[----:B------:R-:W-:Y:S05]  /*10b00*/  @P0 BRA `(.L_x_2881) ;  /* 0x0000001000c40947 */ /* 0x000fea0003800000 */
[----:B-12---:R-:W1:Y:S01]  /*10b10*/  LDC R33, c[0x0][0x3f4] ;  /* 0x0000fd00ff217b82 */ /* 0x006e620000000800 */
[----:B------:R-:W-:Y:S01]  /*10b20*/  BSSY B1, `(.L_x_2906) ;  /* 0x000006b000017945 */ /* 0x000fe20003800000 */
[----:B------:R-:W-:Y:S02]  /*10b30*/  SHF.R.U32.HI R60, RZ, 0x3, R215 ;  /* 0x00000003ff3c7819 */ /* 0x000fe400000116d7 */
[-C--:B-1----:R-:W-:Y:S02]  /*10b40*/  ISETP.GE.AND P0, PT, R18, R33.reuse, PT ;  /* 0x000000211200720c */ /* 0x082fe40003f06270 */
[-C--:B------:R-:W-:Y:S02]  /*10b50*/  ISETP.GE.AND P1, PT, R206, R33.reuse, PT ;  /* 0x00000021ce00720c */ /* 0x080fe40003f26270 */
[----:B------:R-:W-:-:S09]  /*10b60*/  ISETP.GE.AND P2, PT, R207, R33, PT ;  /* 0x00000021cf00720c */ /* 0x000fd20003f46270 */
[----:B------:R-:W-:Y:S05]  /*10b70*/  @P0 BRA `(.L_x_2907) ;  /* 0x0000000400940947 */ /* 0x000fea0003800000 */
[----:B0-----:R-:W2:Y:S01]  /*10b80*/  LDL R61, [R1+0x80] ;  /* 0x00008000013d7983 */ /* 0x001ea20000100800 */
[----:B---3--:R-:W0:Y:S02]  /*10b90*/  S2R R25, SR_TID.X ;  /* 0x0000000000197919 */ /* 0x008e240000002100 */
[----:B0-----:R-:W-:-:S05]  /*10ba0*/  VIADD R25, R25, 0xffffff80 ;  /* 0xffffff8019197836 */ /* 0x001fca0000000000 */
        /* <DEDUP_REMOVED lines=11> */
[----:B------:R-:W-:-:S04]  /*10c60*/  LOP3.LUT R0, R25, 0x7fffe000, RZ, 0xc0, !PT ;  /* 0x7fffe00019007812 */ /* 0x000fc800078ec0ff */
[----:B------:R-:W-:-:S05]  /*10c70*/  IADD3 R29, R29, R0, R220 ;  /* 0x000000001d1d7210 */ /* 0x000fca0007ffe0dc */
[----:B------:R-:W-:-:S05]  /*10c80*/  IMAD R0, R29, 0x2, R16 ;  /* 0x000000021d007824 */ /* 0x000fca00078e0210 */
[----:B------:R-:W0:Y:S01]  /*10c90*/  LDS.128 R28, [R0+0x15400] ;  /* 0x01540000001c7984 */ /* 0x000e220000000c00 */
[----:B------:R-:W-:Y:S01]  /*10ca0*/  SHF.R.U32.HI R39, RZ, 0x10, R5 ;  /* 0x00000010ff277819 */ /* 0x000fe20000011605 */
[----:B------:R-:W-:Y:S01]  /*10cb0*/  HADD2.F32 R37, -RZ, R81.H1_H1 ;  /* 0x30000051ff257230 */ /* 0x000fe20000004100 */
[--C-:B------:R-:W-:Y:S01]  /*10cc0*/  SHF.R.U64 R47, R48, 0x10, R49.reuse ;  /* 0x00000010302f7819 */ /* 0x100fe20000001231 */
[----:B------:R-:W-:Y:S01]  /*10cd0*/  HADD2.F32 R38, -RZ, R79.H1_H1 ;  /* 0x3000004fff267230 */ /* 0x000fe20000004100 */
[----:B------:R-:W-:Y:S01]  /*10ce0*/  SHF.R.U32.HI R48, RZ, 0x10, R49 ;  /* 0x00000010ff307819 */ /* 0x000fe20000011631 */
[----:B------:R-:W-:Y:S01]  /*10cf0*/  HADD2.F32 R39, -RZ, R39.H0_H0 ;  /* 0x20000027ff277230 */ /* 0x000fe20000004100 */
[----:B------:R-:W-:Y:S01]  /*10d00*/  SHF.R.U64 R45, R4, 0x10, R5 ;  /* 0x00000010042d7819 */ /* 0x000fe20000001205 */
[----:B------:R-:W-:Y:S02]  /*10d10*/  HADD2.F32 R79, -RZ, R79.H0_H0 ;  /* 0x2000004fff4f7230 */ /* 0x000fe40000004100 */
[----:B------:R-:W-:Y:S01]  /*10d20*/  HADD2.F32 R81, -RZ, R81.H0_H0 ;  /* 0x20000051ff517230 */ /* 0x000fe20000004100 */
[----:B------:R-:W-:-:S02]  /*10d30*/  SHF.R.U64 R46, R50, 0x10, R51 ;  /* 0x00000010322e7819 */ /* 0x000fc40000001233 */
[----:B------:R-:W-:Y:S02]  /*10d40*/  SHF.R.U64 R43, R6, 0x10, R7 ;  /* 0x00000010062b7819 */ /* 0x000fe40000001207 */
[----:B------:R-:W-:Y:S02]  /*10d50*/  SHF.R.U32.HI R50, RZ, 0x10, R51 ;  /* 0x00000010ff327819 */ /* 0x000fe40000011633 */
[----:B------:R-:W-:Y:S01]  /*10d60*/  SHF.R.U32.HI R41, RZ, 0x10, R7 ;  /* 0x00000010ff297819 */ /* 0x000fe20000011607 */
[--C-:B0-----:R-:W-:Y:S02]  /*10d70*/  HADD2.F32 R32, -RZ, R29.reuse.H0_H0 ;  /* 0x2000001dff207230 */ /* 0x101fe40000004100 */
[----:B------:R-:W-:Y:S02]  /*10d80*/  HADD2.F32 R34, -RZ, R29.H1_H1 ;  /* 0x3000001dff227230 */ /* 0x000fe40000004100 */
[----:B------:R-:W-:Y:S02]  /*10d90*/  HADD2.F32 R29, -RZ, R28.H0_H0 ;  /* 0x2000001cff1d7230 */ /* 0x000fe40000004100 */
[C---:B------:R-:W-:Y:S01]  /*10da0*/  FMUL.FTZ R40, R32.reuse, R38 ;  /* 0x0000002620287220 */ /* 0x040fe20000410000 */
[----:B------:R-:W-:Y:S01]  /*10db0*/  FMUL.FTZ R42, R32, R37 ;  /* 0x00000025202a7220 */ /* 0x000fe20000410000 */
[----:B------:R-:W-:-:S02]  /*10dc0*/  HADD2.F32 R32, -RZ, R48.H0_H0 ;  /* 0x20000030ff207230 */ /* 0x000fc40000004100 */
[----:B------:R-:W-:Y:S01]  /*10dd0*/  FMUL.FTZ R44, R34, R39 ;  /* 0x00000027222c7220 */ /* 0x000fe20000410000 */
[----:B------:R-:W-:Y:S02]  /*10de0*/  HADD2.F32 R35, -RZ, R30.H0_H0 ;  /* 0x2000001eff237230 */ /* 0x000fe40000004100 */
[--C-:B------:R-:W-:Y:S02]  /*10df0*/  HADD2.F32 R36, -RZ, R31.reuse.H0_H0 ;  /* 0x2000001fff247230 */ /* 0x100fe40000004100 */
[----:B------:R-:W-:Y:S02]  /*10e00*/  HADD2.F32 R31, -RZ, R31.H1_H1 ;  /* 0x3000001fff1f7230 */ /* 0x000fe40000004100 */
[----:B------:R-:W-:Y:S02]  /*10e10*/  HADD2.F32 R28, -RZ, R28.H1_H1 ;  /* 0x3000001cff1c7230 */ /* 0x000fe40000004100 */
[----:B------:R-:W-:Y:S01]  /*10e20*/  HADD2.F32 R30, -RZ, R30.H1_H1 ;  /* 0x3000001eff1e7230 */ /* 0x000fe20000004100 */
[----:B--2---:R-:W0:Y:S02]  /*10e30*/  LDS.128 R24, [R61] ;  /* 0x000000003d187984 */ /* 0x004e240000000c00 */
[----:B0-----:R-:W-:-:S02]  /*10e40*/  HADD2.F32 R5, -RZ, R25.H0_H0 ;  /* 0x20000019ff057230 */ /* 0x001fc40000004100 */
[----:B------:R-:W-:Y:S02]  /*10e50*/  HADD2.F32 R25, -RZ, R25.H1_H1 ;  /* 0x30000019ff197230 */ /* 0x000fe40000004100 */
[----:B------:R-:W-:Y:S02]  /*10e60*/  HADD2.F32 R4, -RZ, R24.H0_H0 ;  /* 0x20000018ff047230 */ /* 0x000fe40000004100 */
[C---:B------:R-:W-:Y:S01]  /*10e70*/  FFMA.FTZ R40, R5.reuse, R37, -R40 ;  /* 0x0000002505287223 */ /* 0x040fe20000010828 */
[----:B------:R-:W-:Y:S01]  /*10e80*/  FFMA.FTZ R42, R5, R38, R42 ;  /* 0x00000026052a7223 */ /* 0x000fe2000001002a */
[----:B------:R-:W-:Y:S01]  /*10e90*/  FMUL.FTZ R5, R29, R79 ;  /* 0x0000004f1d057220 */ /* 0x000fe20000410000 */
[-C--:B------:R-:W-:Y:S01]  /*10ea0*/  FMUL.FTZ R38, R34, R32.reuse ;  /* 0x0000002022267220 */ /* 0x080fe20000410000 */
[----:B------:R-:W-:Y:S01]  /*10eb0*/  FFMA.FTZ R37, R25, R32, -R44 ;  /* 0x0000002019257223 */ /* 0x000fe2000001082c */
[----:B------:R-:W-:Y:S02]  /*10ec0*/  HADD2.F32 R32, -RZ, R80.H0_H0 ;  /* 0x20000050ff207230 */ /* 0x000fe40000004100 */
[-C--:B------:R-:W-:Y:S01]  /*10ed0*/  FMUL.FTZ R34, R29, R81.reuse ;  /* 0x000000511d227220 */ /* 0x080fe20000410000 */
[----:B------:R-:W-:Y:S01]  /*10ee0*/  FFMA.FTZ R81, R4, R81, -R5 ;  /* 0x0000005104517223 */ /* 0x000fe20000010805 */
[----:B------:R-:W-:-:S02]  /*10ef0*/  HADD2.F32 R5, -RZ, R82.H0_H0 ;  /* 0x20000052ff057230 */ /* 0x000fc40000004100 */
[----:B------:R-:W-:Y:S01]  /*10f00*/  FFMA.FTZ R39, R25, R39, R38 ;  /* 0x0000002719277223 */ /* 0x000fe20000010026 */
[----:B------:R-:W-:Y:S02]  /*10f10*/  HADD2.F32 R6, -RZ, R26.H0_H0 ;  /* 0x2000001aff067230 */ /* 0x000fe40000004100 */
[C---:B------:R-:W-:Y:S01]  /*10f20*/  FMUL.FTZ R25, R35.reuse, R32 ;  /* 0x0000002023197220 */ /* 0x040fe20000410000 */
[----:B------:R-:W-:Y:S02]  /*10f30*/  HADD2.F32 R82, -RZ, R82.H1_H1 ;  /* 0x30000052ff527230 */ /* 0x000fe40000004100 */
[----:B------:R-:W-:Y:S02]  /*10f40*/  HADD2.F32 R80, -RZ, R80.H1_H1 ;  /* 0x30000050ff507230 */ /* 0x000fe40000004100 */
[----:B------:R-:W-:Y:S01]  /*10f50*/  FFMA.FTZ R79, R4, R79, R34 ;  /* 0x0000004f044f7223 */ /* 0x000fe20000010022 */
[----:B------:R-:W-:Y:S01]  /*10f60*/  FMUL.FTZ R29, R35, R5 ;  /* 0x00000005231d7220 */ /* 0x000fe20000410000 */
[----:B------:R-:W-:-:S02]  /*10f70*/  HADD2.F32 R7, -RZ, R27.H0_H0 ;  /* 0x2000001bff077230 */ /* 0x000fc40000004100 */
[----:B------:R-:W-:Y:S01]  /*10f80*/  FFMA.FTZ R35, R6, R5, -R25 ;  /* 0x0000000506237223 */ /* 0x000fe20000010819 */
[----:B------:R-:W-:Y:S02]  /*10f90*/  HADD2.F32 R34, -RZ, R41.H0_H0 ;  /* 0x20000029ff227230 */ /* 0x000fe40000004100 */
[C---:B------:R-:W-:Y:S01]  /*10fa0*/  FMUL.FTZ R38, R36.reuse, R80 ;  /* 0x0000005024267220 */ /* 0x040fe20000410000 */
[----:B------:R-:W-:Y:S02]  /*10fb0*/  HADD2.F32 R4, -RZ, R50.H0_H0 ;  /* 0x20000032ff047230 */ /* 0x000fe40000004100 */
[----:B------:R-:W-:Y:S01]  /*10fc0*/  FMUL.FTZ R5, R36, R82 ;  /* 0x0000005224057220 */ /* 0x000fe20000410000 */
[----:B------:R-:W-:Y:S02]  /*10fd0*/  HADD2.F32 R27, -RZ, R27.H1_H1 ;  /* 0x3000001bff1b7230 */ /* 0x000fe40000004100 */
[----:B------:R-:W-:Y:S01]  /*10fe0*/  FFMA.FTZ R32, R6, R32, R29 ;  /* 0x0000002006207223 */ /* 0x000fe2000001001d */
[----:B------:R-:W-:Y:S01]  /*10ff0*/  FMUL.FTZ R6, R31, R34 ;  /* 0x000000221f067220 */ /* 0x000fe20000410000 */
[C---:B------:R-:W-:Y:S01]  /*11000*/  FFMA.FTZ R38, R7.reuse, R82, -R38 ;  /* 0x0000005207267223 */ /* 0x040fe20000010826 */
[----:B------:R-:W-:Y:S01]  /*11010*/  FFMA.FTZ R80, R7, R80, R5 ;  /* 0x0000005007507223 */ /* 0x000fe20000010005 */
[----:B------:R-:W-:Y:S01]  /*11020*/  FMUL.FTZ R36, R31, R4 ;  /* 0x000000041f247220 */ /* 0x000fe20000410000 */
[----:B------:R-:W-:-:S02]  /*11030*/  HADD2.F32 R25, -RZ, R45.H0_H0 ;  /* 0x2000002dff197230 */ /* 0x000fc40000004100 */
[----:B------:R-:W-:Y:S02]  /*11040*/  HADD2.F32 R29, -RZ, R43.H0_H0 ;  /* 0x2000002bff1d7230 */ /* 0x000fe40000004100 */
[----:B------:R-:W-:Y:S02]  /*11050*/  HADD2.F32 R5, -RZ, R47.H0_H0 ;  /* 0x2000002fff057230 */ /* 0x000fe40000004100 */
[----:B------:R-:W-:Y:S02]  /*11060*/  HADD2.F32 R7, -RZ, R46.H0_H0 ;  /* 0x2000002eff077230 */ /* 0x000fe40000004100 */
[C---:B------:R-:W-:Y:S01]  /*11070*/  FFMA.FTZ R41, R27.reuse, R4, -R6 ;  /* 0x000000041b297223 */ /* 0x040fe20000010806 */
[----:B------:R-:W-:Y:S02]  /*11080*/  HADD2.F32 R24, -RZ, R24.H1_H1 ;  /* 0x30000018ff187230 */ /* 0x000fe40000004100 */
[----:B------:R-:W-:Y:S01]  /*11090*/  FFMA.FTZ R43, R27, R34, R36 ;  /* 0x000000221b2b7223 */ /* 0x000fe20000010024 */
[----:B------:R-:W-:-:S02]  /*110a0*/  HADD2.F32 R26, -RZ, R26.H1_H1 ;  /* 0x3000001aff1a7230 */ /* 0x000fc40000004100 */
        /* <DEDUP_REMOVED lines=8> */
[----:B------:R-:W-:Y:S02]  /*11130*/  F2FP.F16.F32.PACK_AB R7, R41, R38 ;  /* 0x000000262907723e */ /* 0x000fe400000000ff */
[----:B------:R-:W-:-:S02]  /*11140*/  F2FP.F16.F32.PACK_AB R5, R37, R40 ;  /* 0x000000282505723e */ /* 0x000fc400000000ff */
[----:B------:R-:W-:Y:S02]  /*11150*/  F2FP.F16.F32.PACK_AB R4, R4, R81 ;  /* 0x000000510404723e */ /* 0x000fe400000000ff */
[----:B------:R-:W-:Y:S02]  /*11160*/  F2FP.F16.F32.PACK_AB R6, R6, R35 ;  /* 0x000000230606723e */ /* 0x000fe400000000ff */
[----:B------:R-:W-:Y:S02]  /*11170*/  F2FP.F16.F32.PACK_AB R27, R43, R80 ;  /* 0x000000502b1b723e */ /* 0x000fe400000000ff */
[----:B------:R-:W-:Y:S02]  /*11180*/  F2FP.F16.F32.PACK_AB R25, R39, R42 ;  /* 0x0000002a2719723e */ /* 0x000fe400000000ff */
[----:B------:R-:W-:Y:S02]  /*11190*/  F2FP.F16.F32.PACK_AB R24, R24, R79 ;  /* 0x0000004f1818723e */ /* 0x000fe400000000ff */
[----:B------:R-:W-:Y:S01]  /*111a0*/  F2FP.F16.F32.PACK_AB R26, R29, R32 ;  /* 0x000000201d1a723e */ /* 0x000fe200000000ff */
[----:B------:R1:W-:Y:S04]  /*111b0*/  STS.128 [R61], R4 ;  /* 0x000000043d007388 */ /* 0x0003e80000000c00 */
[----:B------:R1:W-:Y:S02]  /*111c0*/  STS.128 [R0+0x15400], R24 ;  /* 0x0154001800007388 */ /* 0x0003e40000000c00 */
.L_x_2907:
[----:B------:R-:W-:Y:S05]  /*111d0*/  BSYNC B1 ;  /* 0x0000000000017941 */ /* 0x000fea0003800000 */
.L_x_2906:
[----:B------:R-:W-:Y:S04]  /*111e0*/  BSSY B1, `(.L_x_2908) ;  /* 0x0000062000017945 */ /* 0x000fe80003800000 */
[----:B------:R-:W-:Y:S05]  /*111f0*/  @P1 BRA `(.L_x_2909) ;  /* 0x0000000400801947 */ /* 0x000fea0003800000 */
[----:B-1----:R-:W2:Y:S04]  /*11200*/  LDL R0, [R1+0x58] ;  /* 0x0000580001007983 */ /* 0x002ea80000100800 */
[----:B------:R-:W4:Y:S01]  /*11210*/  LDL R47, [R1+0x78] ;  /* 0x00007800012f7983 */ /* 0x000f220000100800 */
[----:B------:R-:W-:Y:S01]  /*11220*/  SHF.R.U64 R46, R52, 0x10, R53 ;  /* 0x00000010342e7819 */ /* 0x000fe20000001235 */
[----:B------:R-:W-:Y:S01]  /*11230*/  HADD2.F32 R35, -RZ, R73.H1_H1 ;  /* 0x30000049ff237230 */ /* 0x000fe20000004100 */
[----:B------:R-:W-:Y:S01]  /*11240*/  SHF.R.U32.HI R32, RZ, 0x10, R9 ;  /* 0x00000010ff207819 */ /* 0x000fe20000011609 */
[--C-:B------:R-:W-:Y:S01]  /*11250*/  HADD2.F32 R37, -RZ, R70.reuse.H1_H1 ;  /* 0x30000046ff257230 */ /* 0x100fe20000004100 */
[----:B------:R-:W-:Y:S01]  /*11260*/  SHF.R.U32.HI R52, RZ, 0x10, R53 ;  /* 0x00000010ff347819 */ /* 0x000fe20000011635 */
[----:B------:R-:W-:Y:S01]  /*11270*/  HADD2.F32 R70, -RZ, R70.H0_H0 ;  /* 0x20000046ff467230 */ /* 0x000fe20000004100 */
[----:B------:R-:W-:Y:S01]  /*11280*/  SHF.R.U64 R44, R8, 0x10, R9 ;  /* 0x00000010082c7819 */ /* 0x000fe20000001209 */
[----:B------:R-:W-:Y:S01]  /*11290*/  HADD2.F32 R32, -RZ, R32.H0_H0 ;  /* 0x20000020ff207230 */ /* 0x000fe20000004100 */
[----:B------:R-:W-:-:S02]  /*112a0*/  SHF.R.U32.HI R38, RZ, 0x10, R11 ;  /* 0x00000010ff267819 */ /* 0x000fc4000001160b */
[--C-:B------:R-:W-:Y:S02]  /*112b0*/  SHF.R.U64 R45, R54, 0x10, R55.reuse ;  /* 0x00000010362d7819 */ /* 0x100fe40000001237 */
[----:B------:R-:W-:Y:S02]  /*112c0*/  SHF.R.U32.HI R54, RZ, 0x10, R55 ;  /* 0x00000010ff367819 */ /* 0x000fe40000011637 */
[----:B------:R-:W-:Y:S02]  /*112d0*/  SHF.R.U64 R43, R10, 0x10, R11 ;  /* 0x000000100a2b7819 */ /* 0x000fe4000000120b */
[----:B--2---:R-:W-:-:S04]  /*112e0*/  LEA.HI R0, R33, R0, RZ, 0x1d ;  /* 0x0000000021007211 */ /* 0x004fc800078fe8ff */
[----:B------:R-:W-:Y:S01]  /*112f0*/  SHF.R.S32.HI R5, RZ, 0x1f, R0 ;  /* 0x0000001fff057819 */ /* 0x000fe20000011400 */
[----:B------:R-:W-:-:S03]  /*11300*/  IMAD.SHL.U32 R4, R0, 0x8, RZ ;  /* 0x0000000800047824 */ /* 0x000fc600078e00ff */
[----:B------:R-:W-:Y:S02]  /*11310*/  LEA.HI R5, R5, R0, RZ, 0x3 ;  /* 0x0000000005057211 */ /* 0x000fe400078f18ff */
[----:B------:R-:W-:-:S03]  /*11320*/  LOP3.LUT R0, R215, 0x38, R4, 0xf8, !PT ;  /* 0x00000038d7007812 */ /* 0x000fc600078ef804 */
[----:B------:R-:W-:Y:S01]  /*11330*/  IMAD.SHL.U32 R5, R5, 0x400, RZ ;  /* 0x0000040005057824 */ /* 0x000fe200078e00ff */
[----:B---3--:R-:W-:-:S04]  /*11340*/  LOP3.LUT R25, R0, R60, RZ, 0x3c, !PT ;  /* 0x0000003c00197212 */ /* 0x008fc800078e3cff */
[----:B------:R-:W-:Y:S02]  /*11350*/  LOP3.LUT R0, R5, 0x7fffe000, RZ, 0xc0, !PT ;  /* 0x7fffe00005007812 */ /* 0x000fe400078ec0ff */
[----:B----4-:R-:W1:Y:S02]  /*11360*/  LDS.128 R4, [R47] ;  /* 0x000000002f047984 */ /* 0x010e640000000c00 */
        /* <DEDUP_REMOVED lines=16> */
[C---:B------:R-:W-:Y:S01]  /*11470*/  FFMA.FTZ R39, R8.reuse, R35, -R39 ;  /* 0x0000002308277223 */ /* 0x040fe20000010827 */
[----:B------:R-:W-:Y:S01]  /*11480*/  FFMA.FTZ R41, R8, R37, R41 ;  /* 0x0000002508297223 */ /* 0x000fe20000010029 */
[----:B------:R-:W-:-:S02]  /*11490*/  HADD2.F32 R8, -RZ, R73.H0_H0 ;  /* 0x20000049ff087230 */ /* 0x000fc40000004100 */
[-C--:B------:R-:W-:Y:S01]  /*114a0*/  FMUL.FTZ R36, R29, R28.reuse ;  /* 0x0000001c1d247220 */ /* 0x080fe20000410000 */
[----:B------:R-:W-:Y:S01]  /*114b0*/  FFMA.FTZ R34, R9, R28, -R34 ;  /* 0x0000001c09227223 */ /* 0x000fe20000010822 */
[----:B------:R-:W-:Y:S01]  /*114c0*/  FMUL.FTZ R28, R25, R70 ;  /* 0x00000046191c7220 */ /* 0x000fe20000410000 */
[----:B------:R-:W-:Y:S02]  /*114d0*/  HADD2.F32 R29, -RZ, R72.H0_H0 ;  /* 0x20000048ff1d7230 */ /* 0x000fe40000004100 */
[----:B------:R-:W-:Y:S01]  /*114e0*/  FFMA.FTZ R36, R9, R32, R36 ;  /* 0x0000002009247223 */ /* 0x000fe20000010024 */
[----:B------:R-:W-:Y:S02]  /*114f0*/  HADD2.F32 R30, -RZ, R26.H0_H0 ;  /* 0x2000001aff1e7230 */ /* 0x000fe40000004100 */
[-C--:B------:R-:W-:Y:S01]  /*11500*/  FMUL.FTZ R25, R25, R8.reuse ;  /* 0x0000000819197220 */ /* 0x080fe20000410000 */
[----:B------:R-:W-:Y:S02]  /*11510*/  HADD2.F32 R31, -RZ, R27.H0_H0 ;  /* 0x2000001bff1f7230 */ /* 0x000fe40000004100 */
[----:B------:R-:W-:Y:S01]  /*11520*/  FFMA.FTZ R32, R5, R8, -R28 ;  /* 0x0000000805207223 */ /* 0x000fe2000001081c */
[----:B------:R-:W-:-:S02]  /*11530*/  HADD2.F32 R9, -RZ, R74.H0_H0 ;  /* 0x2000004aff097230 */ /* 0x000fc40000004100 */
[----:B------:R-:W-:Y:S01]  /*11540*/  FFMA.FTZ R70, R5, R70, R25 ;  /* 0x0000004605467223 */ /* 0x000fe20000010019 */
[----:B------:R-:W-:Y:S02]  /*11550*/  HADD2.F32 R72, -RZ, R72.H1_H1 ;  /* 0x30000048ff487230 */ /* 0x000fe40000004100 */
[C---:B------:R-:W-:Y:S01]  /*11560*/  FMUL.FTZ R5, R30.reuse, R29 ;  /* 0x0000001d1e057220 */ /* 0x040fe20000410000 */
[----:B------:R-:W-:Y:S02]  /*11570*/  HADD2.F32 R74, -RZ, R74.H1_H1 ;  /* 0x3000004aff4a7230 */ /* 0x000fe40000004100 */
[----:B------:R-:W-:Y:S01]  /*11580*/  FMUL.FTZ R25, R30, R9 ;  /* 0x000000091e197220 */ /* 0x000fe20000410000 */
[----:B------:R-:W-:Y:S02]  /*11590*/  HADD2.F32 R28, -RZ, R38.H0_H0 ;  /* 0x20000026ff1c7230 */ /* 0x000fe40000004100 */
[----:B------:R-:W-:Y:S01]  /*115a0*/  FMUL.FTZ R38, R31, R72 ;  /* 0x000000481f267220 */ /* 0x000fe20000410000 */
[----:B------:R-:W-:-:S02]  /*115b0*/  HADD2.F32 R27, -RZ, R27.H1_H1 ;  /* 0x3000001bff1b7230 */ /* 0x000fc40000004100 */
[-C--:B------:R-:W-:Y:S01]  /*115c0*/  FMUL.FTZ R31, R31, R74.reuse ;  /* 0x0000004a1f1f7220 */ /* 0x080fe20000410000 */
[----:B------:R-:W-:Y:S02]  /*115d0*/  HADD2.F32 R8, -RZ, R54.H0_H0 ;  /* 0x20000036ff087230 */ /* 0x000fe40000004100 */
[C---:B------:R-:W-:Y:S01]  /*115e0*/  FFMA.FTZ R30, R10.reuse, R9, -R5 ;  /* 0x000000090a1e7223 */ /* 0x040fe20000010805 */
[----:B------:R-:W-:Y:S01]  /*115f0*/  FFMA.FTZ R10, R10, R29, R25 ;  /* 0x0000001d0a0a7223 */ /* 0x000fe20000010019 */
        /* <DEDUP_REMOVED lines=32> */
.L_x_2909:
[----:B------:R-:W-:Y:S05]  /*11800*/  BSYNC B1 ;  /* 0x0000000000017941 */ /* 0x000fea0003800000 */
.L_x_2908:
[----:B------:R-:W-:Y:S05]  /*11810*/  @P2 BRA `(.L_x_2881) ;  /* 0x0000000400802947 */ /* 0x000fea0003800000 */
[----:B-12---:R-:W2:Y:S04]  /*11820*/  LDL R0, [R1+0x5c] ;  /* 0x00005c0001007983 */ /* 0x006ea80000100800 */
[----:B------:R-:W4:Y:S01]  /*11830*/  LDL R41, [R1+0x74] ;  /* 0x0000740001297983 */ /* 0x000f220000100800 */
[----:B---3--:R-:W-:Y:S01]  /*11840*/  SHF.R.U32.HI R30, RZ, 0x10, R13 ;  /* 0x00000010ff1e7819 */ /* 0x008fe2000001160d */
[----:B------:R-:W-:Y:S01]  /*11850*/  HADD2.F32 R29, -RZ, R21.H1_H1 ;  /* 0x30000015ff1d7230 */ /* 0x000fe20000004100 */
[--C-:B------:R-:W-:Y:S01]  /*11860*/  SHF.R.U64 R40, R56, 0x10, R57.reuse ;  /* 0x0000001038287819 */ /* 0x100fe20000001239 */
[--C-:B------:R-:W-:Y:S01]  /*11870*/  HADD2.F32 R31, -RZ, R3.reuse.H1_H1 ;  /* 0x30000003ff1f7230 */ /* 0x100fe20000004100 */
[----:B------:R-:W-:Y:S01]  /*11880*/  SHF.R.U32.HI R56, RZ, 0x10, R57 ;  /* 0x00000010ff387819 */ /* 0x000fe20000011639 */
        /* <DEDUP_REMOVED lines=9> */
[----:B------:R-:W-:Y:S01]  /*11920*/  SHF.R.S32.HI R4, RZ, 0x1f, R33 ;  /* 0x0000001fff047819 */ /* 0x000fe20000011421 */
[----:B------:R-:W-:-:S03]  /*11930*/  IMAD.SHL.U32 R0, R33, 0x8, RZ ;  /* 0x0000000821007824 */ /* 0x000fc600078e00ff */
[----:B------:R-:W-:Y:S02]  /*11940*/  LEA.HI R4, R4, R33, RZ, 0x3 ;  /* 0x0000002104047211 */ /* 0x000fe400078f18ff */
[----:B------:R-:W-:Y:S02]  /*11950*/  LOP3.LUT R0, R215, 0x38, R0, 0xf8, !PT ;  /* 0x00000038d7007812 */ /* 0x000fe400078ef800 */
[----:B------:R-:W-:Y:S02]  /*11960*/  SHF.L.U32 R4, R4, 0xa, RZ ;  /* 0x0000000a04047819 */ /* 0x000fe400000006ff */
[----:B------:R-:W-:Y:S02]  /*11970*/  LOP3.LUT R9, R0, R60, RZ, 0x3c, !PT ;  /* 0x0000003c00097212 */ /* 0x000fe400078e3cff */
        /* <DEDUP_REMOVED lines=28> */
[----:B------:R-:W-:Y:S01]  /*11b40*/  FFMA.FTZ R13, R5, R12, -R24 ;  /* 0x0000000c050d7223 */ /* 0x000fe20000010818 */
[----:B------:R-:W-:-:S02]  /*11b50*/  HADD2.F32 R27, -RZ, R11.H0_H0 ;  /* 0x2000000bff1b7230 */ /* 0x000fc40000004100 */
[----:B------:R-:W-:Y:S02]  /*11b60*/  HADD2.F32 R24, -RZ, R20.H1_H1 ;  /* 0x30000014ff187230 */ /* 0x000fe40000004100 */
[----:B------:R-:W-:Y:S01]  /*11b70*/  FFMA.FTZ R28, R5, R28, R9 ;  /* 0x0000001c051c7223 */ /* 0x000fe20000010009 */
[C---:B------:R-:W-:Y:S01]  /*11b80*/  FMUL.FTZ R5, R26.reuse, R21 ;  /* 0x000000151a057220 */ /* 0x040fe20000410000 */
[----:B------:R-:W-:Y:S02]  /*11b90*/  HADD2.F32 R12, -RZ, R69.H1_H1 ;  /* 0x30000045ff0c7230 */ /* 0x000fe40000004100 */
[----:B------:R-:W-:Y:S01]  /*11ba0*/  FMUL.FTZ R9, R26, R3 ;  /* 0x000000031a097220 */ /* 0x000fe20000410000 */
[----:B------:R-:W-:Y:S02]  /*11bb0*/  HADD2.F32 R11, -RZ, R11.H1_H1 ;  /* 0x3000000bff0b7230 */ /* 0x000fe40000004100 */
[----:B------:R-:W-:Y:S01]  /*11bc0*/  FMUL.FTZ R30, R27, R24 ;  /* 0x000000181b1e7220 */ /* 0x000fe20000410000 */
[----:B------:R-:W-:-:S02]  /*11bd0*/  HADD2.F32 R26, -RZ, R36.H0_H0 ;  /* 0x20000024ff1a7230 */ /* 0x000fc40000004100 */
[C---:B------:R-:W-:Y:S01]  /*11be0*/  FFMA.FTZ R25, R14.reuse, R3, -R5 ;  /* 0x000000030e197223 */ /* 0x040fe20000010805 */
[----:B------:R-:W-:Y:S02]  /*11bf0*/  HADD2.F32 R20, -RZ, R58.H0_H0 ;  /* 0x2000003aff147230 */ /* 0x000fe40000004100 */
[-C--:B------:R-:W-:Y:S01]  /*11c00*/  FMUL.FTZ R27, R27, R12.reuse ;  /* 0x0000000c1b1b7220 */ /* 0x080fe20000410000 */
[----:B------:R-:W-:Y:S01]  /*11c10*/  FFMA.FTZ R30, R15, R12, -R30 ;  /* 0x0000000c0f1e7223 */ /* 0x000fe2000001081e */
[----:B------:R-:W-:Y:S01]  /*11c20*/  FFMA.FTZ R14, R14, R21, R9 ;  /* 0x000000150e0e7223 */ /* 0x000fe20000010009 */
[C---:B------:R-:W-:Y:S01]  /*11c30*/  FMUL.FTZ R36, R11.reuse, R26 ;  /* 0x0000001a0b247220 */ /* 0x040fe20000410000 */
[----:B------:R-:W-:Y:S01]  /*11c40*/  FMUL.FTZ R12, R11, R20 ;  /* 0x000000140b0c7220 */ /* 0x000fe20000410000 */
[----:B------:R-:W-:Y:S02]  /*11c50*/  HADD2.F32 R8, -RZ, R8.H1_H1 ;  /* 0x30000008ff087230 */ /* 0x000fe40000004100 */
[----:B------:R-:W-:Y:S01]  /*11c60*/  FFMA.FTZ R27, R15, R24, R27 ;  /* 0x000000180f1b7223 */ /* 0x000fe2000001001b */
[----:B------:R-:W-:-:S02]  /*11c70*/  HADD2.F32 R10, -RZ, R10.H1_H1 ;  /* 0x3000000aff0a7230 */ /* 0x000fc40000004100 */
[C---:B------:R-:W-:Y:S01]  /*11c80*/  FFMA.FTZ R21, R7.reuse, R20, -R36 ;  /* 0x0000001407157223 */ /* 0x040fe20000010824 */
[----:B------:R-:W-:Y:S02]  /*11c90*/  HADD2.F32 R9, -RZ, R38.H0_H0 ;  /* 0x20000026ff097230 */ /* 0x000fe40000004100 */
[----:B------:R-:W-:Y:S01]  /*11ca0*/  FFMA.FTZ R26, R7, R26, R12 ;  /* 0x0000001a071a7223 */ /* 0x000fe2000001000c */
[----:B------:R-:W-:Y:S02]  /*11cb0*/  HADD2.F32 R11, -RZ, R37.H0_H0 ;  /* 0x20000025ff0b7230 */ /* 0x000fe40000004100 */
        /* <DEDUP_REMOVED lines=22> */
.L_x_2881:
[----:B------:R-:W-:Y:S05]  /*11e20*/  BSYNC B0 ;  /* 0x0000000000007941 */ /* 0x000fea0003800000 */
.L_x_2859:
        /* <DEDUP_REMOVED lines=8> */
.L_x_2857:
[----:B01234-:R-:W2:Y:S02]  /*11eb0*/  LDL R0, [R1+0x4c] ;  /* 0x00004c0001007983 */ /* 0x01fea40000100800 */
[----:B--2---:R-:W-:-:S13]  /*11ec0*/  R2UR UR4, R0 ;  /* 0x00000000000472ca */ /* 0x004fda00000e0000 */
[----:B------:R-:W-:-:S05]  /*11ed0*/  IMAD.U32 R0, RZ, RZ, UR4 ;  /* 0x00000004ff007e24 */ /* 0x000fca000f8e00ff */
[----:B------:R-:W-:-:S13]  /*11ee0*/  ISETP.NE.AND P0, PT, R0, 0x3, PT ;  /* 0x000000030000780c */ /* 0x000fda0003f05270 */
[----:B------:R-:W-:Y:S05]  /*11ef0*/  @!P0 BRA `(.L_x_2910) ;  /* 0x0000000000048947 */ /* 0x000fea0003800000 */
[----:B------:R-:W-:Y:S01]  /*11f00*/  BPT.TRAP 0x1 ;  /* 0x000000040000795c */ /* 0x000fe20000300000 */
.L_x_2910:
[----:B------:R-:W-:Y:S01]  /*11f10*/  IMAD R3, R205, 0x8, R16 ;  /* 0x00000008cd037824 */ /* 0x000fe200078e0210 */
[----:B------:R-:W-:-:S04]  /*11f20*/  SHF.L.U32 R0, R208, 0x1f, RZ ;  /* 0x0000001fd0007819 */ /* 0x000fc800000006ff */
[----:B------:R0:W1:Y:S01]  /*11f30*/  SYNCS.PHASECHK.TRANS64.TRYWAIT P2, [R3+URZ+0x36830], R0 ;  /* 0x03683000030075a7 */ /* 0x000062000804017f */
[----:B------:R-:W-:Y:S05]  /*11f40*/  @!P0 BRA `(.L_x_2911) ;  /* 0x0000000000048947 */ /* 0x000fea0003800000 */
[----:B------:R-:W-:Y:S01]  /*11f50*/  BPT.TRAP 0x1 ;  /* 0x000000040000795c */ /* 0x000fe20000300000 */
.L_x_2911:
[----:B------:R-:W2:Y:S02]  /*11f60*/  S2R R4, SR_TID.X ;  /* 0x0000000000047919 */ /* 0x000ea40000002100 */
[----:B--2---:R-:W-:-:S04]  /*11f70*/  LOP3.LUT R4, R4, 0x7f, RZ, 0xc0, !PT ;  /* 0x0000007f04047812 */ /* 0x004fc800078ec0ff */
[----:B------:R-:W-:Y:S01]  /*11f80*/  ISETP.NE.AND P1, PT, R4, RZ, PT ;  /* 0x000000ff0400720c */ /* 0x000fe20003f25270 */
[----:B-1----:R-:W-:-:S12]  /*11f90*/  @P2 BRA `(.L_x_2912) ;  /* 0x0000000000082947 */ /* 0x002fd80003800000 */
[----:B------:R-:W1:Y:S02]  /*11fa0*/  SYNCS.PHASECHK.TRANS64.TRYWAIT P2, [R3+URZ+0x36830], R0 ;  /* 0x03683000030075a7 */ /* 0x000e64000804017f */
[----:B-1----:R-:W-:Y:S05]  /*11fb0*/  @!P2 BRA `(.L_x_2913) ;  /* 0x000001b400d8a947 */ /* 0x002fea0003800000 */
.L_x_2912:
        /* <DEDUP_REMOVED lines=11> */
[----:B------:R-:W-:Y:S01]  /*12070*/  UMOV UR5, UR17 ;  /* 0x0000001100057c82 */ /* 0x000fe20008000000 */
[----:B------:R-:W-:Y:S01]  /*12080*/  R2UR UR7, R7 ;  /* 0x00000000070772ca */ /* 0x000fe200000e0000 */
[----:B------:R-:W-:Y:S01]  /*12090*/  IMAD.MOV.U32 R7, RZ, RZ, 0x40000040 ;  /* 0x40000040ff077424 */ /* 0x000fe200078e00ff */
[----:B------:R-:W-:Y:S01]  /*120a0*/  LOP3.LUT R219, R0, 0x10000, RZ, 0xfc, !PT ;  /* 0x0001000000db7812 */ /* 0x000fe200078efcff */
[----:B------:R-:W-:Y:S01]  /*120b0*/  ULOP3.LUT UR20, UR20, 0x10000, URZ, 0xfc, !UPT ;  /* 0x0001000014147892 */ /* 0x000fe2000f8efc3f */
[----:B------:R-:W-:Y:S01]  /*120c0*/  IMAD.U32 R15, RZ, RZ, UR9 ;  /* 0x00000009ff0f7e24 */ /* 0x000fe2000f8e00ff */
[----:B------:R-:W-:Y:S01]  /*120d0*/  UMOV UR13, UR17 ;  /* 0x00000011000d7c82 */ /* 0x000fe20008000000 */
[----:B------:R-:W-:Y:S01]  /*120e0*/  IMAD.MOV.U32 R9, RZ, RZ, 0x40000040 ;  /* 0x40000040ff097424 */ /* 0x000fe200078e00ff */
[----:B------:R-:W-:Y:S01]  /*120f0*/  UMOV UR25, 0x40000040 ;  /* 0x4000004000197882 */ /* 0x000fe20000000000 */
[----:B------:R-:W-:Y:S01]  /*12100*/  IMAD R4, R205, 0xa80, R219 ;  /* 0x00000a80cd047824 */ /* 0x000fe200078e02db */
[----:B------:R-:W-:Y:S01]  /*12110*/  UMOV UR23, UR25 ;  /* 0x0000001900177c82 */ /* 0x000fe20008000000 */
[----:B------:R-:W-:Y:S01]  /*12120*/  UMOV UR8, UR20 ;  /* 0x0000001400087c82 */ /* 0x000fe20008000000 */
[----:B------:R-:W-:Y:S01]  /*12130*/  R2UR UR15, R9 ;  /* 0x00000000090f72ca */ /* 0x000fe200000e0000 */
[----:B------:R-:W-:Y:S01]  /*12140*/  UMOV UR16, UR8 ;  /* 0x0000000800107c82 */ /* 0x000fe20008000000 */
[C---:B------:R-:W-:Y:S01]  /*12150*/  R2UR UR10, R4.reuse ;  /* 0x00000000040a72ca */ /* 0x040fe200000e0000 */
[----:B------:R-:W-:Y:S01]  /*12160*/  UMOV UR4, UR16 ;  /* 0x0000001000047c82 */ /* 0x000fe20008000000 */
[C---:B------:R-:W-:Y:S01]  /*12170*/  IADD3 R6, R4.reuse, 0x80, RZ ;  /* 0x0000008004067810 */ /* 0x040fe20007ffe0ff */
[----:B------:R-:W-:Y:S01]  /*12180*/  IMAD.U32 R14, RZ, RZ, UR8 ;  /* 0x00000008ff0e7e24 */ /* 0x000fe2000f8e00ff */
[----:B------:R-:W-:Y:S01]  /*12190*/  UMOV UR12, UR16 ;  /* 0x00000010000c7c82 */ /* 0x000fe20008000000 */
[----:B------:R-:W-:Y:S01]  /*121a0*/  VIADD R8, R4, 0x200 ;  /* 0x0000020004087836 */ /* 0x000fe20000000000 */
[----:B------:R-:W-:Y:S01]  /*121b0*/  R2UR UR6, R6 ;  /* 0x00000000060672ca */ /* 0x000fe200000e0000 */
[----:B------:R-:W-:Y:S01]  /*121c0*/  VIADD R6, R4, 0x100 ;  /* 0x0000010004067836 */ /* 0x000fe20000000000 */
[----:B------:R0:W-:Y:S01]  /*121d0*/  STL.64 [R1+0x38], R14 ;  /* 0x0000380e01007387 */ /* 0x0001e20000100a00 */
[----:B------:R-:W-:Y:S01]  /*121e0*/  IMAD.MOV.U32 R9, RZ, RZ, 0x40000040 ;  /* 0x40000040ff097424 */ /* 0x000fe200078e00ff */
[----:B------:R-:W-:Y:S01]  /*121f0*/  R2UR UR14, R8 ;  /* 0x00000000080e72ca */ /* 0x000fe200000e0000 */
[----:B------:R-:W-:Y:S01]  /*12200*/  VIADD R8, R4, 0x300 ;  /* 0x0000030004087836 */ /* 0x000fe20000000000 */
[----:B------:R-:W-:Y:S01]  /*12210*/  UIADD3 UR52, UR20, 0x406, URZ ;  /* 0x0000040614347890 */ /* 0x000fe2000fffe03f */
[----:B------:R-:W-:Y:S01]  /*12220*/  HGMMA.64x16x16.F32 R72, gdesc[UR8], RZ, !UPT, gsb0 ;  /* 0x00200000084879f0 */ /* 0x000fe2000c0008ff */
[----:B------:R-:W-:Y:S01]  /*12230*/  UMOV UR8, UR16 ;  /* 0x0000001000087c82 */ /* 0x000fe20008000000 */
[----:B------:R-:W-:Y:S01]  /*12240*/  UMOV UR9, UR17 ;  /* 0x0000001100097c82 */ /* 0x000fe20008000000 */
[----:B------:R-:W-:Y:S01]  /*12250*/  R2UR UR18, R8 ;  /* 0x00000000081272ca */ /* 0x000fe200000e0000 */
[C---:B------:R-:W-:Y:S01]  /*12260*/  VIADD R8, R4.reuse, 0x202 ;  /* 0x0000020204087836 */ /* 0x040fe20000000000 */
[----:B------:R-:W-:Y:S01]  /*12270*/  R2UR UR19, R9 ;  /* 0x00000000091372ca */ /* 0x000fe200000e0000 */
[----:B------:R-:W-:Y:S01]  /*12280*/  IMAD.MOV.U32 R9, RZ, RZ, 0x40000040 ;  /* 0x40000040ff097424 */ /* 0x000fe200078e00ff */
[----:B------:R-:W-:Y:S01]  /*12290*/  UMOV UR53, 0x40000040 ;  /* 0x4000004000357882 */ /* 0x000fe20000000000 */
[----:B0-----:R-:W-:Y:S01]  /*122a0*/  IMAD.U32 R15, RZ, RZ, UR25 ;  /* 0x00000019ff0f7e24 */ /* 0x001fe2000f8e00ff */
[----:B------:R-:W-:Y:S01]  /*122b0*/  UIADD3 UR48, UR20, 0x800, URZ ;  /* 0x0000080014307890 */ /* 0x000fe2000fffe03f */
[----:B------:R-:W-:Y:S01]  /*122c0*/  IMAD.MOV.U32 R11, RZ, RZ, 0x40000040 ;  /* 0x40000040ff0b7424 */ /* 0x000fe200078e00ff */
[----:B------:R-:W-:Y:S01]  /*122d0*/  UMOV UR49, 0x40000040 ;  /* 0x4000004000317882 */ /* 0x000fe20000000000 */
[----:B------:R-:W-:Y:S01]  /*122e0*/  UIADD3 UR44, UR20, 0x802, URZ ;  /* 0x00000802142c7890 */ /* 0x000fe2000fffe03f */
[C---:B------:R-:W-:Y:S01]  /*122f0*/  IADD3 R10, R4.reuse, 0xa04, RZ ;  /* 0x00000a04040a7810 */ /* 0x040fe20007ffe0ff */
[----:B------:R-:W-:Y:S01]  /*12300*/  UMOV UR45, 0x40000040 ;  /* 0x40000040002d7882 */ /* 0x000fe20000000000 */
[----:B------:R-:W-:Y:S01]  /*12310*/  UIADD3 UR40, UR20, 0x804, URZ ;  /* 0x0000080414287890 */ /* 0x000fe2000fffe03f */
[----:B------:R-:W0:Y:S01]  /*12320*/  LDC R0, c[0x0][0x448] ;  /* 0x00011200ff007b82 */ /* 0x000e220000000800 */
[----:B------:R-:W-:Y:S01]  /*12330*/  UMOV UR41, 0x40000040 ;  /* 0x4000004000297882 */ /* 0x000fe20000000000 */
[----:B------:R-:W-:Y:S01]  /*12340*/  UIADD3 UR36, UR20, 0x806, URZ ;  /* 0x0000080614247890 */ /* 0x000fe2000fffe03f */
[----:B------:R-:W-:Y:S01]  /*12350*/  VIADD R12, R4, 0x986 ;  /* 0x00000986040c7836 */ /* 0x000fe20000000000 */
[----:B------:R-:W-:Y:S01]  /*12360*/  UMOV UR37, 0x40000040 ;  /* 0x4000004000257882 */ /* 0x000fe20000000000 */
[----:B------:R-:W-:Y:S01]  /*12370*/  MOV R13, 0x40000040 ;  /* 0x40000040000d7802 */ /* 0x000fe20000000f00 */
[----:B------:R-:W-:Y:S01]  /*12380*/  @!P1 VIADD R3, R3, 0x36840 ;  /* 0x0003684003039836 */ /* 0x000fe20000000000 */
[----:B------:R-:W-:Y:S01]  /*12390*/  BSSY B0, `(.L_x_2914) ;  /* 0x0000a05000007945 */ /* 0x000fe20003800000 */
        /* <DEDUP_REMOVED lines=11> */
[----:B0-----:R-:W-:Y:S01]  /*12450*/  ISETP.NE.AND P2, PT, R0, 0x1, PT ;  /* 0x000000010000780c */ /* 0x001fe20003f45270 */
[----:B------:R-:W-:Y:S01]  /*12460*/  IMAD.IADD R0, R228, 0x1, R222 ;  /* 0x00000001e4007824 */ /* 0x000fe200078e02de */
[----:B------:R-:W-:-:S02]  /*12470*/  WARPGROUP.DEPBAR.LE gsb0, 0x0 ;  /* 0x00008000000079c5 */ /* 0x000fc40000010000 */
[----:B------:R-:W-:-:S09]  /*12480*/  WARPGROUP.ARRIVE ;  /* 0x00000000000079c5 */ /* 0x000fd20000000000 */
[----:B------:R-:W0:Y:S01]  /*12490*/  @P2 LDC R5, c[0x0][0x44c] ;  /* 0x00011300ff052b82 */ /* 0x000e220000000800 */
        /* <DEDUP_REMOVED lines=9> */
[----:B------:R-:W-:Y:S02]  /*12530*/  R2UR UR11, R7 ;  /* 0x00000000070b72ca */ /* 0x000fe400000e0000 */
[----:B------:R-:W-:Y:S01]  /*12540*/  MOV R7, 0x40000040 ;  /* 0x4000004000077802 */ /* 0x000fe20000000f00 */
[----:B0-----:R-:W-:Y:S01]  /*12550*/  @P2 IMAD.HI.U32 R5, R0, R5, RZ ;  /* 0x0000000500052227 */ /* 0x001fe200078e00ff */
        /* <DEDUP_REMOVED lines=8> */
[----:B------:R-:W-:-:S03]  /*125e0*/  IMAD.MOV.U32 R7, RZ, RZ, 0x40000040 ;  /* 0x40000040ff077424 */ /* 0x000fc600078e00ff */
[----:B------:R-:W-:Y:S01]  /*125f0*/  R2UR UR26, R6 ;  /* 0x00000000061a72ca */ /* 0x000fe200000e0000 */
[----:B------:R-:W-:Y:S01]  /*12600*/  VIADD R6, R4, 0x82 ;  /* 0x0000008204067836 */ /* 0x000fe20000000000 */
[----:B------:R-:W-:Y:S01]  /*12610*/  R2UR UR27, R7 ;  /* 0x00000000071b72ca */ /* 0x000fe200000e0000 */
[----:B------:R-:W-:Y:S01]  /*12620*/  IMAD.MOV.U32 R7, RZ, RZ, 0x40000040 ;  /* 0x40000040ff077424 */ /* 0x000fe200078e00ff */
[----:B------:R-:W-:Y:S02]  /*12630*/  WARPGROUP.DEPBAR.LE gsb0, 0x0 ;  /* 0x00008000000079c5 */ /* 0x000fe40000010000 */
[----:B------:R-:W-:-:S06]  /*12640*/  WARPGROUP.ARRIVE ;  /* 0x00000000000079c5 */ /* 0x000fcc0000000000 */
[----:B------:R-:W-:Y:S01]  /*12650*/  HGMMA.64x16x16.F32 R48, gdesc[UR8], RZ, !UPT, gsb0 ;  /* 0x00200000083079f0 */ /* 0x000fe2000c0008ff */
[----:B------:R-:W-:Y:S02]  /*12660*/  UMOV UR9, UR23 ;  /* 0x0000001700097c82 */ /* 0x000fe40008000000 */
[----:B------:R-:W-:Y:S02]  /*12670*/  WARPGROUP.DEPBAR.LE gsb0, 0x0 ;  /* 0x00008000000079c5 */ /* 0x000fe40000010000 */
[----:B------:R-:W-:-:S06]  /*12680*/  WARPGROUP.ARRIVE ;  /* 0x00000000000079c5 */ /* 0x000fcc0000000000 */
[----:B------:R-:W-:Y:S01]  /*12690*/  HGMMA.64x16x16.F32 R40, gdesc[UR12], RZ, !UPT, gsb0 ;  /* 0x002000000c2879f0 */ /* 0x000fe2000c0008ff */
[----:B------:R-:W-:Y:S02]  /*126a0*/  UMOV UR13, UR23 ;  /* 0x00000017000d7c82 */ /* 0x000fe40008000000 */
[----:B------:R-:W-:Y:S02]  /*126b0*/  WARPGROUP.DEPBAR.LE gsb0, 0x0 ;  /* 0x00008000000079c5 */ /* 0x000fe40000010000 */
[----:B------:R-:W-:-:S06]  /*126c0*/  WARPGROUP.ARRIVE ;  /* 0x00000000000079c5 */ /* 0x000fcc0000000000 */
[----:B------:R-:W-:Y:S01]  /*126d0*/  HGMMA.64x16x16.F32 R32, gdesc[UR4], RZ, !UPT, gsb0 ;  /* 0x00200000042079f0 */ /* 0x000fe2000c0008ff */
[----:B------:R-:W-:Y:S01]  /*126e0*/  UIADD3 UR4, UR20, 0x2, URZ ;  /* 0x0000000214047890 */ /* 0x000fe2000fffe03f */
[----:B------:R-:W-:Y:S01]  /*126f0*/  R2UR UR6, R6 ;  /* 0x00000000060672ca */ /* 0x000fe200000e0000 */
[----:B------:R-:W-:Y:S01]  /*12700*/  UMOV UR5, UR23 ;  /* 0x0000001700057c82 */ /* 0x000fe20008000000 */
[----:B------:R-:W-:Y:S01]  /*12710*/  R2UR UR7, R7 ;  /* 0x00000000070772ca */ /* 0x000fe200000e0000 */
[----:B------:R-:W-:Y:S02]  /*12720*/  VIADD R6, R4, 0x102 ;  /* 0x0000010204067836 */ /* 0x000fe40000000000 */
[----:B------:R-:W-:Y:S01]  /*12730*/  IMAD.MOV.U32 R7, RZ, RZ, 0x40000040 ;  /* 0x40000040ff077424 */ /* 0x000fe200078e00ff */
[----:B------:R-:W-:Y:S02]  /*12740*/  UMOV UR24, UR4 ;  /* 0x0000000400187c82 */ /* 0x000fe40008000000 */
[----:B------:R-:W-:Y:S01]  /*12750*/  UMOV UR22, UR24 ;  /* 0x0000001800167c82 */ /* 0x000fe20008000000 */
[----:B------:R-:W-:Y:S01]  /*12760*/  R2UR UR10, R6 ;  /* 0x00000000060a72ca */ /* 0x000fe200000e0000 */
[----:B------:R-:W-:Y:S01]  /*12770*/  UMOV UR4, UR22 ;  /* 0x0000001600047c82 */ /* 0x000fe20008000000 */
[----:B------:R-:W-:Y:S01]  /*12780*/  R2UR UR11, R7 ;  /* 0x00000000070b72ca */ /* 0x000fe200000e0000 */
[----:B------:R-:W-:Y:S01]  /*12790*/  UMOV UR8, UR22 ;  /* 0x0000001600087c82 */ /* 0x000fe20008000000 */
[----:B------:R-:W-:Y:S01]  /*127a0*/  VIADD R6, R4, 0x182 ;  /* 0x0000018204067836 */ /* 0x000fe20000000000 */
[----:B------:R-:W-:Y:S01]  /*127b0*/  MOV R7, 0x40000040 ;  /* 0x4000004000077802 */ /* 0x000fe20000000f00 */
[----:B------:R-:W-:Y:S01]  /*127c0*/  UMOV UR12, UR22 ;  /* 0x00000016000c7c82 */ /* 0x000fe20008000000 */
[----:B------:R-:W-:-:S02]  /*127d0*/  MOV R14, UR24 ;  /* 0x00000018000e7c02 */ /* 0x000fc40008000f00 */
[----:B------:R-:W-:Y:S01]  /*127e0*/  R2UR UR14, R6 ;  /* 0x00000000060e72ca */ /* 0x000fe200000e0000 */
[----:B------:R-:W-:Y:S01]  /*127f0*/  VIADD R6, R4, 0x282 ;  /* 0x0000028204067836 */ /* 0x000fe20000000000 */
[----:B------:R-:W-:Y:S01]  /*12800*/  R2UR UR15, R7 ;  /* 0x00000000070f72ca */ /* 0x000fe200000e0000 */
[----:B------:R-:W-:Y:S01]  /*12810*/  IMAD.MOV.U32 R7, RZ, RZ, 0x40000040 ;  /* 0x40000040ff077424 */ /* 0x000fe200078e00ff */
        /* <DEDUP_REMOVED lines=26> */
[----:B------:R-:W-:Y:S01]  /*129c0*/  VIADD R8, R4, 0x302 ;  /* 0x0000030204087836 */ /* 0x000fe20000000000 */
        /* <DEDUP_REMOVED lines=13> */
[----:B------:R-:W-:Y:S02]  /*12aa0*/  UMOV UR13, UR25 ;  /* 0x00000019000d7c82 */ /* 0x000fe40008000000 */
        /* <DEDUP_REMOVED lines=12> */
[----:B------:R-:W-:-:S04]  /*12b70*/  UMOV UR4, UR12 ;  /* 0x0000000c00047c82 */ /* 0x000fc80008000000 */
[----:B------:R0:W-:Y:S01]  /*12b80*/  STL.64 [R1+0x28], R14 ;  /* 0x0000280e01007387 */ /* 0x0001e20000100a00 */
[----:B------:R-:W-:Y:S02]  /*12b90*/  WARPGROUP.DEPBAR.LE gsb0, 0x0 ;  /* 0x00008000000079c5 */ /* 0x000fe40000010000 */
[----:B------:R-:W-:-:S06]  /*12ba0*/  WARPGROUP.ARRIVE ;  /* 0x00000000000079c5 */ /* 0x000fcc0000000000 */
[----:B------:R-:W-:Y:S01]  /*12bb0*/  HGMMA.64x16x16.F32 R32, gdesc[UR16], R32, gsb0 ;  /* 0x00200000102079f0 */ /* 0x000fe20008000820 */
[----:B------:R-:W-:Y:S01]  /*12bc0*/  UMOV UR16, UR12 ;  /* 0x0000000c00107c82 */ /* 0x000fe20008000000 */
        /* <DEDUP_REMOVED lines=16> */
[----:B------:R-:W-:Y:S01]  /*12cd0*/  HGMMA.64x16x16.F32 R72, gdesc[UR24], R72, gsb0 ;  /* 0x00200000184879f0 */ /* 0x000fe20008000848 */
[----:B------:R-:W-:Y:S02]  /*12ce0*/  UMOV UR25, 0x40000040 ;  /* 0x4000004000197882 */ /* 0x000fe40000000000 */
        /* <DEDUP_REMOVED lines=23> */
[----:B------:R-:W-:Y:S02]  /*12e60*/  R2UR UR26, R6 ;  /* 0x00000000061a72ca */ /* 0x000fe400000e0000 */
[----:B------:R-:W-:Y:S01]  /*12e70*/  R2UR UR27, R7 ;  /* 0x00000000071b72ca */ /* 0x000fe200000e0000 */
[----:B------:R-:W-:Y:S01]  /*12e80*/  IMAD.MOV.U32 R7, RZ, RZ, 0x40000040 ;  /* 0x40000040ff077424 */ /* 0x000fe200078e00ff */
[----:B------:R-:W-:Y:S01]  /*12e90*/  IADD3 R6, R4, 0x86, RZ ;  /* 0x0000008604067810 */ /* 0x000fe20007ffe0ff */
[----:B------:R-:W-:Y:S02]  /*12ea0*/  WARPGROUP.DEPBAR.LE gsb0, 0x0 ;  /* 0x00008000000079c5 */ /* 0x000fe40000010000 */
[----:B------:R-:W-:-:S06]  /*12eb0*/  WARPGROUP.ARRIVE ;  /* 0x00000000000079c5 */ /* 0x000fcc0000000000 */
[----:B------:R-:W-:Y:S03]  /*12ec0*/  HGMMA.64x16x16.F32 R48, gdesc[UR16], R48, gsb0 ;  /* 0x00200000103079f0 */ /* 0x000fe60008000830 */
[----:B------:R-:W-:Y:S02]  /*12ed0*/  WARPGROUP.DEPBAR.LE gsb0, 0x0 ;  /* 0x00008000000079c5 */ /* 0x000fe40000010000 */
[----:B------:R-:W-:-:S06]  /*12ee0*/  WARPGROUP.ARRIVE ;  /* 0x00000000000079c5 */ /* 0x000fcc0000000000 */
[----:B------:R-:W-:Y:S01]  /*12ef0*/  HGMMA.64x16x16.F32 R40, gdesc[UR4], R40, gsb0 ;  /* 0x00200000042879f0 */ /* 0x000fe20008000828 */
[----:B------:R-:W-:Y:S01]  /*12f00*/  UIADD3 UR4, UR20, 0x6, URZ ;  /* 0x0000000614047890 */ /* 0x000fe2000fffe03f */
[----:B------:R-:W-:Y:S01]  /*12f10*/  R2UR UR6, R6 ;  /* 0x00000000060672ca */ /* 0x000fe200000e0000 */
[----:B------:R-:W-:Y:S01]  /*12f20*/  VIADD R6, R4, 0x106 ;  /* 0x0000010604067836 */ /* 0x000fe20000000000 */
[----:B------:R-:W-:Y:S01]  /*12f30*/  R2UR UR7, R7 ;  /* 0x00000000070772ca */ /* 0x000fe200000e0000 */
[----:B------:R-:W-:-:S03]  /*12f40*/  IMAD.MOV.U32 R7, RZ, RZ, 0x40000040 ;  /* 0x40000040ff077424 */ /* 0x000fc600078e00ff */
[----:B------:R-:W-:Y:S02]  /*12f50*/  UMOV UR24, UR4 ;  /* 0x0000000400187c82 */ /* 0x000fe40008000000 */
[----:B------:R-:W-:-:S05]  /*12f60*/  IMAD.U32 R14, RZ, RZ, UR24 ;  /* 0x00000018ff0e7e24 */ /* 0x000fca000f8e00ff */
[----:B------:R0:W-:Y:S01]  /*12f70*/  STL.64 [R1+0x18], R14 ;  /* 0x0000180e01007387 */ /* 0x0001e20000100a00 */
[----:B------:R-:W-:Y:S02]  /*12f80*/  WARPGROUP.DEPBAR.LE gsb0, 0x0 ;  /* 0x00008000000079c5 */ /* 0x000fe40000010000 */
[----:B------:R-:W-:-:S06]  /*12f90*/  WARPGROUP.ARRIVE ;  /* 0x00000000000079c5 */ /* 0x000fcc0000000000 */
[----:B------:R-:W-:Y:S01]  /*12fa0*/  HGMMA.64x16x16.F32 R32, gdesc[UR8], R32, gsb0 ;  /* 0x00200000082079f0 */ /* 0x000fe20008000820 */
[----:B------:R-:W-:Y:S02]  /*12fb0*/  R2UR UR10, R6 ;  /* 0x00000000060a72ca */ /* 0x000fe400000e0000 */
[----:B------:R-:W-:Y:S01]  /*12fc0*/  R2UR UR11, R7 ;  /* 0x00000000070b72ca */ /* 0x000fe200000e0000 */
[----:B------:R-:W-:Y:S01]  /*12fd0*/  IMAD.MOV.U32 R7, RZ, RZ, 0x40000040 ;  /* 0x40000040ff077424 */ /* 0x000fe200078e00ff */
[----:B------:R-:W-:-:S04]  /*12fe0*/  IADD3 R6, R4, 0x186, RZ ;  /* 0x0000018604067810 */ /* 0x000fc80007ffe0ff */
[----:B------:R-:W-:Y:S01]  /*12ff0*/  R2UR UR18, R6 ;  /* 0x00000000061272ca */ /* 0x000fe200000e0000 */
[----:B------:R-:W-:Y:S01]  /*13000*/  VIADD R6, R4, 0x286 ;  /* 0x0000028604067836 */ /* 0x000fe20000000000 */
[----:B------:R-:W-:Y:S02]  /*13010*/  R2UR UR19, R7 ;  /* 0x00000000071372ca */ /* 0x000fe400000e0000 */
[----:B------:R-:W-:Y:S01]  /*13020*/  MOV R7, 0x40000040 ;  /* 0x4000004000077802 */ /* 0x000fe20000000f00 */
[----:B------:R-:W-:Y:S02]  /*13030*/  WARPGROUP.DEPBAR.LE gsb0, 0x0 ;  /* 0x00008000000079c5 */ /* 0x000fe40000010000 */
[----:B------:R-:W-:-:S06]  /*13040*/  WARPGROUP.ARRIVE ;  /* 0x00000000000079c5 */ /* 0x000fcc0000000000 */
[----:B------:R-:W-:Y:S01]  /*13050*/  HGMMA.64x16x16.F32 R24, gdesc[UR12], R24, gsb0 ;  /* 0x002000000c1879f0 */ /* 0x000fe20008000818 */
[----:B------:R-:W-:Y:S01]  /*13060*/  UMOV UR12, UR24 ;  /* 0x00000018000c7c82 */ /* 0x000fe20008000000 */
[----:B------:R-:W-:Y:S01]  /*13070*/  UMOV UR13, UR25 ;  /* 0x00000019000d7c82 */ /* 0x000fe20008000000 */
[----:B------:R-:W-:Y:S01]  /*13080*/  UMOV UR4, UR12 ;  /* 0x0000000c00047c82 */ /* 0x000fe20008000000 */
[----:B------:R-:W-:Y:S01]  /*13090*/  UMOV UR5, UR13 ;  /* 0x0000000d00057c82 */ /* 0x000fe20008000000 */
[----:B------:R-:W-:Y:S01]  /*130a0*/  UMOV UR8, UR12 ;  /* 0x0000000c00087c82 */ /* 0x000fe20008000000 */
[----:B------:R-:W-:Y:S01]  /*130b0*/  UMOV UR9, UR13 ;  /* 0x0000000d00097c82 */ /* 0x000fe20008000000 */
[----:B------:R-:W-:Y:S01]  /*130c0*/  UMOV UR16, UR12 ;  /* 0x0000000c00107c82 */ /* 0x000fe20008000000 */
[----:B------:R-:W-:Y:S01]  /*130d0*/  UMOV UR17, UR13 ;  /* 0x0000000d00117c82 */ /* 0x000fe20008000000 */
        /* <DEDUP_REMOVED lines=43> */
[----:B------:R-:W-:-:S05]  /*13390*/  MOV R14, UR24 ;  /* 0x00000018000e7c02 */ /* 0x000fca0008000f00 */
[----:B------:R0:W-:Y:S01]  /*133a0*/  STL.64 [R1+0x10], R14 ;  /* 0x0000100e01007387 */ /* 0x0001e20000100a00 */
[----:B------:R-:W-:Y:S02]  /*133b0*/  WARPGROUP.DEPBAR.LE gsb0, 0x0 ;  /* 0x00008000000079c5 */ /* 0x000fe40000010000 */
[----:B------:R-:W-:-:S06]  /*133c0*/  WARPGROUP.ARRIVE ;  /* 0x00000000000079c5 */ /* 0x000fcc0000000000 */
[----:B------:R-:W-:Y:S01]  /*133d0*/  HGMMA.64x16x16.F32 R32, gdesc[UR8], R32, gsb0 ;  /* 0x00200000082079f0 */ /* 0x000fe20008000820 */
[----:B------:R-:W-:Y:S01]  /*133e0*/  R2UR UR10, R6 ;  /* 0x00000000060a72ca */ /* 0x000fe200000e0000 */
[----:B------:R-:W-:Y:S01]  /*133f0*/  VIADD R6, R4, 0x500 ;  /* 0x0000050004067836 */ /* 0x000fe20000000000 */
[----:B------:R-:W-:Y:S02]  /*13400*/  R2UR UR11, R7 ;  /* 0x00000000070b72ca */ /* 0x000fe400000e0000 */
[----:B------:R-:W-:Y:S02]  /*13410*/  MOV R7, 0x40000040 ;  /* 0x4000004000077802 */ /* 0x000fe40000000f00 */
[----:B------:R-:W-:Y:S01]  /*13420*/  R2UR UR18, R6 ;  /* 0x00000000061272ca */ /* 0x000fe200000e0000 */
[----:B------:R-:W-:Y:S01]  /*13430*/  VIADD R6, R4, 0x600 ;  /* 0x0000060004067836 */ /* 0x000fe20000000000 */
[----:B------:R-:W-:Y:S01]  /*13440*/  R2UR UR19, R7 ;  /* 0x00000000071372ca */ /* 0x000fe200000e0000 */
[----:B------:R-:W-:Y:S01]  /*13450*/  IMAD.MOV.U32 R7, RZ, RZ, 0x40000040 ;  /* 0x40000040ff077424 */ /* 0x000fe200078e00ff */
[----:B------:R-:W-:-:S02]  /*13460*/  WARPGROUP.DEPBAR.LE gsb0, 0x0 ;  /* 0x00008000000079c5 */ /* 0x000fc40000010000 */
        /* <DEDUP_REMOVED lines=23> */
[----:B------:R-:W-:-:S04]  /*135e0*/  MOV R9, 0x40000040 ;  /* 0x4000004000097802 */ /* 0x000fc80000000f00 */
[----:B------:R-:W-:Y:S01]  /*135f0*/  R2UR UR14, R8 ;  /* 0x00000000080e72ca */ /* 0x000fe200000e0000 */
[----:B------:R-:W-:Y:S01]  /*13600*/  VIADD R8, R4, 0x582 ;  /* 0x0000058204087836 */ /* 0x000fe20000000000 */
[----:B------:R-:W-:Y:S02]  /*13610*/  R2UR UR15, R9 ;  /* 0x00000000090f72ca */ /* 0x000fe400000e0000 */
        /* <DEDUP_REMOVED lines=21> */
[----:B------:R-:W-:Y:S02]  /*13770*/  R2UR UR6, R6 ;  /* 0x00000000060672ca */ /* 0x000fe400000e0000 */
[----:B------:R-:W-:Y:S01]  /*13780*/  R2UR UR7, R7 ;  /* 0x00000000070772ca */ /* 0x000fe200000e0000 */
[----:B------:R-:W-:Y:S01]  /*13790*/  IMAD.MOV.U32 R7, RZ, RZ, 0x40000040 ;  /* 0x40000040ff077424 */ /* 0x000fe200078e00ff */
[----:B------:R-:W-:Y:S02]  /*137a0*/  IADD3 R6, R4, 0x482, RZ ;  /* 0x0000048204067810 */ /* 0x000fe40007ffe0ff */
[----:B------:R-:W-:Y:S02]  /*137b0*/  UMOV UR24, UR4 ;  /* 0x0000000400187c82 */ /* 0x000fe40008000000 */
[----:B------:R-:W-:-:S05]  /*137c0*/  IMAD.U32 R14, RZ, RZ, UR24 ;  /* 0x00000018ff0e7e24 */ /* 0x000fca000f8e00ff */
[----:B------:R0:W-:Y:S01]  /*137d0*/  STL.64 [R1+0x8], R14 ;  /* 0x0000080e01007387 */ /* 0x0001e20000100a00 */
[----:B------:R-:W-:Y:S02]  /*137e0*/  WARPGROUP.DEPBAR.LE gsb0, 0x0 ;  /* 0x00008000000079c5 */ /* 0x000fe40000010000 */
[----:B------:R-:W-:-:S06]  /*137f0*/  WARPGROUP.ARRIVE ;  /* 0x00000000000079c5 */ /* 0x000fcc0000000000 */
[----:B------:R-:W-:Y:S01]  /*13800*/  HGMMA.64x16x16.F32 R32, gdesc[UR8], R32, gsb0 ;  /* 0x00200000082079f0 */ /* 0x000fe20008000820 */
[----:B------:R-:W-:Y:S01]  /*13810*/  R2UR UR10, R6 ;  /* 0x00000000060a72ca */ /* 0x000fe200000e0000 */
[----:B------:R-:W-:Y:S01]  /*13820*/  VIADD R6, R4, 0x502 ;  /* 0x0000050204067836 */ /* 0x000fe20000000000 */
[----:B------:R-:W-:Y:S01]  /*13830*/  R2UR UR11, R7 ;  /* 0x00000000070b72ca */ /* 0x000fe200000e0000 */
        /* <DEDUP_REMOVED lines=60> */
[----:B------:R-:W-:Y:S01]  /*13c00*/  STL.64 [R1], R14 ;  /* 0x0000000e01007387 */ /* 0x000fe20000100a00 */
        /* <DEDUP_REMOVED lines=216> */
[----:B------:R-:W-:Y:S02]  /*14990*/  MOV R7, 0x40000040 ;  /* 0x4000004000077802 */ /* 0x000fe40000000f00 */
        /* <DEDUP_REMOVED lines=60> */
[----:B------:R-:W-:-:S03]  /*14d60*/  IMAD.MOV.U32 R7, RZ, RZ, 0x40000040 ;  /* 0x40000040ff077424 */ /* 0x000fc600078e00ff */
[----:B------:R-:W-:Y:S01]  /*14d70*/  R2UR UR10, R6 ;  /* 0x00000000060a72ca */ /* 0x000fe200000e0000 */
[----:B------:R-:W-:Y:S01]  /*14d80*/  VIADD R6, R4, 0x706 ;  /* 0x0000070604067836 */ /* 0x000fe20000000000 */
[----:B------:R-:W-:Y:S01]  /*14d90*/  R2UR UR11, R7 ;  /* 0x00000000070b72ca */ /* 0x000fe200000e0000 */
[----:B------:R-:W-:-:S03]  /*14da0*/  IMAD.MOV.U32 R7, RZ, RZ, 0x40000040 ;  /* 0x40000040ff077424 */ /* 0x000fc600078e00ff */
[----:B------:R-:W-:Y:S02]  /*14db0*/  R2UR UR38, R6 ;  /* 0x00000000062672ca */ /* 0x000fe400000e0000 */
[----:B------:R-:W-:Y:S01]  /*14dc0*/  R2UR UR39, R7 ;  /* 0x00000000072772ca */ /* 0x000fe200000e0000 */
[----:B------:R-:W0:Y:S01]  /*14dd0*/  @P2 LDC R6, c[0x0][0x450] ;  /* 0x00011400ff062b82 */ /* 0x000e220000000800 */
[----:B------:R-:W-:Y:S01]  /*14de0*/  IMAD.MOV.U32 R7, RZ, RZ, -0x70 ;  /* 0xffffff90ff077424 */ /* 0x000fe200078e00ff */
[----:B0-----:R-:W-:Y:S01]  /*14df0*/  @P2 SHF.R.U32.HI R0, RZ, R6, R5 ;  /* 0x00000006ff002219 */ /* 0x001fe20000011605 */
[----:B------:R-:W-:Y:S01]  /*14e00*/  IMAD R5, R2, -0x70, R225 ;  /* 0xffffff9002057824 */ /* 0x000fe200078e02e1 */
        /* <DEDUP_REMOVED lines=30> */
[C---:B------:R-:W-:Y:S02]  /*14ff0*/  VIADD R8, R4.reuse, 0x806 ;  /* 0x0000080604087836 */ /* 0x040fe40000000000 */
[----:B------:R-:W-:Y:S02]  /*15000*/  IMAD.MOV.U32 R9, RZ, RZ, 0x40000040 ;  /* 0x40000040ff097424 */ /* 0x000fe400078e00ff */
[----:B------:R-:W-:Y:S01]  /*15010*/  VIADD R4, R4, 0xa06 ;  /* 0x00000a0604047836 */ /* 0x000fe20000000000 */
[----:B------:R-:W-:-:S02]  /*15020*/  WARPGROUP.DEPBAR.LE gsb0, 0x0 ;  /* 0x00008000000079c5 */ /* 0x000fc40000010000 */
        /* <DEDUP_REMOVED lines=9> */
[----:B------:R-:W-:Y:S01]  /*150c0*/  IMAD R8, R2, R7, 0x71 ;  /* 0x0000007102087424 */ /* 0x000fe200078e0207 */
[----:B------:R-:W0:Y:S01]  /*150d0*/  SHFL.IDX PT, R9, R0, 0x1, 0x1c1f ;  /* 0x003c1f0000097f89 */ /* 0x000e2200000e0000 */
[----:B------:R-:W-:Y:S02]  /*150e0*/  IMAD.MOV.U32 R7, RZ, RZ, 0x40000040 ;  /* 0x40000040ff077424 */ /* 0x000fe400078e00ff */
[----:B------:R-:W-:-:S05]  /*150f0*/  IMAD R8, R227, -0x2, R8 ;  /* 0xfffffffee3087824 */ /* 0x000fca00078e0208 */
[----:B------:R-:W-:Y:S01]  /*15100*/  IADD3 R81, -R224, R8, R225 ;  /* 0x00000008e0517210 */ /* 0x000fe20007ffe1e1 */
        /* <DEDUP_REMOVED lines=8> */
[----:B------:R-:W-:Y:S02]  /*15190*/  IMAD.MOV.U32 R5, RZ, RZ, 0x40000040 ;  /* 0x40000040ff057424 */ /* 0x000fe400078e00ff */
[----:B------:R-:W-:-:S05]  /*151a0*/  IMAD R6, R227, -0x2, R6 ;  /* 0xfffffffee3067824 */ /* 0x000fca00078e0206 */
[----:B0-----:R-:W-:-:S04]  /*151b0*/  VIADDMNMX R8, R9, R81, R6, PT ;  /* 0x0000005109087246 */ /* 0x001fc80003800106 */
        /* <DEDUP_REMOVED lines=8> */
[C---:B------:R-:W-:Y:S02]  /*15240*/  ISETP.GT.AND P4, PT, R8.reuse, 0x10, PT ;  /* 0x000000100800780c */ /* 0x040fe40003f84270 */
[----:B------:R-:W-:Y:S02]  /*15250*/  FSEL R91, R79, -INF , P3 ;  /* 0xff8000004f5b7808 */ /* 0x000fe40001800000 */
[----:B------:R-:W-:Y:S02]  /*15260*/  FMNMX.FTZ R10, R89, R10, !PT ;  /* 0x0000000a590a7209 */ /* 0x000fe40007810000 */
[----:B------:R-:W-:-:S02]  /*15270*/  ISETP.GT.AND P3, PT, R8, 0x11, PT ;  /* 0x000000110800780c */ /* 0x000fc40003f64270 */
[----:B------:R-:W-:Y:S02]  /*15280*/  FSEL R93, R66, -INF , P4 ;  /* 0xff800000425d7808 */ /* 0x000fe40002000000 */
[----:B------:R-:W-:Y:S02]  /*15290*/  FMNMX.FTZ R10, R91, R10, !PT ;  /* 0x0000000a5b0a7209 */ /* 0x000fe40007810000 */
[C---:B------:R-:W-:Y:S02]  /*152a0*/  ISETP.GT.AND P4, PT, R8.reuse, 0x18, PT ;  /* 0x000000180800780c */ /* 0x040fe40003f84270 */
[----:B------:R-:W-:Y:S02]  /*152b0*/  FSEL R95, R67, -INF , P3 ;  /* 0xff800000435f7808 */ /* 0x000fe40001800000 */
[----:B------:R-:W-:Y:S01]  /*152c0*/  FMNMX.FTZ R10, R93, R10, !PT ;  /* 0x0000000a5d0a7209 */ /* 0x000fe20007810000 */
[----:B------:R-:W-:Y:S02]  /*152d0*/  WARPGROUP.DEPBAR.LE gsb0, 0x0 ;  /* 0x00008000000079c5 */ /* 0x000fe40000010000 */
[----:B------:R-:W-:Y:S01]  /*152e0*/  WARPGROUP.ARRIVE ;  /* 0x00000000000079c5 */ /* 0x000fe20000000000 */
[----:B------:R-:W-:-:S02]  /*152f0*/  ISETP.GT.AND P3, PT, R8, 0x19, PT ;  /* 0x000000190800780c */ /* 0x000fc40003f64270 */
[----:B------:R-:W-:Y:S02]  /*15300*/  FSEL R87, R70, -INF , P4 ;  /* 0xff80000046577808 */ /* 0x000fe40002000000 */
[----:B------:R-:W-:Y:S01]  /*15310*/  FMNMX.FTZ R10, R95, R10, !PT ;  /* 0x0000000a5f0a7209 */ /* 0x000fe20007810000 */
[----:B------:R-:W-:Y:S01]  /*15320*/  HGMMA.64x16x16.F32 R48, gdesc[UR4], R48, gsb0 ;  /* 0x00200000043079f0 */ /* 0x000fe20008000830 */
[----:B------:R-:W-:Y:S01]  /*15330*/  R2UR UR6, R12 ;  /* 0x000000000c0672ca */ /* 0x000fe200000e0000 */
[----:B------:R-:W-:Y:S01]  /*15340*/  UMOV UR4, UR36 ;  /* 0x0000002400047c82 */ /* 0x000fe20008000000 */
[----:B------:R-:W-:Y:S01]  /*15350*/  R2UR UR7, R13 ;  /* 0x000000000d0772ca */ /* 0x000fe200000e0000 */
[----:B------:R-:W-:Y:S01]  /*15360*/  UMOV UR5, UR37 ;  /* 0x0000002500057c82 */ /* 0x000fe20008000000 */
[----:B------:R-:W-:Y:S02]  /*15370*/  ISETP.GT.AND P4, PT, R8, 0x20, PT ;  /* 0x000000200800780c */ /* 0x000fe40003f84270 */
[----:B------:R-:W-:-:S02]  /*15380*/  FSEL R79, R71, -INF , P3 ;  /* 0xff800000474f7808 */ /* 0x000fc40001800000 */
[----:B------:R-:W-:Y:S02]  /*15390*/  FMNMX.FTZ R10, R87, R10, !PT ;  /* 0x0000000a570a7209 */ /* 0x000fe40007810000 */
[----:B------:R-:W-:Y:S02]  /*153a0*/  ISETP.GT.AND P3, PT, R8, 0x21, PT ;  /* 0x000000210800780c */ /* 0x000fe40003f64270 */
[----:B------:R-:W-:Y:S02]  /*153b0*/  FSEL R75, R58, -INF , P4 ;  /* 0xff8000003a4b7808 */ /* 0x000fe40002000000 */
[----:B------:R-:W-:Y:S02]  /*153c0*/  FMNMX.FTZ R10, R79, R10, !PT ;  /* 0x0000000a4f0a7209 */ /* 0x000fe40007810000 */
        /* <DEDUP_REMOVED lines=16> */
[----:B------:R-:W-:Y:S01]  /*154d0*/  HGMMA.64x16x16.F32 R40, gdesc[UR8], R40, gsb0 ;  /* 0x00200000082879f0 */ /* 0x000fe20008000828 */
[----:B------:R-:W-:Y:S02]  /*154e0*/  FMNMX.FTZ R10, R7, R10, !PT ;  /* 0x0000000a070a7209 */ /* 0x000fe40007810000 */
[C---:B------:R-:W-:Y:S02]  /*154f0*/  ISETP.GT.AND P3, PT, R8.reuse, 0x39, PT ;  /* 0x000000390800780c */ /* 0x040fe40003f64270 */
[----:B------:R-:W-:Y:S02]  /*15500*/  FMNMX.FTZ R10, R51, R10, !PT ;  /* 0x0000000a330a7209 */ /* 0x000fe40007810000 */
[----:B------:R-:W-:Y:S02]  /*15510*/  FSEL R55, R55, -INF , P3 ;  /* 0xff80000037377808 */ /* 0x000fe40001800000 */
[----:B------:R-:W-:Y:S01]  /*15520*/  ISETP.GT.AND P3, PT, R8, 0x41, PT ;  /* 0x000000410800780c */ /* 0x000fe20003f64270 */
[----:B------:R-:W-:-:S02]  /*15530*/  WARPGROUP.DEPBAR.LE gsb0, 0x0 ;  /* 0x00008000000079c5 */ /* 0x000fc40000010000 */
[----:B------:R-:W-:Y:S01]  /*15540*/  WARPGROUP.ARRIVE ;  /* 0x00000000000079c5 */ /* 0x000fe20000000000 */
[----:B------:R-:W-:Y:S02]  /*15550*/  FSEL R43, R43, -INF , P3 ;  /* 0xff8000002b2b7808 */ /* 0x000fe40001800000 */
[----:B------:R-:W-:-:S03]  /*15560*/  ISETP.GT.AND P3, PT, R8, 0x49, PT ;  /* 0x000000490800780c */ /* 0x000fc60003f64270 */
[----:B------:R-:W-:Y:S01]  /*15570*/  HGMMA.64x16x16.F32 R32, gdesc[UR4], R32, gsb0 ;  /* 0x00200000042079f0 */ /* 0x000fe20008000820 */
[----:B------:R-:W-:Y:S01]  /*15580*/  R2UR UR6, R4 ;  /* 0x00000000040672ca */ /* 0x000fe200000e0000 */
[----:B------:R-:W-:Y:S01]  /*15590*/  UMOV UR4, UR36 ;  /* 0x0000002400047c82 */ /* 0x000fe20008000000 */
[----:B------:R-:W-:Y:S01]  /*155a0*/  R2UR UR7, R5 ;  /* 0x00000000050772ca */ /* 0x000fe200000e0000 */
[----:B------:R-:W-:Y:S01]  /*155b0*/  UMOV UR5, UR37 ;  /* 0x0000002500057c82 */ /* 0x000fe20008000000 */
[----:B------:R-:W-:Y:S02]  /*155c0*/  FSEL R5, R54, -INF , P4 ;  /* 0xff80000036057808 */ /* 0x000fe40002000000 */
[----:B------:R-:W-:Y:S02]  /*155d0*/  ISETP.GT.AND P4, PT, R8, 0x40, PT ;  /* 0x000000400800780c */ /* 0x000fe40003f84270 */
[----:B------:R-:W-:Y:S02]  /*155e0*/  FMNMX.FTZ R10, R5, R10, !PT ;  /* 0x0000000a050a7209 */ /* 0x000fe40007810000 */
[----:B------:R-:W-:-:S02]  /*155f0*/  FSEL R9, R42, -INF , P4 ;  /* 0xff8000002a097808 */ /* 0x000fc40002000000 */
[----:B------:R-:W-:Y:S02]  /*15600*/  FMNMX.FTZ R10, R55, R10, !PT ;  /* 0x0000000a370a7209 */ /* 0x000fe40007810000 */
[----:B------:R-:W-:Y:S02]  /*15610*/  ISETP.GT.AND P4, PT, R8, 0x48, PT ;  /* 0x000000480800780c */ /* 0x000fe40003f84270 */
[----:B------:R-:W-:Y:S02]  /*15620*/  FMNMX.FTZ R10, R9, R10, !PT ;  /* 0x0000000a090a7209 */ /* 0x000fe40007810000 */
[----:B------:R-:W-:Y:S02]  /*15630*/  FSEL R11, R46, -INF , P4 ;  /* 0xff8000002e0b7808 */ /* 0x000fe40002000000 */
[----:B------:R-:W-:Y:S02]  /*15640*/  FMNMX.FTZ R10, R43, R10, !PT ;  /* 0x0000000a2b0a7209 */ /* 0x000fe40007810000 */
[----:B------:R-:W-:-:S02]  /*15650*/  ISETP.GT.AND P4, PT, R8, 0x50, PT ;  /* 0x000000500800780c */ /* 0x000fc40003f84270 */
        /* <DEDUP_REMOVED lines=21> */
[----:B------:R-:W-:-:S02]  /*157b0*/  FSEL R21, R26, -INF , P4 ;  /* 0xff8000001a157808 */ /* 0x000fc40002000000 */
[C---:B------:R-:W-:Y:S02]  /*157c0*/  ISETP.GT.AND P4, PT, R8.reuse, 0x68, PT ;  /* 0x000000680800780c */ /* 0x040fe40003f84270 */
[----:B------:R-:W-:Y:S02]  /*157d0*/  FSEL R27, R27, -INF , P3 ;  /* 0xff8000001b1b7808 */ /* 0x000fe40001800000 */
[----:B------:R-:W-:Y:S02]  /*157e0*/  FMNMX.FTZ R10, R21, R10, !PT ;  /* 0x0000000a150a7209 */ /* 0x000fe40007810000 */
[----:B------:R-:W-:Y:S02]  /*157f0*/  ISETP.GT.AND P3, PT, R8, 0x69, PT ;  /* 0x000000690800780c */ /* 0x000fe40003f64270 */
[----:B------:R-:W-:Y:S01]  /*15800*/  FSEL R67, R30, -INF , P4 ;  /* 0xff8000001e437808 */ /* 0x000fe20002000000 */
[----:B------:R0:W1:Y:S01]  /*15810*/  SHFL.IDX PT, R8, R0, RZ, 0x1c1f ;  /* 0x001c1fff00087589 */ /* 0x00006200000e0000 */
[----:B------:R-:W-:-:S02]  /*15820*/  FMNMX.FTZ R10, R27, R10, !PT ;  /* 0x0000000a1b0a7209 */ /* 0x000fc40007810000 */
[----:B------:R-:W-:Y:S02]  /*15830*/  FSEL R31, R31, -INF , P3 ;  /* 0xff8000001f1f7808 */ /* 0x000fe40001800000 */
[----:B------:R-:W-:Y:S01]  /*15840*/  FMNMX.FTZ R10, R67, R10, !PT ;  /* 0x0000000a430a7209 */ /* 0x000fe20007810000 */
[----:B0-----:R-:W-:-:S03]  /*15850*/  IMAD.U32 R0, RZ, RZ, UR4 ;  /* 0x00000004ff007e24 */ /* 0x001fc6000f8e00ff */
[----:B------:R-:W-:-:S05]  /*15860*/  FMNMX.FTZ R10, R31, R10, !PT ;  /* 0x0000000a1f0a7209 */ /* 0x000fca0007810000 */
[----:B------:R-:W0:Y:S01]  /*15870*/  SHFL.BFLY PT, R97, R10, 0x2, 0x1f ;  /* 0x0c401f000a617f89 */ /* 0x000e2200000e0000 */
[----:B-1----:R-:W-:-:S04]  /*15880*/  VIADDMNMX R34, R8, R81, R6, PT ;  /* 0x0000005108227246 */ /* 0x002fc80003800106 */
[C---:B------:R-:W-:Y:S02]  /*15890*/  ISETP.GT.AND P4, PT, R34.reuse, 0x1, PT ;  /* 0x000000012200780c */ /* 0x040fe40003f84270 */
[----:B------:R-:W-:Y:S02]  /*158a0*/  ISETP.GT.AND P5, PT, R34, 0x8, PT ;  /* 0x000000082200780c */ /* 0x000fe40003fa4270 */
[----:B------:R-:W-:Y:S02]  /*158b0*/  FSEL R6, R73, -INF , P4 ;  /* 0xff80000049067808 */ /* 0x000fe40002000000 */
[----:B------:R-:W-:Y:S02]  /*158c0*/  FSEL R73, R76, -INF , P5 ;  /* 0xff8000004c497808 */ /* 0x000fe40002800000 */
[----:B------:R-:W-:Y:S02]  /*158d0*/  ISETP.GT.AND P4, PT, R34, 0x11, PT ;  /* 0x000000112200780c */ /* 0x000fe40003f84270 */
[----:B0-----:R-:W-:-:S02]  /*158e0*/  FMNMX.FTZ R97, R10, R97, !PT ;  /* 0x000000610a617209 */ /* 0x001fc40007810000 */
[----:B------:R-:W-:Y:S02]  /*158f0*/  FSEL R65, R65, -INF , P4 ;  /* 0xff80000041417808 */ /* 0x000fe40002000000 */
[C---:B------:R-:W-:Y:S01]  /*15900*/  ISETP.GT.AND P4, PT, R34.reuse, 0x19, PT ;  /* 0x000000192200780c */ /* 0x040fe20003f84270 */
[----:B------:R-:W0:Y:S03]  /*15910*/  SHFL.BFLY PT, R4, R97, 0x1, 0x1f ;  /* 0x0c201f0061047f89 */ /* 0x000e2600000e0000 */
        /* <DEDUP_REMOVED lines=9> */
[----:B------:R-:W-:Y:S02]  /*159b0*/  CS2R R96, SRZ ;  /* 0x0000000000607805 */ /* 0x000fe4000001ff00 */
[----:B------:R-:W-:Y:S02]  /*159c0*/  FSEL R53, R53, -INF , P4 ;  /* 0xff80000035357808 */ /* 0x000fe40002000000 */
[C---:B------:R-:W-:Y:S01]  /*159d0*/  FSETP.NEU.FTZ.AND P3, PT, R4.reuse, -INF , PT ;  /* 0xff8000000400780b */ /* 0x040fe20003f7d000 */
[----:B------:R-:W-:Y:S01]  /*159e0*/  FMUL.FTZ R30, R4, R0 ;  /* 0x00000000041e7220 */ /* 0x000fe20000410000 */
[----:B------:R-:W-:-:S04]  /*159f0*/  ISETP.GT.AND P4, PT, R34, 0x41, PT ;  /* 0x000000412200780c */ /* 0x000fc80003f84270 */
[----:B------:R-:W-:Y:S02]  /*15a00*/  FSEL R30, R30, RZ, P3 ;  /* 0x000000ff1e1e7208 */ /* 0x000fe40001800000 */
[----:B------:R-:W-:-:S03]  /*15a10*/  ISETP.GT.AND P3, PT, R34, RZ, PT ;  /* 0x000000ff2200720c */ /* 0x000fc60003f64270 */
[-CC-:B------:R-:W-:Y:S01]  /*15a20*/  FFMA.FTZ R201, R83, R0.reuse, -R30.reuse ;  /* 0x0000000053c97223 */ /* 0x180fe2000001081e */
[----:B------:R-:W-:Y:S01]  /*15a30*/  FSEL R81, R72, -INF , P3 ;  /* 0xff80000048517808 */ /* 0x000fe20001800000 */
[-CC-:B------:R-:W-:Y:S01]  /*15a40*/  FFMA.FTZ R8, R85, R0.reuse, -R30.reuse ;  /* 0x0000000055087223 */ /* 0x180fe2000001081e */
[C---:B------:R-:W-:Y:S01]  /*15a50*/  ISETP.GT.AND P3, PT, R34.reuse, 0x9, PT ;  /* 0x000000092200780c */ /* 0x040fe20003f64270 */
[--C-:B------:R-:W-:Y:S01]  /*15a60*/  FFMA.FTZ R203, R89, R0, -R30.reuse ;  /* 0x0000000059cb7223 */ /* 0x100fe2000001081e */
[----:B------:R-:W-:Y:S01]  /*15a70*/  FMNMX.FTZ R10, R81, R6, !PT ;  /* 0x00000006510a7209 */ /* 0x000fe20007810000 */
[-CC-:B------:R-:W-:Y:S01]  /*15a80*/  FFMA.FTZ R91, R91, R0.reuse, -R30.reuse ;  /* 0x000000005b5b7223 */ /* 0x180fe2000001081e */
[----:B------:R-:W-:Y:S01]  /*15a90*/  FSEL R77, R77, -INF , P3 ;  /* 0xff8000004d4d7808 */ /* 0x000fe20001800000 */
[-CC-:B------:R-:W-:Y:S01]  /*15aa0*/  FFMA.FTZ R197, R93, R0.reuse, -R30.reuse ;  /* 0x000000005dc57223 */ /* 0x180fe2000001081e */
[----:B------:R-:W-:Y:S01]  /*15ab0*/  ISETP.GT.AND P3, PT, R34, 0x10, PT ;  /* 0x000000102200780c */ /* 0x000fe20003f64270 */
[--C-:B------:R-:W-:Y:S01]  /*15ac0*/  FFMA.FTZ R199, R87, R0, -R30.reuse ;  /* 0x0000000057c77223 */ /* 0x100fe2000001081e */
[----:B------:R-:W-:Y:S01]  /*15ad0*/  FMNMX.FTZ R10, R73, R10, !PT ;  /* 0x0000000a490a7209 */ /* 0x000fe20007810000 */
[-CC-:B------:R-:W-:Y:S01]  /*15ae0*/  FFMA.FTZ R26, R79, R0.reuse, -R30.reuse ;  /* 0x000000004f1a7223 */ /* 0x180fe2000001081e */
[----:B------:R-:W-:Y:S01]  /*15af0*/  FSEL R83, R64, -INF , P3 ;  /* 0xff80000040537808 */ /* 0x000fe20001800000 */
[--C-:B------:R-:W-:Y:S01]  /*15b00*/  FFMA.FTZ R193, R75, R0, -R30.reuse ;  /* 0x000000004bc17223 */ /* 0x100fe2000001081e */
[----:B------:R-:W-:Y:S01]  /*15b10*/  FMNMX.FTZ R10, R77, R10, !PT ;  /* 0x0000000a4d0a7209 */ /* 0x000fe20007810000 */
        /* <DEDUP_REMOVED lines=8> */
[--C-:B------:R-:W-:Y:S01]  /*15ba0*/  FFMA.FTZ R189, R7, R0, -R30.reuse ;  /* 0x0000000007bd7223 */ /* 0x100fe2000001081e */
[----:B------:R-:W-:Y:S01]  /*15bb0*/  ISETP.GT.AND P3, PT, R34, 0x20, PT ;  /* 0x000000202200780c */ /* 0x000fe20003f64270 */
[----:B------:R0:W-:Y:S01]  /*15bc0*/  MUFU.EX2 R10, R91 ;  /* 0x0000005b000a7308 */ /* 0x0001e20000000800 */
[----:B------:R-:W-:Y:S01]  /*15bd0*/  FMNMX.FTZ R12, R85, R12, !PT ;  /* 0x0000000c550c7209 */ /* 0x000fe20007810000 */
[-CC-:B------:R-:W-:Y:S01]  /*15be0*/  FFMA.FTZ R185, R9, R0.reuse, -R30.reuse ;  /* 0x0000000009b97223 */ /* 0x180fe2000001081e */
[----:B------:R-:W-:Y:S01]  /*15bf0*/  FSEL R89, R56, -INF , P3 ;  /* 0xff80000038597808 */ /* 0x000fe20001800000 */
[--C-:B------:R-:W-:Y:S01]  /*15c00*/  FFMA.FTZ R187, R11, R0, -R30.reuse ;  /* 0x000000000bbb7223 */ /* 0x100fe2000001081e */
[----:B------:R-:W-:Y:S01]  /*15c10*/  FMNMX.FTZ R12, R69, R12, !PT ;  /* 0x0000000c450c7209 */ /* 0x000fe20007810000 */
[--C-:B------:R-:W-:Y:S01]  /*15c20*/  FFMA.FTZ R181, R13, R0, -R30.reuse ;  /* 0x000000000db57223 */ /* 0x100fe2000001081e */
[----:B------:R-:W-:Y:S01]  /*15c30*/  ISETP.GT.AND P3, PT, R34, 0x28, PT ;  /* 0x000000282200780c */ /* 0x000fe20003f64270 */
[----:B------:R-:W-:Y:S01]  /*15c40*/  MUFU.EX2 R201, R201 ;  /* 0x000000c900c97308 */ /* 0x000fe20000000800 */
[----:B------:R-:W-:Y:S01]  /*15c50*/  FMNMX.FTZ R12, R89, R12, !PT ;  /* 0x0000000c590c7209 */ /* 0x000fe20007810000 */
[-CC-:B------:R-:W-:Y:S01]  /*15c60*/  FFMA.FTZ R183, R15, R0.reuse, -R30.reuse ;  /* 0x000000000fb77223 */ /* 0x180fe2000001081e */
[----:B0-----:R-:W-:Y:S01]  /*15c70*/  FSEL R91, R60, -INF , P3 ;  /* 0xff8000003c5b7808 */ /* 0x001fe20001800000 */
[--C-:B------:R-:W-:Y:S01]  /*15c80*/  FFMA.FTZ R177, R21, R0, -R30.reuse ;  /* 0x0000000015b17223 */ /* 0x100fe2000001081e */
[----:B------:R-:W-:Y:S01]  /*15c90*/  FMNMX.FTZ R14, R57, R12, !PT ;  /* 0x0000000c390e7209 */ /* 0x000fe20007810000 */
[--C-:B------:R-:W-:Y:S01]  /*15ca0*/  FFMA.FTZ R27, R27, R0, -R30.reuse ;  /* 0x000000001b1b7223 */ /* 0x100fe2000001081e */
[----:B------:R-:W-:Y:S01]  /*15cb0*/  ISETP.GT.AND P3, PT, R34, 0x30, PT ;  /* 0x000000302200780c */ /* 0x000fe20003f64270 */
[----:B------:R-:W-:Y:S01]  /*15cc0*/  MUFU.EX2 R12, R95 ;  /* 0x0000005f000c7308 */ /* 0x000fe20000000800 */
[----:B------:R-:W-:Y:S01]  /*15cd0*/  FMNMX.FTZ R14, R91, R14, !PT ;  /* 0x0000000e5b0e7209 */ /* 0x000fe20007810000 */
[----:B------:R-:W-:Y:S01]  /*15ce0*/  FFMA.FTZ R179, R67, R0, -R30 ;  /* 0x0000000043b37223 */ /* 0x000fe2000001081e */
[----:B------:R-:W-:-:S02]  /*15cf0*/  FSEL R93, R48, -INF , P3 ;  /* 0xff800000305d7808 */ /* 0x000fc40001800000 */
[----:B------:R-:W-:Y:S02]  /*15d00*/  CS2R R66, SRZ ;  /* 0x0000000000427805 */ /* 0x000fe4000001ff00 */
[----:B------:R-:W-:Y:S02]  /*15d10*/  FMNMX.FTZ R14, R61, R14, !PT ;  /* 0x0000000e3d0e7209 */ /* 0x000fe40007810000 */
[----:B------:R-:W-:Y:S01]  /*15d20*/  ISETP.GT.AND P3, PT, R34, 0x38, PT ;  /* 0x000000382200780c */ /* 0x000fe20003f64270 */
[----:B------:R-:W0:Y:S01]  /*15d30*/  MUFU.EX2 R8, R8 ;  /* 0x0000000800087308 */ /* 0x000e220000000800 */
[----:B------:R-:W-:Y:S02]  /*15d40*/  FMNMX.FTZ R14, R93, R14, !PT ;  /* 0x0000000e5d0e7209 */ /* 0x000fe40007810000 */
[----:B------:R-:W-:Y:S02]  /*15d50*/  FSEL R87, R52, -INF , P3 ;  /* 0xff80000034577808 */ /* 0x000fe40001800000 */
[----:B------:R-:W-:-:S02]  /*15d60*/  FMNMX.FTZ R20, R49, R14, !PT ;  /* 0x0000000e31147209 */ /* 0x000fc40007810000 */
[----:B------:R-:W-:Y:S01]  /*15d70*/  ISETP.GT.AND P3, PT, R34, 0x40, PT ;  /* 0x000000402200780c */ /* 0x000fe20003f64270 */
[----:B------:R1:W-:Y:S01]  /*15d80*/  MUFU.EX2 R14, R26 ;  /* 0x0000001a000e7308 */ /* 0x0003e20000000800 */
[----:B------:R-:W-:Y:S02]  /*15d90*/  FMNMX.FTZ R20, R87, R20, !PT ;  /* 0x0000001457147209 */ /* 0x000fe40007810000 */
[----:B------:R-:W-:Y:S02]  /*15da0*/  FSEL R79, R40, -INF , P3 ;  /* 0xff800000284f7808 */ /* 0x000fe40001800000 */
[----:B------:R-:W-:Y:S02]  /*15db0*/  FMNMX.FTZ R20, R53, R20, !PT ;  /* 0x0000001435147209 */ /* 0x000fe40007810000 */
[----:B------:R-:W-:Y:S01]  /*15dc0*/  ISETP.GT.AND P3, PT, R34, 0x48, PT ;  /* 0x000000482200780c */ /* 0x000fe20003f64270 */
[----:B------:R-:W2:Y:S01]  /*15dd0*/  MUFU.EX2 R203, R203 ;  /* 0x000000cb00cb7308 */ /* 0x000ea20000000800 */
[----:B------:R-:W-:-:S02]  /*15de0*/  FSEL R75, R41, -INF , P4 ;  /* 0xff800000294b7808 */ /* 0x000fc40002000000 */
[----:B------:R-:W-:Y:S02]  /*15df0*/  FMNMX.FTZ R20, R79, R20, !PT ;  /* 0x000000144f147209 */ /* 0x000fe40007810000 */
[----:B------:R-:W-:Y:S02]  /*15e00*/  ISETP.GT.AND P4, PT, R34, 0x49, PT ;  /* 0x000000492200780c */ /* 0x000fe40003f84270 */
[----:B------:R-:W-:Y:S01]  /*15e10*/  FSEL R41, R44, -INF , P3 ;  /* 0xff8000002c297808 */ /* 0x000fe20001800000 */
[----:B------:R-:W3:Y:S01]  /*15e20*/  MUFU.EX2 R197, R197 ;  /* 0x000000c500c57308 */ /* 0x000ee20000000800 */
[----:B-1----:R-:W-:Y:S01]  /*15e30*/  FMNMX.FTZ R26, R75, R20, !PT ;  /* 0x000000144b1a7209 */ /* 0x002fe20007810000 */
[----:B------:R-:W1:Y:S01]  /*15e40*/  @P2 LDC R44, c[0x0][0x450] ;  /* 0x00011400ff2c2b82 */ /* 0x000e620000000800 */
[----:B------:R-:W-:Y:S02]  /*15e50*/  FSEL R45, R45, -INF , P4 ;  /* 0xff8000002d2d7808 */ /* 0x000fe40002000000 */
[----:B------:R-:W-:-:S02]  /*15e60*/  ISETP.GT.AND P3, PT, R34, 0x50, PT ;  /* 0x000000502200780c */ /* 0x000fc40003f64270 */
[----:B------:R-:W-:Y:S01]  /*15e70*/  FMNMX.FTZ R26, R41, R26, !PT ;  /* 0x0000001a291a7209 */ /* 0x000fe20007810000 */
[----:B------:R4:W-:Y:S01]  /*15e80*/  MUFU.EX2 R20, R38 ;  /* 0x0000002600147308 */ /* 0x0009e20000000800 */
[----:B------:R-:W-:Y:S02]  /*15e90*/  ISETP.GT.AND P4, PT, R34, 0x51, PT ;  /* 0x000000512200780c */ /* 0x000fe40003f84270 */
[----:B------:R-:W-:Y:S02]  /*15ea0*/  FSEL R71, R32, -INF , P3 ;  /* 0xff80000020477808 */ /* 0x000fe40001800000 */
[----:B------:R-:W-:Y:S02]  /*15eb0*/  FMNMX.FTZ R26, R45, R26, !PT ;  /* 0x0000001a2d1a7209 */ /* 0x000fe40007810000 */
[C---:B------:R-:W-:Y:S01]  /*15ec0*/  ISETP.GT.AND P3, PT, R34.reuse, 0x58, PT ;  /* 0x000000582200780c */ /* 0x040fe20003f64270 */
[----:B------:R-:W5:Y:S01]  /*15ed0*/  MUFU.EX2 R199, R199 ;  /* 0x000000c700c77308 */ /* 0x000f620000000800 */
[----:B------:R-:W-:Y:S01]  /*15ee0*/  FSEL R33, R33, -INF , P4 ;  /* 0xff80000021217808 */ /* 0x000fe20002000000 */
[----:B----4-:R-:W-:Y:S01]  /*15ef0*/  FFMA.FTZ R38, R39, R0, -R30 ;  /* 0x0000000027267223 */ /* 0x010fe2000001081e */
[----:B------:R-:W-:Y:S01]  /*15f00*/  FMNMX.FTZ R26, R71, R26, !PT ;  /* 0x0000001a471a7209 */ /* 0x000fe20007810000 */
[----:B------:R-:W4:Y:S01]  /*15f10*/  @P2 LDC R39, c[0x0][0x44c] ;  /* 0x00011300ff272b82 */ /* 0x000f220000000800 */
[----:B------:R-:W-:-:S02]  /*15f20*/  ISETP.GT.AND P4, PT, R34, 0x59, PT ;  /* 0x000000592200780c */ /* 0x000fc40003f84270 */
[----:B------:R-:W-:Y:S01]  /*15f30*/  FSEL R59, R36, -INF , P3 ;  /* 0xff800000243b7808 */ /* 0x000fe20001800000 */
[--C-:B------:R-:W-:Y:S01]  /*15f40*/  FFMA.FTZ R36, R63, R0, -R30.reuse ;  /* 0x000000003f247223 */ /* 0x100fe2000001081e */
[----:B------:R-:W-:Y:S01]  /*15f50*/  FMNMX.FTZ R32, R33, R26, !PT ;  /* 0x0000001a21207209 */ /* 0x000fe20007810000 */
[----:B------:R-:W-:Y:S01]  /*15f60*/  MUFU.EX2 R193, R193 ;  /* 0x000000c100c17308 */ /* 0x000fe20000000800 */
[----:B------:R-:W-:Y:S02]  /*15f70*/  FSEL R37, R37, -INF , P4 ;  /* 0xff80000025257808 */ /* 0x000fe40002000000 */
[C---:B------:R-:W-:Y:S02]  /*15f80*/  ISETP.GT.AND P3, PT, R34.reuse, 0x60, PT ;  /* 0x000000602200780c */ /* 0x040fe40003f64270 */
[----:B------:R-:W-:Y:S02]  /*15f90*/  FMNMX.FTZ R32, R59, R32, !PT ;  /* 0x000000203b207209 */ /* 0x000fe40007810000 */
[----:B------:R-:W-:Y:S01]  /*15fa0*/  ISETP.GT.AND P4, PT, R34, 0x61, PT ;  /* 0x000000612200780c */ /* 0x000fe20003f84270 */
[----:B------:R0:W-:Y:S01]  /*15fb0*/  MUFU.EX2 R26, R36 ;  /* 0x00000024001a7308 */ /* 0x0001e20000000800 */
[----:B------:R-:W-:Y:S01]  /*15fc0*/  FSEL R63, R24, -INF , P3 ;  /* 0xff800000183f7808 */ /* 0x000fe20001800000 */
[----:B------:R-:W-:Y:S01]  /*15fd0*/  FFMA.FTZ R24, R51, R0, -R30 ;  /* 0x0000000033187223 */ /* 0x000fe2000001081e */
[----:B------:R-:W-:-:S02]  /*15fe0*/  FMNMX.FTZ R32, R37, R32, !PT ;  /* 0x0000002025207209 */ /* 0x000fc40007810000 */
[----:B------:R-:W-:Y:S02]  /*15ff0*/  CS2R R50, SRZ ;  /* 0x0000000000327805 */ /* 0x000fe4000001ff00 */
[----:B------:R-:W-:Y:S02]  /*16000*/  ISETP.GT.AND P3, PT, R34, 0x68, PT ;  /* 0x000000682200780c */ /* 0x000fe40003f64270 */
[----:B------:R-:W-:Y:S01]  /*16010*/  FSEL R25, R25, -INF , P4 ;  /* 0xff80000019197808 */ /* 0x000fe20002000000 */
[----:B------:R-:W-:Y:S01]  /*16020*/  MUFU.EX2 R195, R195 ;  /* 0x000000c300c37308 */ /* 0x000fe20000000800 */
[----:B------:R-:W-:Y:S01]  /*16030*/  FMNMX.FTZ R32, R63, R32, !PT ;  /* 0x000000203f207209 */ /* 0x000fe20007810000 */
[----:B----4-:R-:W-:Y:S01]  /*16040*/  @P2 IMAD.HI.U32 R39, R222, R39, RZ ;  /* 0x00000027de272227 */ /* 0x010fe200078e00ff */
[----:B------:R-:W-:-:S03]  /*16050*/  ISETP.GT.AND P4, PT, R34, 0x69, PT ;  /* 0x000000692200780c */ /* 0x000fc60003f84270 */
[----:B------:R-:W-:Y:S01]  /*16060*/  FFMA.FTZ R34, R47, R0, -R30 ;  /* 0x000000002f227223 */ /* 0x000fe2000001081e */
[----:B------:R-:W-:Y:S01]  /*16070*/  FSEL R95, R28, -INF , P3 ;  /* 0xff8000001c5f7808 */ /* 0x000fe20001800000 */
[----:B------:R-:W-:Y:S01]  /*16080*/  IMAD.MOV.U32 R47, RZ, RZ, R222 ;  /* 0x000000ffff2f7224 */ /* 0x000fe200078e00de */
[----:B------:R-:W-:Y:S01]  /*16090*/  FMNMX.FTZ R32, R25, R32, !PT ;  /* 0x0000002019207209 */ /* 0x000fe20007810000 */
[----:B------:R-:W-:Y:S01]  /*160a0*/  MUFU.EX2 R189, R189 ;  /* 0x000000bd00bd7308 */ /* 0x000fe20000000800 */
[----:B------:R-:W-:Y:S01]  /*160b0*/  FSEL R29, R29, -INF , P4 ;  /* 0xff8000001d1d7808 */ /* 0x000fe20002000000 */
[----:B------:R-:W-:Y:S01]  /*160c0*/  FFMA.FTZ R28, R55, R0, -R30 ;  /* 0x00000000371c7223 */ /* 0x000fe2000001081e */
[----:B------:R-:W-:Y:S02]  /*160d0*/  FMNMX.FTZ R32, R95, R32, !PT ;  /* 0x000000205f207209 */ /* 0x000fe40007810000 */
[----:B------:R-:W-:Y:S02]  /*160e0*/  CS2R R54, SRZ ;  /* 0x0000000000367805 */ /* 0x000fe4000001ff00 */
[----:B-1----:R-:W-:-:S02]  /*160f0*/  @P2 SHF.R.U32.HI R47, RZ, R44, R39 ;  /* 0x0000002cff2f2219 */ /* 0x002fc40000011627 */
[----:B------:R-:W-:Y:S01]  /*16100*/  FMNMX.FTZ R5, R29, R32, !PT ;  /* 0x000000201d057209 */ /* 0x000fe20007810000 */
[--C-:B------:R-:W-:Y:S01]  /*16110*/  FFMA.FTZ R32, R43, R0, -R30.reuse ;  /* 0x000000002b207223 */ /* 0x100fe2000001081e */
[----:B------:R-:W-:Y:S03]  /*16120*/  MUFU.EX2 R24, R24 ;  /* 0x0000001800187308 */ /* 0x000fe60000000800 */
[----:B0-----:R-:W0:Y:S05]  /*16130*/  SHFL.BFLY PT, R36, R5, 0x2, 0x1f ;  /* 0x0c401f0005247f89 */ /* 0x001e2a00000e0000 */
[----:B------:R-:W-:Y:S08]  /*16140*/  MUFU.EX2 R191, R191 ;  /* 0x000000bf00bf7308 */ /* 0x000ff00000000800 */
[----:B------:R-:W-:Y:S08]  /*16150*/  MUFU.EX2 R28, R28 ;  /* 0x0000001c001c7308 */ /* 0x000ff00000000800 */
[----:B------:R-:W-:Y:S01]  /*16160*/  MUFU.EX2 R185, R185 ;  /* 0x000000b900b97308 */ /* 0x000fe20000000800 */
[----:B0-----:R-:W-:Y:S01]  /*16170*/  FMNMX.FTZ R7, R5, R36, !PT ;  /* 0x0000002405077209 */ /* 0x001fe20007810000 */
[-CC-:B------:R-:W-:Y:S01]  /*16180*/  FFMA.FTZ R36, R35, R0.reuse, -R30.reuse ;  /* 0x0000000023247223 */ /* 0x180fe2000001081e */
[----:B------:R-:W-:-:S03]  /*16190*/  FFMA.FTZ R30, R31, R0, -R30 ;  /* 0x000000001f1e7223 */ /* 0x000fc6000001081e */
[----:B------:R-:W0:Y:S02]  /*161a0*/  SHFL.BFLY PT, R40, R7, 0x1, 0x1f ;  /* 0x0c201f0007287f89 */ /* 0x000e2400000e0000 */
[----:B------:R-:W-:Y:S08]  /*161b0*/  MUFU.EX2 R32, R32 ;  /* 0x0000002000207308 */ /* 0x000ff00000000800 */
[----:B------:R-:W-:Y:S08]  /*161c0*/  MUFU.EX2 R187, R187 ;  /* 0x000000bb00bb7308 */ /* 0x000ff00000000800 */
[----:B------:R-:W-:Y:S01]  /*161d0*/  MUFU.EX2 R34, R34 ;  /* 0x0000002200227308 */ /* 0x000fe20000000800 */
[----:B0-----:R-:W-:-:S07]  /*161e0*/  FMNMX.FTZ R5, R7, R40, !PT ;  /* 0x0000002807057209 */ /* 0x001fce0007810000 */
[----:B------:R-:W-:Y:S01]  /*161f0*/  MUFU.EX2 R181, R181 ;  /* 0x000000b500b57308 */ /* 0x000fe20000000800 */
[C---:B------:R-:W-:Y:S01]  /*16200*/  FSETP.NEU.FTZ.AND P3, PT, R5.reuse, -INF , PT ;  /* 0xff8000000500780b */ /* 0x040fe20003f7d000 */
[----:B------:R-:W-:-:S06]  /*16210*/  FMUL.FTZ R7, R5, R0 ;  /* 0x0000000005077220 */ /* 0x000fcc0000410000 */
[----:B------:R0:W-:Y:S01]  /*16220*/  MUFU.EX2 R40, R27 ;  /* 0x0000001b00287308 */ /* 0x0001e20000000800 */
[----:B------:R-:W-:-:S05]  /*16230*/  FSEL R42, R7, RZ, P3 ;  /* 0x000000ff072a7208 */ /* 0x000fca0001800000 */
[-CC-:B------:R-:W-:Y:S01]  /*16240*/  FFMA.FTZ R200, R81, R0.reuse, -R42.reuse ;  /* 0x0000000051c87223 */ /* 0x180fe2000001082a */
[-CC-:B------:R-:W-:Y:S01]  /*16250*/  FFMA.FTZ R9, R6, R0.reuse, -R42.reuse ;  /* 0x0000000006097223 */ /* 0x180fe2000001082a */
[-C--:B------:R-:W-:Y:S01]  /*16260*/  FFMA.FTZ R202, R73, R0.reuse, -R42 ;  /* 0x0000000049ca7223 */ /* 0x080fe2000001082a */
[----:B------:R-:W-:Y:S01]  /*16270*/  FADD.FTZ R6, R201, R8 ;  /* 0x00000008c9067221 */ /* 0x000fe20000010000 */
[-CC-:B------:R-:W-:Y:S01]  /*16280*/  FFMA.FTZ R11, R77, R0.reuse, -R42.reuse ;  /* 0x000000004d0b7223 */ /* 0x180fe2000001082a */
[-C--:B------:R-:W-:Y:S01]  /*16290*/  FFMA.FTZ R196, R83, R0.reuse, -R42 ;  /* 0x0000000053c47223 */ /* 0x080fe2000001082a */
[----:B------:R-:W-:Y:S01]  /*162a0*/  MUFU.EX2 R200, R200 ;  /* 0x000000c800c87308 */ /* 0x000fe20000000800 */
[----:B--2---:R-:W-:Y:S01]  /*162b0*/  FADD.FTZ R7, R203, R6 ;  /* 0x00000006cb077221 */ /* 0x004fe20000010000 */
[-CC-:B------:R-:W-:Y:S01]  /*162c0*/  FFMA.FTZ R13, R65, R0.reuse, -R42.reuse ;  /* 0x00000000410d7223 */ /* 0x180fe2000001082a */
[-CC-:B------:R-:W-:Y:S01]  /*162d0*/  FFMA.FTZ R198, R85, R0.reuse, -R42.reuse ;  /* 0x0000000055c67223 */ /* 0x180fe2000001082a */
[-CC-:B------:R-:W-:Y:S01]  /*162e0*/  FFMA.FTZ R15, R69, R0.reuse, -R42.reuse ;  /* 0x00000000450f7223 */ /* 0x180fe2000001082a */
[----:B------:R-:W-:Y:S01]  /*162f0*/  FADD.FTZ R6, R10, R7 ;  /* 0x000000070a067221 */ /* 0x000fe20000010000 */
[-CC-:B------:R-:W-:Y:S01]  /*16300*/  FFMA.FTZ R192, R89, R0.reuse, -R42.reuse ;  /* 0x0000000059c07223 */ /* 0x180fe2000001082a */
[-C--:B------:R-:W-:Y:S01]  /*16310*/  FFMA.FTZ R21, R57, R0.reuse, -R42 ;  /* 0x0000000039157223 */ /* 0x080fe2000001082a */
[----:B------:R-:W1:Y:S01]  /*16320*/  MUFU.EX2 R9, R9 ;  /* 0x0000000900097308 */ /* 0x000e620000000800 */
[----:B---3--:R-:W-:Y:S01]  /*16330*/  FADD.FTZ R7, R197, R6 ;  /* 0x00000006c5077221 */ /* 0x008fe20000010000 */
[-CC-:B------:R-:W-:Y:S01]  /*16340*/  FFMA.FTZ R194, R91, R0.reuse, -R42.reuse ;  /* 0x000000005bc27223 */ /* 0x180fe2000001082a */
[-CC-:B0-----:R-:W-:Y:S01]  /*16350*/  FFMA.FTZ R27, R61, R0.reuse, -R42.reuse ;  /* 0x000000003d1b7223 */ /* 0x181fe2000001082a */
[-CC-:B------:R-:W-:Y:S01]  /*16360*/  FFMA.FTZ R188, R93, R0.reuse, -R42.reuse ;  /* 0x000000005dbc7223 */ /* 0x180fe2000001082a */
[----:B------:R-:W-:Y:S01]  /*16370*/  FADD.FTZ R6, R12, R7 ;  /* 0x000000070c067221 */ /* 0x000fe20000010000 */
[-CC-:B------:R-:W-:Y:S01]  /*16380*/  FFMA.FTZ R31, R49, R0.reuse, -R42.reuse ;  /* 0x00000000311f7223 */ /* 0x180fe2000001082a */
[-C--:B------:R-:W-:Y:S01]  /*16390*/  FFMA.FTZ R190, R87, R0.reuse, -R42 ;  /* 0x0000000057be7223 */ /* 0x080fe2000001082a */
[----:B------:R-:W0:Y:S01]  /*163a0*/  MUFU.EX2 R202, R202 ;  /* 0x000000ca00ca7308 */ /* 0x000e220000000800 */
[----:B-----5:R-:W-:Y:S01]  /*163b0*/  FADD.FTZ R39, R199, R6 ;  /* 0x00000006c7277221 */ /* 0x020fe20000010000 */
[----:B------:R-:W-:Y:S01]  /*163c0*/  @!P1 PRMT R6, RZ, 0x654, R3 ;  /* 0x00000654ff069816 */ /* 0x000fe20000000003 */
[-CC-:B------:R-:W-:Y:S01]  /*163d0*/  FFMA.FTZ R35, R53, R0.reuse, -R42.reuse ;  /* 0x0000000035237223 */ /* 0x180fe2000001082a */
[-CC-:B------:R-:W-:Y:S01]  /*163e0*/  FFMA.FTZ R184, R79, R0.reuse, -R42.reuse ;  /* 0x000000004fb87223 */ /* 0x180fe2000001082a */
[----:B------:R-:W-:Y:S01]  /*163f0*/  FADD.FTZ R46, R14, R39 ;  /* 0x000000270e2e7221 */ /* 0x000fe20000010000 */
[----:B------:R2:W-:Y:S01]  /*16400*/  @!P1 SYNCS.ARRIVE.TRANS64.RED.A1T0 RZ, [R6+URZ], RZ ;  /* 0x000000ff06ff99a7 */ /* 0x0005e2000810043f */
[-C--:B------:R-:W-:Y:S01]  /*16410*/  FFMA.FTZ R75, R75, R0.reuse, -R42 ;  /* 0x000000004b4b7223 */ /* 0x080fe2000001082a */
[----:B------:R-:W3:Y:S01]  /*16420*/  MUFU.EX2 R11, R11 ;  /* 0x0000000b000b7308 */ /* 0x000ee20000000800 */
[----:B-1----:R-:W-:Y:S01]  /*16430*/  FADD.FTZ R7, R200, R9 ;  /* 0x00000009c8077221 */ /* 0x002fe20000010000 */
[----:B------:R-:W-:Y:S01]  /*16440*/  FADD.FTZ R43, R193, R46 ;  /* 0x0000002ec12b7221 */ /* 0x000fe20000010000 */
[-CC-:B------:R-:W-:Y:S01]  /*16450*/  FFMA.FTZ R41, R41, R0.reuse, -R42.reuse ;  /* 0x0000000029297223 */ /* 0x180fe2000001082a */
[-CC-:B------:R-:W-:Y:S01]  /*16460*/  FFMA.FTZ R45, R45, R0.reuse, -R42.reuse ;  /* 0x000000002d2d7223 */ /* 0x180fe2000001082a */
[-C--:B------:R-:W-:Y:S01]  /*16470*/  FFMA.FTZ R71, R71, R0.reuse, -R42 ;  /* 0x0000000047477223 */ /* 0x080fe2000001082a */
[----:B--2---:R-:W-:Y:S01]  /*16480*/  MOV R6, RZ ;  /* 0x000000ff00067202 */ /* 0x004fe20000000f00 */
[----:B------:R-:W-:Y:S01]  /*16490*/  FADD.FTZ R46, R20, R43 ;  /* 0x0000002b142e7221 */ /* 0x000fe20000010000 */
[----:B------:R-:W1:Y:S01]  /*164a0*/  MUFU.EX2 R196, R196 ;  /* 0x000000c400c47308 */ /* 0x000e620000000800 */
[----:B0-----:R-:W-:Y:S01]  /*164b0*/  FADD.FTZ R44, R202, R7 ;  /* 0x00000007ca2c7221 */ /* 0x001fe20000010000 */
[----:B------:R-:W-:Y:S01]  /*164c0*/  IADD3 R7, R47, R225, -R224 ;  /* 0x000000e12f077210 */ /* 0x000fe20007ffe8e0 */
[----:B------:R-:W-:Y:S01]  /*164d0*/  FADD.FTZ R43, R195, R46 ;  /* 0x0000002ec32b7221 */ /* 0x000fe20000010000 */
[-CC-:B------:R-:W-:Y:S01]  /*164e0*/  FFMA.FTZ R33, R33, R0.reuse, -R42.reuse ;  /* 0x0000000021217223 */ /* 0x180fe2000001082a */
[-CC-:B------:R-:W-:Y:S01]  /*164f0*/  FFMA.FTZ R59, R59, R0.reuse, -R42.reuse ;  /* 0x000000003b3b7223 */ /* 0x180fe2000001082a */
[-C--:B------:R-:W-:Y:S01]  /*16500*/  FFMA.FTZ R37, R37, R0.reuse, -R42 ;  /* 0x0000000025257223 */ /* 0x080fe2000001082a */
[----:B------:R-:W-:Y:S01]  /*16510*/  IMAD.HI R221, R7, -0x6db6db6d, R6 ;  /* 0x9249249307dd7827 */ /* 0x000fe200078e0206 */
[----:B------:R-:W0:Y:S03]  /*16520*/  MUFU.EX2 R13, R13 ;  /* 0x0000000d000d7308 */ /* 0x000e260000000800 */
[----:B---3--:R-:W-:Y:S01]  /*16530*/  FADD.FTZ R39, R11, R44 ;  /* 0x0000002c0b277221 */ /* 0x008fe20000010000 */
[----:B------:R-:W-:Y:S01]  /*16540*/  FADD.FTZ R46, R26, R43 ;  /* 0x0000002b1a2e7221 */ /* 0x000fe20000010000 */
[-CC-:B------:R-:W-:Y:S01]  /*16550*/  FFMA.FTZ R63, R63, R0.reuse, -R42.reuse ;  /* 0x000000003f3f7223 */ /* 0x180fe2000001082a */
[-CC-:B------:R-:W-:Y:S01]  /*16560*/  FFMA.FTZ R25, R25, R0.reuse, -R42.reuse ;  /* 0x0000000019197223 */ /* 0x180fe2000001082a */
[-CC-:B------:R-:W-:Y:S01]  /*16570*/  FFMA.FTZ R95, R95, R0.reuse, -R42.reuse ;  /* 0x000000005f5f7223 */ /* 0x180fe2000001082a */
[----:B------:R-:W-:Y:S01]  /*16580*/  FFMA.FTZ R29, R29, R0, -R42 ;  /* 0x000000001d1d7223 */ /* 0x000fe2000001082a */
[----:B------:R-:W-:Y:S01]  /*16590*/  F2FP.F16.F32.PACK_AB R201, R8, R201 ;  /* 0x000000c908c9723e */ /* 0x000fe200000000ff */
[----:B------:R-:W2:Y:S01]  /*165a0*/  MUFU.EX2 R198, R198 ;  /* 0x000000c600c67308 */ /* 0x000ea20000000800 */
[----:B-1----:R-:W-:Y:S01]  /*165b0*/  FADD.FTZ R44, R196, R39 ;  /* 0x00000027c42c7221 */ /* 0x002fe20000010000 */
[----:B------:R-:W-:Y:S01]  /*165c0*/  F2FP.F16.F32.PACK_AB R203, R10, R203 ;  /* 0x000000cb0acb723e */ /* 0x000fe200000000ff */
[----:B------:R-:W-:Y:S01]  /*165d0*/  VIADD R10, R2, 0xfffffffe ;  /* 0xfffffffe020a7836 */ /* 0x000fe20000000000 */
[----:B------:R-:W-:Y:S01]  /*165e0*/  F2FP.F16.F32.PACK_AB R195, R26, R195 ;  /* 0x000000c31ac3723e */ /* 0x000fe200000000ff */
[----:B------:R-:W-:Y:S01]  /*165f0*/  IMAD.MOV.U32 R2, RZ, RZ, 0x3f800000 ;  /* 0x3f800000ff027424 */ /* 0x000fe200078e00ff */
[----:B------:R-:W-:-:S02]  /*16600*/  F2FP.F16.F32.PACK_AB R197, R12, R197 ;  /* 0x000000c50cc5723e */ /* 0x000fc400000000ff */
[----:B------:R-:W-:Y:S01]  /*16610*/  CS2R R92, SRZ ;  /* 0x00000000005c7805 */ /* 0x000fe2000001ff00 */
[----:B------:R-:W1:Y:S01]  /*16620*/  MUFU.EX2 R15, R15 ;  /* 0x0000000f000f7308 */ /* 0x000e620000000800 */
[----:B0-----:R-:W-:Y:S01]  /*16630*/  FADD.FTZ R39, R13, R44 ;  /* 0x0000002c0d277221 */ /* 0x001fe20000010000 */
[----:B------:R-:W-:Y:S02]  /*16640*/  F2FP.F16.F32.PACK_AB R199, R14, R199 ;  /* 0x000000c70ec7723e */ /* 0x000fe400000000ff */
[----:B------:R-:W-:Y:S02]  /*16650*/  CS2R R90, SRZ ;  /* 0x00000000005a7805 */ /* 0x000fe4000001ff00 */
[----:B------:R-:W-:Y:S02]  /*16660*/  F2FP.F16.F32.PACK_AB R193, R20, R193 ;  /* 0x000000c114c1723e */ /* 0x000fe400000000ff */
[----:B------:R-:W-:Y:S02]  /*16670*/  CS2R R88, SRZ ;  /* 0x0000000000587805 */ /* 0x000fe4000001ff00 */
[----:B------:R-:W-:-:S02]  /*16680*/  F2FP.F16.F32.PACK_AB R200, R9, R200 ;  /* 0x000000c809c8723e */ /* 0x000fc400000000ff */
[----:B------:R-:W-:Y:S01]  /*16690*/  CS2R R86, SRZ ;  /* 0x0000000000567805 */ /* 0x000fe2000001ff00 */
[----:B------:R-:W0:Y:S01]  /*166a0*/  MUFU.EX2 R192, R192 ;  /* 0x000000c000c07308 */ /* 0x000e220000000800 */
[----:B--2---:R-:W-:Y:S01]  /*166b0*/  FADD.FTZ R44, R198, R39 ;  /* 0x00000027c62c7221 */ /* 0x004fe20000010000 */
[----:B------:R-:W-:Y:S01]  /*166c0*/  FADD.FTZ R39, R189, R46 ;  /* 0x0000002ebd277221 */ /* 0x000fe20000010000 */
[----:B------:R-:W-:Y:S02]  /*166d0*/  F2FP.F16.F32.PACK_AB R189, R24, R189 ;  /* 0x000000bd18bd723e */ /* 0x000fe400000000ff */
[----:B------:R-:W-:Y:S02]  /*166e0*/  CS2R R84, SRZ ;  /* 0x0000000000547805 */ /* 0x000fe4000001ff00 */
[----:B------:R-:W-:Y:S02]  /*166f0*/  F2FP.F16.F32.PACK_AB R202, R11, R202 ;  /* 0x000000ca0bca723e */ /* 0x000fe400000000ff */
[----:B------:R-:W-:-:S02]  /*16700*/  CS2R R82, SRZ ;  /* 0x0000000000527805 */ /* 0x000fc4000001ff00 */
[----:B------:R-:W-:Y:S01]  /*16710*/  F2FP.F16.F32.PACK_AB R196, R13, R196 ;  /* 0x000000c40dc4723e */ /* 0x000fe200000000ff */
[----:B------:R-:W2:Y:S01]  /*16720*/  MUFU.EX2 R21, R21 ;  /* 0x0000001500157308 */ /* 0x000ea20000000800 */
[C---:B-1----:R-:W-:Y:S01]  /*16730*/  FADD.FTZ R7, R15.reuse, R44 ;  /* 0x0000002c0f077221 */ /* 0x042fe20000010000 */
[----:B------:R-:W-:Y:S01]  /*16740*/  FADD.FTZ R44, R24, R39 ;  /* 0x00000027182c7221 */ /* 0x000fe20000010000 */
[----:B------:R-:W-:Y:S02]  /*16750*/  F2FP.F16.F32.PACK_AB R198, R15, R198 ;  /* 0x000000c60fc6723e */ /* 0x000fe400000000ff */
[----:B------:R-:W-:Y:S02]  /*16760*/  CS2R R80, SRZ ;  /* 0x0000000000507805 */ /* 0x000fe4000001ff00 */
[----:B------:R-:W-:Y:S01]  /*16770*/  CS2R R78, SRZ ;  /* 0x00000000004e7805 */ /* 0x000fe2000001ff00 */
[----:B------:R-:W-:Y:S01]  /*16780*/  FADD.FTZ R39, R191, R44 ;  /* 0x0000002cbf277221 */ /* 0x000fe20000010000 */
[----:B------:R-:W-:Y:S01]  /*16790*/  F2FP.F16.F32.PACK_AB R191, R28, R191 ;  /* 0x000000bf1cbf723e */ /* 0x000fe200000000ff */
[----:B------:R-:W1:Y:S01]  /*167a0*/  MUFU.EX2 R194, R194 ;  /* 0x000000c200c27308 */ /* 0x000e620000000800 */
[----:B0-----:R-:W-:Y:S01]  /*167b0*/  FADD.FTZ R6, R192, R7 ;  /* 0x00000007c0067221 */ /* 0x001fe20000010000 */
[----:B------:R-:W-:Y:S01]  /*167c0*/  FADD.FTZ R44, R28, R39 ;  /* 0x000000271c2c7221 */ /* 0x000fe20000010000 */
[----:B------:R-:W-:-:S02]  /*167d0*/  CS2R R76, SRZ ;  /* 0x00000000004c7805 */ /* 0x000fc4000001ff00 */
[----:B------:R-:W-:Y:S02]  /*167e0*/  CS2R R72, SRZ ;  /* 0x0000000000487805 */ /* 0x000fe4000001ff00 */
[----:B------:R-:W-:Y:S01]  /*167f0*/  CS2R R68, SRZ ;  /* 0x0000000000447805 */ /* 0x000fe2000001ff00 */
[----:B------:R-:W-:Y:S01]  /*16800*/  FADD.FTZ R39, R185, R44 ;  /* 0x0000002cb9277221 */ /* 0x000fe20000010000 */
[----:B------:R-:W-:Y:S01]  /*16810*/  SHF.R.U32.HI R44, RZ, 0x1f, R221 ;  /* 0x0000001fff2c7819 */ /* 0x000fe200000116dd */
[----:B------:R-:W0:Y:S01]  /*16820*/  MUFU.EX2 R27, R27 ;  /* 0x0000001b001b7308 */ /* 0x000e220000000800 */
[----:B--2---:R-:W-:Y:S01]  /*16830*/  FADD.FTZ R7, R21, R6 ;  /* 0x0000000615077221 */ /* 0x004fe20000010000 */
[----:B------:R-:W-:Y:S01]  /*16840*/  FADD.FTZ R42, R32, R39 ;  /* 0x00000027202a7221 */ /* 0x000fe20000010000 */
[----:B------:R-:W-:Y:S02]  /*16850*/  LEA.HI.SX32 R221, R221, R44, 0x1a ;  /* 0x0000002cdddd7211 */ /* 0x000fe400078fd2ff */
[----:B------:R-:W-:-:S02]  /*16860*/  CS2R R64, SRZ ;  /* 0x0000000000407805 */ /* 0x000fc4000001ff00 */
[----:B------:R-:W-:Y:S01]  /*16870*/  F2FP.F16.F32.PACK_AB R185, R32, R185 ;  /* 0x000000b920b9723e */ /* 0x000fe200000000ff */
[----:B------:R-:W-:Y:S01]  /*16880*/  FADD.FTZ R39, R187, R42 ;  /* 0x0000002abb277221 */ /* 0x000fe20000010000 */
[----:B------:R-:W-:Y:S01]  /*16890*/  VIMNMX R221, RZ, R221, !PT ;  /* 0x000000ddffdd7248 */ /* 0x000fe20007fe0100 */
[----:B------:R-:W2:Y:S01]  /*168a0*/  MUFU.EX2 R188, R188 ;  /* 0x000000bc00bc7308 */ /* 0x000ea20000000800 */
[----:B-1----:R-:W-:Y:S01]  /*168b0*/  FADD.FTZ R6, R194, R7 ;  /* 0x00000007c2067221 */ /* 0x002fe20000010000 */
[----:B------:R-:W-:Y:S01]  /*168c0*/  FADD.FTZ R8, R34, R39 ;  /* 0x0000002722087221 */ /* 0x000fe20000010000 */
[----:B------:R-:W-:Y:S02]  /*168d0*/  ISETP.GE.AND P3, PT, R10, R221, PT ;  /* 0x000000dd0a00720c */ /* 0x000fe40003f66270 */
[----:B------:R-:W-:Y:S02]  /*168e0*/  CS2R R60, SRZ ;  /* 0x00000000003c7805 */ /* 0x000fe4000001ff00 */
[----:B------:R-:W-:-:S02]  /*168f0*/  F2FP.F16.F32.PACK_AB R187, R34, R187 ;  /* 0x000000bb22bb723e */ /* 0x000fc400000000ff */
[----:B------:R-:W-:Y:S02]  /*16900*/  CS2R R56, SRZ ;  /* 0x0000000000387805 */ /* 0x000fe4000001ff00 */
[----:B------:R-:W-:Y:S01]  /*16910*/  F2FP.F16.F32.PACK_AB R192, R21, R192 ;  /* 0x000000c015c0723e */ /* 0x000fe200000000ff */
[----:B------:R-:W1:Y:S01]  /*16920*/  MUFU.EX2 R31, R31 ;  /* 0x0000001f001f7308 */ /* 0x000e620000000800 */
[C---:B0-----:R-:W-:Y:S01]  /*16930*/  FADD.FTZ R7, R27.reuse, R6 ;  /* 0x000000061b077221 */ /* 0x041fe20000010000 */
[----:B------:R-:W-:Y:S02]  /*16940*/  F2FP.F16.F32.PACK_AB R194, R27, R194 ;  /* 0x000000c21bc2723e */ /* 0x000fe400000000ff */
[----:B------:R-:W-:Y:S02]  /*16950*/  CS2R R52, SRZ ;  /* 0x0000000000347805 */ /* 0x000fe4000001ff00 */
[----:B------:R-:W-:Y:S02]  /*16960*/  CS2R R48, SRZ ;  /* 0x0000000000307805 */ /* 0x000fe4000001ff00 */
[----:B------:R-:W-:-:S02]  /*16970*/  CS2R R46, SRZ ;  /* 0x00000000002e7805 */ /* 0x000fc4000001ff00 */
[----:B------:R-:W-:Y:S02]  /*16980*/  CS2R R42, SRZ ;  /* 0x00000000002a7805 */ /* 0x000fe4000001ff00 */
[----:B------:R-:W-:Y:S01]  /*16990*/  CS2R R26, SRZ ;  /* 0x00000000001a7805 */ /* 0x000fe2000001ff00 */
[----:B------:R-:W0:Y:S01]  /*169a0*/  MUFU.EX2 R190, R190 ;  /* 0x000000be00be7308 */ /* 0x000e220000000800 */
[----:B--2---:R-:W-:-:S07]  /*169b0*/  FADD.FTZ R6, R188, R7 ;  /* 0x00000007bc067221 */ /* 0x004fce0000010000 */
[----:B------:R-:W2:Y:S01]  /*169c0*/  MUFU.EX2 R35, R35 ;  /* 0x0000002300237308 */ /* 0x000ea20000000800 */
[C---:B-1----:R-:W-:Y:S01]  /*169d0*/  FADD.FTZ R7, R31.reuse, R6 ;  /* 0x000000061f077221 */ /* 0x042fe20000010000 */
[----:B------:R-:W-:-:S06]  /*169e0*/  F2FP.F16.F32.PACK_AB R188, R31, R188 ;  /* 0x000000bc1fbc723e */ /* 0x000fcc00000000ff */
[----:B------:R-:W1:Y:S01]  /*169f0*/  MUFU.EX2 R184, R184 ;  /* 0x000000b800b87308 */ /* 0x000e620000000800 */
[----:B0-----:R-:W-:-:S07]  /*16a00*/  FADD.FTZ R6, R190, R7 ;  /* 0x00000007be067221 */ /* 0x001fce0000010000 */
[----:B------:R0:W3:Y:S01]  /*16a10*/  MUFU.EX2 R3, R75 ;  /* 0x0000004b00037308 */ /* 0x0000e20000000800 */
[C---:B--2---:R-:W-:Y:S01]  /*16a20*/  FADD.FTZ R7, R35.reuse, R6 ;  /* 0x0000000623077221 */ /* 0x044fe20000010000 */
[----:B------:R-:W-:Y:S02]  /*16a30*/  F2FP.F16.F32.PACK_AB R190, R35, R190 ;  /* 0x000000be23be723e */ /* 0x000fe400000000ff */
[----:B------:R-:W-:-:S04]  /*16a40*/  CS2R R34, SRZ ;  /* 0x0000000000227805 */ /* 0x000fc8000001ff00 */
[----:B------:R-:W-:Y:S01]  /*16a50*/  MUFU.EX2 R36, R36 ;  /* 0x0000002400247308 */ /* 0x000fe20000000800 */
[----:B-1----:R-:W-:Y:S01]  /*16a60*/  FADD.FTZ R6, R184, R7 ;  /* 0x00000007b8067221 */ /* 0x002fe20000010000 */
[----:B0-----:R-:W-:-:S06]  /*16a70*/  CS2R R74, SRZ ;  /* 0x00000000004a7805 */ /* 0x001fcc000001ff00 */
[----:B------:R-:W0:Y:S01]  /*16a80*/  MUFU.EX2 R41, R41 ;  /* 0x0000002900297308 */ /* 0x000e220000000800 */
[C---:B---3--:R-:W-:Y:S01]  /*16a90*/  FADD.FTZ R6, R3.reuse, R6 ;  /* 0x0000000603067221 */ /* 0x048fe20000010000 */
[----:B------:R-:W-:Y:S01]  /*16aa0*/  F2FP.F16.F32.PACK_AB R184, R3, R184 ;  /* 0x000000b803b8723e */ /* 0x000fe200000000ff */
[----:B------:R-:W-:-:S05]  /*16ab0*/  IMAD.MOV.U32 R3, RZ, RZ, 0x3f800000 ;  /* 0x3f800000ff037424 */ /* 0x000fca00078e00ff */
[----:B------:R-:W-:Y:S08]  /*16ac0*/  MUFU.EX2 R183, R183 ;  /* 0x000000b700b77308 */ /* 0x000ff00000000800 */
[----:B------:R1:W2:Y:S01]  /*16ad0*/  MUFU.EX2 R186, R45 ;  /* 0x0000002d00ba7308 */ /* 0x0002a20000000800 */
[----:B0-----:R-:W-:-:S07]  /*16ae0*/  FADD.FTZ R7, R41, R6 ;  /* 0x0000000629077221 */ /* 0x001fce0000010000 */
[----:B------:R-:W-:Y:S01]  /*16af0*/  MUFU.EX2 R38, R38 ;  /* 0x0000002600267308 */ /* 0x000fe20000000800 */
[----:B-1----:R-:W-:-:S07]  /*16b00*/  CS2R R44, SRZ ;  /* 0x00000000002c7805 */ /* 0x002fce000001ff00 */
[----:B------:R-:W0:Y:S01]  /*16b10*/  MUFU.EX2 R71, R71 ;  /* 0x0000004700477308 */ /* 0x000e220000000800 */
[C---:B--2---:R-:W-:Y:S01]  /*16b20*/  FADD.FTZ R6, R186.reuse, R7 ;  /* 0x00000007ba067221 */ /* 0x044fe20000010000 */
[----:B------:R-:W-:-:S06]  /*16b30*/  F2FP.F16.F32.PACK_AB R186, R186, R41 ;  /* 0x00000029baba723e */ /* 0x000fcc00000000ff */
[----:B------:R-:W-:Y:S08]  /*16b40*/  MUFU.EX2 R177, R177 ;  /* 0x000000b100b17308 */ /* 0x000ff00000000800 */
[----:B------:R1:W2:Y:S01]  /*16b50*/  MUFU.EX2 R180, R33 ;  /* 0x0000002100b47308 */ /* 0x0002a20000000800 */
[----:B0-----:R-:W-:-:S07]  /*16b60*/  FADD.FTZ R7, R71, R6 ;  /* 0x0000000647077221 */ /* 0x001fce0000010000 */
[----:B------:R-:W0:Y:S01]  /*16b70*/  MUFU.EX2 R59, R59 ;  /* 0x0000003b003b7308 */ /* 0x000e220000000800 */
[----:B-1----:R-:W-:Y:S01]  /*16b80*/  FADD.FTZ R33, R181, R8 ;  /* 0x00000008b5217221 */ /* 0x002fe20000010000 */
[----:B------:R-:W-:-:S03]  /*16b90*/  F2FP.F16.F32.PACK_AB R181, R36, R181 ;  /* 0x000000b524b5723e */ /* 0x000fc600000000ff */
[----:B------:R-:W-:-:S03]  /*16ba0*/  FADD.FTZ R8, R36, R33 ;  /* 0x0000002124087221 */ /* 0x000fc60000010000 */
[----:B------:R-:W1:Y:S01]  /*16bb0*/  MUFU.EX2 R179, R179 ;  /* 0x000000b300b37308 */ /* 0x000e620000000800 */
[----:B------:R-:W-:Y:S01]  /*16bc0*/  FADD.FTZ R33, R183, R8 ;  /* 0x00000008b7217221 */ /* 0x000fe20000010000 */
[----:B--2---:R-:W-:Y:S01]  /*16bd0*/  FADD.FTZ R6, R180, R7 ;  /* 0x00000007b4067221 */ /* 0x004fe20000010000 */
[C---:B------:R-:W-:Y:S02]  /*16be0*/  F2FP.F16.F32.PACK_AB R183, R38.reuse, R183 ;  /* 0x000000b726b7723e */ /* 0x040fe400000000ff */
[----:B------:R-:W-:Y:S01]  /*16bf0*/  FADD.FTZ R8, R38, R33 ;  /* 0x0000002126087221 */ /* 0x000fe20000010000 */
[----:B------:R-:W-:Y:S02]  /*16c00*/  F2FP.F16.F32.PACK_AB R180, R180, R71 ;  /* 0x00000047b4b4723e */ /* 0x000fe400000000ff */
[----:B------:R-:W-:Y:S01]  /*16c10*/  CS2R R70, SRZ ;  /* 0x0000000000467805 */ /* 0x000fe2000001ff00 */
[----:B------:R2:W3:Y:S01]  /*16c20*/  MUFU.EX2 R182, R37 ;  /* 0x0000002500b67308 */ /* 0x0004e20000000800 */
[----:B------:R-:W-:Y:S01]  /*16c30*/  FADD.FTZ R33, R177, R8 ;  /* 0x00000008b1217221 */ /* 0x000fe20000010000 */
[----:B0-----:R-:W-:Y:S01]  /*16c40*/  FADD.FTZ R7, R59, R6 ;  /* 0x000000063b077221 */ /* 0x001fe20000010000 */
[----:B------:R-:W-:-:S02]  /*16c50*/  F2FP.F16.F32.PACK_AB R177, R40, R177 ;  /* 0x000000b128b1723e */ /* 0x000fc400000000ff */
[----:B------:R-:W-:Y:S01]  /*16c60*/  CS2R R38, SRZ ;  /* 0x0000000000267805 */ /* 0x000fe2000001ff00 */
[----:B------:R-:W-:Y:S01]  /*16c70*/  FADD.FTZ R8, R40, R33 ;  /* 0x0000002128087221 */ /* 0x000fe20000010000 */
[----:B------:R-:W-:Y:S01]  /*16c80*/  CS2R R40, SRZ ;  /* 0x0000000000287805 */ /* 0x000fe2000001ff00 */
[----:B------:R-:W0:Y:S02]  /*16c90*/  MUFU.EX2 R63, R63 ;  /* 0x0000003f003f7308 */ /* 0x000e240000000800 */
[----:B-1----:R-:W-:Y:S01]  /*16ca0*/  FADD.FTZ R33, R179, R8 ;  /* 0x00000008b3217221 */ /* 0x002fe20000010000 */
[----:B--2---:R-:W-:-:S05]  /*16cb0*/  CS2R R36, SRZ ;  /* 0x0000000000247805 */ /* 0x004fca000001ff00 */
[----:B------:R1:W2:Y:S01]  /*16cc0*/  MUFU.EX2 R176, R25 ;  /* 0x0000001900b07308 */ /* 0x0002a20000000800 */
[C---:B---3--:R-:W-:Y:S01]  /*16cd0*/  FADD.FTZ R8, R182.reuse, R7 ;  /* 0x00000007b6087221 */ /* 0x048fe20000010000 */
[----:B------:R-:W-:Y:S02]  /*16ce0*/  F2FP.F16.F32.PACK_AB R182, R182, R59 ;  /* 0x0000003bb6b6723e */ /* 0x000fe400000000ff */
[----:B------:R-:W-:-:S04]  /*16cf0*/  CS2R R58, SRZ ;  /* 0x00000000003a7805 */ /* 0x000fc8000001ff00 */
[----:B------:R-:W3:Y:S01]  /*16d00*/  MUFU.EX2 R95, R95 ;  /* 0x0000005f005f7308 */ /* 0x000ee20000000800 */
[----:B0-----:R-:W-:Y:S01]  /*16d10*/  FADD.FTZ R7, R63, R8 ;  /* 0x000000083f077221 */ /* 0x001fe20000010000 */
[----:B-1----:R-:W-:-:S06]  /*16d20*/  CS2R R24, SRZ ;  /* 0x0000000000187805 */ /* 0x002fcc000001ff00 */
[----:B------:R0:W1:Y:S01]  /*16d30*/  MUFU.EX2 R178, R29 ;  /* 0x0000001d00b27308 */ /* 0x0000620000000800 */
[C---:B--2---:R-:W-:Y:S01]  /*16d40*/  FADD.FTZ R8, R176.reuse, R7 ;  /* 0x00000007b0087221 */ /* 0x044fe20000010000 */
[----:B------:R-:W-:Y:S02]  /*16d50*/  F2FP.F16.F32.PACK_AB R176, R176, R63 ;  /* 0x0000003fb0b0723e */ /* 0x000fe400000000ff */
[----:B------:R-:W-:-:S04]  /*16d60*/  CS2R R62, SRZ ;  /* 0x00000000003e7805 */ /* 0x000fc8000001ff00 */
[----:B------:R-:W2:Y:S01]  /*16d70*/  MUFU.EX2 R30, R30 ;  /* 0x0000001e001e7308 */ /* 0x000ea20000000800 */
[----:B---3--:R-:W-:Y:S01]  /*16d80*/  FADD.FTZ R7, R95, R8 ;  /* 0x000000085f077221 */ /* 0x008fe20000010000 */
[----:B0-----:R-:W-:-:S03]  /*16d90*/  CS2R R28, SRZ ;  /* 0x00000000001c7805 */ /* 0x001fc6000001ff00 */
[C---:B-1----:R-:W-:Y:S01]  /*16da0*/  FADD.FTZ R7, R178.reuse, R7 ;  /* 0x00000007b2077221 */ /* 0x042fe20000010000 */
[----:B------:R-:W-:Y:S02]  /*16db0*/  F2FP.F16.F32.PACK_AB R178, R178, R95 ;  /* 0x0000005fb2b2723e */ /* 0x000fe400000000ff */
[----:B------:R-:W-:Y:S01]  /*16dc0*/  CS2R R94, SRZ ;  /* 0x00000000005e7805 */ /* 0x000fe2000001ff00 */
[C---:B--2---:R-:W-:Y:S01]  /*16dd0*/  FADD.FTZ R6, R30.reuse, R33 ;  /* 0x000000211e067221 */ /* 0x044fe20000010000 */
[----:B------:R-:W-:Y:S02]  /*16de0*/  F2FP.F16.F32.PACK_AB R179, R30, R179 ;  /* 0x000000b31eb3723e */ /* 0x000fe400000000ff */
[----:B------:R-:W-:Y:S02]  /*16df0*/  CS2R R32, SRZ ;  /* 0x0000000000207805 */ /* 0x000fe4000001ff00 */
[----:B------:R-:W-:Y:S01]  /*16e00*/  CS2R R30, SRZ ;  /* 0x00000000001e7805 */ /* 0x000fe2000001ff00 */
[----:B------:R-:W-:Y:S06]  /*16e10*/  @!P3 BRA `(.L_x_2915) ;  /* 0x000000540070b947 */ /* 0x000fec0003800000 */
[----:B------:R-:W-:Y:S01]  /*16e20*/  BSSY B1, `(.L_x_2915) ;  /* 0x000055b000017945 */ /* 0x000fe20003800000 */
[----:B------:R-:W-:Y:S01]  /*16e30*/  IMAD.MOV.U32 R8, RZ, RZ, R4 ;  /* 0x000000ffff087224 */ /* 0x000fe200078e0004 */
[----:B------:R-:W-:Y:S01]  /*16e40*/  MOV R11, R208 ;  /* 0x000000d0000b7202 */ /* 0x000fe20000000f00 */
[----:B------:R-:W-:Y:S02]  /*16e50*/  IMAD.MOV.U32 R9, RZ, RZ, R5 ;  /* 0x000000ffff097224 */ /* 0x000fe400078e0005 */
[----:B------:R-:W-:Y:S02]  /*16e60*/  IMAD.MOV.U32 R12, RZ, RZ, R205 ;  /* 0x000000ffff0c7224 */ /* 0x000fe400078e00cd */
[----:B------:R-:W-:Y:S02]  /*16e70*/  IMAD.MOV.U32 R3, RZ, RZ, 0x3f800000 ;  /* 0x3f800000ff037424 */ /* 0x000fe400078e00ff */
[----:B------:R-:W-:-:S07]  /*16e80*/  IMAD.MOV.U32 R119, RZ, RZ, RZ ;  /* 0x000000ffff777224 */ /* 0x000fce00078e00ff */
.L_x_2926:
[----:B------:R-:W-:-:S05]  /*16e90*/  VIADD R0, R12, 0x1 ;  /* 0x000000010c007836 */ /* 0x000fca0000000000 */
[----:B------:R-:W-:-:S04]  /*16ea0*/  ISETP.NE.AND P3, PT, R0, 0x2, PT ;  /* 0x000000020000780c */ /* 0x000fc80003f65270 */
[----:B------:R-:W-:Y:S02]  /*16eb0*/  SEL R208, RZ, 0x1, P3 ;  /* 0x00000001ffd07807 */ /* 0x000fe40001800000 */
[----:B------:R-:W-:Y:S02]  /*16ec0*/  SEL R205, R0, RZ, P3 ;  /* 0x000000ff00cd7207 */ /* 0x000fe40001800000 */
[----:B------:R-:W-:Y:S01]  /*16ed0*/  LOP3.LUT R208, R11, R208, RZ, 0x3c, !PT ;  /* 0x000000d00bd07212 */ /* 0x000fe200078e3cff */
[----:B------:R-:W-:Y:S06]  /*16ee0*/  @!P0 BRA `(.L_x_2916) ;  /* 0x0000000000048947 */ /* 0x000fec0003800000 */
[----:B------:R-:W-:Y:S01]  /*16ef0*/  BPT.TRAP 0x1 ;  /* 0x000000040000795c */ /* 0x000fe20000300000 */
.L_x_2916:
[----:B------:R-:W-:Y:S01]  /*16f00*/  IMAD R13, R205, 0x8, R16 ;  /* 0x00000008cd0d7824 */ /* 0x000fe200078e0210 */
[----:B------:R-:W-:-:S04]  /*16f10*/  SHF.L.U32 R4, R208, 0x1f, RZ ;  /* 0x0000001fd0047819 */ /* 0x000fc800000006ff */
[----:B------:R0:W1:Y:S01]  /*16f20*/  SYNCS.PHASECHK.TRANS64.TRYWAIT P3, [R13+URZ+0x36830], R4 ;  /* 0x036830040d0075a7 */ /* 0x000062000806017f */
[----:B------:R-:W-:Y:S05]  /*16f30*/  @!P0 BRA `(.L_x_2917) ;  /* 0x0000000000048947 */ /* 0x000fea0003800000 */
[----:B------:R-:W-:Y:S01]  /*16f40*/  BPT.TRAP 0x1 ;  /* 0x000000040000795c */ /* 0x000fe20000300000 */
.L_x_2917:
[----:B------:R-:W-:Y:S01]  /*16f50*/  IMAD R0, R205, 0xa80, R219 ;  /* 0x00000a80cd007824 */ /* 0x000fe200078e02db */
[----:B------:R-:W-:Y:S03]  /*16f60*/  BSSY B2, `(.L_x_2918) ;  /* 0x0000006000027945 */ /* 0x000fe60003800000 */
[C---:B------:R-:W-:Y:S01]  /*16f70*/  VIADD R120, R0.reuse, 0x100 ;  /* 0x0000010000787836 */ /* 0x040fe20000000000 */
[----:B------:R-:W-:Y:S01]  /*16f80*/  IADD3 R20, R0, 0x80, RZ ;  /* 0x0000008000147810 */ /* 0x000fe20007ffe0ff */
[----:B-1----:R-:W-:Y:S06]  /*16f90*/  @P3 BRA `(.L_x_2919) ;  /* 0x0000000000083947 */ /* 0x002fec0003800000 */
[----:B------:R-:W1:Y:S02]  /*16fa0*/  SYNCS.PHASECHK.TRANS64.TRYWAIT P3, [R13+URZ+0x36830], R4 ;  /* 0x036830040d0075a7 */ /* 0x000e64000806017f */
[----:B-1----:R-:W-:Y:S05]  /*16fb0*/  @!P3 BRA `(.L_x_2920) ;  /* 0x0000016400ecb947 */ /* 0x002fea0003800000 */
.L_x_2919:
[----:B------:R-:W-:Y:S05]  /*16fc0*/  BSYNC B2 ;  /* 0x0000000000027941 */ /* 0x000fea0003800000 */
.L_x_2918:
[----:B------:R-:W2:Y:S04]  /*16fd0*/  LDL.64 R14, [R1+0x30] ;  /* 0x00003000010e7983 */ /* 0x000ea80000100a00 */
[----:B------:R-:W3:Y:S01]  /*16fe0*/  LDL.64 R122, [R1+0x38] ;  /* 0x00003800017a7983 */ /* 0x000ee20000100a00 */
[----:B------:R-:W-:Y:S01]  /*16ff0*/  WARPGROUP.ARRIVE ;  /* 0x00000000000079c5 */ /* 0x000fe20000000000 */
[----:B------:R-:W-:Y:S01]  /*17000*/  IMAD.MOV.U32 R21, RZ, RZ, 0x40000040 ;  /* 0x40000040ff157424 */ /* 0x000fe200078e00ff */
[----:B------:R-:W-:-:S04]  /*17010*/  R2UR UR6, R20 ;  /* 0x00000000140672ca */ /* 0x000fc800000e0000 */
[C---:B------:R-:W-:Y:S02]  /*17020*/  R2UR UR7, R21.reuse ;  /* 0x00000000150772ca */ /* 0x040fe400000e0000 */
[----:B------:R-:W-:Y:S02]  /*17030*/  MOV R20, R120 ;  /* 0x0000007800147202 */ /* 0x000fe40000000f00 */
[C---:B------:R-:W-:Y:S02]  /*17040*/  R2UR UR19, R21.reuse ;  /* 0x00000000151372ca */ /* 0x040fe400000e0000 */
        /* <DEDUP_REMOVED lines=36> */
[----:B------:R-:W-:Y:S01]  /*17290*/  VIADD R120, R0, 0x280 ;  /* 0x0000028000787836 */ /* 0x000fe20000000000 */
[----:B------:R-:W-:Y:S02]  /*172a0*/  WARPGROUP.DEPBAR.LE gsb0, 0x0 ;  /* 0x00008000000079c5 */ /* 0x000fe40000010000 */
[----:B------:R-:W-:-:S06]  /*172b0*/  WARPGROUP.ARRIVE ;  /* 0x00000000000079c5 */ /* 0x000fcc0000000000 */
[----:B------:R-:W-:Y:S01]  /*172c0*/  HGMMA.64x16x16.F32 R136, gdesc[UR12], RZ, !UPT, gsb0 ;  /* 0x002000000c8879f0 */ /* 0x000fe2000c0008ff */
[----:B------:R-:W-:Y:S01]  /*172d0*/  IMAD.MOV.U32 R121, RZ, RZ, 0x40000040 ;  /* 0x40000040ff797424 */ /* 0x000fe200078e00ff */
[----:B------:R-:W-:-:S04]  /*172e0*/  R2UR UR10, R120 ;  /* 0x00000000780a72ca */ /* 0x000fc800000e0000 */
[----:B------:R-:W-:Y:S01]  /*172f0*/  R2UR UR11, R121 ;  /* 0x00000000790b72ca */ /* 0x000fe200000e0000 */
[----:B------:R-:W-:Y:S01]  /*17300*/  UMOV UR8, UR28 ;  /* 0x0000001c00087c82 */ /* 0x000fe20008000000 */
[----:B------:R-:W-:Y:S01]  /*17310*/  UMOV UR9, UR29 ;  /* 0x0000001d00097c82 */ /* 0x000fe20008000000 */
[----:B------:R-:W-:Y:S02]  /*17320*/  WARPGROUP.DEPBAR.LE gsb0, 0x0 ;  /* 0x00008000000079c5 */ /* 0x000fe40000010000 */
[----:B------:R-:W-:-:S08]  /*17330*/  WARPGROUP.ARRIVE ;  /* 0x00000000000079c5 */ /* 0x000fd00000000000 */
[----:B------:R-:W-:Y:S01]  /*17340*/  HGMMA.64x16x16.F32 R128, gdesc[UR8], RZ, !UPT, gsb0 ;  /* 0x00200000088079f0 */ /* 0x000fe2000c0008ff */
[C---:B------:R-:W-:Y:S01]  /*17350*/  VIADD R14, R0.reuse, 0x300 ;  /* 0x00000300000e7836 */ /* 0x040fe20000000000 */
[----:B------:R-:W-:Y:S01]  /*17360*/  MOV R121, 0x40000040 ;  /* 0x4000004000797802 */ /* 0x000fe20000000f00 */
[----:B------:R-:W-:Y:S01]  /*17370*/  VIADD R120, R0, 0x182 ;  /* 0x0000018200787836 */ /* 0x000fe20000000000 */
        /* <DEDUP_REMOVED lines=62> */
[----:B------:R-:W-:Y:S01]  /*17760*/  MOV R5, UR45 ;  /* 0x0000002d00057c02 */ /* 0x000fe20008000f00 */
[----:B------:R-:W-:Y:S02]  /*17770*/  WARPGROUP.DEPBAR.LE gsb0, 0x0 ;  /* 0x00008000000079c5 */ /* 0x000fe40000010000 */
[----:B------:R-:W-:Y:S01]  /*17780*/  WARPGROUP.ARRIVE ;  /* 0x00000000000079c5 */ /* 0x000fe20000000000 */
[----:B01----:R-:W-:Y:S01]  /*17790*/  MOV R4, UR44 ;  /* 0x0000002c00047c02 */ /* 0x003fe20008000f00 */
[----:B------:R-:W-:Y:S01]  /*177a0*/  VIADD R14, R0, 0x4 ;  /* 0x00000004000e7836 */ /* 0x000fe20000000000 */
[----:B------:R-:W-:Y:S01]  /*177b0*/  UMOV UR12, UR38 ;  /* 0x00000026000c7c82 */ /* 0x000fe20008000000 */
[----:B------:R-:W-:Y:S01]  /*177c0*/  IMAD.MOV.U32 R15, RZ, RZ, 0x40000040 ;  /* 0x40000040ff0f7424 */ /* 0x000fe200078e00ff */
[----:B------:R-:W-:-:S02]  /*177d0*/  UMOV UR13, UR39 ;  /* 0x00000027000d7c82 */ /* 0x000fc40008000000 */
[----:B------:R-:W-:Y:S01]  /*177e0*/  HGMMA.64x16x16.F32 R128, gdesc[UR16], R128, gsb0 ;  /* 0x00200000108079f0 */ /* 0x000fe20008000880 */
[----:B------:R-:W-:Y:S01]  /*177f0*/  UMOV UR44, UR42 ;  /* 0x0000002a002c7c82 */ /* 0x000fe20008000000 */
[----:B------:R-:W-:Y:S01]  /*17800*/  UMOV UR45, UR43 ;  /* 0x0000002b002d7c82 */ /* 0x000fe20008000000 */
[----:B------:R-:W-:Y:S01]  /*17810*/  UMOV UR8, UR38 ;  /* 0x0000002600087c82 */ /* 0x000fe20008000000 */
[----:B------:R-:W-:Y:S01]  /*17820*/  UMOV UR9, UR39 ;  /* 0x0000002700097c82 */ /* 0x000fe20008000000 */
[----:B------:R-:W2:Y:S01]  /*17830*/  LDL.64 R20, [R1+0x18] ;  /* 0x0000180001147983 */ /* 0x000ea20000100a00 */
[----:B------:R-:W-:Y:S02]  /*17840*/  WARPGROUP.DEPBAR.LE gsb0, 0x0 ;  /* 0x00008000000079c5 */ /* 0x000fe40000010000 */
        /* <DEDUP_REMOVED lines=8> */
[----:B------:R-:W-:Y:S01]  /*178d0*/  IMAD.MOV.U32 R15, RZ, RZ, 0x40000040 ;  /* 0x40000040ff0f7424 */ /* 0x000fe200078e00ff */
[----:B------:R-:W-:-:S04]  /*178e0*/  R2UR UR10, R14 ;  /* 0x000000000e0a72ca */ /* 0x000fc800000e0000 */
        /* <DEDUP_REMOVED lines=188> */
[----:B------:R-:W2:Y:S01]  /*184b0*/  LDL.64 R20, [R1] ;  /* 0x0000000001147983 */ /* 0x000ea20000100a00 */
        /* <DEDUP_REMOVED lines=531> */
.L_x_2921:
[----:B------:R-:W-:Y:S01]  /*1a5f0*/  SHF.L.U32 R0, R11, 0x1f, RZ ;  /* 0x0000001f0b007819 */ /* 0x000fe200000006ff */
[----:B------:R-:W-:-:S04]  /*1a600*/  IMAD R11, R12, 0x8, R16 ;  /* 0x000000080c0b7824 */ /* 0x000fc800078e0210 */
[----:B------:R0:W1:Y:S01]  /*1a610*/  SYNCS.PHASECHK.TRANS64.TRYWAIT P3, [R11+URZ+0x36850], R0 ;  /* 0x036850000b0075a7 */ /* 0x000062000806017f */
[----:B------:R-:W-:Y:S05]  /*1a620*/  @!P0 BRA `(.L_x_2922) ;  /* 0x0000000000048947 */ /* 0x000fea0003800000 */
[----:B------:R-:W-:Y:S01]  /*1a630*/  BPT.TRAP 0x1 ;  /* 0x000000040000795c */ /* 0x000fe20000300000 */
.L_x_2922:
[----:B------:R-:W-:Y:S04]  /*1a640*/  BSSY B2, `(.L_x_2923) ;  /* 0x0000004000027945 */ /* 0x000fe80003800000 */
[----:B-1----:R-:W-:Y:S05]  /*1a650*/  @P3 BRA `(.L_x_2924) ;  /* 0x0000000000083947 */ /* 0x002fea0003800000 */
[----:B------:R-:W1:Y:S02]  /*1a660*/  SYNCS.PHASECHK.TRANS64.TRYWAIT P3, [R11+URZ+0x36850], R0 ;  /* 0x036850000b0075a7 */ /* 0x000e64000806017f */
[----:B-1----:R-:W-:Y:S05]  /*1a670*/  @!P3 BRA `(.L_x_2925) ;  /* 0x000001300050b947 */ /* 0x002fea0003800000 */
.L_x_2924:
[----:B------:R-:W-:Y:S05]  /*1a680*/  BSYNC B2 ;  /* 0x0000000000027941 */ /* 0x000fea0003800000 */
.L_x_2923:
[----:B01----:R-:W-:Y:S01]  /*1a690*/  VIADD R0, R16, 0x400 ;  /* 0x0000040010007836 */ /* 0x003fe20000000000 */
[----:B------:R-:W-:Y:S01]  /*1a6a0*/  WARPGROUP.ARRIVE ;  /* 0x00000000000079c5 */ /* 0x000fe20000000000 */
[----:B------:R-:W-:Y:S01]  /*1a6b0*/  IMAD.MOV.U32 R3, RZ, RZ, 0x40000040 ;  /* 0x40000040ff037424 */ /* 0x000fe200078e00ff */
[----:B------:R-:W-:Y:S01]  /*1a6c0*/  ULDC UR4, c[0x0][0x988] ;  /* 0x0002620000047ab9 */ /* 0x000fe20000000800 */
[----:B------:R-:W-:Y:S01]  /*1a6d0*/  IMAD.MOV.U32 R5, RZ, RZ, 0x40000040 ;  /* 0x40000040ff057424 */ /* 0x000fe200078e00ff */
[----:B------:R-:W-:Y:S01]  /*1a6e0*/  SHF.R.U32.HI R0, RZ, 0x4, R0 ;  /* 0x00000004ff007819 */ /* 0x000fe20000011600 */
[----:B------:R-:W-:Y:S01]  /*1a6f0*/  @!P1 VIADD R11, R11, 0x36860 ;  /* 0x000368600b0b9836 */ /* 0x000fe20000000000 */
[----:B------:R-:W-:Y:S02]  /*1a700*/  R2UR UR7, R3 ;  /* 0x00000000030772ca */ /* 0x000fe400000e0000 */
[----:B------:R-:W-:Y:S01]  /*1a710*/  LOP3.LUT R0, R0, 0x3fff, RZ, 0xc0, !PT ;  /* 0x00003fff00007812 */ /* 0x000fe200078ec0ff */
[----:B------:R-:W0:Y:S01]  /*1a720*/  @P2 LDC R3, c[0x0][0x450] ;  /* 0x00011400ff032b82 */ /* 0x000e220000000800 */
[----:B------:R-:W-:-:S02]  /*1a730*/  @!P1 IADD3 R13, R13, 0x36840, RZ ;  /* 0x000368400d0d9810 */ /* 0x000fc40007ffe0ff */
[----:B------:R-:W-:Y:S02]  /*1a740*/  LOP3.LUT R0, R0, 0x3800000, RZ, 0xfc, !PT ;  /* 0x0380000000007812 */ /* 0x000fe400078efcff */
[----:B------:R-:W-:Y:S02]  /*1a750*/  @!P1 PRMT R13, RZ, 0x654, R13 ;  /* 0x00000654ff0d9816 */ /* 0x000fe4000000000d */
[----:B------:R-:W-:Y:S01]  /*1a760*/  @!P1 PRMT R11, RZ, 0x654, R11 ;  /* 0x00000654ff0b9816 */ /* 0x000fe2000000000b */
[----:B------:R-:W-:Y:S02]  /*1a770*/  IMAD R2, R12, 0xa80, R0 ;  /* 0x00000a800c027824 */ /* 0x000fe400078e0200 */
[----:B------:R-:W1:Y:S03]  /*1a780*/  @P2 LDC R0, c[0x0][0x44c] ;  /* 0x00011300ff002b82 */ /* 0x000e660000000800 */
[----:B------:R-:W-:-:S02]  /*1a790*/  R2UR UR6, R2 ;  /* 0x00000000020672ca */ /* 0x000fc400000e0000 */
[----:B------:R-:W-:-:S11]  /*1a7a0*/  IADD3 R4, R2, 0x80, RZ ;  /* 0x0000008002047810 */ /* 0x000fd60007ffe0ff */
        /* <DEDUP_REMOVED lines=16> */
[----:B------:R-:W-:Y:S02]  /*1a8b0*/  R2UR UR7, R5 ;  /* 0x00000000050772ca */ /* 0x000fe400000e0000 */
[----:B------:R-:W-:-:S05]  /*1a8c0*/  IADD3 R4, R228, R222, RZ ;  /* 0x000000dee4047210 */ /* 0x000fca0007ffe0ff */
[----:B-1----:R-:W-:-:S04]  /*1a8d0*/  @P2 IMAD.HI.U32 R5, R4, R0, RZ ;  /* 0x0000000004052227 */ /* 0x002fc800078e00ff */
[----:B------:R-:W-:Y:S01]  /*1a8e0*/  IMAD.MOV.U32 R0, RZ, RZ, R4 ;  /* 0x000000ffff007224 */ /* 0x000fe200078e0004 */
[----:B0-----:R-:W-:Y:S01]  /*1a8f0*/  @P2 SHF.R.U32.HI R0, RZ, R3, R5 ;  /* 0x00000003ff002219 */ /* 0x001fe20000011605 */
[----:B------:R-:W-:Y:S02]  /*1a900*/  VIADD R4, R2, 0x200 ;  /* 0x0000020002047836 */ /* 0x000fe40000000000 */
[----:B------:R-:W-:Y:S02]  /*1a910*/  IMAD.MOV.U32 R3, RZ, RZ, -0x70 ;  /* 0xffffff90ff037424 */ /* 0x000fe400078e00ff */
[----:B------:R-:W-:Y:S02]  /*1a920*/  IMAD.MOV.U32 R5, RZ, RZ, 0x40000040 ;  /* 0x40000040ff057424 */ /* 0x000fe400078e00ff */
[----:B------:R-:W-:-:S04]  /*1a930*/  IMAD R3, R10, R3, 0x1 ;  /* 0x000000010a037424 */ /* 0x000fc800078e0203 */
[----:B------:R-:W-:-:S05]  /*1a940*/  IMAD R3, R227, -0x2, R3 ;  /* 0xfffffffee3037824 */ /* 0x000fca00078e0203 */
[----:B------:R-:W-:Y:S01]  /*1a950*/  IADD3 R3, -R224, R3, R225 ;  /* 0x00000003e0037210 */ /* 0x000fe20007ffe1e1 */
[----:B------:R-:W-:Y:S02]  /*1a960*/  WARPGROUP.DEPBAR.LE gsb0, 0x0 ;  /* 0x00008000000079c5 */ /* 0x000fe40000010000 */
[----:B------:R-:W-:-:S06]  /*1a970*/  WARPGROUP.ARRIVE ;  /* 0x00000000000079c5 */ /* 0x000fcc0000000000 */
[----:B------:R-:W-:Y:S01]  /*1a980*/  HGMMA.64x192x16.F32 R24, R188, gdesc[UR4].tnspB, R24, gsb0 ;  /* 0x42e00004bc187df0 */ /* 0x000fe20008000818 */
[----:B------:R-:W-:Y:S02]  /*1a990*/  R2UR UR6, R4 ;  /* 0x00000000040672ca */ /* 0x000fe400000e0000 */
[----:B------:R-:W0:Y:S01]  /*1a9a0*/  SHFL.IDX PT, R4, R0, RZ, 0x1c1f ;  /* 0x001c1fff00047589 */ /* 0x000e2200000e0000 */
[----:B------:R-:W-:Y:S01]  /*1a9b0*/  R2UR UR7, R5 ;  /* 0x00000000050772ca */ /* 0x000fe200000e0000 */
[----:B0-----:R-:W-:-:S05]  /*1a9c0*/  IMAD.IADD R4, R3, 0x1, R4 ;  /* 0x0000000103047824 */ /* 0x001fca00078e0204 */
[C---:B------:R-:W-:Y:S02]  /*1a9d0*/  ISETP.GT.AND P3, PT, R4.reuse, RZ, PT ;  /* 0x000000ff0400720c */ /* 0x040fe40003f64270 */
[----:B------:R-:W-:Y:S02]  /*1a9e0*/  ISETP.GT.AND P4, PT, R4, 0x1, PT ;  /* 0x000000010400780c */ /* 0x000fe40003f84270 */
        /* <DEDUP_REMOVED lines=77> */
[----:B------:R-:W-:Y:S02]  /*1aec0*/  FMNMX.FTZ R5, R121, R5, !PT ;  /* 0x0000000579057209 */ /* 0x000fe40007810000 */
[----:B------:R-:W-:Y:S02]  /*1aed0*/  ISETP.GT.AND P5, PT, R4, 0x69, PT ;  /* 0x000000690400780c */ /* 0x000fe40003fa4270 */
[----:B------:R-:W-:Y:S02]  /*1aee0*/  FMNMX.FTZ R5, R124, R5, !PT ;  /* 0x000000057c057209 */ /* 0x000fe40007810000 */
[----:B------:R-:W-:Y:S02]  /*1aef0*/  FSEL R125, R125, -INF , P5 ;  /* 0xff8000007d7d7808 */ /* 0x000fe40002800000 */
[----:B------:R-:W-:-:S02]  /*1af00*/  IADD3 R4, R2, 0x280, RZ ;  /* 0x0000028002047810 */ /* 0x000fc40007ffe0ff */
[----:B------:R-:W-:Y:S02]  /*1af10*/  FMNMX.FTZ R12, R125, R5, !PT ;  /* 0x000000057d0c7209 */ /* 0x000fe40007810000 */
[----:B------:R-:W0:Y:S01]  /*1af20*/  SHFL.IDX PT, R5, R0, 0x1, 0x1c1f ;  /* 0x003c1f0000057f89 */ /* 0x000e2200000e0000 */
[----:B------:R-:W-:Y:S02]  /*1af30*/  WARPGROUP.DEPBAR.LE gsb0, 0x0 ;  /* 0x00008000000079c5 */ /* 0x000fe40000010000 */
[----:B------:R-:W-:Y:S01]  /*1af40*/  WARPGROUP.ARRIVE ;  /* 0x00000000000079c5 */ /* 0x000fe20000000000 */
[----:B------:R-:W1:Y:S05]  /*1af50*/  SHFL.BFLY PT, R0, R12, 0x2, 0x1f ;  /* 0x0c401f000c007f89 */ /* 0x000e6a00000e0000 */
[----:B------:R-:W-:Y:S01]  /*1af60*/  HGMMA.64x192x16.F32 R24, R184, gdesc[UR4].tnspB, R24, gsb0 ;  /* 0x42e00004b8187df0 */ /* 0x000fe20008000818 */
[----:B------:R-:W-:Y:S01]  /*1af70*/  R2UR UR6, R4 ;  /* 0x00000000040672ca */ /* 0x000fe200000e0000 */
[----:B0-----:R-:W-:-:S02]  /*1af80*/  IMAD.IADD R3, R3, 0x1, R5 ;  /* 0x0000000103037824 */ /* 0x001fc400078e0205 */
[----:B------:R-:W-:-:S03]  /*1af90*/  IMAD.MOV.U32 R5, RZ, RZ, 0x40000040 ;  /* 0x40000040ff057424 */ /* 0x000fc600078e00ff */
[C---:B------:R-:W-:Y:S02]  /*1afa0*/  ISETP.GT.AND P6, PT, R3.reuse, 0x9, PT ;  /* 0x000000090300780c */ /* 0x040fe40003fc4270 */
[----:B------:R-:W-:Y:S02]  /*1afb0*/  ISETP.GT.AND P4, PT, R3, 0x1, PT ;  /* 0x000000010300780c */ /* 0x000fe40003f84270 */
[----:B------:R-:W-:Y:S02]  /*1afc0*/  FSEL R175, R175, -INF , P6 ;  /* 0xff800000afaf7808 */ /* 0x000fe40003000000 */
[C---:B------:R-:W-:Y:S02]  /*1afd0*/  ISETP.GT.AND P6, PT, R3.reuse, 0x19, PT ;  /* 0x000000190300780c */ /* 0x040fe40003fc4270 */
[----:B------:R-:W-:Y:S02]  /*1afe0*/  ISETP.GT.AND P5, PT, R3, 0x8, PT ;  /* 0x000000080300780c */ /* 0x000fe40003fa4270 */
[----:B------:R-:W-:-:S02]  /*1aff0*/  FSEL R167, R167, -INF , P6 ;  /* 0xff800000a7a77808 */ /* 0x000fc40003000000 */
[----:B------:R-:W-:Y:S02]  /*1b000*/  ISETP.GT.AND P6, PT, R3, 0x29, PT ;  /* 0x000000290300780c */ /* 0x000fe40003fc4270 */
[----:B------:R-:W-:Y:S02]  /*1b010*/  FSEL R171, R171, -INF , P4 ;  /* 0xff800000abab7808 */ /* 0x000fe40002000000 */
[----:B------:R-:W-:Y:S02]  /*1b020*/  FSEL R174, R174, -INF , P5 ;  /* 0xff800000aeae7808 */ /* 0x000fe40002800000 */
[----:B------:R-:W-:Y:S02]  /*1b030*/  FSEL R159, R159, -INF , P6 ;  /* 0xff8000009f9f7808 */ /* 0x000fe40003000000 */
[C---:B------:R-:W-:Y:S02]  /*1b040*/  ISETP.GT.AND P4, PT, R3.reuse, 0x11, PT ;  /* 0x000000110300780c */ /* 0x040fe40003f84270 */
[----:B------:R-:W-:-:S02]  /*1b050*/  ISETP.GT.AND P5, PT, R3, 0x18, PT ;  /* 0x000000180300780c */ /* 0x000fc40003fa4270 */
[----:B------:R-:W-:Y:S02]  /*1b060*/  ISETP.GT.AND P6, PT, R3, 0x39, PT ;  /* 0x000000390300780c */ /* 0x000fe40003fc4270 */
[----:B------:R-:W-:Y:S02]  /*1b070*/  FSEL R163, R163, -INF , P4 ;  /* 0xff800000a3a37808 */ /* 0x000fe40002000000 */
[----:B------:R-:W-:Y:S02]  /*1b080*/  FSEL R166, R166, -INF , P5 ;  /* 0xff800000a6a67808 */ /* 0x000fe40002800000 */
[----:B------:R-:W-:Y:S02]  /*1b090*/  FSEL R151, R151, -INF , P6 ;  /* 0xff80000097977808 */ /* 0x000fe40003000000 */
[C---:B------:R-:W-:Y:S02]  /*1b0a0*/  ISETP.GT.AND P3, PT, R3.reuse, RZ, PT ;  /* 0x000000ff0300720c */ /* 0x040fe40003f64270 */
[----:B------:R-:W-:-:S02]  /*1b0b0*/  ISETP.GT.AND P4, PT, R3, 0x21, PT ;  /* 0x000000210300780c */ /* 0x000fc40003f84270 */
[C---:B------:R-:W-:Y:S02]  /*1b0c0*/  ISETP.GT.AND P5, PT, R3.reuse, 0x28, PT ;  /* 0x000000280300780c */ /* 0x040fe40003fa4270 */
[----:B------:R-:W-:Y:S02]  /*1b0d0*/  ISETP.GT.AND P6, PT, R3, 0x49, PT ;  /* 0x000000490300780c */ /* 0x000fe40003fc4270 */
[----:B------:R-:W-:Y:S02]  /*1b0e0*/  FSEL R170, R170, -INF , P3 ;  /* 0xff800000aaaa7808 */ /* 0x000fe40001800000 */
[----:B------:R-:W-:Y:S02]  /*1b0f0*/  FSEL R155, R155, -INF , P4 ;  /* 0xff8000009b9b7808 */ /* 0x000fe40002000000 */
[----:B------:R-:W-:Y:S02]  /*1b100*/  FSEL R158, R158, -INF , P5 ;  /* 0xff8000009e9e7808 */ /* 0x000fe40002800000 */
[----:B------:R-:W-:-:S02]  /*1b110*/  FSEL R143, R143, -INF , P6 ;  /* 0xff8000008f8f7808 */ /* 0x000fc40003000000 */
[C---:B------:R-:W-:Y:S02]  /*1b120*/  ISETP.GT.AND P3, PT, R3.reuse, 0x10, PT ;  /* 0x000000100300780c */ /* 0x040fe40003f64270 */
[C---:B------:R-:W-:Y:S02]  /*1b130*/  ISETP.GT.AND P4, PT, R3.reuse, 0x31, PT ;  /* 0x000000310300780c */ /* 0x040fe40003f84270 */
[C---:B------:R-:W-:Y:S02]  /*1b140*/  ISETP.GT.AND P5, PT, R3.reuse, 0x38, PT ;  /* 0x000000380300780c */ /* 0x040fe40003fa4270 */
[----:B------:R-:W-:Y:S02]  /*1b150*/  ISETP.GT.AND P6, PT, R3, 0x50, PT ;  /* 0x000000500300780c */ /* 0x000fe40003fc4270 */
[----:B------:R-:W-:Y:S02]  /*1b160*/  FSEL R162, R162, -INF , P3 ;  /* 0xff800000a2a27808 */ /* 0x000fe40001800000 */
[----:B------:R-:W-:-:S02]  /*1b170*/  FSEL R147, R147, -INF , P4 ;  /* 0xff80000093937808 */ /* 0x000fc40002000000 */
[----:B------:R-:W-:Y:S02]  /*1b180*/  FSEL R150, R150, -INF , P5 ;  /* 0xff80000096967808 */ /* 0x000fe40002800000 */
[----:B------:R-:W-:Y:S02]  /*1b190*/  FSEL R130, R130, -INF , P6 ;  /* 0xff80000082827808 */ /* 0x000fe40003000000 */
[C---:B------:R-:W-:Y:S02]  /*1b1a0*/  ISETP.GT.AND P3, PT, R3.reuse, 0x20, PT ;  /* 0x000000200300780c */ /* 0x040fe40003f64270 */
[C---:B------:R-:W-:Y:S02]  /*1b1b0*/  ISETP.GT.AND P4, PT, R3.reuse, 0x41, PT ;  /* 0x000000410300780c */ /* 0x040fe40003f84270 */
[C---:B------:R-:W-:Y:S02]  /*1b1c0*/  ISETP.GT.AND P5, PT, R3.reuse, 0x48, PT ;  /* 0x000000480300780c */ /* 0x040fe40003fa4270 */
[----:B------:R-:W-:-:S02]  /*1b1d0*/  ISETP.GT.AND P6, PT, R3, 0x59, PT ;  /* 0x000000590300780c */ /* 0x000fc40003fc4270 */
[----:B------:R-:W-:Y:S02]  /*1b1e0*/  FSEL R154, R154, -INF , P3 ;  /* 0xff8000009a9a7808 */ /* 0x000fe40001800000 */
[----:B------:R-:W-:Y:S02]  /*1b1f0*/  FSEL R139, R139, -INF , P4 ;  /* 0xff8000008b8b7808 */ /* 0x000fe40002000000 */
[----:B------:R-:W-:Y:S02]  /*1b200*/  FSEL R142, R142, -INF , P5 ;  /* 0xff8000008e8e7808 */ /* 0x000fe40002800000 */
[----:B------:R-:W-:Y:S02]  /*1b210*/  FSEL R135, R135, -INF , P6 ;  /* 0xff80000087877808 */ /* 0x000fe40003000000 */
[C---:B------:R-:W-:Y:S02]  /*1b220*/  ISETP.GT.AND P3, PT, R3.reuse, 0x30, PT ;  /* 0x000000300300780c */ /* 0x040fe40003f64270 */
        /* <DEDUP_REMOVED lines=11> */
[----:B------:R-:W-:Y:S02]  /*1b2e0*/  FMNMX.FTZ R3, R170, R8, !PT ;  /* 0x00000008aa037209 */ /* 0x000fe40007810000 */
[----:B------:R-:W-:-:S02]  /*1b2f0*/  R2UR UR7, R5 ;  /* 0x00000000050772ca */ /* 0x000fc400000e0000 */
[----:B------:R-:W-:Y:S02]  /*1b300*/  FMNMX.FTZ R3, R171, R3, !PT ;  /* 0x00000003ab037209 */ /* 0x000fe40007810000 */
[----:B-1----:R-:W-:Y:S02]  /*1b310*/  FMNMX.FTZ R5, R12, R0, !PT ;  /* 0x000000000c057209 */ /* 0x002fe40007810000 */
[----:B------:R-:W-:Y:S02]  /*1b320*/  FMNMX.FTZ R3, R174, R3, !PT ;  /* 0x00000003ae037209 */ /* 0x000fe40007810000 */
[----:B------:R-:W-:Y:S01]  /*1b330*/  FSEL R138, R138, -INF , P3 ;  /* 0xff8000008a8a7808 */ /* 0x000fe20001800000 */
[----:B------:R-:W0:Y:S01]  /*1b340*/  SHFL.BFLY PT, R0, R5, 0x1, 0x1f ;  /* 0x0c201f0005007f89 */ /* 0x000e2200000e0000 */
[----:B------:R-:W-:-:S04]  /*1b350*/  FMNMX.FTZ R3, R175, R3, !PT ;  /* 0x00000003af037209 */ /* 0x000fc80007810000 */
[----:B------:R-:W-:-:S04]  /*1b360*/  FMNMX.FTZ R3, R162, R3, !PT ;  /* 0x00000003a2037209 */ /* 0x000fc80007810000 */
[----:B------:R-:W-:-:S04]  /*1b370*/  FMNMX.FTZ R3, R163, R3, !PT ;  /* 0x00000003a3037209 */ /* 0x000fc80007810000 */
[----:B------:R-:W-:-:S04]  /*1b380*/  FMNMX.FTZ R3, R166, R3, !PT ;  /* 0x00000003a6037209 */ /* 0x000fc80007810000 */
[----:B------:R-:W-:-:S04]  /*1b390*/  FMNMX.FTZ R3, R167, R3, !PT ;  /* 0x00000003a7037209 */ /* 0x000fc80007810000 */
[----:B------:R-:W-:Y:S02]  /*1b3a0*/  FMNMX.FTZ R3, R154, R3, !PT ;  /* 0x000000039a037209 */ /* 0x000fe40007810000 */
[----:B0-----:R-:W-:Y:S01]  /*1b3b0*/  FMNMX.FTZ R5, R5, R0, !PT ;  /* 0x0000000005057209 */ /* 0x001fe20007810000 */
[----:B------:R-:W-:Y:S01]  /*1b3c0*/  IMAD.U32 R0, RZ, RZ, UR4 ;  /* 0x00000004ff007e24 */ /* 0x000fe2000f8e00ff */
[----:B------:R-:W-:Y:S02]  /*1b3d0*/  FMNMX.FTZ R3, R155, R3, !PT ;  /* 0x000000039b037209 */ /* 0x000fe40007810000 */
[C---:B------:R-:W-:Y:S01]  /*1b3e0*/  FSETP.NEU.FTZ.AND P3, PT, R5.reuse, -INF , PT ;  /* 0xff8000000500780b */ /* 0x040fe20003f7d000 */
[----:B------:R-:W-:Y:S01]  /*1b3f0*/  FMUL.FTZ R15, R5, R0 ;  /* 0x00000000050f7220 */ /* 0x000fe20000410000 */
[----:B------:R-:W-:-:S04]  /*1b400*/  FMNMX.FTZ R3, R158, R3, !PT ;  /* 0x000000039e037209 */ /* 0x000fc80007810000 */
[----:B------:R-:W-:Y:S02]  /*1b410*/  FMNMX.FTZ R3, R159, R3, !PT ;  /* 0x000000039f037209 */ /* 0x000fe40007810000 */
[----:B------:R-:W-:Y:S02]  /*1b420*/  FSEL R15, R15, RZ, P3 ;  /* 0x000000ff0f0f7208 */ /* 0x000fe40001800000 */
[----:B------:R-:W-:-:S03]  /*1b430*/  FMNMX.FTZ R3, R146, R3, !PT ;  /* 0x0000000392037209 */ /* 0x000fc60007810000 */
[-CC-:B------:R-:W-:Y:S01]  /*1b440*/  FFMA.FTZ R192, R152, R0.reuse, -R15.reuse ;  /* 0x0000000098c07223 */ /* 0x180fe2000001080f */
[----:B------:R-:W-:Y:S01]  /*1b450*/  FMNMX.FTZ R3, R147, R3, !PT ;  /* 0x0000000393037209 */ /* 0x000fe20007810000 */
[-CC-:B------:R-:W-:Y:S01]  /*1b460*/  FFMA.FTZ R152, R153, R0.reuse, -R15.reuse ;  /* 0x0000000099987223 */ /* 0x180fe2000001080f */
[----:B------:R-:W-:Y:S01]  /*1b470*/  FSEL R153, R123, -INF , P5 ;  /* 0xff8000007b997808 */ /* 0x000fe20002800000 */
        /* <DEDUP_REMOVED lines=11> */
[-CC-:B------:R-:W-:Y:S01]  /*1b530*/  FFMA.FTZ R202, R172, R0.reuse, -R15.reuse ;  /* 0x00000000acca7223 */ /* 0x180fe2000001080f */
        /* <DEDUP_REMOVED lines=15> */
[----:B------:R-:W-:Y:S01]  /*1b630*/  FFMA.FTZ R124, R124, R0, -R15 ;  /* 0x000000007c7c7223 */ /* 0x000fe2000001080f */
[----:B------:R-:W-:Y:S01]  /*1b640*/  MUFU.EX2 R200, R200 ;  /* 0x000000c800c87308 */ /* 0x000fe20000000800 */
[----:B------:R-:W-:-:S02]  /*1b650*/  WARPGROUP.DEPBAR.LE gsb0, 0x0 ;  /* 0x00008000000079c5 */ /* 0x000fc40000010000 */
[----:B------:R-:W-:Y:S01]  /*1b660*/  WARPGROUP.ARRIVE ;  /* 0x00000000000079c5 */ /* 0x000fe20000000000 */
[----:B------:R-:W-:Y:S01]  /*1b670*/  FMNMX.FTZ R3, R131, R3, !PT ;  /* 0x0000000383037209 */ /* 0x000fe20007810000 */
[-CC-:B------:R-:W-:Y:S01]  /*1b680*/  FFMA.FTZ R184, R136, R0.reuse, -R15.reuse ;  /* 0x0000000088b87223 */ /* 0x180fe2000001080f */
[----:B------:R-:W-:Y:S02]  /*1b690*/  FFMA.FTZ R186, R140, R0, -R15 ;  /* 0x000000008cba7223 */ /* 0x000fe4000001080f */
[----:B------:R-:W-:Y:S01]  /*1b6a0*/  FMNMX.FTZ R3, R134, R3, !PT ;  /* 0x0000000386037209 */ /* 0x000fe20007810000 */
[----:B------:R-:W-:Y:S01]  /*1b6b0*/  HGMMA.64x192x16.F32 R24, R180, gdesc[UR4].tnspB, R24, gsb0 ;  /* 0x42e00004b4187df0 */ /* 0x000fe20008000818 */
        /* <DEDUP_REMOVED lines=18> */
[----:B0-----:R-:W-:-:S04]  /*1b7e0*/  FMNMX.FTZ R4, R4, R3, !PT ;  /* 0x0000000304047209 */ /* 0x001fc80007810000 */
[C---:B------:R-:W-:Y:S01]  /*1b7f0*/  FSETP.NEU.FTZ.AND P4, PT, R4.reuse, -INF , PT ;  /* 0xff8000000400780b */ /* 0x040fe20003f9d000 */
[----:B------:R-:W-:Y:S02]  /*1b800*/  FMUL.FTZ R3, R4, R0 ;  /* 0x0000000004037220 */ /* 0x000fe40000410000 */
        /* <DEDUP_REMOVED lines=14> */
[----:B------:R-:W-:Y:S01]  /*1b8f0*/  FFMA.FTZ R133, R121, R0, -R15 ;  /* 0x0000000079857223 */ /* 0x000fe2000001080f */
[----:B------:R-:W-:Y:S02]  /*1b900*/  FSEL R121, R4, RZ, P4 ;  /* 0x000000ff04797208 */ /* 0x000fe40002000000 */
[----:B------:R0:W-:Y:S01]  /*1b910*/  MUFU.EX2 R180, R128 ;  /* 0x0000008000b47308 */ /* 0x0001e20000000800 */
[----:B------:R-:W-:Y:S02]  /*1b920*/  WARPGROUP.ARRIVE ;  /* 0x00000000000079c5 */ /* 0x000fe40000000000 */
[----:B------:R-:W-:Y:S01]  /*1b930*/  FADD.FTZ R8, -R121, R8 ;  /* 0x0000000879087221 */ /* 0x000fe20000010100 */
[----:B------:R-:W-:-:S03]  /*1b940*/  IMAD.MOV.U32 R121, RZ, RZ, 0x40000040 ;  /* 0x40000040ff797424 */ /* 0x000fc600078e00ff */
[-C--:B------:R-:W-:Y:S01]  /*1b950*/  FMUL.FTZ R8, R8, R0.reuse ;  /* 0x0000000008087220 */ /* 0x080fe20000410000 */
[-CC-:B0-----:R-:W-:Y:S01]  /*1b960*/  FFMA.FTZ R128, R120, R0.reuse, -R15.reuse ;  /* 0x0000000078807223 */ /* 0x181fe2000001080f */
[----:B------:R-:W-:Y:S01]  /*1b970*/  VIADD R120, R2, 0x300 ;  /* 0x0000030002787836 */ /* 0x000fe20000000000 */
[----:B------:R-:W-:Y:S01]  /*1b980*/  R2UR UR7, R121 ;  /* 0x00000000790772ca */ /* 0x000fe200000e0000 */
[-C--:B------:R-:W-:Y:S01]  /*1b990*/  FFMA.FTZ R15, R125, R0.reuse, -R15 ;  /* 0x000000007d0f7223 */ /* 0x080fe2000001080f */
[----:B------:R-:W-:Y:S01]  /*1b9a0*/  FSEL R125, R3, RZ, P4 ;  /* 0x000000ff037d7208 */ /* 0x000fe20002000000 */
[----:B------:R-:W-:Y:S01]  /*1b9b0*/  MUFU.EX2 R182, R182 ;  /* 0x000000b600b67308 */ /* 0x000fe20000000800 */
[----:B------:R-:W-:Y:S02]  /*1b9c0*/  R2UR UR6, R120 ;  /* 0x00000000780672ca */ /* 0x000fe400000e0000 */
        /* <DEDUP_REMOVED lines=8> */
[-CC-:B------:R-:W-:Y:S01]  /*1ba50*/  FFMA.FTZ R148, R163, R0.reuse, -R125.reuse ;  /* 0x00000000a3947223 */ /* 0x180fe2000001087d */
[-C--:B------:R-:W-:Y:S01]  /*1ba60*/  FMUL.FTZ R3, R3, R0.reuse ;  /* 0x0000000003037220 */ /* 0x080fe20000410000 */
[-CC-:B------:R-:W-:Y:S01]  /*1ba70*/  FFMA.FTZ R199, R166, R0.reuse, -R125.reuse ;  /* 0x00000000a6c77223 */ /* 0x180fe2000001087d */
[----:B------:R-:W-:Y:S01]  /*1ba80*/  HGMMA.64x192x16.F32 R24, R176, gdesc[UR4].tnspB, R24, gsb0 ;  /* 0x42e00004b0187df0 */ /* 0x000fe20008000818 */
        /* <DEDUP_REMOVED lines=10> */
[-CC-:B------:R-:W-:Y:S01]  /*1bb30*/  FFMA.FTZ R139, R139, R0.reuse, -R125.reuse ;  /* 0x000000008b8b7223 */ /* 0x180fe2000001087d */
[----:B------:R1:W2:Y:S01]  /*1bb40*/  MUFU.EX2 R3, R8 ;  /* 0x0000000800037308 */ /* 0x0002a20000000800 */
[-CC-:B------:R-:W-:Y:S01]  /*1bb50*/  FFMA.FTZ R187, R142, R0.reuse, -R125.reuse ;  /* 0x000000008ebb7223 */ /* 0x180fe2000001087d */
[-CC-:B------:R-:W-:Y:S01]  /*1bb60*/  FFMA.FTZ R181, R130, R0.reuse, -R125.reuse ;  /* 0x0000000082b57223 */ /* 0x180fe2000001087d */
[-CC-:B------:R-:W-:Y:S01]  /*1bb70*/  FFMA.FTZ R183, R134, R0.reuse, -R125.reuse ;  /* 0x0000000086b77223 */ /* 0x180fe2000001087d */
[-CC-:B------:R-:W-:Y:S01]  /*1bb80*/  FFMA.FTZ R135, R135, R0.reuse, -R125.reuse ;  /* 0x0000000087877223 */ /* 0x180fe2000001087d */
[-CC-:B------:R-:W-:Y:S01]  /*1bb90*/  FFMA.FTZ R122, R122, R0.reuse, -R125.reuse ;  /* 0x000000007a7a7223 */ /* 0x180fe2000001087d */
[-CC-:B------:R-:W-:Y:S01]  /*1bba0*/  FFMA.FTZ R153, R153, R0.reuse, -R125.reuse ;  /* 0x0000000099997223 */ /* 0x180fe2000001087d */
[-CC-:B------:R-:W-:Y:S01]  /*1bbb0*/  FFMA.FTZ R145, R145, R0.reuse, -R125.reuse ;  /* 0x0000000091917223 */ /* 0x180fe2000001087d */
[----:B------:R-:W3:Y:S01]  /*1bbc0*/  MUFU.EX2 R136, R136 ;  /* 0x0000008800887308 */ /* 0x000ee20000000800 */
[----:B0-----:R-:W-:Y:S01]  /*1bbd0*/  FFMA.FTZ R7, R2, R7, R200 ;  /* 0x0000000702077223 */ /* 0x001fe200000100c8 */
[----:B-1----:R-:W-:Y:S01]  /*1bbe0*/  FFMA.FTZ R8, R151, R0, -R125 ;  /* 0x0000000097087223 */ /* 0x002fe2000001087d */
[----:B------:R-:W-:-:S02]  /*1bbf0*/  F2FP.F16.F32.PACK_AB R200, R14, R200 ;  /* 0x000000c80ec8723e */ /* 0x000fc400000000ff */
[----:B------:R-:W-:Y:S01]  /*1bc00*/  FADD.FTZ R7, R14, R7 ;  /* 0x000000070e077221 */ /* 0x000fe20000010000 */
[C---:B------:R-:W-:Y:S01]  /*1bc10*/  ISETP.GT.AND P3, PT, R10.reuse, R221, PT ;  /* 0x000000dd0a00720c */ /* 0x040fe20003f64270 */
[----:B------:R-:W-:Y:S01]  /*1bc20*/  VIADD R10, R10, 0xffffffff ;  /* 0xffffffff0a0a7836 */ /* 0x000fe20000000000 */
[----:B------:R-:W0:Y:S01]  /*1bc30*/  MUFU.EX2 R203, R203 ;  /* 0x000000cb00cb7308 */ /* 0x000e220000000800 */
[----:B--2---:R-:W-:Y:S01]  /*1bc40*/  FFMA.FTZ R6, R3, R6, R201 ;  /* 0x0000000603067223 */ /* 0x004fe200000100c9 */
[----:B------:R-:W-:Y:S01]  /*1bc50*/  FADD.FTZ R7, R202, R7 ;  /* 0x00000007ca077221 */ /* 0x000fe20000010000 */
[----:B------:R-:W-:-:S03]  /*1bc60*/  F2FP.F16.F32.PACK_AB R202, R168, R202 ;  /* 0x000000caa8ca723e */ /* 0x000fc600000000ff */
[----:B------:R-:W-:Y:S02]  /*1bc70*/  FADD.FTZ R7, R168, R7 ;  /* 0x00000007a8077221 */ /* 0x000fe40000010000 */
[----:B------:R-:W1:Y:S01]  /*1bc80*/  MUFU.EX2 R137, R137 ;  /* 0x0000008900897308 */ /* 0x000e620000000800 */
[C---:B---3--:R-:W-:Y:S01]  /*1bc90*/  FADD.FTZ R6, R136.reuse, R6 ;  /* 0x0000000688067221 */ /* 0x048fe20000010000 */
[----:B------:R-:W-:-:S06]  /*1bca0*/  F2FP.F16.F32.PACK_AB R201, R136, R201 ;  /* 0x000000c988c9723e */ /* 0x000fcc00000000ff */
        /* <DEDUP_REMOVED lines=20> */
[----:B------:R-:W2:Y:S01]  /*1bdf0*/  MUFU.EX2 R133, R133 ;  /* 0x0000008500857308 */ /* 0x000ea20000000800 */
[----:B------:R-:W-:-:S02]  /*1be00*/  WARPGROUP.DEPBAR.LE gsb0, 0x0 ;  /* 0x00008000000079c5 */ /* 0x000fc40000010000 */
[----:B------:R0:W-:Y:S05]  /*1be10*/  @!P1 SYNCS.ARRIVE.TRANS64.RED.A1T0 RZ, [R13+URZ], RZ ;  /* 0x000000ff0dff99a7 */ /* 0x0001ea000810043f */
[----:B------:R-:W-:Y:S01]  /*1be20*/  MUFU.EX2 R153, R153 ;  /* 0x0000009900997308 */ /* 0x000fe20000000800 */
[----:B0-----:R-:W-:Y:S01]  /*1be30*/  FADD.FTZ R13, R203, R6 ;  /* 0x00000006cb0d7221 */ /* 0x001fe20000010000 */
[----:B------:R0:W-:Y:S01]  /*1be40*/  @!P1 SYNCS.ARRIVE.TRANS64.RED.A1T0 RZ, [R11+URZ], RZ ;  /* 0x000000ff0bff99a7 */ /* 0x0001e2000810043f */
[C---:B-1----:R-:W-:Y:S02]  /*1be50*/  F2FP.F16.F32.PACK_AB R203, R137.reuse, R203 ;  /* 0x000000cb89cb723e */ /* 0x042fe400000000ff */
[----:B------:R-:W-:-:S03]  /*1be60*/  FADD.FTZ R13, R137, R13 ;  /* 0x0000000d890d7221 */ /* 0x000fc60000010000 */
[----:B------:R-:W1:Y:S01]  /*1be70*/  MUFU.EX2 R6, R139 ;  /* 0x0000008b00067308 */ /* 0x000e620000000800 */
[----:B--2---:R-:W-:Y:S01]  /*1be80*/  F2FP.F16.F32.PACK_AB R176, R133, R128 ;  /* 0x0000008085b0723e */ /* 0x004fe200000000ff */
[----:B------:R-:W-:Y:S01]  /*1be90*/  FADD.FTZ R13, R197, R13 ;  /* 0x0000000dc50d7221 */ /* 0x000fe20000010000 */
[----:B0-----:R-:W-:Y:S01]  /*1bea0*/  FADD.FTZ R11, R196, R7 ;  /* 0x00000007c40b7221 */ /* 0x001fe20000010000 */
[----:B------:R-:W-:Y:S01]  /*1beb0*/  FFMA.FTZ R7, R143, R0, -R125 ;  /* 0x000000008f077223 */ /* 0x000fe2000001087d */
[----:B------:R-:W-:Y:S01]  /*1bec0*/  F2FP.F16.F32.PACK_AB R196, R20, R196 ;  /* 0x000000c414c4723e */ /* 0x000fe200000000ff */
[----:B------:R-:W-:Y:S01]  /*1bed0*/  FADD.FTZ R13, R148, R13 ;  /* 0x0000000d940d7221 */ /* 0x000fe20000010000 */
[----:B------:R-:W-:Y:S01]  /*1bee0*/  FADD.FTZ R11, R20, R11 ;  /* 0x0000000b140b7221 */ /* 0x000fe20000010000 */
[----:B------:R-:W-:Y:S01]  /*1bef0*/  MUFU.EX2 R145, R145 ;  /* 0x0000009100917308 */ /* 0x000fe20000000800 */
[----:B------:R-:W-:Y:S01]  /*1bf00*/  F2FP.F16.F32.PACK_AB R197, R148, R197 ;  /* 0x000000c594c5723e */ /* 0x000fe200000000ff */
[----:B------:R-:W-:Y:S01]  /*1bf10*/  FADD.FTZ R13, R199, R13 ;  /* 0x0000000dc70d7221 */ /* 0x000fe20000010000 */
[----:B------:R-:W-:Y:S01]  /*1bf20*/  FADD.FTZ R120, R198, R11 ;  /* 0x0000000bc6787221 */ /* 0x000fe20000010000 */
[----:B------:R-:W-:Y:S01]  /*1bf30*/  FFMA.FTZ R11, R131, R0, -R125 ;  /* 0x00000000830b7223 */ /* 0x000fe2000001087d */
[----:B------:R-:W-:Y:S01]  /*1bf40*/  F2FP.F16.F32.PACK_AB R198, R12, R198 ;  /* 0x000000c60cc6723e */ /* 0x000fe200000000ff */
[----:B------:R-:W-:Y:S01]  /*1bf50*/  FADD.FTZ R13, R140, R13 ;  /* 0x0000000d8c0d7221 */ /* 0x000fe20000010000 */
[----:B------:R-:W-:Y:S01]  /*1bf60*/  FADD.FTZ R120, R12, R120 ;  /* 0x000000780c787221 */ /* 0x000fe20000010000 */
[----:B------:R-:W0:Y:S01]  /*1bf70*/  MUFU.EX2 R7, R7 ;  /* 0x0000000700077308 */ /* 0x000e220000000800 */
[----:B------:R-:W-:Y:S01]  /*1bf80*/  FFMA.FTZ R125, R156, R0, -R125 ;  /* 0x000000009c7d7223 */ /* 0x000fe2000001087d */
[----:B------:R-:W-:Y:S01]  /*1bf90*/  FADD.FTZ R13, R193, R13 ;  /* 0x0000000dc10d7221 */ /* 0x000fe20000010000 */
[----:B------:R-:W-:Y:S01]  /*1bfa0*/  FADD.FTZ R120, R192, R120 ;  /* 0x00000078c0787221 */ /* 0x000fe20000010000 */
[----:B------:R-:W-:-:S02]  /*1bfb0*/  F2FP.F16.F32.PACK_AB R199, R140, R199 ;  /* 0x000000c78cc7723e */ /* 0x000fc400000000ff */
[----:B------:R-:W-:Y:S01]  /*1bfc0*/  FADD.FTZ R13, R141, R13 ;  /* 0x0000000d8d0d7221 */ /* 0x000fe20000010000 */
[C---:B------:R-:W-:Y:S01]  /*1bfd0*/  FADD.FTZ R120, R152.reuse, R120 ;  /* 0x0000007898787221 */ /* 0x040fe20000010000 */
[----:B------:R-:W2:Y:S01]  /*1bfe0*/  MUFU.EX2 R11, R11 ;  /* 0x0000000b000b7308 */ /* 0x000ea20000000800 */
[----:B------:R-:W-:Y:S01]  /*1bff0*/  F2FP.F16.F32.PACK_AB R192, R152, R192 ;  /* 0x000000c098c0723e */ /* 0x000fe200000000ff */
[----:B------:R-:W-:Y:S01]  /*1c000*/  FADD.FTZ R13, R195, R13 ;  /* 0x0000000dc30d7221 */ /* 0x000fe20000010000 */
[----:B------:R-:W-:Y:S01]  /*1c010*/  FADD.FTZ R120, R194, R120 ;  /* 0x00000078c2787221 */ /* 0x000fe20000010000 */
[----:B------:R-:W-:Y:S02]  /*1c020*/  F2FP.F16.F32.PACK_AB R193, R141, R193 ;  /* 0x000000c18dc1723e */ /* 0x000fe400000000ff */
[----:B------:R-:W-:Y:S01]  /*1c030*/  FADD.FTZ R13, R149, R13 ;  /* 0x0000000d950d7221 */ /* 0x000fe20000010000 */
[C---:B------:R-:W-:Y:S01]  /*1c040*/  FADD.FTZ R120, R21.reuse, R120 ;  /* 0x0000007815787221 */ /* 0x040fe20000010000 */
[----:B------:R-:W-:Y:S01]  /*1c050*/  MUFU.EX2 R15, R15 ;  /* 0x0000000f000f7308 */ /* 0x000fe20000000800 */
[----:B------:R-:W-:Y:S01]  /*1c060*/  F2FP.F16.F32.PACK_AB R194, R21, R194 ;  /* 0x000000c215c2723e */ /* 0x000fe200000000ff */
        /* <DEDUP_REMOVED lines=11> */
[----:B------:R-:W3:Y:S01]  /*1c120*/  MUFU.EX2 R8, R125 ;  /* 0x0000007d00087308 */ /* 0x000ee20000000800 */
[----:B------:R-:W-:Y:S01]  /*1c130*/  F2FP.F16.F32.PACK_AB R188, R123, R188 ;  /* 0x000000bc7bbc723e */ /* 0x000fe200000000ff */
        /* <DEDUP_REMOVED lines=8> */
[C---:B0-----:R-:W-:Y:S02]  /*1c1c0*/  F2FP.F16.F32.PACK_AB R187, R7.reuse, R187 ;  /* 0x000000bb07bb723e */ /* 0x041fe400000000ff */
[----:B------:R-:W-:Y:S01]  /*1c1d0*/  FADD.FTZ R12, R7, R12 ;  /* 0x0000000c070c7221 */ /* 0x000fe20000010000 */
[----:B------:R-:W-:Y:S01]  /*1c1e0*/  FADD.FTZ R13, R126, R120 ;  /* 0x000000787e0d7221 */ /* 0x000fe20000010000 */
[----:B------:R-:W-:-:S02]  /*1c1f0*/  F2FP.F16.F32.PACK_AB R184, R127, R184 ;  /* 0x000000b87fb8723e */ /* 0x000fc400000000ff */
[----:B------:R-:W-:Y:S01]  /*1c200*/  FADD.FTZ R12, R181, R12 ;  /* 0x0000000cb50c7221 */ /* 0x000fe20000010000 */
[----:B------:R-:W-:Y:S01]  /*1c210*/  FADD.FTZ R14, R180, R13 ;  /* 0x0000000db40e7221 */ /* 0x000fe20000010000 */
[C---:B--2---:R-:W-:Y:S02]  /*1c220*/  F2FP.F16.F32.PACK_AB R181, R11.reuse, R181 ;  /* 0x000000b50bb5723e */ /* 0x044fe400000000ff */
[----:B------:R-:W-:Y:S01]  /*1c230*/  FADD.FTZ R12, R11, R12 ;  /* 0x0000000c0b0c7221 */ /* 0x000fe20000010000 */
[----:B------:R-:W-:Y:S01]  /*1c240*/  FADD.FTZ R9, R129, R14 ;  /* 0x0000000e81097221 */ /* 0x000fe20000010000 */
[----:B---3--:R-:W-:Y:S01]  /*1c250*/  F2FP.F16.F32.PACK_AB R179, R8, R145 ;  /* 0x0000009108b3723e */ /* 0x008fe200000000ff */
[----:B------:R-:W-:Y:S02]  /*1c260*/  IMAD.MOV.U32 R11, RZ, RZ, R208 ;  /* 0x000000ffff0b7224 */ /* 0x000fe400078e00d0 */
        /* <DEDUP_REMOVED lines=14> */
[----:B------:R-:W-:Y:S01]  /*1c350*/  F2FP.F16.F32.PACK_AB R177, R153, R122 ;  /* 0x0000007a99b1723e */ /* 0x000fe200000000ff */
[----:B------:R-:W-:Y:S01]  /*1c360*/  IMAD.MOV.U32 R12, RZ, RZ, R205 ;  /* 0x000000ffff0c7224 */ /* 0x000fe200078e00cd */
[C---:B------:R-:W-:Y:S01]  /*1c370*/  F2FP.F16.F32.PACK_AB R178, R15.reuse, R124 ;  /* 0x0000007c0fb2723e */ /* 0x040fe200000000ff */
[----:B------:R-:W-:Y:S01]  /*1c380*/  FADD.FTZ R7, R15, R6 ;  /* 0x000000060f077221 */ /* 0x000fe20000010000 */
[----:B------:R-:W-:Y:S01]  /*1c390*/  FADD.FTZ R6, R8, R9 ;  /* 0x0000000908067221 */ /* 0x000fe20000010000 */
[----:B------:R-:W-:Y:S01]  /*1c3a0*/  IMAD.MOV.U32 R8, RZ, RZ, R4 ;  /* 0x000000ffff087224 */ /* 0x000fe200078e0004 */
[----:B------:R-:W-:Y:S01]  /*1c3b0*/  MOV R9, R5 ;  /* 0x0000000500097202 */ /* 0x000fe20000000f00 */
[----:B------:R-:W-:Y:S06]  /*1c3c0*/  @P3 BRA `(.L_x_2926) ;  /* 0xffffffa800b03947 */ /* 0x000fec000383ffff */
[----:B------:R-:W-:Y:S05]  /*1c3d0*/  BSYNC B1 ;  /* 0x0000000000017941 */ /* 0x000fea0003800000 */
.L_x_2915:
[----:B------:R-:W-:Y:S05]  /*1c3e0*/  BSYNC B0 ;  /* 0x0000000000007941 */ /* 0x000fea0003800000 */
.L_x_2914:
[----:B------:R-:W-:Y:S01]  /*1c3f0*/  ISETP.GE.AND P2, PT, R10, RZ, PT ;  /* 0x000000ff0a00720c */ /* 0x000fe20003f46270 */
[----:B------:R-:W-:-:S12]  /*1c400*/  BSSY B0, `(.L_x_2927) ;  /* 0x00004d8000007945 */ /* 0x000fd80003800000 */
[----:B------:R-:W-:Y:S05]  /*1c410*/  @!P2 BRA `(.L_x_2928) ;  /* 0x0000004c0058a947 */ /* 0x000fea0003800000 */
[----:B------:R-:W-:Y:S02]  /*1c420*/  IMAD.MOV.U32 R8, RZ, RZ, R4 ;  /* 0x000000ffff087224 */ /* 0x000fe400078e0004 */
[----:B------:R-:W-:Y:S02]  /*1c430*/  IMAD.MOV.U32 R9, RZ, RZ, R5 ;  /* 0x000000ffff097224 */ /* 0x000fe400078e0005 */
[----:B------:R-:W-:Y:S02]  /*1c440*/  IMAD.MOV.U32 R11, RZ, RZ, R208 ;  /* 0x000000ffff0b7224 */ /* 0x000fe400078e00d0 */
[----:B------:R-:W-:-:S07]  /*1c450*/  IMAD.MOV.U32 R12, RZ, RZ, R205 ;  /* 0x000000ffff0c7224 */ /* 0x000fce00078e00cd */
.L_x_2939:
[----:B------:R-:W-:-:S05]  /*1c460*/  VIADD R13, R12, 0x1 ;  /* 0x000000010c0d7836 */ /* 0x000fca0000000000 */
[----:B------:R-:W-:-:S04]  /*1c470*/  ISETP.NE.AND P2, PT, R13, 0x2, PT ;  /* 0x000000020d00780c */ /* 0x000fc80003f45270 */
[----:B------:R-:W-:Y:S02]  /*1c480*/  SEL R208, RZ, 0x1, P2 ;  /* 0x00000001ffd07807 */ /* 0x000fe40001000000 */
[----:B------:R-:W-:Y:S02]  /*1c490*/  SEL R13, R13, RZ, P2 ;  /* 0x000000ff0d0d7207 */ /* 0x000fe40001000000 */
[----:B------:R-:W-:Y:S02]  /*1c4a0*/  LOP3.LUT R208, R11, R208, RZ, 0x3c, !PT ;  /* 0x000000d00bd07212 */ /* 0x000fe400078e3cff */
[----:B------:R-:W-:Y:S01]  /*1c4b0*/  MOV R205, R13 ;  /* 0x0000000d00cd7202 */ /* 0x000fe20000000f00 */
[----:B------:R-:W-:Y:S06]  /*1c4c0*/  @!P0 BRA `(.L_x_2929) ;  /* 0x0000000000048947 */ /* 0x000fec0003800000 */
[----:B------:R-:W-:Y:S01]  /*1c4d0*/  BPT.TRAP 0x1 ;  /* 0x000000040000795c */ /* 0x000fe20000300000 */
.L_x_2929:
[----:B------:R-:W-:Y:S01]  /*1c4e0*/  IMAD R4, R205, 0x8, R16 ;  /* 0x00000008cd047824 */ /* 0x000fe200078e0210 */
[----:B------:R-:W-:-:S04]  /*1c4f0*/  SHF.L.U32 R5, R208, 0x1f, RZ ;  /* 0x0000001fd0057819 */ /* 0x000fc800000006ff */
[----:B------:R0:W1:Y:S01]  /*1c500*/  SYNCS.PHASECHK.TRANS64.TRYWAIT P2, [R4+URZ+0x36830], R5 ;  /* 0x03683005040075a7 */ /* 0x000062000804017f */
[----:B------:R-:W-:Y:S05]  /*1c510*/  @!P0 BRA `(.L_x_2930) ;  /* 0x0000000000048947 */ /* 0x000fea0003800000 */
[----:B------:R-:W-:Y:S01]  /*1c520*/  BPT.TRAP 0x1 ;  /* 0x000000040000795c */ /* 0x000fe20000300000 */
.L_x_2930:
[----:B------:R-:W-:Y:S01]  /*1c530*/  IMAD R0, R205, 0xa80, R219 ;  /* 0x00000a80cd007824 */ /* 0x000fe200078e02db */
[----:B------:R-:W-:Y:S03]  /*1c540*/  BSSY B1, `(.L_x_2931) ;  /* 0x0000006000017945 */ /* 0x000fe60003800000 */
[C---:B------:R-:W-:Y:S02]  /*1c550*/  VIADD R20, R0.reuse, 0x80 ;  /* 0x0000008000147836 */ /* 0x040fe40000000000 */
[----:B------:R-:W-:Y:S01]  /*1c560*/  VIADD R120, R0, 0x100 ;  /* 0x0000010000787836 */ /* 0x000fe20000000000 */
[----:B-1----:R-:W-:Y:S06]  /*1c570*/  @P2 BRA `(.L_x_2932) ;  /* 0x0000000000082947 */ /* 0x002fec0003800000 */
[----:B------:R-:W1:Y:S02]  /*1c580*/  SYNCS.PHASECHK.TRANS64.TRYWAIT P2, [R4+URZ+0x36830], R5 ;  /* 0x03683005040075a7 */ /* 0x000e64000804017f */
[----:B-1----:R-:W-:Y:S05]  /*1c590*/  @!P2 BRA `(.L_x_2933) ;  /* 0x00000110009ca947 */ /* 0x002fea0003800000 */
.L_x_2932:
[----:B------:R-:W-:Y:S05]  /*1c5a0*/  BSYNC B1 ;  /* 0x0000000000017941 */ /* 0x000fea0003800000 */
.L_x_2931:
[----:B------:R-:W2:Y:S04]  /*1c5b0*/  LDL.64 R14, [R1+0x30] ;  /* 0x00003000010e7983 */ /* 0x000ea80000100a00 */
[----:B------:R-:W3:Y:S01]  /*1c5c0*/  LDL.64 R122, [R1+0x38] ;  /* 0x00003800017a7983 */ /* 0x000ee20000100a00 */
[----:B------:R-:W-:Y:S01]  /*1c5d0*/  WARPGROUP.ARRIVE ;  /* 0x00000000000079c5 */ /* 0x000fe20000000000 */
[----:B------:R-:W-:Y:S02]  /*1c5e0*/  MOV R21, 0x40000040 ;  /* 0x4000004000157802 */ /* 0x000fe40000000f00 */
[----:B------:R-:W-:Y:S01]  /*1c5f0*/  R2UR UR6, R20 ;  /* 0x00000000140672ca */ /* 0x000fe200000e0000 */
[----:B------:R-:W4:Y:S01]  /*1c600*/  LDL.64 R224, [R1+0x10] ;  /* 0x0000100001e07983 */ /* 0x000f220000100a00 */
        /* <DEDUP_REMOVED lines=43> */
[----:B------:R-:W-:Y:S02]  /*1c8c0*/  MOV R121, 0x40000040 ;  /* 0x4000004000797802 */ /* 0x000fe40000000f00 */
        /* <DEDUP_REMOVED lines=58> */
[----:B------:R-:W-:Y:S02]  /*1cc70*/  MOV R15, 0x40000040 ;  /* 0x40000040000f7802 */ /* 0x000fe40000000f00 */
        /* <DEDUP_REMOVED lines=13> */
[----:B01----:R-:W-:Y:S01]  /*1cd50*/  MOV R5, UR45 ;  /* 0x0000002d00057c02 */ /* 0x003fe20008000f00 */
[----:B------:R-:W-:Y:S02]  /*1cd60*/  WARPGROUP.DEPBAR.LE gsb0, 0x0 ;  /* 0x00008000000079c5 */ /* 0x000fe40000010000 */
[----:B------:R-:W-:Y:S01]  /*1cd70*/  WARPGROUP.ARRIVE ;  /* 0x00000000000079c5 */ /* 0x000fe20000000000 */
[----:B------:R-:W-:Y:S01]  /*1cd80*/  MOV R4, UR44 ;  /* 0x0000002c00047c02 */ /* 0x000fe20008000f00 */
        /* <DEDUP_REMOVED lines=138> */
[----:B----4-:R-:W-:Y:S02]  /*1d630*/  R2UR UR38, R224 ;  /* 0x00000000e02672ca */ /* 0x010fe400000e0000 */
        /* <DEDUP_REMOVED lines=601> */
.L_x_2934:
[----:B------:R-:W-:Y:S01]  /*1fbd0*/  SHF.L.U32 R0, R11, 0x1f, RZ ;  /* 0x0000001f0b007819 */ /* 0x000fe200000006ff */
[----:B------:R-:W-:-:S04]  /*1fbe0*/  IMAD R11, R12, 0x8, R16 ;  /* 0x000000080c0b7824 */ /* 0x000fc800078e0210 */
[----:B------:R0:W1:Y:S01]  /*1fbf0*/  SYNCS.PHASECHK.TRANS64.TRYWAIT P2, [R11+URZ+0x36850], R0 ;  /* 0x036850000b0075a7 */ /* 0x000062000804017f */
[----:B------:R-:W-:Y:S05]  /*1fc00*/  @!P0 BRA `(.L_x_2935) ;  /* 0x0000000000048947 */ /* 0x000fea0003800000 */
[----:B------:R-:W-:Y:S01]  /*1fc10*/  BPT.TRAP 0x1 ;  /* 0x000000040000795c */ /* 0x000fe20000300000 */
.L_x_2935:
[----:B------:R-:W-:Y:S04]  /*1fc20*/  BSSY B1, `(.L_x_2936) ;  /* 0x0000004000017945 */ /* 0x000fe80003800000 */
[----:B-1----:R-:W-:Y:S05]  /*1fc30*/  @P2 BRA `(.L_x_2937) ;  /* 0x0000000000082947 */ /* 0x002fea0003800000 */
[----:B------:R-:W1:Y:S02]  /*1fc40*/  SYNCS.PHASECHK.TRANS64.TRYWAIT P2, [R11+URZ+0x36850], R0 ;  /* 0x036850000b0075a7 */ /* 0x000e64000804017f */
[----:B-1----:R-:W-:Y:S05]  /*1fc50*/  @!P2 BRA `(.L_x_2938) ;  /* 0x000000dc0000a947 */ /* 0x002fea0003800000 */
.L_x_2937:
[----:B------:R-:W-:Y:S05]  /*1fc60*/  BSYNC B1 ;  /* 0x0000000000017941 */ /* 0x000fea0003800000 */
.L_x_2936:
        /* <DEDUP_REMOVED lines=11> */
[----:B------:R-:W-:-:S02]  /*1fd20*/  ISETP.GT.AND P2, PT, R10, RZ, PT ;  /* 0x000000ff0a00720c */ /* 0x000fc40003f44270 */
[----:B------:R-:W-:Y:S02]  /*1fd30*/  LOP3.LUT R0, R0, 0x3800000, RZ, 0xfc, !PT ;  /* 0x0380000000007812 */ /* 0x000fe400078efcff */
[----:B------:R-:W-:Y:S02]  /*1fd40*/  @!P1 PRMT R11, RZ, 0x654, R11 ;  /* 0x00000654ff0b9816 */ /* 0x000fe4000000000b */
[----:B------:R-:W-:Y:S01]  /*1fd50*/  IADD3 R10, R10, -0x1, RZ ;  /* 0xffffffff0a0a7810 */ /* 0x000fe20007ffe0ff */
        /* <DEDUP_REMOVED lines=41> */
[----:B------:R-:W-:-:S04]  /*1fff0*/  FADD.FTZ R4, -R5, R9 ;  /* 0x0000000905047221 */ /* 0x000fc80000010100 */
[----:B------:R-:W-:Y:S01]  /*20000*/  FMUL.FTZ R4, R4, R0 ;  /* 0x0000000004047220 */ /* 0x000fe20000410000 */
[----:B------:R-:W-:Y:S02]  /*20010*/  WARPGROUP.DEPBAR.LE gsb0, 0x0 ;  /* 0x00008000000079c5 */ /* 0x000fe40000010000 */
[----:B------:R-:W-:-:S06]  /*20020*/  WARPGROUP.ARRIVE ;  /* 0x00000000000079c5 */ /* 0x000fcc0000000000 */
        /* <DEDUP_REMOVED lines=23> */
[----:B------:R0:W-:Y:S01]  /*201a0*/  MUFU.EX2 R2, R4 ;  /* 0x0000000400027308 */ /* 0x0001e20000000800 */
[----:B------:R-:W-:Y:S01]  /*201b0*/  R2UR UR7, R3 ;  /* 0x00000000030772ca */ /* 0x000fe200000e0000 */
[----:B------:R-:W-:-:S04]  /*201c0*/  FMUL.FTZ R3, R5, R0 ;  /* 0x0000000005037220 */ /* 0x000fc80000410000 */
[-CC-:B------:R-:W-:Y:S01]  /*201d0*/  FFMA.FTZ R12, R145, R0.reuse, -R3.reuse ;  /* 0x00000000910c7223 */ /* 0x180fe20000010803 */
[-CC-:B------:R-:W-:Y:S01]  /*201e0*/  FFMA.FTZ R200, R168, R0.reuse, -R3.reuse ;  /* 0x00000000a8c87223 */ /* 0x180fe20000010803 */
[--C-:B------:R-:W-:Y:S01]  /*201f0*/  FFMA.FTZ R192, R152, R0, -R3.reuse ;  /* 0x0000000098c07223 */ /* 0x100fe20000010803 */
[----:B0-----:R-:W-:Y:S01]  /*20200*/  FMNMX.FTZ R4, R170, R8, !PT ;  /* 0x00000008aa047209 */ /* 0x001fe20007810000 */
        /* <DEDUP_REMOVED lines=21> */
[----:B------:R-:W0:Y:S02]  /*20360*/  MUFU.EX2 R200, R200 ;  /* 0x000000c800c87308 */ /* 0x000e240000000800 */
[----:B------:R-:W-:-:S04]  /*20370*/  FMNMX.FTZ R4, R166, R4, !PT ;  /* 0x00000004a6047209 */ /* 0x000fc80007810000 */
[----:B------:R-:W-:Y:S02]  /*20380*/  FMNMX.FTZ R4, R167, R4, !PT ;  /* 0x00000004a7047209 */ /* 0x000fe40007810000 */
[----:B------:R-:W1:Y:S02]  /*20390*/  MUFU.EX2 R15, R15 ;  /* 0x0000000f000f7308 */ /* 0x000e640000000800 */
[----:B------:R-:W-:-:S04]  /*203a0*/  FMNMX.FTZ R4, R154, R4, !PT ;  /* 0x000000049a047209 */ /* 0x000fc80007810000 */
[----:B------:R-:W-:Y:S02]  /*203b0*/  FMNMX.FTZ R4, R155, R4, !PT ;  /* 0x000000049b047209 */ /* 0x000fe40007810000 */
[----:B------:R-:W2:Y:S01]  /*203c0*/  MUFU.EX2 R202, R202 ;  /* 0x000000ca00ca7308 */ /* 0x000ea20000000800 */
[----:B0-----:R-:W-:Y:S01]  /*203d0*/  FFMA.FTZ R7, R2, R7, R200 ;  /* 0x0000000702077223 */ /* 0x001fe200000100c8 */
[----:B------:R-:W-:-:S04]  /*203e0*/  FMNMX.FTZ R4, R158, R4, !PT ;  /* 0x000000049e047209 */ /* 0x000fc80007810000 */
[----:B------:R-:W-:Y:S02]  /*203f0*/  FMNMX.FTZ R4, R159, R4, !PT ;  /* 0x000000049f047209 */ /* 0x000fe40007810000 */
[----:B------:R-:W0:Y:S01]  /*20400*/  MUFU.EX2 R168, R168 ;  /* 0x000000a800a87308 */ /* 0x000e220000000800 */
[C---:B-1----:R-:W-:Y:S01]  /*20410*/  FADD.FTZ R7, R15.reuse, R7 ;  /* 0x000000070f077221 */ /* 0x042fe20000010000 */
[----:B------:R-:W-:Y:S02]  /*20420*/  FMNMX.FTZ R4, R146, R4, !PT ;  /* 0x0000000492047209 */ /* 0x000fe40007810000 */
[----:B------:R-:W-:Y:S02]  /*20430*/  F2FP.F16.F32.PACK_AB R200, R15, R200 ;  /* 0x000000c80fc8723e */ /* 0x000fe400000000ff */
[----:B------:R-:W-:Y:S02]  /*20440*/  FMNMX.FTZ R4, R147, R4, !PT ;  /* 0x0000000493047209 */ /* 0x000fe40007810000 */
[----:B------:R-:W-:Y:S01]  /*20450*/  MUFU.EX2 R196, R196 ;  /* 0x000000c400c47308 */ /* 0x000fe20000000800 */
[----:B--2---:R-:W-:Y:S01]  /*20460*/  FADD.FTZ R7, R202, R7 ;  /* 0x00000007ca077221 */ /* 0x004fe20000010000 */
[----:B------:R-:W-:-:S04]  /*20470*/  FMNMX.FTZ R4, R150, R4, !PT ;  /* 0x0000000496047209 */ /* 0x000fc80007810000 */
[----:B------:R-:W-:Y:S02]  /*20480*/  FMNMX.FTZ R4, R151, R4, !PT ;  /* 0x0000000497047209 */ /* 0x000fe40007810000 */
[----:B------:R-:W-:Y:S01]  /*20490*/  MUFU.EX2 R20, R20 ;  /* 0x0000001400147308 */ /* 0x000fe20000000800 */
[----:B0-----:R-:W-:Y:S01]  /*204a0*/  FADD.FTZ R7, R168, R7 ;  /* 0x00000007a8077221 */ /* 0x001fe20000010000 */
        /* <DEDUP_REMOVED lines=18> */
[----:B------:R-:W-:Y:S03]  /*205d0*/  MUFU.EX2 R21, R21 ;  /* 0x0000001500157308 */ /* 0x000fe60000000800 */
[----:B------:R-:W0:Y:S05]  /*205e0*/  SHFL.BFLY PT, R145, R4, 0x2, 0x1f ;  /* 0x0c401f0004917f89 */ /* 0x000e2a00000e0000 */
[----:B------:R-:W-:Y:S08]  /*205f0*/  MUFU.EX2 R188, R188 ;  /* 0x000000bc00bc7308 */ /* 0x000ff00000000800 */
[----:B------:R-:W-:Y:S08]  /*20600*/  MUFU.EX2 R12, R12 ;  /* 0x0000000c000c7308 */ /* 0x000ff00000000800 */
[----:B------:R-:W-:Y:S01]  /*20610*/  MUFU.EX2 R190, R190 ;  /* 0x000000be00be7308 */ /* 0x000fe20000000800 */
[----:B0-----:R-:W-:-:S07]  /*20620*/  FMNMX.FTZ R4, R4, R145, !PT ;  /* 0x0000009104047209 */ /* 0x001fce0007810000 */
        /* <DEDUP_REMOVED lines=8> */
[----:B------:R-:W0:Y:S01]  /*206b0*/  SHFL.BFLY PT, R140, R4, 0x1, 0x1f ;  /* 0x0c201f00048c7f89 */ /* 0x000e2200000e0000 */
[----:B------:R-:W-:Y:S02]  /*206c0*/  FFMA.FTZ R136, R141, R0, -R3 ;  /* 0x000000008d887223 */ /* 0x000fe40000010803 */
[----:B------:R-:W-:Y:S01]  /*206d0*/  HGMMA.64x192x16.F32 R24, R180, gdesc[UR4].tnspB, R24, gsb0 ;  /* 0x42e00004b4187df0 */ /* 0x000fe20008000818 */
[----:B------:R-:W-:Y:S08]  /*206e0*/  MUFU.EX2 R186, R186 ;  /* 0x000000ba00ba7308 */ /* 0x000ff00000000800 */
[----:B------:R-:W-:Y:S08]  /*206f0*/  MUFU.EX2 R184, R184 ;  /* 0x000000b800b87308 */ /* 0x000ff00000000800 */
[----:B------:R-:W-:Y:S01]  /*20700*/  MUFU.EX2 R136, R136 ;  /* 0x0000008800887308 */ /* 0x000fe20000000800 */
[----:B0-----:R-:W-:Y:S01]  /*20710*/  FMNMX.FTZ R4, R4, R140, !PT ;  /* 0x0000008c04047209 */ /* 0x001fe20007810000 */
[----:B------:R-:W-:-:S02]  /*20720*/  WARPGROUP.DEPBAR.LE gsb0, 0x0 ;  /* 0x00008000000079c5 */ /* 0x000fc40000010000 */
[-CC-:B------:R-:W-:Y:S01]  /*20730*/  FFMA.FTZ R182, R132, R0.reuse, -R3.reuse ;  /* 0x0000000084b67223 */ /* 0x180fe20000010803 */
[-CC-:B------:R-:W-:Y:S01]  /*20740*/  FFMA.FTZ R180, R128, R0.reuse, -R3.reuse ;  /* 0x0000000080b47223 */ /* 0x180fe20000010803 */
[-CC-:B------:R-:W-:Y:S01]  /*20750*/  FFMA.FTZ R132, R124, R0.reuse, -R3.reuse ;  /* 0x000000007c847223 */ /* 0x180fe20000010803 */
[-CC-:B------:R-:W-:Y:S01]  /*20760*/  FFMA.FTZ R128, R129, R0.reuse, -R3.reuse ;  /* 0x0000000081807223 */ /* 0x180fe20000010803 */
[----:B------:R-:W-:Y:S01]  /*20770*/  FADD.FTZ R124, -R4, R8 ;  /* 0x00000008047c7221 */ /* 0x000fe20000010100 */
[-CC-:B------:R-:W-:Y:S01]  /*20780*/  FFMA.FTZ R129, R133, R0.reuse, -R3.reuse ;  /* 0x0000000085817223 */ /* 0x180fe20000010803 */
[-C--:B------:R-:W-:Y:S01]  /*20790*/  FFMA.FTZ R3, R125, R0.reuse, -R3 ;  /* 0x000000007d037223 */ /* 0x080fe20000010803 */
[----:B------:R-:W-:Y:S02]  /*207a0*/  IMAD.MOV.U32 R125, RZ, RZ, 0x40000040 ;  /* 0x40000040ff7d7424 */ /* 0x000fe400078e00ff */
[-C--:B------:R-:W-:Y:S01]  /*207b0*/  FMUL.FTZ R124, R124, R0.reuse ;  /* 0x000000007c7c7220 */ /* 0x080fe20000410000 */
[----:B------:R-:W-:Y:S01]  /*207c0*/  WARPGROUP.ARRIVE ;  /* 0x00000000000079c5 */ /* 0x000fe20000000000 */
[----:B------:R-:W-:Y:S01]  /*207d0*/  MUFU.EX2 R8, R3 ;  /* 0x0000000300087308 */ /* 0x000fe20000000800 */
[----:B------:R-:W-:Y:S01]  /*207e0*/  FMUL.FTZ R133, R4, R0 ;  /* 0x0000000004857220 */ /* 0x000fe20000410000 */
[----:B------:R-:W-:-:S03]  /*207f0*/  R2UR UR7, R125 ;  /* 0x000000007d0772ca */ /* 0x000fc600000e0000 */
        /* <DEDUP_REMOVED lines=12> */
[----:B0-----:R-:W-:Y:S01]  /*208c0*/  IADD3 R124, R14, 0x300, RZ ;  /* 0x000003000e7c7810 */ /* 0x001fe20007ffe0ff */
[-CC-:B------:R-:W-:Y:S01]  /*208d0*/  FFMA.FTZ R195, R158, R0.reuse, -R133.reuse ;  /* 0x000000009ec37223 */ /* 0x180fe20000010885 */
[-CC-:B------:R-:W-:Y:S01]  /*208e0*/  FFMA.FTZ R153, R159, R0.reuse, -R133.reuse ;  /* 0x000000009f997223 */ /* 0x180fe20000010885 */
[-CC-:B------:R-:W-:Y:S01]  /*208f0*/  FFMA.FTZ R189, R146, R0.reuse, -R133.reuse ;  /* 0x0000000092bd7223 */ /* 0x180fe20000010885 */
[----:B------:R-:W-:Y:S01]  /*20900*/  R2UR UR6, R124 ;  /* 0x000000007c0672ca */ /* 0x000fe200000e0000 */
[-C--:B------:R-:W-:Y:S01]  /*20910*/  FFMA.FTZ R14, R147, R0.reuse, -R133 ;  /* 0x00000000930e7223 */ /* 0x080fe20000010885 */
[----:B------:R-:W-:Y:S01]  /*20920*/  @!P1 PRMT R124, RZ, 0x654, R13 ;  /* 0x00000654ff7c9816 */ /* 0x000fe2000000000d */
        /* <DEDUP_REMOVED lines=9> */
[----:B-1----:R-:W-:Y:S01]  /*209c0*/  FFMA.FTZ R6, R3, R6, R201 ;  /* 0x0000000603067223 */ /* 0x002fe200000100c9 */
[----:B------:R-:W-:Y:S01]  /*209d0*/  HGMMA.64x192x16.F32 R24, R176, gdesc[UR4].tnspB, R24, gsb0 ;  /* 0x42e00004b0187df0 */ /* 0x000fe20008000818 */
[-CC-:B------:R-:W-:Y:S01]  /*209e0*/  FFMA.FTZ R135, R135, R0.reuse, -R133.reuse ;  /* 0x0000000087877223 */ /* 0x180fe20000010885 */
[-CC-:B------:R-:W-:Y:S01]  /*209f0*/  FFMA.FTZ R122, R122, R0.reuse, -R133.reuse ;  /* 0x000000007a7a7223 */ /* 0x180fe20000010885 */
[-CC-:B------:R-:W-:Y:S01]  /*20a00*/  FFMA.FTZ R123, R123, R0.reuse, -R133.reuse ;  /* 0x000000007b7b7223 */ /* 0x180fe20000010885 */
[-CC-:B------:R-:W-:Y:S01]  /*20a10*/  FFMA.FTZ R126, R126, R0.reuse, -R133.reuse ;  /* 0x000000007e7e7223 */ /* 0x180fe20000010885 */
[----:B------:R-:W-:Y:S01]  /*20a20*/  FFMA.FTZ R127, R127, R0, -R133 ;  /* 0x000000007f7f7223 */ /* 0x000fe20000010885 */
[----:B------:R-:W-:Y:S01]  /*20a30*/  MUFU.EX2 R141, R141 ;  /* 0x0000008d008d7308 */ /* 0x000fe20000000800 */
[C---:B0-----:R-:W-:Y:S01]  /*20a40*/  FADD.FTZ R6, R140.reuse, R6 ;  /* 0x000000068c067221 */ /* 0x041fe20000010000 */
        /* <DEDUP_REMOVED lines=24> */
[----:B------:R-:W1:Y:S01]  /*20bd0*/  MUFU.EX2 R132, R132 ;  /* 0x0000008400847308 */ /* 0x000e620000000800 */
[----:B------:R-:W-:-:S02]  /*20be0*/  WARPGROUP.DEPBAR.LE gsb0, 0x0 ;  /* 0x00008000000079c5 */ /* 0x000fc40000010000 */
[----:B------:R2:W-:Y:S05]  /*20bf0*/  @!P1 SYNCS.ARRIVE.TRANS64.RED.A1T0 RZ, [R124+URZ], RZ ;  /* 0x000000ff7cff99a7 */ /* 0x0005ea000810043f */
[----:B------:R-:W-:Y:S01]  /*20c00*/  MUFU.EX2 R126, R126 ;  /* 0x0000007e007e7308 */ /* 0x000fe20000000800 */
[----:B------:R-:W-:Y:S02]  /*20c10*/  F2FP.F16.F32.PACK_AB R176, R121, R120 ;  /* 0x0000007879b0723e */ /* 0x000fe400000000ff */
[----:B0-----:R-:W-:Y:S02]  /*20c20*/  F2FP.F16.F32.PACK_AB R177, R123, R122 ;  /* 0x0000007a7bb1723e */ /* 0x001fe400000000ff */
[----:B-1----:R-:W-:Y:S01]  /*20c30*/  F2FP.F16.F32.PACK_AB R178, R8, R132 ;  /* 0x0000008408b2723e */ /* 0x002fe200000000ff */
[----:B--2---:R-:W-:Y:S01]  /*20c40*/  FADD.FTZ R124, R203, R6 ;  /* 0x00000006cb7c7221 */ /* 0x004fe20000010000 */
[----:B------:R0:W-:Y:S01]  /*20c50*/  @!P1 SYNCS.ARRIVE.TRANS64.RED.A1T0 RZ, [R11+URZ], RZ ;  /* 0x000000ff0bff99a7 */ /* 0x0001e2000810043f */
[----:B------:R-:W1:Y:S01]  /*20c60*/  MUFU.EX2 R6, R139 ;  /* 0x0000008b00067308 */ /* 0x000e620000000800 */
[C---:B------:R-:W-:Y:S01]  /*20c70*/  F2FP.F16.F32.PACK_AB R203, R141.reuse, R203 ;  /* 0x000000cb8dcb723e */ /* 0x040fe200000000ff */
[----:B------:R-:W-:-:S04]  /*20c80*/  FADD.FTZ R124, R141, R124 ;  /* 0x0000007c8d7c7221 */ /* 0x000fc80000010000 */
[----:B------:R-:W-:Y:S01]  /*20c90*/  FADD.FTZ R124, R197, R124 ;  /* 0x0000007cc57c7221 */ /* 0x000fe20000010000 */
[----:B0-----:R-:W-:Y:S01]  /*20ca0*/  FADD.FTZ R11, R196, R7 ;  /* 0x00000007c40b7221 */ /* 0x001fe20000010000 */
[----:B------:R-:W-:Y:S01]  /*20cb0*/  FFMA.FTZ R7, R143, R0, -R133 ;  /* 0x000000008f077223 */ /* 0x000fe20000010885 */
[C---:B------:R-:W-:Y:S01]  /*20cc0*/  F2FP.F16.F32.PACK_AB R196, R20.reuse, R196 ;  /* 0x000000c414c4723e */ /* 0x040fe200000000ff */
[C---:B------:R-:W-:Y:S01]  /*20cd0*/  FADD.FTZ R124, R149.reuse, R124 ;  /* 0x0000007c957c7221 */ /* 0x040fe20000010000 */
        /* <DEDUP_REMOVED lines=10> */
[----:B------:R-:W-:Y:S01]  /*20d80*/  F2FP.F16.F32.PACK_AB R199, R145, R199 ;  /* 0x000000c791c7723e */ /* 0x000fe200000000ff */
[----:B------:R-:W-:Y:S01]  /*20d90*/  FADD.FTZ R124, R193, R124 ;  /* 0x0000007cc17c7221 */ /* 0x000fe20000010000 */
[----:B------:R-:W-:Y:S01]  /*20da0*/  FADD.FTZ R125, R192, R125 ;  /* 0x0000007dc07d7221 */ /* 0x000fe20000010000 */
[----:B------:R-:W-:-:S02]  /*20db0*/  F2FP.F16.F32.PACK_AB R192, R152, R192 ;  /* 0x000000c098c0723e */ /* 0x000fc400000000ff */
[----:B------:R-:W-:Y:S01]  /*20dc0*/  FADD.FTZ R124, R148, R124 ;  /* 0x0000007c947c7221 */ /* 0x000fe20000010000 */
[----:B------:R-:W-:Y:S01]  /*20dd0*/  FADD.FTZ R125, R152, R125 ;  /* 0x0000007d987d7221 */ /* 0x000fe20000010000 */
[----:B------:R-:W2:Y:S01]  /*20de0*/  MUFU.EX2 R11, R11 ;  /* 0x0000000b000b7308 */ /* 0x000ea20000000800 */
[----:B------:R-:W-:Y:S01]  /*20df0*/  F2FP.F16.F32.PACK_AB R193, R148, R193 ;  /* 0x000000c194c1723e */ /* 0x000fe200000000ff */
        /* <DEDUP_REMOVED lines=15> */
[C---:B------:R-:W-:Y:S01]  /*20ef0*/  FADD.FTZ R124, R13.reuse, R124 ;  /* 0x0000007c0d7c7221 */ /* 0x040fe20000010000 */
[----:B------:R-:W-:Y:S01]  /*20f00*/  FADD.FTZ R125, R144, R125 ;  /* 0x0000007d907d7221 */ /* 0x000fe20000010000 */
[----:B------:R-:W-:Y:S02]  /*20f10*/  F2FP.F16.F32.PACK_AB R191, R13, R191 ;  /* 0x000000bf0dbf723e */ /* 0x000fe400000000ff */
[----:B------:R-:W-:Y:S01]  /*20f20*/  FADD.FTZ R9, R185, R124 ;  /* 0x0000007cb9097221 */ /* 0x000fe20000010000 */
[----:B------:R-:W-:Y:S01]  /*20f30*/  FADD.FTZ R125, R184, R125 ;  /* 0x0000007db87d7221 */ /* 0x000fe20000010000 */
[C---:B-1----:R-:W-:Y:S02]  /*20f40*/  F2FP.F16.F32.PACK_AB R185, R6.reuse, R185 ;  /* 0x000000b906b9723e */ /* 0x042fe400000000ff */
[----:B------:R-:W-:Y:S01]  /*20f50*/  FADD.FTZ R20, R6, R9 ;  /* 0x0000000906147221 */ /* 0x000fe20000010000 */
[C---:B------:R-:W-:Y:S01]  /*20f60*/  FADD.FTZ R125, R137.reuse, R125 ;  /* 0x0000007d897d7221 */ /* 0x040fe20000010000 */
[----:B------:R-:W-:-:S02]  /*20f70*/  F2FP.F16.F32.PACK_AB R184, R137, R184 ;  /* 0x000000b889b8723e */ /* 0x000fc400000000ff */
[----:B------:R-:W-:Y:S01]  /*20f80*/  FADD.FTZ R20, R187, R20 ;  /* 0x00000014bb147221 */ /* 0x000fe20000010000 */
[----:B------:R-:W-:Y:S01]  /*20f90*/  FADD.FTZ R125, R186, R125 ;  /* 0x0000007dba7d7221 */ /* 0x000fe20000010000 */
[C---:B0-----:R-:W-:Y:S02]  /*20fa0*/  F2FP.F16.F32.PACK_AB R187, R7.reuse, R187 ;  /* 0x000000bb07bb723e */ /* 0x041fe400000000ff */
[----:B------:R-:W-:Y:S01]  /*20fb0*/  FADD.FTZ R20, R7, R20 ;  /* 0x0000001407147221 */ /* 0x000fe20000010000 */
[C---:B------:R-:W-:Y:S01]  /*20fc0*/  FADD.FTZ R125, R136.reuse, R125 ;  /* 0x0000007d887d7221 */ /* 0x040fe20000010000 */
[----:B------:R-:W-:Y:S02]  /*20fd0*/  F2FP.F16.F32.PACK_AB R186, R136, R186 ;  /* 0x000000ba88ba723e */ /* 0x000fe400000000ff */
[----:B------:R-:W-:Y:S01]  /*20fe0*/  FADD.FTZ R20, R181, R20 ;  /* 0x00000014b5147221 */ /* 0x000fe20000010000 */
[----:B------:R-:W-:Y:S01]  /*20ff0*/  FADD.FTZ R125, R180, R125 ;  /* 0x0000007db47d7221 */ /* 0x000fe20000010000 */
[----:B--2---:R-:W-:-:S02]  /*21000*/  F2FP.F16.F32.PACK_AB R181, R11, R181 ;  /* 0x000000b50bb5723e */ /* 0x004fc400000000ff */
[----:B------:R-:W-:Y:S01]  /*21010*/  FADD.FTZ R20, R11, R20 ;  /* 0x000000140b147221 */ /* 0x000fe20000010000 */
[C---:B------:R-:W-:Y:S01]  /*21020*/  FADD.FTZ R125, R128.reuse, R125 ;  /* 0x0000007d807d7221 */ /* 0x040fe20000010000 */
        /* <DEDUP_REMOVED lines=13> */
[----:B------:R-:W-:Y:S02]  /*21100*/  IMAD.MOV.U32 R12, RZ, RZ, R205 ;  /* 0x000000ffff0c7224 */ /* 0x000fe400078e00cd */
[----:B------:R-:W-:Y:S01]  /*21110*/  FADD.FTZ R6, R126, R9 ;  /* 0x000000097e067221 */ /* 0x000fe20000010000 */
[----:B------:R-:W-:Y:S01]  /*21120*/  FADD.FTZ R7, R132, R7 ;  /* 0x0000000784077221 */ /* 0x000fe20000010000 */
[----:B------:R-:W-:-:S02]  /*21130*/  IMAD.MOV.U32 R9, RZ, RZ, R5 ;  /* 0x000000ffff097224 */ /* 0x000fc400078e0005 */
[----:B------:R-:W-:Y:S01]  /*21140*/  FADD.FTZ R6, R127, R6 ;  /* 0x000000067f067221 */ /* 0x000fe20000010000 */
[----:B------:R-:W-:Y:S01]  /*21150*/  FADD.FTZ R7, R8, R7 ;  /* 0x0000000708077221 */ /* 0x000fe20000010000 */
[----:B------:R-:W-:Y:S01]  /*21160*/  IMAD.MOV.U32 R8, RZ, RZ, R4 ;  /* 0x000000ffff087224 */ /* 0x000fe200078e0004 */
[----:B------:R-:W-:Y:S06]  /*21170*/  @P2 BRA `(.L_x_2939) ;  /* 0xffffffb000b82947 */ /* 0x000fec000383ffff */
.L_x_2928:
[----:B------:R-:W-:Y:S05]  /*21180*/  BSYNC B0 ;  /* 0x0000000000007941 */ /* 0x000fea0003800000 */
.L_x_2927:
        /* <DEDUP_REMOVED lines=99> */
.L_x_2940:
[----:B------:R-:W-:Y:S02]  /*217c0*/  LEA R8, R205, R16, 0x3 ;  /* 0x00000010cd087211 */ /* 0x000fe400078e18ff */
[----:B------:R-:W-:-:S04]  /*217d0*/  SHF.L.U32 R3, R208, 0x1f, RZ ;  /* 0x0000001fd0037819 */ /* 0x000fc800000006ff */
[----:B------:R0:W1:Y:S01]  /*217e0*/  SYNCS.PHASECHK.TRANS64.TRYWAIT P2, [R8+URZ+0x36850], R3 ;  /* 0x03685003080075a7 */ /* 0x000062000804017f */
[----:B------:R-:W-:Y:S05]  /*217f0*/  @!P0 BRA `(.L_x_2941) ;  /* 0x0000000000048947 */ /* 0x000fea0003800000 */
[----:B------:R-:W-:Y:S01]  /*21800*/  BPT.TRAP 0x1 ;  /* 0x000000040000795c */ /* 0x000fe20000300000 */
.L_x_2941:
        /* <DEDUP_REMOVED lines=9> */
.L_x_2943:
[----:B------:R-:W-:Y:S05]  /*218a0*/  BSYNC B0 ;  /* 0x0000000000007941 */ /* 0x000fea0003800000 */
.L_x_2942:
[----:B------:R-:W-:Y:S01]  /*218b0*/  IMAD.MOV.U32 R2, RZ, RZ, R9 ;  /* 0x000000ffff027224 */ /* 0x000fe200078e0009 */
[----:B------:R-:W-:Y:S01]  /*218c0*/  WARPGROUP.ARRIVE ;  /* 0x00000000000079c5 */ /* 0x000fe20000000000 */
[----:B01----:R-:W-:Y:S02]  /*218d0*/  IMAD.MOV.U32 R3, RZ, RZ, 0x40000040 ;  /* 0x40000040ff037424 */ /* 0x003fe400078e00ff */
[----:B------:R-:W-:Y:S01]  /*218e0*/  @!P1 VIADD R12, R8, 0x36860 ;  /* 0x00036860080c9836 */ /* 0x000fe20000000000 */
[----:B------:R-:W-:Y:S01]  /*218f0*/  R2UR UR6, R2 ;  /* 0x00000000020672ca */ /* 0x000fe200000e0000 */
[----:B------:R-:W-:Y:S01]  /*21900*/  VIADD R2, R9, 0x80 ;  /* 0x0000008009027836 */ /* 0x000fe20000000000 */
[----:B------:R-:W-:Y:S01]  /*21910*/  R2UR UR7, R3 ;  /* 0x00000000030772ca */ /* 0x000fe200000e0000 */
[----:B------:R-:W-:Y:S01]  /*21920*/  VIADD R205, R205, 0x1 ;  /* 0x00000001cdcd7836 */ /* 0x000fe20000000000 */
[----:B------:R-:W-:Y:S01]  /*21930*/  MOV R3, 0x40000040 ;  /* 0x4000004000037802 */ /* 0x000fe20000000f00 */
[----:B------:R-:W-:Y:S01]  /*21940*/  VIADD R236, R236, 0x1 ;  /* 0x00000001ecec7836 */ /* 0x000fe20000000000 */
[----:B------:R-:W-:-:S02]  /*21950*/  @!P1 PRMT R12, RZ, 0x654, R12 ;  /* 0x00000654ff0c9816 */ /* 0x000fc4000000000c */
[----:B------:R-:W-:-:S04]  /*21960*/  ISETP.NE.AND P2, PT, R205, 0x2, PT ;  /* 0x00000002cd00780c */ /* 0x000fc80003f45270 */
[----:B------:R-:W-:-:S03]  /*21970*/  SEL R205, R205, RZ, P2 ;  /* 0x000000ffcdcd7207 */ /* 0x000fc60001000000 */
        /* <DEDUP_REMOVED lines=31> */
[----:B------:R-:W-:Y:S02]  /*21b70*/  R2UR UR7, R3 ;  /* 0x00000000030772ca */ /* 0x000fe400000e0000 */
[----:B------:R-:W-:Y:S01]  /*21b80*/  MOV R3, 0x40000040 ;  /* 0x4000004000037802 */ /* 0x000fe20000000f00 */
[----:B------:R-:W-:Y:S02]  /*21b90*/  WARPGROUP.DEPBAR.LE gsb0, 0x0 ;  /* 0x00008000000079c5 */ /* 0x000fe40000010000 */
[----:B------:R-:W-:-:S12]  /*21ba0*/  WARPGROUP.ARRIVE ;  /* 0x00000000000079c5 */ /* 0x000fd80000000000 */
[----:B------:R-:W-:Y:S01]  /*21bb0*/  HGMMA.64x192x16.F32 R24, R180, gdesc[UR4].tnspB, R24, gsb0 ;  /* 0x42e00004b4187df0 */ /* 0x000fe20008000818 */
[----:B------:R-:W-:Y:S02]  /*21bc0*/  R2UR UR6, R2 ;  /* 0x00000000020672ca */ /* 0x000fe400000e0000 */
[----:B------:R-:W-:Y:S01]  /*21bd0*/  R2UR UR7, R3 ;  /* 0x00000000030772ca */ /* 0x000fe200000e0000 */
[----:B------:R-:W0:Y:S04]  /*21be0*/  SHFL.BFLY PT, R2, R7, 0x2, 0x1f ;  /* 0x0c401f0007027f89 */ /* 0x000e2800000e0000 */
[----:B------:R-:W1:Y:S01]  /*21bf0*/  SHFL.BFLY PT, R3, R6, 0x2, 0x1f ;  /* 0x0c401f0006037f89 */ /* 0x000e6200000e0000 */
[----:B0-----:R-:W-:Y:S01]  /*21c00*/  FADD.FTZ R2, R2, R7 ;  /* 0x0000000702027221 */ /* 0x001fe20000010000 */
[----:B------:R-:W-:-:S02]  /*21c10*/  IMAD.MOV.U32 R7, RZ, RZ, RZ ;  /* 0x000000ffff077224 */ /* 0x000fc400078e00ff */
[----:B-1----:R-:W-:Y:S01]  /*21c20*/  FADD.FTZ R9, R3, R6 ;  /* 0x0000000603097221 */ /* 0x002fe20000010000 */
[----:B------:R-:W-:Y:S01]  /*21c30*/  IMAD.MOV.U32 R6, RZ, RZ, -0x800000 ;  /* 0xff800000ff067424 */ /* 0x000fe200078e00ff */
[----:B------:R-:W0:Y:S04]  /*21c40*/  SHFL.BFLY PT, R3, R2, 0x1, 0x1f ;  /* 0x0c201f0002037f89 */ /* 0x000e2800000e0000 */
[----:B------:R-:W1:Y:S01]  /*21c50*/  SHFL.BFLY PT, R10, R9, 0x1, 0x1f ;  /* 0x0c201f00090a7f89 */ /* 0x000e6200000e0000 */
[----:B0-----:R-:W-:Y:S01]  /*21c60*/  FADD.FTZ R13, R2, R3 ;  /* 0x00000003020d7221 */ /* 0x001fe20000010000 */
[----:B------:R-:W-:Y:S02]  /*21c70*/  MOV R2, RZ ;  /* 0x000000ff00027202 */ /* 0x000fe40000000f00 */
[----:B------:R-:W-:Y:S01]  /*21c80*/  SEL R3, RZ, 0x1, P2 ;  /* 0x00000001ff037807 */ /* 0x000fe20001000000 */
[----:B-1----:R-:W-:Y:S01]  /*21c90*/  FADD.FTZ R14, R9, R10 ;  /* 0x0000000a090e7221 */ /* 0x002fe20000010000 */
[----:B------:R-:W-:-:S02]  /*21ca0*/  FSETP.NE.FTZ.AND P0, PT, R13, RZ, PT ;  /* 0x000000ff0d00720b */ /* 0x000fc40003f15000 */
        /* <DEDUP_REMOVED lines=115> */
.L_x_2851:
        /* <DEDUP_REMOVED lines=53> */
[C---:B------:R-:W-:Y:S02]  /*22730*/  IADD3 R139, P2, R8.reuse, 0x20, RZ ;  /* 0x00000020088b7810 */ /* 0x040fe40007f5e0ff */
[C---:B------:R-:W-:Y:S02]  /*22740*/  IADD3 R141, P1, R8.reuse, 0x40, RZ ;  /* 0x00000040088d7810 */ /* 0x040fe40007f3e0ff */
[----:B------:R-:W-:Y:S01]  /*22750*/  LOP3.LUT R14, R139, 0x380, RZ, 0xc0, !PT ;  /* 0x000003808b0e7812 */ /* 0x000fe200078ec0ff */
[--C-:B------:R-:W-:Y:S01]  /*22760*/  IMAD.X R15, RZ, RZ, R9.reuse, P2 ;  /* 0x000000ffff0f7224 */ /* 0x100fe200010e0609 */
[----:B------:R-:W-:Y:S02]  /*22770*/  IADD3 R145, P5, R8, 0x4000, RZ ;  /* 0x0000400008917810 */ /* 0x000fe40007fbe0ff */
[----:B------:R-:W-:Y:S02]  /*22780*/  SHF.R.U64 R14, R14, 0x3, RZ ;  /* 0x000000030e0e7819 */ /* 0x000fe400000012ff */
[C---:B------:R-:W-:Y:S01]  /*22790*/  IADD3 R38, P0, R8.reuse, 0x4020, RZ ;  /* 0x0000402008267810 */ /* 0x040fe20007f1e0ff */
[----:B------:R-:W-:Y:S01]  /*227a0*/  IMAD.X R35, RZ, RZ, R9, P5 ;  /* 0x000000ffff237224 */ /* 0x000fe200028e0609 */
[----:B------:R-:W-:-:S02]  /*227b0*/  LOP3.LUT R5, R8, 0x380, RZ, 0xc0, !PT ;  /* 0x0000038008057812 */ /* 0x000fc400078ec0ff */
[----:B------:R-:W-:Y:S01]  /*227c0*/  IADD3 R143, P6, R8, 0x60, RZ ;  /* 0x00000060088f7810 */ /* 0x000fe20007fde0ff */
[--C-:B------:R-:W-:Y:S01]  /*227d0*/  IMAD.X R39, RZ, RZ, R9.reuse, P0 ;  /* 0x000000ffff277224 */ /* 0x100fe200000e0609 */
[----:B------:R-:W-:Y:S02]  /*227e0*/  LOP3.LUT R20, R141, 0x380, RZ, 0xc0, !PT ;  /* 0x000003808d147812 */ /* 0x000fe400078ec0ff */
[----:B------:R-:W-:Y:S01]  /*227f0*/  LOP3.LUT R14, R14, R139, RZ, 0x3c, !PT ;  /* 0x0000008b0e0e7212 */ /* 0x000fe200078e3cff */
[----:B------:R-:W-:Y:S01]  /*22800*/  IMAD.X R31, RZ, RZ, R9, P6 ;  /* 0x000000ffff1f7224 */ /* 0x000fe200030e0609 */
[----:B------:R-:W-:Y:S02]  /*22810*/  LOP3.LUT R34, R145, 0x380, RZ, 0xc0, !PT ;  /* 0x0000038091227812 */ /* 0x000fe400078ec0ff */
[----:B------:R-:W-:Y:S02]  /*22820*/  LOP3.LUT R139, R38, 0x380, RZ, 0xc0, !PT ;  /* 0x00000380268b7812 */ /* 0x000fe400078ec0ff */
[----:B------:R-:W-:-:S02]  /*22830*/  SHF.R.U64 R5, R5, 0x3, RZ ;  /* 0x0000000305057819 */ /* 0x000fc400000012ff */
[----:B------:R-:W-:Y:S02]  /*22840*/  SHF.R.U64 R20, R20, 0x3, RZ ;  /* 0x0000000314147819 */ /* 0x000fe400000012ff */
[----:B------:R-:W-:Y:S02]  /*22850*/  IADD3 R42, P4, R8, 0x4040, RZ ;  /* 0x00004040082a7810 */ /* 0x000fe40007f9e0ff */
[----:B------:R-:W-:Y:S02]  /*22860*/  IADD3.X R21, RZ, R9, RZ, P1, !PT ;  /* 0x00000009ff157210 */ /* 0x000fe40000ffe4ff */
[----:B------:R-:W-:Y:S01]  /*22870*/  SHF.R.U64 R34, R34, 0x3, RZ ;  /* 0x0000000322227819 */ /* 0x000fe200000012ff */
[----:B------:R-:W-:Y:S01]  /*22880*/  IMAD.X R43, RZ, RZ, R9, P4 ;  /* 0x000000ffff2b7224 */ /* 0x000fe200020e0609 */
[----:B------:R-:W-:Y:S02]  /*22890*/  SHF.R.U64 R139, R139, 0x3, RZ ;  /* 0x000000038b8b7819 */ /* 0x000fe400000012ff */
[----:B------:R-:W-:-:S02]  /*228a0*/  IADD3 R46, P3, R8, 0x4060, RZ ;  /* 0x00004060082e7810 */ /* 0x000fc40007f7e0ff */
[C---:B------:R-:W-:Y:S02]  /*228b0*/  IADD3 R50, P2, R8.reuse, 0x8000, RZ ;  /* 0x0000800008327810 */ /* 0x040fe40007f5e0ff */
[C---:B------:R-:W-:Y:S02]  /*228c0*/  IADD3 R2, P1, R8.reuse, 0x8020, RZ ;  /* 0x0000802008027810 */ /* 0x040fe40007f3e0ff */
[C---:B-1----:R-:W-:Y:S01]  /*228d0*/  IADD3 R24, P6, R8.reuse, 0x8040, RZ ;  /* 0x0000804008187810 */ /* 0x042fe20007fde0ff */
[--C-:B------:R-:W-:Y:S01]  /*228e0*/  IMAD.X R51, RZ, RZ, R9.reuse, P2 ;  /* 0x000000ffff337224 */ /* 0x100fe200010e0609 */
[----:B------:R-:W-:Y:S01]  /*228f0*/  IADD3 R86, P5, R8, 0x8060, RZ ;  /* 0x0000806008567810 */ /* 0x000fe20007fbe0ff */
[--C-:B------:R-:W-:Y:S01]  /*22900*/  IMAD.X R55, RZ, RZ, R9.reuse, P1 ;  /* 0x000000ffff377224 */ /* 0x100fe200008e0609 */
[----:B------:R-:W-:Y:S01]  /*22910*/  LOP3.LUT R30, R143, 0x380, RZ, 0xc0, !PT ;  /* 0x000003808f1e7812 */ /* 0x000fe200078ec0ff */
[--C-:B------:R-:W-:Y:S01]  /*22920*/  IMAD.X R59, RZ, RZ, R9.reuse, P6 ;  /* 0x000000ffff3b7224 */ /* 0x100fe200030e0609 */
[----:B------:R-:W-:Y:S01]  /*22930*/  LOP3.LUT R8, R5, R8, RZ, 0x3c, !PT ;  /* 0x0000000805087212 */ /* 0x000fe200078e3cff */
[----:B------:R-:W-:Y:S01]  /*22940*/  IMAD.X R5, RZ, RZ, R9, P5 ;  /* 0x000000ffff057224 */ /* 0x000fe200028e0609 */
[----:B------:R-:W-:-:S02]  /*22950*/  LOP3.LUT R20, R20, R141, RZ, 0x3c, !PT ;  /* 0x0000008d14147212 */ /* 0x000fc400078e3cff */
[----:B------:R-:W-:Y:S02]  /*22960*/  LOP3.LUT R34, R34, R145, RZ, 0x3c, !PT ;  /* 0x0000009122227212 */ /* 0x000fe400078e3cff */
[----:B------:R-:W-:Y:S02]  /*22970*/  LOP3.LUT R141, R42, 0x380, RZ, 0xc0, !PT ;  /* 0x000003802a8d7812 */ /* 0x000fe400078ec0ff */
[----:B------:R-:W-:Y:S02]  /*22980*/  LOP3.LUT R38, R139, R38, RZ, 0x3c, !PT ;  /* 0x000000268b267212 */ /* 0x000fe400078e3cff */
[----:B------:R-:W-:Y:S02]  /*22990*/  SHF.R.U64 R30, R30, 0x3, RZ ;  /* 0x000000031e1e7819 */ /* 0x000fe400000012ff */
[----:B------:R-:W-:Y:S02]  /*229a0*/  LOP3.LUT R145, R50, 0x380, RZ, 0xc0, !PT ;  /* 0x0000038032917812 */ /* 0x000fe400078ec0ff */
[----:B------:R-:W-:-:S02]  /*229b0*/  LOP3.LUT R139, R24, 0x380, RZ, 0xc0, !PT ;  /* 0x00000380188b7812 */ /* 0x000fc400078ec0ff */
[----:B------:R-:W-:Y:S02]  /*229c0*/  MOV R94, R8 ;  /* 0x00000008005e7202 */ /* 0x000fe40000000f00 */
[----:B------:R-:W-:Y:S02]  /*229d0*/  F2FP.F16.F32.PACK_AB R8, R4, R0 ;  /* 0x000000000408723e */ /* 0x000fe400000000ff */
[----:B------:R-:W-:Y:S02]  /*229e0*/  SHF.R.U64 R141, R141, 0x3, RZ ;  /* 0x000000038d8d7819 */ /* 0x000fe400000012ff */
[----:B------:R-:W-:Y:S02]  /*229f0*/  LOP3.LUT R0, R2, 0x380, RZ, 0xc0, !PT ;  /* 0x0000038002007812 */ /* 0x000fe400078ec0ff */
[----:B------:R-:W-:Y:S02]  /*22a00*/  IADD3.X R47, RZ, R9, RZ, P3, !PT ;  /* 0x00000009ff2f7210 */ /* 0x000fe40001ffe4ff */
[----:B------:R-:W-:-:S02]  /*22a10*/  LOP3.LUT R30, R30, R143, RZ, 0x3c, !PT ;  /* 0x0000008f1e1e7212 */ /* 0x000fc400078e3cff */
[----:B------:R-:W-:Y:S02]  /*22a20*/  SHF.R.U64 R145, R145, 0x3, RZ ;  /* 0x0000000391917819 */ /* 0x000fe400000012ff */
[----:B------:R-:W-:Y:S02]  /*22a30*/  SHF.R.U64 R139, R139, 0x3, RZ ;  /* 0x000000038b8b7819 */ /* 0x000fe400000012ff */
[----:B------:R-:W-:Y:S02]  /*22a40*/  LOP3.LUT R143, R46, 0x380, RZ, 0xc0, !PT ;  /* 0x000003802e8f7812 */ /* 0x000fe400078ec0ff */
[----:B------:R-:W-:Y:S02]  /*22a50*/  F2FP.F16.F32.PACK_AB R9, R138, R10 ;  /* 0x0000000a8a09723e */ /* 0x000fe400000000ff */
[----:B------:R-:W-:Y:S02]  /*22a60*/  F2FP.F16.F32.PACK_AB R10, R29, R28 ;  /* 0x0000001c1d0a723e */ /* 0x000fe400000000ff */
[----:B------:R-:W-:-:S02]  /*22a70*/  LOP3.LUT R42, R141, R42, RZ, 0x3c, !PT ;  /* 0x0000002a8d2a7212 */ /* 0x000fc400078e3cff */
[----:B------:R-:W-:Y:S01]  /*22a80*/  SHF.R.U64 R29, R0, 0x3, RZ ;  /* 0x00000003001d7819 */ /* 0x000fe200000012ff */
[----:B------:R1:W-:Y:S01]  /*22a90*/  STSM.16.M88.4 [R94], R8 ;  /* 0x000000085e007844 */ /* 0x0003e20000000200 */
[----:B------:R-:W-:Y:S02]  /*22aa0*/  LOP3.LUT R50, R145, R50, RZ, 0x3c, !PT ;  /* 0x0000003291327212 */ /* 0x000fe400078e3cff */
[----:B------:R-:W-:Y:S02]  /*22ab0*/  LOP3.LUT R58, R139, R24, RZ, 0x3c, !PT ;  /* 0x000000188b3a7212 */ /* 0x000fe400078e3cff */
[----:B------:R-:W-:Y:S02]  /*22ac0*/  SHF.R.U64 R143, R143, 0x3, RZ ;  /* 0x000000038f8f7819 */ /* 0x000fe400000012ff */
[----:B------:R-:W-:Y:S02]  /*22ad0*/  LOP3.LUT R141, R86, 0x380, RZ, 0xc0, !PT ;  /* 0x00000380568d7812 */ /* 0x000fe400078ec0ff */
[----:B------:R-:W-:-:S02]  /*22ae0*/  MOV R24, R14 ;  /* 0x0000000e00187202 */ /* 0x000fc40000000f00 */
[----:B------:R-:W-:Y:S02]  /*22af0*/  MOV R15, R34 ;  /* 0x00000022000f7202 */ /* 0x000fe40000000f00 */
[----:B------:R-:W-:Y:S02]  /*22b00*/  LOP3.LUT R54, R29, R2, RZ, 0x3c, !PT ;  /* 0x000000021d367212 */ /* 0x000fe400078e3cff */
[----:B------:R-:W-:Y:S02]  /*22b10*/  MOV R14, R42 ;  /* 0x0000002a000e7202 */ /* 0x000fe40000000f00 */
[----:B------:R-:W-:Y:S02]  /*22b20*/  F2FP.F16.F32.PACK_AB R34, R37, R36 ;  /* 0x000000242522723e */ /* 0x000fe400000000ff */
[----:B------:R-:W-:Y:S02]  /*22b30*/  F2FP.F16.F32.PACK_AB R35, R135, R124 ;  /* 0x0000007c8723723e */ /* 0x000fe400000000ff */
[----:B------:R-:W-:-:S02]  /*22b40*/  MOV R20, R20 ;  /* 0x0000001400147202 */ /* 0x000fc40000000f00 */
        /* <DEDUP_REMOVED lines=17> */
[----:B------:R-:W-:Y:S02]  /*22c60*/  MOV R46, R46 ;  /* 0x0000002e002e7202 */ /* 0x000fe40000000f00 */
[----:B------:R-:W-:Y:S01]  /*22c70*/  ISETP.NE.U32.AND P0, PT, RZ, UR4, PT ;  /* 0x00000004ff007c0c */ /* 0x000fe2000bf05070 */
[----:B------:R-:W-:Y:S01]  /*22c80*/  STSM.16.M88.4 [R38], R64 ;  /* 0x0000004026007844 */ /* 0x000fe20000000200 */
[----:B-1----:R-:W-:Y:S02]  /*22c90*/  IADD3 R8, P1, R233, UR4, RZ ;  /* 0x00000004e9087c10 */ /* 0x002fe4000ff3e0ff */
[----:B------:R-:W-:Y:S01]  /*22ca0*/  MOV R54, R54 ;  /* 0x0000003600367202 */ /* 0x000fe20000000f00 */
[----:B------:R-:W-:Y:S01]  /*22cb0*/  STSM.16.M88.4 [R14], R72 ;  /* 0x000000480e007844 */ /* 0x000fe20000000200 */
[----:B------:R-:W-:-:S02]  /*22cc0*/  MOV R10, R4 ;  /* 0x00000004000a7202 */ /* 0x000fc40000000f00 */
[----:B------:R-:W-:Y:S01]  /*22cd0*/  ISETP.NE.AND.EX P0, PT, RZ, UR5, PT, P0 ;  /* 0x00000005ff007c0c */ /* 0x000fe2000bf05300 */
[----:B------:R-:W-:Y:S01]  /*22ce0*/  STSM.16.M88.4 [R46], R80 ;  /* 0x000000502e007844 */ /* 0x000fe20000000200 */
[----:B------:R-:W-:Y:S01]  /*22cf0*/  IADD3.X R9, R234, UR5, RZ, P1, !PT ;  /* 0x00000005ea097c10 */ /* 0x000fe20008ffe4ff */
[----:B------:R-:W-:Y:S01]  /*22d00*/  ULDC.64 UR4, c[0x0][0xc08] ;  /* 0x0003020000047ab9 */ /* 0x000fe20000000a00 */
[----:B--2---:R-:W-:Y:S01]  /*22d10*/  MOV R20, RZ ;  /* 0x000000ff00147202 */ /* 0x004fe20000000f00 */
[----:B------:R1:W-:Y:S01]  /*22d20*/  STSM.16.M88.4 [R2], R88 ;  /* 0x0000005802007844 */ /* 0x0003e20000000200 */
[----:B------:R-:W-:-:S03]  /*22d30*/  ISETP.NE.U32.AND P2, PT, RZ, UR4, PT ;  /* 0x00000004ff007c0c */ /* 0x000fc6000bf45070 */
[----:B------:R2:W-:Y:S04]  /*22d40*/  STSM.16.M88.4 [R54], R96 ;  /* 0x0000006036007844 */ /* 0x0005e80000000200 */
[----:B------:R2:W-:Y:S01]  /*22d50*/  STSM.16.M88.4 [R0], R104 ;  /* 0x0000006800007844 */ /* 0x0005e20000000200 */
[----:B------:R-:W-:-:S03]  /*22d60*/  ISETP.NE.AND.EX P2, PT, RZ, UR5, PT, P2 ;  /* 0x00000005ff007c0c */ /* 0x000fc6000bf45320 */
[----:B------:R2:W-:Y:S01]  /*22d70*/  STSM.16.M88.4 [R10], R112 ;  /* 0x000000700a007844 */ /* 0x0005e20000000200 */
[----:B------:R-:W-:Y:S09]  /*22d80*/  BAR.SYNC.DEFER_BLOCKING 0x1, 0x100 ;  /* 0x0044000000007b1d */ /* 0x000ff20000010000 */
[----:B------:R-:W-:Y:S01]  /*22d90*/  @P2 IADD3 R4, P3, R233, UR4, RZ ;  /* 0x00000004e9042c10 */ /* 0x000fe2000ff7e0ff */
[----:B------:R-:W-:Y:S01]  /*22da0*/  ULDC UR4, c[0x0][0xa88] ;  /* 0x0002a20000047ab9 */ /* 0x000fe20000000800 */
[----:B-1----:R-:W1:Y:S01]  /*22db0*/  LDC R2, c[0x0][0xbe8] ;  /* 0x0002fa00ff027b82 */ /* 0x002e620000000800 */
[----:B------:R-:W-:Y:S01]  /*22dc0*/  IMAD.U32 R7, RZ, RZ, UR4 ;  /* 0x00000004ff077e24 */ /* 0x000fe2000f8e00ff */
[----:B------:R-:W-:Y:S01]  /*22dd0*/  @P2 IADD3.X R5, R234, UR5, RZ, P3, !PT ;  /* 0x00000005ea052c10 */ /* 0x000fe20009ffe4ff */
[----:B------:R2:W5:Y:S04]  /*22de0*/  @P0 LDG.E R20, desc[UR60][R8.64] ;  /* 0x0000003c08140981 */ /* 0x000568000c1e1900 */
[----:B------:R2:W5:Y:S01]  /*22df0*/  @P2 LDG.E R7, desc[UR60][R4.64] ;  /* 0x0000003c04072981 */ /* 0x000562000c1e1900 */
[----:B-1----:R-:W-:-:S13]  /*22e00*/  ISETP.NE.AND P1, PT, R2, 0x1, PT ;  /* 0x000000010200780c */ /* 0x002fda0003f25270 */
[----:B------:R-:W1:Y:S08]  /*22e10*/  @P1 LDC R11, c[0x0][0xbec] ;  /* 0x0002fb00ff0b1b82 */ /* 0x000e700000000800 */
[----:B------:R-:W3:Y:S01]  /*22e20*/  @P1 LDC R29, c[0x0][0xbf0] ;  /* 0x0002fc00ff1d1b82 */ /* 0x000ee20000000800 */
[----:B--2---:R-:W-:Y:S05]  /*22e30*/  @P2 BRA `(.L_x_2947) ;  /* 0x0000000000102947 */ /* 0x004fea0003800000 */
[----:B------:R-:W-:Y:S05]  /*22e40*/  @!P0 BRA `(.L_x_2947) ;  /* 0x00000000000c8947 */ /* 0x000fea0003800000 */
[----:B------:R-:W2:Y:S04]  /*22e50*/  LDG.E R0, desc[UR60][R8.64] ;  /* 0x0000003c08007981 */ /* 0x000ea8000c1e1900 */
[----:B-----5:R-:W2:Y:S02]  /*22e60*/  LDG.E R7, desc[UR60][R8.64+0x4] ;  /* 0x0000043c08077981 */ /* 0x020ea4000c1e1900 */
[----:B--2---:R-:W-:-:S07]  /*22e70*/  IMAD.IADD R7, R7, 0x1, -R0 ;  /* 0x0000000107077824 */ /* 0x004fce00078e0a00 */
.L_x_2947:
[----:B------:R-:W2:Y:S01]  /*22e80*/  LDL.LU R8, [R1+0x54] ;  /* 0x0000540001087983 */ /* 0x000ea20000300800 */
[----:B------:R-:W-:Y:S01]  /*22e90*/  SHF.R.S32.HI R24, RZ, 0x1f, R232 ;  /* 0x0000001fff187819 */ /* 0x000fe200000114e8 */
[----:B------:R-:W-:Y:S01]  /*22ea0*/  IMAD.IADD R10, R228, 0x1, R222 ;  /* 0x00000001e40a7824 */ /* 0x000fe200078e02de */
[----:B------:R-:W-:Y:S01]  /*22eb0*/  ULDC.64 UR4, c[0x0][0xb90] ;  /* 0x0002e40000047ab9 */ /* 0x000fe20000000a00 */
[----:B------:R-:W4:Y:S01]  /*22ec0*/  LDL R31, [R1+0x8c] ;  /* 0x00008c00011f7983 */ /* 0x000f220000100800 */
[----:B-----5:R-:W-:Y:S01]  /*22ed0*/  SHF.R.S32.HI R21, RZ, 0x1f, R20 ;  /* 0x0000001fff157819 */ /* 0x020fe20000011414 */
[----:B------:R-:W-:Y:S01]  /*22ee0*/  IMAD R5, R24, UR4, RZ ;  /* 0x0000000418057c24 */ /* 0x000fe2000f8e02ff */
[----:B------:R-:W-:Y:S01]  /*22ef0*/  MOV R9, R10 ;  /* 0x0000000a00097202 */ /* 0x000fe20000000f00 */
[----:B------:R-:W0:Y:S01]  /*22f00*/  S2R R35, SR_TID.X ;  /* 0x0000000000237919 */ /* 0x000e220000002100 */
[----:B-1----:R-:W-:Y:S01]  /*22f10*/  @P1 IMAD.HI.U32 R0, R10, R11, RZ ;  /* 0x0000000b0a001227 */ /* 0x002fe200078e00ff */
[----:B------:R-:W-:Y:S01]  /*22f20*/  SEL R235, R235, RZ, !P0 ;  /* 0x000000ffebeb7207 */ /* 0x000fe20004000000 */
[----:B------:R-:W1:Y:S02]  /*22f30*/  @P1 LDC R67, c[0x0][0xbec] ;  /* 0x0002fb00ff431b82 */ /* 0x000e640000000800 */
[C---:B------:R-:W-:Y:S01]  /*22f40*/  IMAD R15, R232.reuse, UR5, R5 ;  /* 0x00000005e80f7c24 */ /* 0x040fe2000f8e0205 */
[----:B---3--:R-:W-:Y:S01]  /*22f50*/  @P1 SHF.R.U32.HI R9, RZ, R29, R0 ;  /* 0x0000001dff091219 */ /* 0x008fe20000011600 */
[----:B------:R-:W-:Y:S01]  /*22f60*/  IMAD.WIDE.U32 R4, R232, UR4, R20 ;  /* 0x00000004e8047c25 */ /* 0x000fe2000f8e0014 */
[----:B------:R-:W-:-:S03]  /*22f70*/  ULDC.64 UR4, c[0x0][0xb98] ;  /* 0x0002e60000047ab9 */ /* 0x000fc60000000a00 */
[----:B------:R-:W-:Y:S01]  /*22f80*/  IMAD.IADD R5, R5, 0x1, R15 ;  /* 0x0000000105057824 */ /* 0x000fe200078e020f */
[----:B------:R-:W3:Y:S01]  /*22f90*/  @P1 LDC R69, c[0x0][0xbf0] ;  /* 0x0002fc00ff451b82 */ /* 0x000ee20000000800 */
[----:B------:R-:W-:Y:S02]  /*22fa0*/  IMAD.MOV R15, RZ, RZ, -R9 ;  /* 0x000000ffff0f7224 */ /* 0x000fe400078e0a09 */
[----:B0-----:R-:W-:-:S05]  /*22fb0*/  VIADD R35, R35, 0xffffff80 ;  /* 0xffffff8023237836 */ /* 0x001fca0000000000 */
[----:B------:R-:W-:-:S04]  /*22fc0*/  SHF.R.S32.HI R68, RZ, 0x1f, R35 ;  /* 0x0000001fff447819 */ /* 0x000fc80000011423 */
[----:B------:R-:W-:-:S04]  /*22fd0*/  LEA.HI R68, R68, R35, RZ, 0x3 ;  /* 0x0000002344447211 */ /* 0x000fc800078f18ff */
[----:B------:R-:W-:-:S05]  /*22fe0*/  SHF.R.S32.HI R68, RZ, 0x3, R68 ;  /* 0x00000003ff447819 */ /* 0x000fca0000011444 */
[----:B------:R-:W-:Y:S02]  /*22ff0*/  IMAD R11, R68, 0x40, R223 ;  /* 0x00000040440b7824 */ /* 0x000fe400078e02df */
[----:B------:R-:W-:-:S04]  /*23000*/  IMAD.WIDE.U32 R4, R235, UR4, R4 ;  /* 0x00000004eb047c25 */ /* 0x000fc8000f8e0004 */
[----:B------:R-:W-:-:S04]  /*23010*/  IMAD.WIDE R12, R11, 0x2, R12 ;  /* 0x000000020b0c7825 */ /* 0x000fc800078e020c */
[----:B------:R-:W-:Y:S01]  /*23020*/  IMAD R11, R2, R15, R10 ;  /* 0x0000000f020b7224 */ /* 0x000fe200078e020a */
[----:B------:R-:W-:Y:S02]  /*23030*/  SHF.R.S32.HI R15, RZ, 0x1f, R9 ;  /* 0x0000001fff0f7819 */ /* 0x000fe40000011409 */
[----:B------:R-:W-:-:S04]  /*23040*/  SHF.R.S32.HI R34, RZ, 0x1f, R35 ;  /* 0x0000001fff227819 */ /* 0x000fc80000011423 */
[----:B------:R-:W-:-:S04]  /*23050*/  LEA.HI R34, R34, R35, RZ, 0x7 ;  /* 0x0000002322227211 */ /* 0x000fc800078f38ff */
[----:B------:R-:W-:Y:S01]  /*23060*/  LOP3.LUT R34, R34, 0xffffff80, RZ, 0xc0, !PT ;  /* 0xffffff8022227812 */ /* 0x000fe200078ec0ff */
[----:B------:R-:W-:-:S03]  /*23070*/  IMAD R64, R7, R2, RZ ;  /* 0x0000000207407224 */ /* 0x000fc600078e02ff */
[----:B------:R-:W-:Y:S02]  /*23080*/  IADD3 R34, R35, -R34, RZ ;  /* 0x8000002223227210 */ /* 0x000fe40007ffe0ff */
[C---:B------:R-:W-:Y:S02]  /*23090*/  IADD3 R33, P4, R12.reuse, 0x4000, RZ ;  /* 0x000040000c217810 */ /* 0x040fe40007f9e0ff */
[----:B------:R-:W-:Y:S02]  /*230a0*/  IADD3 R41, P3, R12, 0x6000, RZ ;  /* 0x000060000c297810 */ /* 0x000fe40007f7e0ff */
[----:B------:R-:W-:Y:S02]  /*230b0*/  LOP3.LUT R32, R33, 0x380, RZ, 0xc0, !PT ;  /* 0x0000038021207812 */ /* 0x000fe400078ec0ff */
[----:B------:R-:W-:Y:S02]  /*230c0*/  LOP3.LUT R40, R41, 0x380, RZ, 0xc0, !PT ;  /* 0x0000038029287812 */ /* 0x000fe400078ec0ff */
[----:B------:R-:W-:-:S02]  /*230d0*/  SHF.R.U64 R32, R32, 0x3, RZ ;  /* 0x0000000320207819 */ /* 0x000fc400000012ff */
        /* <DEDUP_REMOVED lines=10> */
[----:B------:R-:W-:Y:S01]  /*23180*/  BSSY B1, `(.L_x_2948) ;  /* 0x0000099000017945 */ /* 0x000fe20003800000 */
[----:B------:R-:W-:Y:S02]  /*23190*/  SHF.R.S32.HI R70, RZ, 0x1f, R229 ;  /* 0x0000001fff467819 */ /* 0x000fe400000114e5 */
[----:B------:R-:W-:Y:S02]  /*231a0*/  SHF.R.S32.HI R71, RZ, 0x1f, R223 ;  /* 0x0000001fff477819 */ /* 0x000fe400000114df */
[----:B--2---:R-:W-:-:S05]  /*231b0*/  SEL R0, R8, RZ, !P0 ;  /* 0x000000ff08007207 */ /* 0x004fca0004000000 */
[----:B------:R-:W-:Y:S01]  /*231c0*/  IMAD R8, R0, UR4, RZ ;  /* 0x0000000400087c24 */ /* 0x000fe2000f8e02ff */
[----:B------:R-:W-:-:S03]  /*231d0*/  IADD3 R4, P0, R9, R4, RZ ;  /* 0x0000000409047210 */ /* 0x000fc60007f1e0ff */
[----:B------:R-:W-:Y:S01]  /*231e0*/  IMAD R10, R235, UR5, R8 ;  /* 0x00000005eb0a7c24 */ /* 0x000fe2000f8e0208 */
[----:B------:R-:W-:Y:S01]  /*231f0*/  SHF.R.S32.HI R8, RZ, 0x1f, R11 ;  /* 0x0000001fff087819 */ /* 0x000fe2000001140b */
[----:B------:R-:W-:-:S03]  /*23200*/  ULDC.64 UR4, c[0x0][0xb88] ;  /* 0x0002e20000047ab9 */ /* 0x000fc60000000a00 */
[----:B------:R-:W-:Y:S01]  /*23210*/  IADD3.X R5, R15, R5, R10, P0, !PT ;  /* 0x000000050f057210 */ /* 0x000fe200007fe40a */
[----:B------:R-:W-:Y:S01]  /*23220*/  IMAD R10, R8, UR4, RZ ;  /* 0x00000004080a7c24 */ /* 0x000fe2000f8e02ff */
[----:B------:R-:W-:-:S03]  /*23230*/  IADD3 R9, P2, R12, 0x1000, RZ ;  /* 0x000010000c097810 */ /* 0x000fc60007f5e0ff */
[C---:B------:R-:W-:Y:S02]  /*23240*/  IMAD R29, R11.reuse, UR5, R10 ;  /* 0x000000050b1d7c24 */ /* 0x040fe4000f8e020a */
[----:B------:R-:W-:Y:S01]  /*23250*/  IMAD.WIDE.U32 R4, R11, UR4, R4 ;  /* 0x000000040b047c25 */ /* 0x000fe2000f8e0004 */
        /* <DEDUP_REMOVED lines=8> */
[----:B----4-:R-:W-:Y:S01]  /*232e0*/  IMAD.IADD R31, R31, 0x1, R222 ;  /* 0x000000011f1f7824 */ /* 0x010fe200078e02de */
[----:B------:R-:W-:Y:S01]  /*232f0*/  LOP3.LUT R8, R8, R9, RZ, 0x3c, !PT ;  /* 0x0000000908087212 */ /* 0x000fe200078e3cff */
[----:B------:R-:W-:Y:S01]  /*23300*/  SHFL.IDX PT, R58, R30, 0x1, 0x1c1f ;  /* 0x003c1f001e3a7f89 */ /* 0x000fe200000e0000 */
[----:B------:R-:W-:Y:S01]  /*23310*/  IADD3.X R9, RZ, R13, RZ, P2, !PT ;  /* 0x0000000dff097210 */ /* 0x000fe200017fe4ff */
[----:B------:R-:W-:Y:S01]  /*23320*/  ULDC.64 UR4, c[0x0][0xaa0] ;  /* 0x0002a80000047ab9 */ /* 0x000fe20000000a00 */
[----:B------:R-:W-:-:S02]  /*23330*/  LOP3.LUT R36, R37, 0x380, RZ, 0xc0, !PT ;  /* 0x0000038025247812 */ /* 0x000fc400078ec0ff */
[----:B------:R-:W-:Y:S01]  /*23340*/  IADD3 R45, P2, R12, 0x7000, RZ ;  /* 0x000070000c2d7810 */ /* 0x000fe20007f5e0ff */
[----:B------:R-:W0:Y:S01]  /*23350*/  SHFL.IDX PT, R55, R4, RZ, 0x1c1f ;  /* 0x001c1fff04377589 */ /* 0x000e2200000e0000 */
[----:B------:R-:W-:Y:S02]  /*23360*/  SHF.R.U64 R36, R36, 0x3, RZ ;  /* 0x0000000324247819 */ /* 0x000fe400000012ff */
[----:B------:R-:W-:Y:S01]  /*23370*/  LOP3.LUT R44, R45, 0x380, RZ, 0xc0, !PT ;  /* 0x000003802d2c7812 */ /* 0x000fe200078ec0ff */
[----:B------:R-:W2:Y:S01]  /*23380*/  SHFL.IDX PT, R59, R4, 0x1, 0x1c1f ;  /* 0x003c1f00043b7f89 */ /* 0x000ea200000e0000 */
[----:B------:R-:W-:Y:S01]  /*23390*/  LOP3.LUT R36, R36, R37, RZ, 0x3c, !PT ;  /* 0x0000002524247212 */ /* 0x000fe200078e3cff */
[----:B------:R-:W-:Y:S01]  /*233a0*/  IMAD.X R37, RZ, RZ, R13, P0 ;  /* 0x000000ffff257224 */ /* 0x000fe200000e060d */
[----:B------:R-:W-:Y:S01]  /*233b0*/  SHF.R.U64 R44, R44, 0x3, RZ ;  /* 0x000000032c2c7819 */ /* 0x000fe200000012ff */
[----:B------:R-:W-:Y:S01]  /*233c0*/  VIADD R5, R31, 0x8 ;  /* 0x000000081f057836 */ /* 0x000fe20000000000 */
[----:B------:R-:W-:-:S02]  /*233d0*/  LOP3.LUT P0, RZ, R34, 0x3, RZ, 0xc0, !PT ;  /* 0x0000000322ff7812 */ /* 0x000fc4000780c0ff */
[----:B------:R-:W-:Y:S01]  /*233e0*/  LOP3.LUT R44, R44, R45, RZ, 0x3c, !PT ;  /* 0x0000002d2c2c7212 */ /* 0x000fe200078e3cff */
[----:B------:R-:W-:Y:S01]  /*233f0*/  IMAD.X R45, RZ, RZ, R13, P2 ;  /* 0x000000ffff2d7224 */ /* 0x000fe200010e060d */
[-C--:B------:R-:W-:Y:S02]  /*23400*/  ISETP.GE.OR P2, PT, R31, R64.reuse, P0 ;  /* 0x000000401f00720c */ /* 0x080fe40000746670 */
[----:B------:R-:W-:Y:S02]  /*23410*/  ISETP.GE.OR P0, PT, R5, R64, P0 ;  /* 0x000000400500720c */ /* 0x000fe40000706670 */
[C---:B------:R-:W-:Y:S02]  /*23420*/  IADD3 R15, P6, R12.reuse, 0x2000, RZ ;  /* 0x000020000c0f7810 */ /* 0x040fe40007fde0ff */
[----:B------:R-:W-:-:S07]  /*23430*/  IADD3 R29, P5, R12, 0x3000, RZ ;  /* 0x000030000c1d7810 */ /* 0x000fce0007fbe0ff */
[----:B0-----:R-:W-:Y:S04]  /*23440*/  @!P2 ST.E desc[UR60][R54.64], R6 ;  /* 0x000000063600a985 */ /* 0x001fe8000c10193c */
[----:B--2---:R0:W-:Y:S01]  /*23450*/  @!P0 ST.E desc[UR60][R58.64], R3 ;  /* 0x000000033a008985 */ /* 0x0041e2000c10193c */
[----:B------:R-:W-:Y:S02]  /*23460*/  LOP3.LUT R14, R15, 0x380, RZ, 0xc0, !PT ;  /* 0x000003800f0e7812 */ /* 0x000fe400078ec0ff */
[----:B------:R-:W-:Y:S02]  /*23470*/  LOP3.LUT R28, R29, 0x380, RZ, 0xc0, !PT ;  /* 0x000003801d1c7812 */ /* 0x000fe400078ec0ff */
[C---:B------:R-:W-:Y:S02]  /*23480*/  IADD3 R10, P3, R12.reuse, 0xb000, RZ ;  /* 0x0000b0000c0a7810 */ /* 0x040fe40007f7e0ff */
[----:B------:R-:W-:Y:S01]  /*23490*/  LOP3.LUT R11, R12, 0x380, RZ, 0xc0, !PT ;  /* 0x000003800c0b7812 */ /* 0x000fe200078ec0ff */
[----:B------:R-:W-:-:S02]  /*234a0*/  IMAD.MOV.U32 R5, RZ, RZ, R13 ;  /* 0x000000ffff057224 */ /* 0x000fc400078e000d */
[----:B0-----:R-:W-:Y:S01]  /*234b0*/  IMAD R3, R21, UR4, RZ ;  /* 0x0000000415037c24 */ /* 0x001fe2000f8e02ff */
[----:B------:R-:W5:Y:S03]  /*234c0*/  LD.E.128 R32, desc[UR60][R32.64] ;  /* 0x0000003c20207980 */ /* 0x000f66000c101d00 */
[C---:B------:R-:W-:Y:S01]  /*234d0*/  IMAD R3, R20.reuse, UR5, R3 ;  /* 0x0000000514037c24 */ /* 0x040fe2000f8e0203 */
[----:B------:R-:W5:Y:S01]  /*234e0*/  LD.E.128 R36, desc[UR60][R36.64] ;  /* 0x0000003c24247980 */ /* 0x000f62000c101d00 */
[----:B------:R-:W-:Y:S01]  /*234f0*/  IMAD.WIDE.U32 R20, R20, UR4, RZ ;  /* 0x0000000414147c25 */ /* 0x000fe2000f8e00ff */
[----:B------:R-:W-:Y:S01]  /*23500*/  SHF.R.U64 R14, R14, 0x3, RZ ;  /* 0x000000030e0e7819 */ /* 0x000fe200000012ff */
[----:B------:R-:W-:Y:S01]  /*23510*/  ULDC.64 UR4, c[0x0][0xae8] ;  /* 0x0002ba0000047ab9 */ /* 0x000fe20000000a00 */
[----:B------:R-:W-:Y:S01]  /*23520*/  SHF.R.U64 R28, R28, 0x3, RZ ;  /* 0x000000031c1c7819 */ /* 0x000fe200000012ff */
[----:B------:R-:W5:Y:S01]  /*23530*/  LD.E.128 R40, desc[UR60][R40.64] ;  /* 0x0000003c28287980 */ /* 0x000f62000c101d00 */
[----:B------:R-:W-:Y:S01]  /*23540*/  IADD3 R21, R21, R3, RZ ;  /* 0x0000000315157210 */ /* 0x000fe20007ffe0ff */
[----:B------:R-:W-:Y:S01]  /*23550*/  IMAD R3, R231, 0x20, R68 ;  /* 0x00000020e7037824 */ /* 0x000fe200078e0244 */
[----:B------:R-:W-:Y:S01]  /*23560*/  LOP3.LUT R14, R14, R15, RZ, 0x3c, !PT ;  /* 0x0000000f0e0e7212 */ /* 0x000fe200078e3cff */
[--C-:B------:R-:W-:Y:S01]  /*23570*/  IMAD.X R15, RZ, RZ, R13.reuse, P6 ;  /* 0x000000ffff0f7224 */ /* 0x100fe200030e060d */
[----:B------:R-:W-:Y:S01]  /*23580*/  LOP3.LUT R28, R28, R29, RZ, 0x3c, !PT ;  /* 0x0000001d1c1c7212 */ /* 0x000fe200078e3cff */
[----:B------:R-:W-:Y:S01]  /*23590*/  IMAD.X R29, RZ, RZ, R13, P5 ;  /* 0x000000ffff1d7224 */ /* 0x000fe200028e060d */
[----:B------:R-:W-:Y:S01]  /*235a0*/  IADD3 R49, P6, R12, 0x8000, RZ ;  /* 0x000080000c317810 */ /* 0x000fe20007fde0ff */
[----:B------:R-:W-:Y:S01]  /*235b0*/  IMAD.IADD R66, R222, 0x1, R3 ;  /* 0x00000001de427824 */ /* 0x000fe200078e0203 */
[----:B------:R-:W-:Y:S01]  /*235c0*/  IADD3 R53, P5, R12, 0x9000, RZ ;  /* 0x000090000c357810 */ /* 0x000fe20007fbe0ff */
[----:B------:R-:W-:Y:S01]  /*235d0*/  IMAD R65, R24, UR4, RZ ;  /* 0x0000000418417c24 */ /* 0x000fe2000f8e02ff */
[----:B------:R-:W-:Y:S01]  /*235e0*/  LOP3.LUT R48, R49, 0x380, RZ, 0xc0, !PT ;  /* 0x0000038031307812 */ /* 0x000fe200078ec0ff */
[----:B-1----:R-:W-:Y:S01]  /*235f0*/  @P1 IMAD.HI.U32 R24, R66, R67, RZ ;  /* 0x0000004342181227 */ /* 0x002fe200078e00ff */
[----:B------:R-:W-:Y:S01]  /*23600*/  LOP3.LUT R52, R53, 0x380, RZ, 0xc0, !PT ;  /* 0x0000038035347812 */ /* 0x000fe200078ec0ff */
[----:B------:R-:W5:Y:S01]  /*23610*/  LD.E.128 R28, desc[UR60][R28.64] ;  /* 0x0000003c1c1c7980 */ /* 0x000f62000c101d00 */
[----:B------:R-:W-:Y:S01]  /*23620*/  LOP3.LUT R7, R10, 0x380, RZ, 0xc0, !PT ;  /* 0x000003800a077812 */ /* 0x000fe200078ec0ff */
[----:B------:R-:W-:-:S02]  /*23630*/  IMAD R65, R232, UR5, R65 ;  /* 0x00000005e8417c24 */ /* 0x000fc4000f8e0241 */
[----:B------:R-:W-:Y:S01]  /*23640*/  IMAD.WIDE.U32 R20, R232, UR4, R20 ;  /* 0x00000004e8147c25 */ /* 0x000fe2000f8e0014 */
[----:B------:R-:W-:Y:S01]  /*23650*/  ULDC.64 UR4, c[0x0][0xaf0] ;  /* 0x0002bc0000047ab9 */ /* 0x000fe20000000a00 */
[----:B------:R-:W-:Y:S01]  /*23660*/  SHF.R.U64 R48, R48, 0x3, RZ ;  /* 0x0000000330307819 */ /* 0x000fe200000012ff */
[----:B------:R-:W5:Y:S01]  /*23670*/  LD.E.128 R44, desc[UR60][R44.64] ;  /* 0x0000003c2c2c7980 */ /* 0x000f62000c101d00 */
[----:B------:R-:W-:Y:S01]  /*23680*/  IMAD.MOV.U32 R3, RZ, RZ, R66 ;  /* 0x000000ffff037224 */ /* 0x000fe200078e0042 */
[----:B------:R-:W-:Y:S01]  /*23690*/  SHF.R.U64 R52, R52, 0x3, RZ ;  /* 0x0000000334347819 */ /* 0x000fe200000012ff */
[----:B------:R-:W-:Y:S01]  /*236a0*/  IMAD R0, R0, UR4, RZ ;  /* 0x0000000400007c24 */ /* 0x000fe2000f8e02ff */
[----:B---3--:R-:W-:Y:S01]  /*236b0*/  @P1 SHF.R.U32.HI R3, RZ, R69, R24 ;  /* 0x00000045ff031219 */ /* 0x008fe20000011618 */
[----:B------:R-:W-:Y:S01]  /*236c0*/  IMAD.IADD R21, R21, 0x1, R65 ;  /* 0x0000000115157824 */ /* 0x000fe200078e0241 */
        /* <DEDUP_REMOVED lines=8> */
[----:B------:R-:W-:Y:S01]  /*23750*/  SHF.R.S32.HI R0, RZ, 0x1f, R3 ;  /* 0x0000001fff007819 */ /* 0x000fe20000011403 */
[--C-:B------:R-:W-:Y:S01]  /*23760*/  IMAD.X R53, RZ, RZ, R13.reuse, P5 ;  /* 0x000000ffff357224 */ /* 0x100fe200028e060d */
[----:B------:R-:W-:Y:S01]  /*23770*/  IADD3 R67, -R3, RZ, RZ ;  /* 0x000000ff03437210 */ /* 0x000fe20007ffe1ff */
[----:B------:R-:W-:Y:S01]  /*23780*/  IMAD.X R61, RZ, RZ, R13, P3 ;  /* 0x000000ffff3d7224 */ /* 0x000fe200018e060d */
[----:B------:R-:W-:-:S02]  /*23790*/  IADD3.X R49, RZ, R13, RZ, P6, !PT ;  /* 0x0000000dff317210 */ /* 0x000fc400037fe4ff */
[----:B------:R-:W-:Y:S02]  /*237a0*/  LOP3.LUT R4, R11, R12, RZ, 0x3c, !PT ;  /* 0x0000000c0b047212 */ /* 0x000fe400078e3cff */
[----:B------:R-:W-:Y:S01]  /*237b0*/  LOP3.LUT R60, R7, R10, RZ, 0x3c, !PT ;  /* 0x0000000a073c7212 */ /* 0x000fe200078e3cff */
        /* <DEDUP_REMOVED lines=8> */
[----:B------:R-:W5:Y:S04]  /*23840*/  LD.E.128 R48, desc[UR60][R48.64] ;  /* 0x0000003c30307980 */ /* 0x000f68000c101d00 */
[----:B------:R-:W5:Y:S04]  /*23850*/  LD.E.128 R52, desc[UR60][R52.64] ;  /* 0x0000003c34347980 */ /* 0x000f68000c101d00 */
[----:B------:R-:W5:Y:S01]  /*23860*/  LD.E.128 R60, desc[UR60][R60.64] ;  /* 0x0000003c3c3c7980 */ /* 0x000f62000c101d00 */
[----:B------:R-:W-:Y:S01]  /*23870*/  IMAD.WIDE.U32 R2, R3, UR4, R20 ;  /* 0x0000000403027c25 */ /* 0x000fe2000f8e0014 */
[----:B------:R-:W-:Y:S01]  /*23880*/  ULDC.64 UR4, c[0x0][0xad8] ;  /* 0x0002b60000047ab9 */ /* 0x000fe20000000a00 */
        /* <DEDUP_REMOVED lines=8> */
[----:B------:R-:W-:Y:S02]  /*23910*/  IMAD.IADD R69, R68, 0x1, R222 ;  /* 0x0000000144457824 */ /* 0x000fe400078e02de */
[C---:B------:R-:W-:Y:S02]  /*23920*/  IMAD R67, R65.reuse, UR5, R0 ;  /* 0x0000000541437c24 */ /* 0x040fe4000f8e0200 */
[----:B------:R-:W-:Y:S01]  /*23930*/  IMAD.WIDE.U32 R2, R65, UR4, R2 ;  /* 0x0000000441027c25 */ /* 0x000fe2000f8e0002 */
[----:B------:R-:W-:Y:S01]  /*23940*/  ISETP.GE.AND P2, PT, R69, R64, PT ;  /* 0x000000404500720c */ /* 0x000fe20003f46270 */
[----:B------:R-:W-:Y:S01]  /*23950*/  ULDC.64 UR4, c[0x0][0xa80] ;  /* 0x0002a00000047ab9 */ /* 0x000fe20000000a00 */
[----:B------:R-:W-:Y:S01]  /*23960*/  IADD3 R0, R16, 0x36820, RZ ;  /* 0x0003682010007810 */ /* 0x000fe20007ffe0ff */
[----:B------:R-:W-:Y:S01]  /*23970*/  IMAD.IADD R3, R3, 0x1, R67 ;  /* 0x0000000103037824 */ /* 0x000fe200078e0243 */
[----:B------:R-:W-:Y:S01]  /*23980*/  LEA R24, P3, R2, UR4, 0x1 ;  /* 0x0000000402187c11 */ /* 0x000fe2000f8608ff */
[----:B------:R-:W-:Y:S01]  /*23990*/  VIADD R21, R69, 0x20 ;  /* 0x0000002045157836 */ /* 0x000fe20000000000 */
[----:B------:R-:W-:-:S02]  /*239a0*/  PRMT R0, RZ, 0x654, R0 ;  /* 0x00000654ff007816 */ /* 0x000fc40000000000 */
[----:B------:R-:W-:Y:S02]  /*239b0*/  LEA.HI.X R65, R2, UR5, R3, 0x1, P3 ;  /* 0x0000000502417c11 */ /* 0x000fe400098f0c03 */
[-C--:B------:R-:W-:Y:S01]  /*239c0*/  ISETP.GE.AND P1, PT, R21, R64.reuse, PT ;  /* 0x000000401500720c */ /* 0x080fe20003f26270 */
[----:B------:R-:W-:Y:S01]  /*239d0*/  VIADD R21, R69, 0x40 ;  /* 0x0000004045157836 */ /* 0x000fe20000000000 */
[----:B0-----:R0:W1:Y:S01]  /*239e0*/  SHFL.IDX PT, R66, R24, RZ, 0x181f ;  /* 0x00181fff18427589 */ /* 0x00106200000e0000 */
[----:B------:R2:W-:Y:S01]  /*239f0*/  SYNCS.ARRIVE.TRANS64.RED.A1T0 RZ, [R0+URZ], RZ ;  /* 0x000000ff00ff79a7 */ /* 0x0005e2000810043f */
[----:B------:R-:W-:Y:S02]  /*23a00*/  SHF.R.S32.HI R68, RZ, 0x1f, R230 ;  /* 0x0000001fff447819 */ /* 0x000fe400000114e6 */
        /* <DEDUP_REMOVED lines=16> */
.L_x_2949:
[----:B------:R-:W-:Y:S05]  /*23b10*/  BSYNC B1 ;  /* 0x0000000000017941 */ /* 0x000fea0003800000 */
.L_x_2948:
        /* <DEDUP_REMOVED lines=17> */
.L_x_2951:
[----:B------:R-:W-:Y:S05]  /*23c30*/  BSYNC B1 ;  /* 0x0000000000017941 */ /* 0x000fea0003800000 */
.L_x_2950:
        /* <DEDUP_REMOVED lines=17> */
.L_x_2953:
[----:B------:R-:W-:Y:S05]  /*23d50*/  BSYNC B1 ;  /* 0x0000000000017941 */ /* 0x000fea0003800000 */
.L_x_2952:
[----:B0-----:R-:W-:Y:S01]  /*23d60*/  VIADD R3, R69, 0x60 ;  /* 0x0000006045037836 */ /* 0x001fe20000000000 */
[----:B------:R0:W0:Y:S04]  /*23d70*/  SHFL.IDX PT, R0, R65, 0x3, 0x181f ;  /* 0x00781f0041007f89 */ /* 0x00002800000e0000 */
[----:B------:R-:W-:Y:S01]  /*23d80*/  ISETP.GE.AND P0, PT, R3, R64, PT ;  /* 0x000000400300720c */ /* 0x000fe20003f06270 */
[----:B--2-4-:R-:W2:-:S12]  /*23d90*/  SHFL.IDX PT, R24, R24, 0x3, 0x181f ;  /* 0x00781f0018187f89 */ /* 0x014e9800000e0000 */
        /* <DEDUP_REMOVED lines=16> */
.L_x_2946:
        /* <DEDUP_REMOVED lines=27> */
.L_x_2955:
[----:B------:R-:W2:Y:S01]  /*24050*/  LDL.LU R2, [R1+0x54] ;  /* 0x0000540001027983 */ /* 0x000ea20000300800 */
[----:B------:R-:W-:Y:S01]  /*24060*/  BSSY B1, `(.L_x_2956) ;  /* 0x000002d000017945 */ /* 0x000fe20003800000 */
[----:B------:R-:W-:Y:S02]  /*24070*/  SHF.R.S32.HI R10, RZ, 0x1f, R232 ;  /* 0x0000001fff0a7819 */ /* 0x000fe400000114e8 */
[----:B------:R-:W-:Y:S02]  /*24080*/  SEL R235, R235, RZ, !P0 ;  /* 0x000000ffebeb7207 */ /* 0x000fe40004000000 */
[----:B-----5:R-:W-:Y:S02]  /*24090*/  SHF.R.S32.HI R11, RZ, 0x1f, R6 ;  /* 0x0000001fff0b7819 */ /* 0x020fe40000011406 */
[----:B--2---:R-:W-:Y:S01]  /*240a0*/  SEL R12, R2, RZ, !P0 ;  /* 0x000000ff020c7207 */ /* 0x004fe20004000000 */
[----:B------:R-:W-:Y:S06]  /*240b0*/  @P3 BRA `(.L_x_2957) ;  /* 0x00000000009c3947 */ /* 0x000fec0003800000 */
[----:B------:R-:W2:Y:S01]  /*240c0*/  S2R R3, SR_TID.X ;  /* 0x0000000000037919 */ /* 0x000ea20000002100 */
[----:B------:R-:W3:Y:S02]  /*240d0*/  LDC R9, c[0x0][0xbe8] ;  /* 0x0002fa00ff097b82 */ /* 0x000ee40000000800 */
[----:B---3--:R-:W-:Y:S01]  /*240e0*/  IMAD R2, R0, R9, RZ ;  /* 0x0000000900027224 */ /* 0x008fe200078e02ff */
[----:B--2---:R-:W-:-:S04]  /*240f0*/  IADD3 R8, R222, -0x80, R3 ;  /* 0xffffff80de087810 */ /* 0x004fc80007ffe003 */
        /* <DEDUP_REMOVED lines=35> */
.L_x_2957:
[----:B------:R-:W-:Y:S05]  /*24330*/  BSYNC B1 ;  /* 0x0000000000017941 */ /* 0x000fea0003800000 */
.L_x_2956:
[----:B------:R-:W-:Y:S01]  /*24340*/  SHF.R.S32.HI R8, RZ, 0x1f, R20 ;  /* 0x0000001fff087819 */ /* 0x000fe20000011414 */
[----:B------:R-:W-:Y:S01]  /*24350*/  ULDC.64 UR4, c[0x0][0xaa0] ;  /* 0x0002a80000047ab9 */ /* 0x000fe20000000a00 */
[----:B------:R-:W-:Y:S01]  /*24360*/  BSSY B1, `(.L_x_2958) ;  /* 0x0000041000017945 */ /* 0x000fe20003800000 */
[----:B--2---:R-:W-:Y:S01]  /*24370*/  IMAD R3, R11, UR4, RZ ;  /* 0x000000040b037c24 */ /* 0x004fe2000f8e02ff */
[----:B------:R-:W-:Y:S02]  /*24380*/  LEA.HI R8, R8, R20, RZ, 0x3 ;  /* 0x0000001408087211 */ /* 0x000fe400078f18ff */
[----:B------:R-:W-:Y:S01]  /*24390*/  SHF.R.S32.HI R13, RZ, 0x1f, R230 ;  /* 0x0000001fff0d7819 */ /* 0x000fe200000114e6 */
[C---:B------:R-:W-:Y:S01]  /*243a0*/  IMAD R5, R6.reuse, UR5, R3 ;  /* 0x0000000506057c24 */ /* 0x040fe2000f8e0203 */
[----:B------:R-:W-:Y:S01]  /*243b0*/  SHF.R.S32.HI R8, RZ, 0x3, R8 ;  /* 0x00000003ff087819 */ /* 0x000fe20000011408 */
[----:B------:R-:W-:Y:S01]  /*243c0*/  IMAD.WIDE.U32 R2, R6, UR4, RZ ;  /* 0x0000000406027c25 */ /* 0x000fe2000f8e00ff */
[----:B------:R-:W-:Y:S01]  /*243d0*/  ULDC.64 UR4, c[0x0][0xae8] ;  /* 0x0002ba0000047ab9 */ /* 0x000fe20000000a00 */
[----:B------:R-:W-:-:S02]  /*243e0*/  SHF.R.S32.HI R15, RZ, 0x1f, R229 ;  /* 0x0000001fff0f7819 */ /* 0x000fc400000114e5 */
[----:B------:R-:W-:Y:S01]  /*243f0*/  LEA R7, R231, R8, 0x5 ;  /* 0x00000008e7077211 */ /* 0x000fe200078e28ff */
[----:B------:R-:W-:Y:S01]  /*24400*/  IMAD.IADD R3, R3, 0x1, R5 ;  /* 0x0000000103037824 */ /* 0x000fe200078e0205 */
[----:B------:R-:W-:-:S03]  /*24410*/  SHF.R.S32.HI R20, RZ, 0x1f, R223 ;  /* 0x0000001fff147819 */ /* 0x000fc600000114df */
[----:B------:R-:W-:Y:S02]  /*24420*/  IMAD.IADD R9, R222, 0x1, R7 ;  /* 0x00000001de097824 */ /* 0x000fe400078e0207 */
[----:B------:R-:W-:Y:S02]  /*24430*/  IMAD R7, R10, UR4, RZ ;  /* 0x000000040a077c24 */ /* 0x000fe4000f8e02ff */
[----:B----4-:R-:W-:-:S04]  /*24440*/  @P2 IMAD.HI.U32 R4, R9, R14, RZ ;  /* 0x0000000e09042227 */ /* 0x010fc800078e00ff */
[C---:B------:R-:W-:Y:S02]  /*24450*/  IMAD R7, R232.reuse, UR5, R7 ;  /* 0x00000005e8077c24 */ /* 0x040fe4000f8e0207 */
[----:B------:R-:W-:Y:S01]  /*24460*/  IMAD.WIDE.U32 R2, R232, UR4, R2 ;  /* 0x00000004e8027c25 */ /* 0x000fe2000f8e0002 */
[----:B------:R-:W-:-:S03]  /*24470*/  ULDC.64 UR4, c[0x0][0xaf0] ;  /* 0x0002bc0000047ab9 */ /* 0x000fc60000000a00 */
[----:B------:R-:W-:Y:S01]  /*24480*/  IMAD.MOV.U32 R5, RZ, RZ, R9 ;  /* 0x000000ffff057224 */ /* 0x000fe200078e0009 */
[----:B0-----:R-:W-:Y:S01]  /*24490*/  @P2 SHF.R.U32.HI R5, RZ, R29, R4 ;  /* 0x0000001dff052219 */ /* 0x001fe20000011604 */
[----:B------:R-:W-:Y:S02]  /*244a0*/  IMAD R6, R12, UR4, RZ ;  /* 0x000000040c067c24 */ /* 0x000fe4000f8e02ff */
[----:B------:R-:W-:Y:S01]  /*244b0*/  IMAD.IADD R3, R3, 0x1, R7 ;  /* 0x0000000103037824 */ /* 0x000fe200078e0207 */
[----:B------:R-:W-:Y:S01]  /*244c0*/  SHF.R.S32.HI R4, RZ, 0x1f, R5 ;  /* 0x0000001fff047819 */ /* 0x000fe20000011405 */
[----:B------:R-:W-:Y:S01]  /*244d0*/  IMAD R7, R235, UR5, R6 ;  /* 0x00000005eb077c24 */ /* 0x000fe2000f8e0206 */
[----:B------:R-:W-:Y:S01]  /*244e0*/  IADD3 R6, -R5, RZ, RZ ;  /* 0x000000ff05067210 */ /* 0x000fe20007ffe1ff */
[----:B------:R-:W-:Y:S01]  /*244f0*/  IMAD.WIDE.U32 R2, R235, UR4, R2 ;  /* 0x00000004eb027c25 */ /* 0x000fe2000f8e0002 */
[----:B------:R-:W-:-:S03]  /*24500*/  ULDC.64 UR4, c[0x0][0xae0] ;  /* 0x0002b80000047ab9 */ /* 0x000fc60000000a00 */
        /* <DEDUP_REMOVED lines=18> */
[-C--:B------:R-:W-:Y:S02]  /*24630*/  ISETP.GE.AND P1, PT, R0, R21.reuse, PT ;  /* 0x000000150000720c */ /* 0x080fe40003f26270 */
[----:B------:R-:W-:Y:S02]  /*24640*/  IADD3 R0, R222, 0x40, RZ ;  /* 0x00000040de007810 */ /* 0x000fe40007ffe0ff */
[----:B------:R-:W-:Y:S02]  /*24650*/  LEA.HI.X R5, R2, UR5, R3, 0x1, P3 ;  /* 0x0000000502057c11 */ /* 0x000fe400098f0c03 */
[----:B------:R-:W-:Y:S01]  /*24660*/  ISETP.GE.AND P0, PT, R0, R21, PT ;  /* 0x000000150000720c */ /* 0x000fe20003f06270 */
[----:B------:R0:W2:Y:S04]  /*24670*/  SHFL.IDX PT, R2, R4, RZ, 0x181f ;  /* 0x00181fff04027589 */ /* 0x0000a800000e0000 */
[----:B------:R0:W3:Y:S01]  /*24680*/  SHFL.IDX PT, R0, R5, RZ, 0x181f ;  /* 0x00181fff05007589 */ /* 0x0000e200000e0000 */
[----:B------:R-:W-:Y:S07]  /*24690*/  @P2 BRA `(.L_x_2959) ;  /* 0x0000000000342947 */ /* 0x000fee0003800000 */
        /* <DEDUP_REMOVED lines=13> */
.L_x_2959:
[----:B------:R-:W-:Y:S05]  /*24770*/  BSYNC B1 ;  /* 0x0000000000017941 */ /* 0x000fea0003800000 */
.L_x_2958:
        /* <DEDUP_REMOVED lines=17> */
.L_x_2961:
[----:B------:R-:W-:Y:S05]  /*24890*/  BSYNC B1 ;  /* 0x0000000000017941 */ /* 0x000fea0003800000 */
.L_x_2960:
        /* <DEDUP_REMOVED lines=17> */
.L_x_2963:
[----:B------:R-:W-:Y:S05]  /*249b0*/  BSYNC B1 ;  /* 0x0000000000017941 */ /* 0x000fea0003800000 */
.L_x_2962:
[----:B0-----:R-:W-:Y:S01]  /*249c0*/  VIADD R0, R222, 0x60 ;  /* 0x00000060de007836 */ /* 0x001fe20000000000 */
[----:B------:R0:W0:Y:S04]  /*249d0*/  SHFL.IDX PT, R6, R5, 0x3, 0x181f ;  /* 0x00781f0005067f89 */ /* 0x00002800000e0000 */
        /* <DEDUP_REMOVED lines=16> */
.L_x_2954:
[----:B------:R-:W-:Y:S05]  /*24ae0*/  BSYNC B0 ;  /* 0x0000000000007941 */ /* 0x000fea0003800000 */
.L_x_2945:
[----:B------:R-:W-:Y:S02]  /*24af0*/  ULDC UR4, c[0x0][0xc3c] ;  /* 0x00030f0000047ab9 */ /* 0x000fe40000000800 */
[----:B-1----:R-:W-:-:S13]  /*24b00*/  ISETP.GE.AND P0, PT, R27, UR4, PT ;  /* 0x000000041b007c0c */ /* 0x002fda000bf06270 */
[----:B------:R-:W-:Y:S05]  /*24b10*/  @!P0 BRA `(.L_x_2964) ;  /* 0xfffffdc800248947 */ /* 0x000fea000383ffff */
[----:B------:R-:W-:Y:S05]  /*24b20*/  BRA `(.L_x_2740) ;  /* 0x0000008000a87947 */ /* 0x000fea0003800000 */
.L_x_2738:
        /* <DEDUP_REMOVED lines=18> */
.L_x_2965:
        /* <DEDUP_REMOVED lines=41> */
.L_x_2971:
        /* <DEDUP_REMOVED lines=12> */
.L_x_2970:
[----:B------:R-:W-:Y:S05]  /*24fa0*/  BSYNC B0 ;  /* 0x0000000000007941 */ /* 0x000fea0003800000 */
.L_x_2969:
        /* <DEDUP_REMOVED lines=17> */
[----:B------:R-:W-:-:S04]  /*250c0*/  IADD3 R7, R8, R7, RZ ;  /* 0x0000000708077210 */ /* 0x000fc80007ffe0ff */
[----:B------:R-:W-:-:S13]  /*250d0*/  ISETP.GT.AND P6, PT, R7, UR6, PT ;  /* 0x0000000607007c0c */ /* 0x000fda000bfc4270 */
[----:B------:R-:W-:Y:S05]  /*250e0*/  @!P6 BRA `(.L_x_2971) ;  /* 0xfffffffc007ce947 */ /* 0x000fea000383ffff */
[----:B------:R-:W-:-:S07]  /*250f0*/  IMAD.MOV.U32 R5, RZ, RZ, R11 ;  /* 0x000000ffff057224 */ /* 0x000fce00078e000b */
.L_x_2967:
        /* <DEDUP_REMOVED lines=18> */
[----:B------:R-:W-:-:S06]  /*25220*/  IADD3 R16, R7, -0x1, RZ ;  /* 0xffffffff07107810 */ /* 0x000fcc0007ffe0ff */
[----:B------:R2:W3:Y:S02]  /*25230*/  SHFL.IDX PT, R16, R5, R16, 0x1f ;  /* 0x00001f1005107589 */ /* 0x0004e400000e0000 */
.L_x_2972:
        /* <DEDUP_REMOVED lines=21> */
[----:B------:R-:W-:Y:S01]  /*25390*/  IMAD R5, R11, R8, RZ ;  /* 0x000000080b057224 */ /* 0x000fe200078e02ff */
[----:B------:R-:W-:-:S03]  /*253a0*/  IADD3 R8, -R8, RZ, RZ ;  /* 0x000000ff08087210 */ /* 0x000fc60007ffe1ff */
        /* <DEDUP_REMOVED lines=21> */
[----:B------:R-:W-:Y:S01]  /*25500*/  @!P1 IMAD.IADD R10, R10, 0x1, -R7 ;  /* 0x000000010a0a9824 */ /* 0x000fe200078e0a07 */
[----:B------:R-:W-:Y:S02]  /*25510*/  @!P1 IADD3 R2, R2, 0x1, RZ ;  /* 0x0000000102029810 */ /* 0x000fe40007ffe0ff */
[----:B------:R-:W-:Y:S02]  /*25520*/  ISETP.NE.AND P1, PT, R11, RZ, PT ;  /* 0x000000ff0b00720c */ /* 0x000fe40003f25270 */
[----:B------:R-:W-:-:S13]  /*25530*/  ISETP.GE.U32.AND P0, PT, R10, R7, PT ;  /* 0x000000070a00720c */ /* 0x000fda0003f06070 */
[----:B------:R-:W-:-:S04]  /*25540*/  @P0 VIADD R2, R2, 0x1 ;  /* 0x0000000102020836 */ /* 0x000fc80000000000 */
[----:B------:R-:W-:Y:S01]  /*25550*/  @!P2 IMAD.MOV R2, RZ, RZ, -R2 ;  /* 0x000000ffff02a224 */ /* 0x000fe200078e0a02 */
[----:B------:R-:W-:Y:S01]  /*25560*/  @!P1 LOP3.LUT R2, RZ, R11, RZ, 0x33, !PT ;  /* 0x0000000bff029212 */ /* 0x000fe200078e33ff */
[----:B------:R-:W-:-:S03]  /*25570*/  IMAD.MOV R11, RZ, RZ, -R11 ;  /* 0x000000ffff0b7224 */ /* 0x000fc600078e0a0b */
[----:B------:R-:W-:Y:S01]  /*25580*/  LOP3.LUT R17, RZ, R2, RZ, 0x33, !PT ;  /* 0x00000002ff117212 */ /* 0x000fe200078e33ff */
[----:B------:R-:W-:-:S03]  /*25590*/  IMAD R18, R2, R11, R5 ;  /* 0x0000000b02127224 */ /* 0x000fc600078e0205 */
[----:B------:R-:W-:Y:S01]  /*255a0*/  IADD3 R17, R6, R17, RZ ;  /* 0x0000001106117210 */ /* 0x000fe20007ffe0ff */
[----:B------:R-:W-:Y:S06]  /*255b0*/  BRA `(.L_x_2973) ;  /* 0x00000000000c7947 */ /* 0x000fec0003800000 */
.L_x_2968:
[----:B------:R-:W-:Y:S02]  /*255c0*/  IMAD.MOV.U32 R17, RZ, RZ, RZ ;  /* 0x000000ffff117224 */ /* 0x000fe400078e00ff */
[----:B------:R-:W-:Y:S02]  /*255d0*/  IMAD.U32 R16, RZ, RZ, UR6 ;  /* 0x00000006ff107e24 */ /* 0x000fe4000f8e00ff */
[----:B------:R-:W-:-:S07]  /*255e0*/  IMAD.MOV.U32 R18, RZ, RZ, RZ ;  /* 0x000000ffff127224 */ /* 0x000fce00078e00ff */
.L_x_2973:
[----:B------:R-:W-:-:S13]  /*255f0*/  ISETP.NE.AND P0, PT, R0, RZ, PT ;  /* 0x000000ff0000720c */ /* 0x000fda0003f05270 */
[----:B------:R-:W1:Y:S01]  /*25600*/  @!P0 S2R R3, SR_CgaCtaId ;  /* 0x0000000000038919 */ /* 0x000e620000008800 */
[----:B------:R-:W-:-:S04]  /*25610*/  @!P0 MOV R0, 0x400 ;  /* 0x0000040000008802 */ /* 0x000fc80000000f00 */
[----:B-1----:R-:W-:-:S05]  /*25620*/  @!P0 LEA R0, R3, R0, 0x18 ;  /* 0x0000000003008211 */ /* 0x002fca00078ec0ff */
[----:B------:R1:W-:Y:S01]  /*25630*/  @!P0 STS.128 [R0+0x368d0], R16 ;  /* 0x0368d01000008388 */ /* 0x0003e20000000c00 */
[----:B------:R-:W-:Y:S06]  /*25640*/  BAR.ARV 0x5, 0x180 ;  /* 0x0146000000007b1d */ /* 0x000fec0000002000 */
.L_x_2966:
[----:B-1----:R-:W-:Y:S01]  /*25650*/  IMAD.MOV.U32 R0, RZ, RZ, 0x1 ;  /* 0x00000001ff007424 */ /* 0x002fe200078e00ff */
[----:B------:R1:W-:Y:S01]  /*25660*/  STL [R1+0x50], RZ ;  /* 0x000050ff01007387 */ /* 0x0003e20000100800 */
[----:B------:R-:W-:Y:S02]  /*25670*/  ULDC UR4, c[0x0][0xc3c] ;  /* 0x00030f0000047ab9 */ /* 0x000fe40000000800 */
[----:B--2---:R-:W-:Y:S01]  /*25680*/  ISETP.GE.AND P0, PT, R19, UR4, PT ;  /* 0x0000000413007c0c */ /* 0x004fe2000bf06270 */
[----:B------:R1:W-:Y:S04]  /*25690*/  STL [R1+0x14], R0 ;  /* 0x0000140001007387 */ /* 0x0003e80000100800 */
[----:B------:R1:W-:Y:S08]  /*256a0*/  STL [R1+0x8], RZ ;  /* 0x000008ff01007387 */ /* 0x0003f00000100800 */
[----:B-1----:R-:W-:Y:S05]  /*256b0*/  @P0 BRA `(.L_x_2974) ;  /* 0x0000007000d40947 */ /* 0x002fea0003800000 */
[----:B------:R-:W1:Y:S01]  /*256c0*/  S2UR UR5, SR_CgaCtaId ;  /* 0x00000000000579c3 */ /* 0x000e620000008800 */
[C---:B------:R-:W-:Y:S01]  /*256d0*/  SHF.L.U32 R0, R4.reuse, 0x3, RZ ;  /* 0x0000000304007819 */ /* 0x040fe200000006ff */
[----:B------:R-:W-:Y:S01]  /*256e0*/  UMOV UR4, 0x400 ;  /* 0x0000040000047882 */ /* 0x000fe20000000000 */
[----:B------:R-:W-:Y:S01]  /*256f0*/  LOP3.LUT R5, R4, 0x7f, RZ, 0xc0, !PT ;  /* 0x0000007f04057812 */ /* 0x000fe200078ec0ff */
[----:B------:R-:W-:Y:S01]  /*25700*/  BSSY B8, `(.L_x_2974) ;  /* 0x0000730000087945 */ /* 0x000fe20003800000 */
[C---:B------:R-:W-:Y:S01]  /*25710*/  LOP3.LUT R3, R0.reuse, 0x1f8, RZ, 0xc0, !PT ;  /* 0x000001f800037812 */ /* 0x040fe200078ec0ff */
[----:B------:R-:W-:Y:S01]  /*25720*/  ULDC.64 UR36, c[0x0][0x198] ;  /* 0x0000660000247ab9 */ /* 0x000fe20000000a00 */
[----:B------:R-:W-:Y:S01]  /*25730*/  LOP3.LUT R0, R0, 0x38, RZ, 0xc0, !PT ;  /* 0x0000003800007812 */ /* 0x000fe200078ec0ff */
[----:B0-----:R-:W-:Y:S01]  /*25740*/  IMAD.SHL.U32 R2, R5, 0x8, RZ ;  /* 0x0000000805027824 */ /* 0x001fe200078e00ff */
[----:B------:R-:W-:Y:S01]  /*25750*/  LOP3.LUT R3, R3, 0x38, R4, 0x78, !PT ;  /* 0x0000003803037812 */ /* 0x000fe200078e7804 */
[----:B------:R-:W-:Y:S01]  /*25760*/  IMAD.SHL.U32 R4, R4, 0x10, RZ ;  /* 0x0000001004047824 */ /* 0x000fe200078e00ff */
[----:B------:R-:W-:Y:S01]  /*25770*/  SHF.R.U32.HI R5, RZ, 0x3, R5 ;  /* 0x00000003ff057819 */ /* 0x000fe20000011605 */
[----:B------:R-:W-:Y:S01]  /*25780*/  ULDC UR38, c[0x0][0xc] ;  /* 0x0000030000267ab9 */ /* 0x000fe20000000800 */
[----:B------:R-:W-:-:S02]  /*25790*/  LOP3.LUT R2, R3, 0x200, R2, 0xf8, !PT ;  /* 0x0000020003027812 */ /* 0x000fc400078ef802 */
[----:B------:R-:W-:Y:S01]  /*257a0*/  LOP3.LUT R4, R5, 0x70, R4, 0xf8, !PT ;  /* 0x0000007005047812 */ /* 0x000fe200078ef804 */
[----:B-1----:R-:W-:-:S06]  /*257b0*/  ULEA UR4, UR5, UR4, 0x18 ;  /* 0x0000000405047291 */ /* 0x002fcc000f8ec03f */
[----:B------:R-:W-:-:S05]  /*257c0*/  IMAD.U32 R3, RZ, RZ, UR4 ;  /* 0x00000004ff037e24 */ /* 0x000fca000f8e00ff */
[----:B------:R0:W-:Y:S02]  /*257d0*/  STL [R1+0x4], R3 ;  /* 0x0000040301007387 */ /* 0x0001e40000100800 */
[----:B0-----:R-:W-:Y:S01]  /*257e0*/  IMAD R3, R2, 0x2, R3 ;  /* 0x0000000202037824 */ /* 0x001fe200078e0203 */
[----:B------:R-:W-:-:S04]  /*257f0*/  MOV R2, 0x1 ;  /* 0x0000000100027802 */ /* 0x000fc80000000f00 */
        /* <DEDUP_REMOVED lines=9> */
.L_x_3120:
[----:B0---4-:R-:W0:Y:S02]  /*25890*/  LDC.64 R2, c[0x0][0xc88] ;  /* 0x00032200ff027b82 */ /* 0x011e240000000a00 */
[----:B0-----:R-:W-:-:S05]  /*258a0*/  IMAD.WIDE R2, R19, 0x4, R2 ;  /* 0x0000000413027825 */ /* 0x001fca00078e0202 */
[----:B------:R-:W2:Y:S01]  /*258b0*/  LDG.E R4, desc[UR60][R2.64] ;  /* 0x0000003c02047981 */ /* 0x000ea2000c1e1900 */
[----:B------:R-:W-:Y:S05]  /*258c0*/  YIELD ;  /* 0x0000000000007946 */ /* 0x000fea0003800000 */
[----:B------:R-:W-:Y:S01]  /*258d0*/  ULDC.64 UR4, c[0x0][0xa28] ;  /* 0x00028a0000047ab9 */ /* 0x000fe20000000a00 */
[----:B------:R-:W-:Y:S01]  /*258e0*/  IMAD.MOV.U32 R0, RZ, RZ, RZ ;  /* 0x000000ffff007224 */ /* 0x000fe200078e00ff */
[----:B------:R-:W-:Y:S01]  /*258f0*/  ISETP.NE.U32.AND P0, PT, RZ, UR4, PT ;  /* 0x00000004ff007c0c */ /* 0x000fe2000bf05070 */
[----:B---3-5:R-:W-:Y:S01]  /*25900*/  IMAD.MOV.U32 R8, RZ, RZ, RZ ;  /* 0x000000ffff087224 */ /* 0x028fe200078e00ff */
[----:B------:R-:W-:Y:S01]  /*25910*/  ULDC.64 UR10, c[0x0][0xa18] ;  /* 0x00028600000a7ab9 */ /* 0x000fe20000000a00 */
[----:B------:R-:W-:Y:S01]  /*25920*/  ULDC.64 UR8, c[0x0][0xa10] ;  /* 0x0002840000087ab9 */ /* 0x000fe20000000a00 */
[----:B------:R-:W-:Y:S01]  /*25930*/  ISETP.NE.AND.EX P0, PT, RZ, UR5, PT, P0 ;  /* 0x00000005ff007c0c */ /* 0x000fe2000bf05300 */
[----:B------:R-:W-:Y:S01]  /*25940*/  ULDC.64 UR6, c[0x0][0xa08] ;  /* 0x0002820000067ab9 */ /* 0x000fe20000000a00 */
[----:B--2---:R-:W-:Y:S01]  /*25950*/  SHF.R.S32.HI R5, RZ, 0x1f, R4 ;  /* 0x0000001fff057819 */ /* 0x004fe20000011404 */
[----:B------:R-:W-:-:S10]  /*25960*/  IMAD.SHL.U32 R15, R4, 0x4, RZ ;  /* 0x00000004040f7824 */ /* 0x000fd400078e00ff */
[C---:B------:R-:W-:Y:S01]  /*25970*/  @P0 LEA R2, P1, R4.reuse, UR4, 0x2 ;  /* 0x0000000404020c11 */ /* 0x040fe2000f8210ff */
[----:B------:R0:W-:Y:S03]  /*25980*/  STL [R1+0x30], R4 ;  /* 0x0000300401007387 */ /* 0x0001e60000100800 */
[C-C-:B------:R-:W-:Y:S01]  /*25990*/  @P0 LEA.HI.X R3, R4.reuse, UR5, R5.reuse, 0x2, P1 ;  /* 0x0000000504030c11 */ /* 0x140fe200088f1405 */
[----:B------:R-:W-:Y:S01]  /*259a0*/  ULDC.64 UR4, c[0x0][0xa00] ;  /* 0x0002800000047ab9 */ /* 0x000fe20000000a00 */
[----:B------:R-:W-:Y:S01]  /*259b0*/  SHF.L.U64.HI R14, R4, 0x2, R5 ;  /* 0x00000002040e7819 */ /* 0x000fe20000010205 */
[----:B-1----:R1:W-:Y:S01]  /*259c0*/  STL [R1+0x44], R5 ;  /* 0x0000440501007387 */ /* 0x0023e20000100800 */
[----:B------:R-:W-:-:S03]  /*259d0*/  ISETP.NE.U32.AND P2, PT, RZ, UR4, PT ;  /* 0x00000004ff007c0c */ /* 0x000fc6000bf45070 */
[----:B------:R2:W5:Y:S01]  /*259e0*/  @P0 LDG.E R0, desc[UR60][R2.64] ;  /* 0x0000003c02000981 */ /* 0x000562000c1e1900 */
[----:B------:R-:W-:Y:S02]  /*259f0*/  ISETP.NE.AND.EX P2, PT, RZ, UR5, PT, P2 ;  /* 0x00000005ff007c0c */ /* 0x000fe4000bf45320 */
[----:B------:R-:W-:Y:S02]  /*25a00*/  CS2R R10, SRZ ;  /* 0x00000000000a7805 */ /* 0x000fe4000001ff00 */
[----:B------:R-:W-:Y:S01]  /*25a10*/  ISETP.NE.U32.AND P3, PT, RZ, UR10, PT ;  /* 0x0000000aff007c0c */ /* 0x000fe2000bf65070 */
[----:B------:R-:W-:Y:S01]  /*25a20*/  STL [R1], R15 ;  /* 0x0000000f01007387 */ /* 0x000fe20000100800 */
[----:B------:R-:W-:Y:S02]  /*25a30*/  ISETP.NE.U32.AND P0, PT, RZ, UR6, PT ;  /* 0x00000006ff007c0c */ /* 0x000fe4000bf05070 */
[----:B------:R-:W-:Y:S01]  /*25a40*/  ISETP.NE.AND.EX P3, PT, RZ, UR11, PT, P3 ;  /* 0x0000000bff007c0c */ /* 0x000fe2000bf65330 */
[----:B------:R-:W-:Y:S01]  /*25a50*/  STL [R1+0xc], R14 ;  /* 0x00000c0e01007387 */ /* 0x000fe20000100800 */
[----:B------:R-:W-:-:S02]  /*25a60*/  ISETP.NE.U32.AND P1, PT, RZ, UR8, PT ;  /* 0x00000008ff007c0c */ /* 0x000fc4000bf25070 */
[C---:B--2---:R-:W-:Y:S02]  /*25a70*/  IADD3 R2, P4, R15.reuse, UR4, RZ ;  /* 0x000000040f027c10 */ /* 0x044fe4000ff9e0ff */
[----:B------:R-:W-:Y:S02]  /*25a80*/  ISETP.NE.AND.EX P0, PT, RZ, UR7, PT, P0 ;  /* 0x00000007ff007c0c */ /* 0x000fe4000bf05300 */
[C---:B------:R-:W-:Y:S02]  /*25a90*/  IADD3.X R3, R14.reuse, UR5, RZ, P4, !PT ;  /* 0x000000050e037c10 */ /* 0x040fe4000a7fe4ff */
[C---:B0-----:R-:W-:Y:S02]  /*25aa0*/  IADD3 R4, P4, R15.reuse, UR8, RZ ;  /* 0x000000080f047c10 */ /* 0x041fe4000ff9e0ff */
[----:B------:R-:W-:Y:S01]  /*25ab0*/  ISETP.NE.AND.EX P1, PT, RZ, UR9, PT, P1 ;  /* 0x00000009ff007c0c */ /* 0x000fe2000bf25310 */
[----:B------:R-:W2:Y:S01]  /*25ac0*/  @P2 LDG.E R8, desc[UR60][R2.64] ;  /* 0x0000003c02082981 */ /* 0x000ea2000c1e1900 */
[----:B-1----:R-:W-:Y:S01]  /*25ad0*/  IADD3.X R5, R14, UR9, RZ, P4, !PT ;  /* 0x000000090e057c10 */ /* 0x002fe2000a7fe4ff */
[----:B------:R-:W-:Y:S01]  /*25ae0*/  ULDC UR4, c[0x0][0x288] ;  /* 0x0000a20000047ab9 */ /* 0x000fe20000000800 */
[----:B------:R-:W-:-:S02]  /*25af0*/  IADD3 R6, P5, R15, UR6, RZ ;  /* 0x000000060f067c10 */ /* 0x000fc4000ffbe0ff */
[----:B------:R-:W-:Y:S01]  /*25b00*/  MOV R12, UR4 ;  /* 0x00000004000c7c02 */ /* 0x000fe20008000f00 */
[----:B------:R-:W-:Y:S01]  /*25b10*/  ULDC.64 UR4, c[0x0][0x418] ;  /* 0x0001060000047ab9 */ /* 0x000fe20000000a00 */
[----:B------:R-:W-:-:S05]  /*25b20*/  IADD3.X R7, R14, UR7, RZ, P5, !PT ;  /* 0x000000070e077c10 */ /* 0x000fca000affe4ff */
[----:B------:R0:W5:Y:S04]  /*25b30*/  @P0 LDG.E R11, desc[UR60][R6.64] ;  /* 0x0000003c060b0981 */ /* 0x000168000c1e1900 */
[----:B------:R0:W5:Y:S04]  /*25b40*/  @P1 LDG.E R10, desc[UR60][R4.64] ;  /* 0x0000003c040a1981 */ /* 0x000168000c1e1900 */
[----:B--2---:R1:W-:Y:S02]  /*25b50*/  STL [R1+0x3c], R8 ;  /* 0x00003c0801007387 */ /* 0x0043e40000100800 */
[----:B-1----:R-:W-:-:S04]  /*25b60*/  @P3 IADD3 R8, P4, R15, UR10, RZ ;  /* 0x0000000a0f083c10 */ /* 0x002fc8000ff9e0ff */
[----:B------:R-:W-:-:S05]  /*25b70*/  @P3 IADD3.X R9, R14, UR11, RZ, P4, !PT ;  /* 0x0000000b0e093c10 */ /* 0x000fca000a7fe4ff */
[----:B------:R-:W2:Y:S01]  /*25b80*/  @P3 LDG.E R12, desc[UR60][R8.64] ;  /* 0x0000003c080c3981 */ /* 0x000ea2000c1e1900 */
[----:B------:R-:W-:-:S03]  /*25b90*/  UISETP.NE.U32.AND UP0, UPT, UR4, URZ, UPT ;  /* 0x0000003f0400728c */ /* 0x000fc6000bf05070 */
[----:B------:R-:W-:Y:S01]  /*25ba0*/  ULDC UR4, c[0x0][0x424] ;  /* 0x0001090000047ab9 */ /* 0x000fe20000000800 */
[----:B------:R-:W-:-:S03]  /*25bb0*/  UISETP.NE.AND.EX UP0, UPT, UR5, URZ, UPT, UP0 ;  /* 0x0000003f0500728c */ /* 0x000fc6000bf05300 */
[----:B------:R-:W-:Y:S01]  /*25bc0*/  ULDC UR5, c[0x0][0x2f0] ;  /* 0x0000bc0000057ab9 */ /* 0x000fe20000000800 */
[----:B------:R-:W-:Y:S01]  /*25bd0*/  USEL UR4, UR4, 0x1, UP0 ;  /* 0x0000000104047887 */ /* 0x000fe20008000000 */
[----:B--2---:R0:W-:Y:S04]  /*25be0*/  STL [R1+0x40], R12 ;  /* 0x0000400c01007387 */ /* 0x0041e80000100800 */
[----:B------:R0:W5:Y:S01]  /*25bf0*/  LDL R13, [R1+0x40] ;  /* 0x00004000010d7983 */ /* 0x0001620000100800 */
[----:B------:R-:W-:-:S03]  /*25c00*/  UIMAD UR4, UR4, UR5, URZ ;  /* 0x00000005040472a4 */ /* 0x000fc6000f8e023f */
[----:B------:R-:W-:Y:S02]  /*25c10*/  ULDC UR5, c[0x0][0x348] ;  /* 0x0000d20000057ab9 */ /* 0x000fe40000000800 */
[----:B------:R-:W-:Y:S02]  /*25c20*/  IMAD.U32 R8, RZ, RZ, UR5 ;  /* 0x00000005ff087e24 */ /* 0x000fe4000f8e00ff */
[----:B------:R-:W-:Y:S01]  /*25c30*/  IMAD.U32 R9, RZ, RZ, UR4 ;  /* 0x00000004ff097e24 */ /* 0x000fe2000f8e00ff */
[----:B0-----:R-:W-:Y:S06]  /*25c40*/  @P3 BRA `(.L_x_2975) ;  /* 0x0000000000143947 */ /* 0x001fec0003800000 */
[----:B------:R-:W-:Y:S05]  /*25c50*/  @!P2 BRA `(.L_x_2975) ;  /* 0x000000000010a947 */ /* 0x000fea0003800000 */
[----:B------:R-:W2:Y:S04]  /*25c60*/  LDG.E R12, desc[UR60][R2.64] ;  /* 0x0000003c020c7981 */ /* 0x000ea8000c1e1900 */
[----:B------:R-:W2:Y:S02]  /*25c70*/  LDG.E R2, desc[UR60][R2.64+0x4] ;  /* 0x0000043c02027981 */ /* 0x000ea4000c1e1900 */
[----:B--2--5:R-:W-:-:S05]  /*25c80*/  IMAD.IADD R13, R2, 0x1, -R12 ;  /* 0x00000001020d7824 */ /* 0x024fca00078e0a0c */
[----:B------:R0:W-:Y:S02]  /*25c90*/  STL [R1+0x40], R13 ;  /* 0x0000400d01007387 */ /* 0x0001e40000100800 */
.L_x_2975:
[----:B------:R-:W2:Y:S01]  /*25ca0*/  LDL R12, [R1+0x30] ;  /* 0x00003000010c7983 */ /* 0x000ea20000100800 */
[----:B-----5:R-:W-:Y:S01]  /*25cb0*/  IMAD.IADD R2, R11, 0x1, R0 ;  /* 0x000000010b027824 */ /* 0x020fe200078e0200 */
[----:B------:R-:W-:Y:S02]  /*25cc0*/  ULDC.64 UR4, c[0x0][0xa20] ;  /* 0x0002880000047ab9 */ /* 0x000fe40000000a00 */
[----:B------:R-:W-:Y:S02]  /*25cd0*/  ISETP.NE.U32.AND P2, PT, RZ, UR4, PT ;  /* 0x00000004ff007c0c */ /* 0x000fe4000bf45070 */
[----:B------:R1:W-:Y:S02]  /*25ce0*/  STL [R1+0x18], R2 ;  /* 0x0000180201007387 */ /* 0x0003e40000100800 */
[----:B------:R-:W-:Y:S02]  /*25cf0*/  ISETP.NE.AND.EX P2, PT, RZ, UR5, PT, P2 ;  /* 0x00000005ff007c0c */ /* 0x000fe4000bf45320 */
[----:B--2---:R1:W-:Y:S11]  /*25d00*/  STL [R1+0x10], R12 ;  /* 0x0000100c01007387 */ /* 0x0043f60000100800 */
[----:B------:R-:W-:Y:S05]  /*25d10*/  @!P2 BRA `(.L_x_2976) ;  /* 0x000000000010a947 */ /* 0x000fea0003800000 */
[----:B-1----:R-:W-:-:S04]  /*25d20*/  IADD3 R2, P0, R15, UR4, RZ ;  /* 0x000000040f027c10 */ /* 0x002fc8000ff1e0ff */
[----:B------:R-:W-:-:S05]  /*25d30*/  IADD3.X R3, R14, UR5, RZ, P0, !PT ;  /* 0x000000050e037c10 */ /* 0x000fca00087fe4ff */
[----:B------:R1:W5:Y:S01]  /*25d40*/  LDG.E R9, desc[UR60][R2.64] ;  /* 0x0000003c02097981 */ /* 0x000362000c1e1900 */
[----:B------:R-:W-:Y:S05]  /*25d50*/  BRA `(.L_x_2977) ;  /* 0x0000000000107947 */ /* 0x000fea0003800000 */
.L_x_2976:
[----:B------:R-:W-:Y:S05]  /*25d60*/  @!P0 BRA `(.L_x_2977) ;  /* 0x00000000000c8947 */ /* 0x000fea0003800000 */
[----:B------:R-:W2:Y:S04]  /*25d70*/  LDG.E R9, desc[UR60][R6.64] ;  /* 0x0000003c06097981 */ /* 0x000ea8000c1e1900 */
[----:B------:R-:W2:Y:S02]  /*25d80*/  LDG.E R6, desc[UR60][R6.64+0x4] ;  /* 0x0000043c06067981 */ /* 0x000ea4000c1e1900 */
[----:B--2---:R-:W-:-:S07]  /*25d90*/  IADD3 R9, -R9, R6, RZ ;  /* 0x0000000609097210 */ /* 0x004fce0007ffe1ff */
.L_x_2977:
[----:B-1----:R-:W2:Y:S01]  /*25da0*/  @P1 LDG.E R2, desc[UR60][R4.64] ;  /* 0x0000003c04021981 */ /* 0x002ea2000c1e1900 */
[----:B------:R-:W1:Y:S03]  /*25db0*/  LDC R3, c[0x0][0x448] ;  /* 0x00011200ff037b82 */ /* 0x000e660000000800 */
[----:B------:R-:W2:Y:S01]  /*25dc0*/  @P1 LDG.E R4, desc[UR60][R4.64+0x4] ;  /* 0x0000043c04041981 */ /* 0x000ea2000c1e1900 */
[----:B-----5:R-:W-:Y:S01]  /*25dd0*/  IMAD.IADD R0, R9, 0x1, -R0 ;  /* 0x0000000109007824 */ /* 0x020fe200078e0a00 */
[----:B------:R-:W-:Y:S01]  /*25de0*/  BSSY B0, `(.L_x_2978) ;  /* 0x000017a000007945 */ /* 0x000fe20003800000 */
[----:B-1----:R-:W-:-:S13]  /*25df0*/  ISETP.NE.AND P0, PT, R3, 0x1, PT ;  /* 0x000000010300780c */ /* 0x002fda0003f05270 */
[----:B------:R-:W1:Y:S01]  /*25e00*/  @P0 LDC R3, c[0x0][0x44c] ;  /* 0x00011300ff030b82 */ /* 0x000e620000000800 */
[----:B--2---:R-:W-:-:S07]  /*25e10*/  @P1 IMAD.IADD R8, R4, 0x1, -R2 ;  /* 0x0000000104081824 */ /* 0x004fce00078e0a02 */
[----:B------:R-:W2:Y:S01]  /*25e20*/  @P0 LDC R4, c[0x0][0x450] ;  /* 0x00011400ff040b82 */ /* 0x000ea20000000800 */
[----:B------:R-:W-:-:S04]  /*25e30*/  IMAD.SHL.U32 R2, R17, 0x80, RZ ;  /* 0x0000008011027824 */ /* 0x000fc800078e00ff */
[----:B------:R-:W-:-:S04]  /*25e40*/  VIADD R2, R2, 0x7f ;  /* 0x0000007f02027836 */ /* 0x000fc80000000000 */
[----:B-1----:R-:W-:Y:S01]  /*25e50*/  @P0 IMAD.HI.U32 R3, R2, R3, RZ ;  /* 0x0000000302030227 */ /* 0x002fe200078e00ff */
[----:B------:R-:W-:-:S03]  /*25e60*/  MOV R5, R2 ;  /* 0x0000000200057202 */ /* 0x000fc60000000f00 */
[----:B------:R-:W-:Y:S01]  /*25e70*/  IMAD.MOV.U32 R2, RZ, RZ, RZ ;  /* 0x000000ffff027224 */ /* 0x000fe200078e00ff */
[----:B--2---:R-:W-:Y:S01]  /*25e80*/  @P0 SHF.R.U32.HI R5, RZ, R4, R3 ;  /* 0x00000004ff050219 */ /* 0x004fe20000011603 */
[----:B------:R-:W-:-:S04]  /*25e90*/  IMAD.IADD R4, R0, 0x1, R8 ;  /* 0x0000000100047824 */ /* 0x000fc800078e0208 */
[C---:B------:R-:W-:Y:S01]  /*25ea0*/  VIADD R3, R4.reuse, 0x6f ;  /* 0x0000006f04037836 */ /* 0x040fe20000000000 */
[----:B------:R-:W-:-:S03]  /*25eb0*/  IADD3 R21, R4, 0x70, -R13 ;  /* 0x0000007004157810 */ /* 0x000fc60007ffe80d */
[----:B------:R-:W-:-:S04]  /*25ec0*/  IMAD.HI R6, R3, -0x6db6db6d, R2 ;  /* 0x9249249303067827 */ /* 0x000fc800078e0202 */
[----:B------:R-:W-:Y:S01]  /*25ed0*/  IMAD.IADD R3, R21, 0x1, R5 ;  /* 0x0000000115037824 */ /* 0x000fe200078e0205 */
[----:B------:R-:W-:-:S03]  /*25ee0*/  SHF.R.U32.HI R20, RZ, 0x1f, R6 ;  /* 0x0000001fff147819 */ /* 0x000fc60000011606 */
[----:B------:R-:W-:Y:S01]  /*25ef0*/  IMAD.HI R2, R3, -0x6db6db6d, R2 ;  /* 0x9249249303027827 */ /* 0x000fe200078e0202 */
[----:B------:R-:W-:-:S04]  /*25f00*/  LEA.HI.SX32 R20, R6, R20, 0x1a ;  /* 0x0000001406147211 */ /* 0x000fc800078fd2ff */
[----:B------:R-:W-:-:S04]  /*25f10*/  SHF.R.U32.HI R3, RZ, 0x1f, R2 ;  /* 0x0000001fff037819 */ /* 0x000fc80000011602 */
[----:B------:R-:W-:-:S04]  /*25f20*/  LEA.HI.SX32 R2, R2, R3, 0x1a ;  /* 0x0000000302027211 */ /* 0x000fc800078fd2ff */
[----:B------:R-:W-:-:S05]  /*25f30*/  VIMNMX R2, R20, R2, PT ;  /* 0x0000000214027248 */ /* 0x000fca0003fe0100 */
[----:B------:R-:W-:Y:S01]  /*25f40*/  IMAD R2, R2, 0x70, -R0 ;  /* 0x0000007002027824 */ /* 0x000fe200078e0a00 */
[----:B------:R-:W-:-:S04]  /*25f50*/  IADD3 R0, -R0, RZ, RZ ;  /* 0x000000ff00007210 */ /* 0x000fc80007ffe1ff */
[----:B------:R-:W-:Y:S02]  /*25f60*/  VIMNMX R4, R2, R8, PT ;  /* 0x0000000802047248 */ /* 0x000fe40003fe0100 */
[----:B------:R-:W-:-:S04]  /*25f70*/  VIMNMX R0, RZ, R0, !PT ;  /* 0x00000000ff007248 */ /* 0x000fc80007fe0100 */
[----:B------:R-:W-:Y:S02]  /*25f80*/  ISETP.GT.AND P0, PT, R4, R0, PT ;  /* 0x000000000400720c */ /* 0x000fe40003f04270 */
[----:B------:R-:W-:-:S05]  /*25f90*/  SHF.R.U32.HI R2, RZ, 0x4, R0 ;  /* 0x00000004ff027819 */ /* 0x000fca0000011600 */
[----:B------:R-:W-:-:S04]  /*25fa0*/  IMAD.WIDE.U32 R2, R2, 0x24924925, RZ ;  /* 0x2492492502027825 */ /* 0x000fc800078e00ff */
[----:B------:R-:W-:Y:S02]  /*25fb0*/  IMAD.MOV.U32 R2, RZ, RZ, R3 ;  /* 0x000000ffff027224 */ /* 0x000fe400078e0003 */
[----:B------:R-:W-:Y:S02]  /*25fc0*/  @P0 VIADD R5, R4, 0x6f ;  /* 0x0000006f04050836 */ /* 0x000fe40000000000 */
[----:B------:R-:W-:Y:S02]  /*25fd0*/  @P0 IMAD.MOV.U32 R4, RZ, RZ, RZ ;  /* 0x000000ffff040224 */ /* 0x000fe400078e00ff */
[----:B------:R-:W-:Y:S02]  /*25fe0*/  IMAD.MOV.U32 R8, RZ, RZ, R2 ;  /* 0x000000ffff087224 */ /* 0x000fe400078e0002 */
[----:B------:R-:W-:-:S05]  /*25ff0*/  @P0 IMAD.HI R4, R5, -0x6db6db6d, R4 ;  /* 0x9249249305040827 */ /* 0x000fca00078e0204 */
        /* <DEDUP_REMOVED lines=12> */
.L_x_3163:
[----:B--2---:R-:W-:Y:S02]  /*260c0*/  ISETP.NE.AND P0, PT, R14, RZ, PT ;  /* 0x000000ff0e00720c */ /* 0x004fe40003f05270 */
[----:B------:R-:W-:-:S11]  /*260d0*/  PLOP3.LUT P6, PT, PT, PT, PT, 0x8, 0x0 ;  /* 0x000000000000781c */ /* 0x000fd60003fce170 */
[----:B------:R-:W-:Y:S05]  /*260e0*/  @P0 BRA `(.L_x_2981) ;  /* 0x00000000000c0947 */ /* 0x000fea0003800000 */
[----:B------:R-:W-:-:S03]  /*260f0*/  UMOV UR4, 0xffffffff ;  /* 0xffffffff00047882 */ /* 0x000fc60000000000 */
[----:B------:R-:W-:Y:S05]  /*26100*/  BRA.DIV UR4, `(.L_x_2982) ;  /* 0x0000007a04307947 */ /* 0x000fea000b800000 */
[----:B------:R-:W-:-:S13]  /*26110*/  ELECT P6, URZ, PT ;  /* 0x00000000003f782f */ /* 0x000fda00038c0000 */
.L_x_2981:
[----:B-1----:R-:W2:Y:S04]  /*26120*/  LDL R3, [R1+0x50] ;  /* 0x0000500001037983 */ /* 0x002ea80000100800 */
[----:B------:R-:W3:Y:S01]  /*26130*/  LDL R5, [R1+0x4] ;  /* 0x0000040001057983 */ /* 0x000ee20000100800 */
[----:B------:R-:W-:Y:S01]  /*26140*/  BSSY B1, `(.L_x_2983) ;  /* 0x0000008000017945 */ /* 0x000fe20003800000 */
[----:B--2---:R-:W-:-:S04]  /*26150*/  IADD3 R3, R3, 0x1, RZ ;  /* 0x0000000103037810 */ /* 0x004fc80007ffe0ff */
[----:B------:R-:W-:-:S04]  /*26160*/  LEA.HI R4, R3, R3, RZ, 0x1 ;  /* 0x0000000303047211 */ /* 0x000fc800078f08ff */
[----:B------:R-:W-:-:S05]  /*26170*/  LOP3.LUT R4, R4, 0xfffffffe, RZ, 0xc0, !PT ;  /* 0xfffffffe04047812 */ /* 0x000fca00078ec0ff */
[----:B------:R-:W-:-:S05]  /*26180*/  IMAD.IADD R3, R3, 0x1, -R4 ;  /* 0x0000000103037824 */ /* 0x000fca00078e0a04 */
[----:B------:R-:W-:-:S04]  /*26190*/  SHF.L.U32 R3, R3, 0x1f, RZ ;  /* 0x0000001f03037819 */ /* 0x000fc800000006ff */
[----:B---3--:R-:W1:Y:S02]  /*261a0*/  SYNCS.PHASECHK.TRANS64.TRYWAIT P0, [R5+URZ+0x36820], R3 ;  /* 0x03682003050075a7 */ /* 0x008e64000800017f */
[----:B-1----:R-:W-:Y:S05]  /*261b0*/  @!P0 BRA `(.L_x_2984) ;  /* 0x0000007800248947 */ /* 0x002fea0003800000 */
.L_x_3166:
[----:B------:R-:W-:Y:S05]  /*261c0*/  BSYNC B1 ;  /* 0x0000000000017941 */ /* 0x000fea0003800000 */
.L_x_2983:
        /* <DEDUP_REMOVED lines=13> */
.L_x_3167:
[----:B------:R-:W-:Y:S05]  /*262a0*/  BSYNC B2 ;  /* 0x0000000000027941 */ /* 0x000fea0003800000 */
.L_x_2987:
        /* <DEDUP_REMOVED lines=9> */
.L_x_2990:
[----:B------:R-:W-:Y:S05]  /*26340*/  BSYNC B2 ;  /* 0x0000000000027941 */ /* 0x000fea0003800000 */
.L_x_2989:
        /* <DEDUP_REMOVED lines=14> */
.L_x_2991:
        /* <DEDUP_REMOVED lines=16> */
.L_x_2992:
        /* <DEDUP_REMOVED lines=16> */
.L_x_2993:
        /* <DEDUP_REMOVED lines=13> */
.L_x_3168:
[----:B------:R-:W-:Y:S05]  /*26700*/  BSYNC B2 ;  /* 0x0000000000027941 */ /* 0x000fea0003800000 */
.L_x_2994:
        /* <DEDUP_REMOVED lines=11> */
.L_x_2997:
[----:B------:R-:W-:Y:S05]  /*267c0*/  BSYNC B2 ;  /* 0x0000000000027941 */ /* 0x000fea0003800000 */
.L_x_2996:
[----:B------:R-:W-:Y:S01]  /*267d0*/  R2UR UR10, R15 ;  /* 0x000000000f0a72ca */ /* 0x000fe200000e0000 */
[----:B------:R-:W-:Y:S01]  /*267e0*/  UIADD3 UR4, UP0, UR36, 0x670, URZ ;  /* 0x0000067024047890 */ /* 0x000fe2000ff1e03f */
[----:B------:R-:W-:Y:S01]  /*267f0*/  R2UR UR6, R12 ;  /* 0x000000000c0672ca */ /* 0x000fe200000e0000 */
[----:B------:R-:W-:Y:S01]  /*26800*/  VIADD R3, R5, 0x400 ;  /* 0x0000040005037836 */ /* 0x000fe20000000000 */
[----:B------:R-:W-:Y:S01]  /*26810*/  R2UR UR7, R13 ;  /* 0x000000000d0772ca */ /* 0x000fe200000e0000 */
[----:B------:R-:W-:Y:S01]  /*26820*/  UIADD3.X UR5, URZ, UR37, URZ, UP0, !UPT ;  /* 0x000000253f057290 */ /* 0x000fe200087fe43f */
[----:B------:R-:W-:Y:S02]  /*26830*/  PLOP3.LUT P0, PT, PT, PT, PT, 0x80, 0x0 ;  /* 0x000000000000781c */ /* 0x000fe40003f0f070 */
[----:B-12---:R-:W-:-:S11]  /*26840*/  IADD3 R6, R6, 0x368b0, RZ ;  /* 0x000368b006067810 */ /* 0x006fd60007ffe0ff */
.L_x_2998:
        /* <DEDUP_REMOVED lines=15> */
.L_x_2999:
        /* <DEDUP_REMOVED lines=15> */
.L_x_3000:
        /* <DEDUP_REMOVED lines=10> */
.L_x_2986:
[----:B------:R-:W-:Y:S05]  /*26ad0*/  BSYNC B1 ;  /* 0x0000000000017941 */ /* 0x000fea0003800000 */
.L_x_2985:
[----:B-1----:R-:W2:Y:S04]  /*26ae0*/  LDL.LU R3, [R1+0x1c] ;  /* 0x00001c0001037983 */ /* 0x002ea80000300800 */
[----:B------:R-:W3:Y:S01]  /*26af0*/  LDL.LU R7, [R1+0x24] ;  /* 0x0000240001077983 */ /* 0x000ee20000300800 */
[----:B------:R-:W-:Y:S02]  /*26b00*/  IADD3 R8, R8, -0x2, RZ ;  /* 0xfffffffe08087810 */ /* 0x000fe40007ffe0ff */
[----:B------:R-:W-:Y:S02]  /*26b10*/  PLOP3.LUT P0, PT, PT, PT, PT, 0x8, 0x0 ;  /* 0x000000000000781c */ /* 0x000fe40003f0e170 */
        /* <DEDUP_REMOVED lines=9> */
.L_x_3017:
        /* <DEDUP_REMOVED lines=14> */
.L_x_3169:
[----:B------:R-:W-:Y:S05]  /*26c90*/  BSYNC B2 ;  /* 0x0000000000027941 */ /* 0x000fea0003800000 */
.L_x_3003:
        /* <DEDUP_REMOVED lines=9> */
.L_x_3006:
[----:B------:R-:W-:Y:S05]  /*26d30*/  BSYNC B2 ;  /* 0x0000000000027941 */ /* 0x000fea0003800000 */
.L_x_3005:
        /* <DEDUP_REMOVED lines=13> */
.L_x_3007:
        /* <DEDUP_REMOVED lines=16> */
.L_x_3008:
        /* <DEDUP_REMOVED lines=16> */
.L_x_3009:
        /* <DEDUP_REMOVED lines=13> */
.L_x_3170:
[----:B------:R-:W-:Y:S05]  /*270e0*/  BSYNC B2 ;  /* 0x0000000000027941 */ /* 0x000fea0003800000 */
.L_x_3010:
[----:B------:R-:W-:Y:S01]  /*270f0*/  BSSY B2, `(.L_x_3012) ;  /* 0x000000b000027945 */ /* 0x000fe20003800000 */
[----:B------:R-:W-:Y:S01]  /*27100*/  MOV R12, 0x0 ;  /* 0x00000000000c7802 */ /* 0x000fe20000000f00 */
[----:B0-----:R-:W-:Y:S02]  /*27110*/  IMAD.MOV.U32 R13, RZ, RZ, 0x12f00000 ;  /* 0x12f00000ff0d7424 */ /* 0x001fe400078e00ff */
[----:B------:R-:W-:Y:S05]  /*27120*/  @P2 BRA `(.L_x_3013) ;  /* 0x00000000001c2947 */ /* 0x000fea0003800000 */
[----:B------:R-:W0:Y:S01]  /*27130*/  S2R R9, SR_TID.X ;  /* 0x0000000000097919 */ /* 0x000e220000002100 */
[----:B------:R-:W-:-:S04]  /*27140*/  IMAD.MOV.U32 R3, RZ, RZ, 0xa800 ;  /* 0x0000a800ff037424 */ /* 0x000fc800078e00ff */
[----:B------:R3:W-:Y:S01]  /*27150*/  SYNCS.ARRIVE.TRANS64 RZ, [R7+URZ+0x368b0], R3 ;  /* 0x0368b00307ff79a7 */ /* 0x0007e2000800003f */
[----:B0-----:R-:W-:-:S04]  /*27160*/  LOP3.LUT R9, R9, 0x1f, RZ, 0xc0, !PT ;  /* 0x0000001f09097812 */ /* 0x001fc800078ec0ff */
[----:B------:R-:W-:-:S13]  /*27170*/  ISETP.NE.AND P1, PT, R9, RZ, PT ;  /* 0x000000ff0900720c */ /* 0x000fda0003f25270 */
[----:B---3--:R-:W-:Y:S05]  /*27180*/  @!P1 BRA `(.L_x_3013) ;  /* 0x0000000000049947 */ /* 0x008fea0003800000 */
[----:B------:R-:W-:Y:S01]  /*27190*/  BPT.TRAP 0x1 ;  /* 0x000000040000795c */ /* 0x000fe20000300000 */
.L_x_3013:
[----:B------:R-:W-:Y:S05]  /*271a0*/  BSYNC B2 ;  /* 0x0000000000027941 */ /* 0x000fea0003800000 */
.L_x_3012:
        /* <DEDUP_REMOVED lines=8> */
.L_x_3014:
        /* <DEDUP_REMOVED lines=15> */
.L_x_3015:
        /* <DEDUP_REMOVED lines=15> */
.L_x_3016:
        /* <DEDUP_REMOVED lines=10> */
.L_x_3002:
[----:B------:R-:W-:Y:S05]  /*274b0*/  BSYNC B1 ;  /* 0x0000000000017941 */ /* 0x000fea0003800000 */
.L_x_3001:
        /* <DEDUP_REMOVED lines=12> */
.L_x_2979:
[----:B------:R-:W-:Y:S05]  /*27580*/  BSYNC B0 ;  /* 0x0000000000007941 */ /* 0x000fea0003800000 */
.L_x_2978:
[----:B------:R-:W3:Y:S01]  /*27590*/  LDC R0, c[0x0][0x448] ;  /* 0x00011200ff007b82 */ /* 0x000ee20000000800 */
[----:B------:R-:W-:Y:S05]  /*275a0*/  @!P0 WARPSYNC.ALL ;  /* 0x0000000000008948 */ /* 0x000fea0003800000 */
[----:B------:R-:W-:Y:S02]  /*275b0*/  BSSY B7, `(.L_x_3018) ;  /* 0x000047e000077945 */ /* 0x000fe40003800000 */
[----:B------:R-:W-:Y:S01]  /*275c0*/  @!P0 BAR.SYNC.DEFER_BLOCKING 0xc, 0x180 ;  /* 0x0306000000008b1d */ /* 0x000fe20000010000 */
[----:B---3--:R-:W-:Y:S02]  /*275d0*/  ISETP.NE.AND P1, PT, R0, 0x1, PT ;  /* 0x000000010000780c */ /* 0x008fe40003f25270 */
[----:B------:R-:W-:-:S11]  /*275e0*/  LEA R0, R17, 0x7f, 0x7 ;  /* 0x0000007f11007811 */ /* 0x000fd600078e38ff */
[----:B------:R-:W3:Y:S08]  /*275f0*/  @P1 LDC R2, c[0x0][0x44c] ;  /* 0x00011300ff021b82 */ /* 0x000ef00000000800 */
[----:B-12---:R-:W1:Y:S01]  /*27600*/  @P1 LDC R3, c[0x0][0x450] ;  /* 0x00011400ff031b82 */ /* 0x006e620000000800 */
[----:B---3--:R-:W-:-:S05]  /*27610*/  @P1 IMAD.HI.U32 R2, R0, R2, RZ ;  /* 0x0000000200021227 */ /* 0x008fca00078e00ff */
[----:B-1----:R-:W-:Y:S02]  /*27620*/  @P1 SHF.R.U32.HI R0, RZ, R3, R2 ;  /* 0x00000003ff001219 */ /* 0x002fe40000011602 */
[----:B------:R-:W-:-:S03]  /*27630*/  MOV R2, RZ ;  /* 0x000000ff00027202 */ /* 0x000fc60000000f00 */
[----:B------:R-:W-:-:S04]  /*27640*/  IMAD.IADD R3, R21, 0x1, R0 ;  /* 0x0000000115037824 */ /* 0x000fc800078e0200 */
[----:B------:R-:W-:-:S05]  /*27650*/  IMAD.HI R2, R3, -0x6db6db6d, R2 ;  /* 0x9249249303027827 */ /* 0x000fca00078e0202 */
[----:B------:R-:W-:-:S04]  /*27660*/  SHF.R.U32.HI R0, RZ, 0x1f, R2 ;  /* 0x0000001fff007819 */ /* 0x000fc80000011602 */
[----:B------:R-:W-:-:S04]  /*27670*/  LEA.HI.SX32 R2, R2, R0, 0x1a ;  /* 0x0000000002027211 */ /* 0x000fc800078fd2ff */
[----:B------:R-:W-:-:S04]  /*27680*/  VIMNMX R4, R20, R2, PT ;  /* 0x0000000214047248 */ /* 0x000fc80003fe0100 */
[----:B------:R-:W-:Y:S01]  /*27690*/  ISETP.GT.AND P0, PT, R4, RZ, PT ;  /* 0x000000ff0400720c */ /* 0x000fe20003f04270 */
        /* <DEDUP_REMOVED lines=19> */
.L_x_3019:
        /* <DEDUP_REMOVED lines=12> */
[----:B------:R-:W-:Y:S01]  /*27890*/  IMAD.U32 R5, RZ, RZ, UR7 ;  /* 0x00000007ff057e24 */ /* 0x000fe2000f8e00ff */
[----:B0-----:R-:W-:Y:S01]  /*278a0*/  MOV R13, RZ ;  /* 0x000000ff000d7202 */ /* 0x001fe20000000f00 */
[----:B------:R-:W-:Y:S02]  /*278b0*/  IMAD.U32 R6, RZ, RZ, UR8 ;  /* 0x00000008ff067e24 */ /* 0x000fe4000f8e00ff */
[----:B------:R-:W-:-:S02]  /*278c0*/  IMAD.U32 R10, RZ, RZ, UR4 ;  /* 0x00000004ff0a7e24 */ /* 0x000fc4000f8e00ff */
[----:B------:R-:W-:Y:S02]  /*278d0*/  IMAD.U32 R11, RZ, RZ, UR5 ;  /* 0x00000005ff0b7e24 */ /* 0x000fe4000f8e00ff */
[----:B------:R-:W-:Y:S02]  /*278e0*/  IMAD.MOV.U32 R8, RZ, RZ, 0x70 ;  /* 0x00000070ff087424 */ /* 0x000fe400078e00ff */
[----:B------:R-:W-:-:S07]  /*278f0*/  IMAD.MOV.U32 R12, RZ, RZ, 0x1 ;  /* 0x00000001ff0c7424 */ /* 0x000fce00078e00ff */
[----:B------:R-:W-:-:S07]  /*27900*/  LEPC R20, `(.L_x_3022) ;  /* 0x000000001014794e */ /* 0x000fce0000000000 */
[----:B-1----:R-:W-:Y:S05]  /*27910*/  CALL.ABS.NOINC R2 ;  /* 0x0000000002007343 */ /* 0x002fea0003c00000 */
.L_x_3022:
[----:B------:R-:W-:Y:S05]  /*27920*/  BSYNC B6 ;  /* 0x0000000000067941 */ /* 0x000fea0003800000 */
.L_x_3021:
        /* <DEDUP_REMOVED lines=13> */
[----:B0-----:R-:W-:Y:S01]  /*27a00*/  MOV R13, RZ ;  /* 0x000000ff000d7202 */ /* 0x001fe20000000f00 */
[----:B------:R-:W-:Y:S02]  /*27a10*/  IMAD.U32 R6, RZ, RZ, UR8 ;  /* 0x00000008ff067e24 */ /* 0x000fe4000f8e00ff */
[----:B------:R-:W-:-:S02]  /*27a20*/  IMAD.U32 R10, RZ, RZ, UR4 ;  /* 0x00000004ff0a7e24 */ /* 0x000fc4000f8e00ff */
[----:B------:R-:W-:Y:S02]  /*27a30*/  IMAD.U32 R11, RZ, RZ, UR5 ;  /* 0x00000005ff0b7e24 */ /* 0x000fe4000f8e00ff */
[----:B------:R-:W-:Y:S02]  /*27a40*/  IMAD.MOV.U32 R8, RZ, RZ, 0x70 ;  /* 0x00000070ff087424 */ /* 0x000fe400078e00ff */
[----:B-1----:R-:W-:-:S07]  /*27a50*/  IMAD.MOV.U32 R12, RZ, RZ, 0x1 ;  /* 0x00000001ff0c7424 */ /* 0x002fce00078e00ff */
[----:B------:R-:W-:-:S07]  /*27a60*/  LEPC R20, `(.L_x_3025) ;  /* 0x000000001014794e */ /* 0x000fce0000000000 */
[----:B--2---:R-:W-:Y:S05]  /*27a70*/  CALL.ABS.NOINC R2 ;  /* 0x0000000002007343 */ /* 0x004fea0003c00000 */
.L_x_3025:
[----:B------:R-:W-:Y:S01]  /*27a80*/  MOV R2, 0x0 ;  /* 0x0000000000027802 */ /* 0x000fe20000000f00 */
[----:B------:R-:W-:Y:S01]  /*27a90*/  ULDC.64 UR4, c[0x4][0xa8] ;  /* 0x01002a0000047ab9 */ /* 0x000fe20000000a00 */
[----:B------:R-:W-:Y:S01]  /*27aa0*/  ULDC.64 UR6, c[0x4][0xb0] ;  /* 0x01002c0000067ab9 */ /* 0x000fe20000000a00 */
[----:B------:R-:W-:Y:S01]  /*27ab0*/  ULDC.64 UR8, c[0x4][0x18] ;  /* 0x0100060000087ab9 */ /* 0x000fe20000000a00 */
[----:B------:R-:W-:Y:S01]  /*27ac0*/  IMAD.U32 R4, RZ, RZ, UR4 ;  /* 0x00000004ff047e24 */ /* 0x000fe2000f8e00ff */
[----:B------:R-:W-:Y:S01]  /*27ad0*/  MOV R10, UR8 ;  /* 0x00000008000a7c02 */ /* 0x000fe20008000f00 */
[----:B------:R-:W0:Y:S01]  /*27ae0*/  LDC.64 R2, c[0x4][R2] ;  /* 0x0100000002027b82 */ /* 0x000e220000000a00 */
[----:B------:R-:W-:Y:S02]  /*27af0*/  IMAD.U32 R5, RZ, RZ, UR5 ;  /* 0x00000005ff057e24 */ /* 0x000fe4000f8e00ff */
[----:B------:R-:W-:Y:S02]  /*27b00*/  IMAD.U32 R6, RZ, RZ, UR6 ;  /* 0x00000006ff067e24 */ /* 0x000fe4000f8e00ff */
[----:B------:R-:W-:-:S02]  /*27b10*/  IMAD.U32 R7, RZ, RZ, UR7 ;  /* 0x00000007ff077e24 */ /* 0x000fc4000f8e00ff */
[----:B------:R-:W-:Y:S02]  /*27b20*/  IMAD.U32 R11, RZ, RZ, UR9 ;  /* 0x00000009ff0b7e24 */ /* 0x000fe4000f8e00ff */
[----:B------:R-:W-:Y:S02]  /*27b30*/  IMAD.MOV.U32 R8, RZ, RZ, 0x70 ;  /* 0x00000070ff087424 */ /* 0x000fe400078e00ff */
[----:B------:R-:W-:Y:S02]  /*27b40*/  IMAD.MOV.U32 R12, RZ, RZ, 0x1 ;  /* 0x00000001ff0c7424 */ /* 0x000fe400078e00ff */
[----:B------:R-:W-:-:S07]  /*27b50*/  IMAD.MOV.U32 R13, RZ, RZ, RZ ;  /* 0x000000ffff0d7224 */ /* 0x000fce00078e00ff */
[----:B------:R-:W-:-:S07]  /*27b60*/  LEPC R20, `(.L_x_3024) ;  /* 0x000000001014794e */ /* 0x000fce0000000000 */
[----:B0-----:R-:W-:Y:S05]  /*27b70*/  CALL.ABS.NOINC R2 ;  /* 0x0000000002007343 */ /* 0x001fea0003c00000 */
.L_x_3024:
[----:B------:R-:W-:Y:S05]  /*27b80*/  BSYNC B6 ;  /* 0x0000000000067941 */ /* 0x000fea0003800000 */
.L_x_3023:
        /* <DEDUP_REMOVED lines=10> */
[----:B----4-:R1:W2:Y:S02]  /*27c30*/  @P0 LDG.E R7, desc[UR60][R2.64] ;  /* 0x0000003c02070981 */ /* 0x0102a4000c1e1900 */
[----:B-1----:R-:W1:Y:S01]  /*27c40*/  LDC.64 R2, c[0x0][0x418] ;  /* 0x00010600ff027b82 */ /* 0x002e620000000a00 */
[----:B-----5:R-:W-:Y:S02]  /*27c50*/  IADD3 R4, R0, -0x1, RZ ;  /* 0xffffffff00047810 */ /* 0x020fe40007ffe0ff */
[----:B--2---:R-:W-:Y:S01]  /*27c60*/  SHF.R.S32.HI R8, RZ, 0x1f, R7 ;  /* 0x0000001fff087819 */ /* 0x004fe20000011407 */
[----:B------:R2:W-:Y:S04]  /*27c70*/  @P0 STL [R1+0x10], R7 ;  /* 0x0000100701000387 */ /* 0x0005e80000100800 */
        /* <DEDUP_REMOVED lines=10> */
.L_x_3173:
[----:B-1----:R-:W3:Y:S01]  /*27d20*/  LDL.LU R5, [R1+0x20] ;  /* 0x0000200001057983 */ /* 0x002ee20000300800 */
[----:B------:R-:W-:Y:S02]  /*27d30*/  PLOP3.LUT P1, PT, PT, PT, PT, 0x8, 0x0 ;  /* 0x000000000000781c */ /* 0x000fe40003f2e170 */
[----:B--2---:R-:W-:Y:S01]  /*27d40*/  ISETP.NE.AND P0, PT, R14, RZ, PT ;  /* 0x000000ff0e00720c */ /* 0x004fe20003f05270 */
[----:B------:R1:W-:Y:S04]  /*27d50*/  STL [R1], R0 ;  /* 0x0000000001007387 */ /* 0x0003e80000100800 */
[----:B------:R1:W-:Y:S01]  /*27d60*/  STL [R1+0xc], R4 ;  /* 0x00000c0401007387 */ /* 0x0003e20000100800 */
[----:B---3--:R-:W-:-:S05]  /*27d70*/  LOP3.LUT R5, R5, 0xfffffffe, RZ, 0xc0, !PT ;  /* 0xfffffffe05057812 */ /* 0x008fca00078ec0ff */
[----:B------:R-:W-:-:S05]  /*27d80*/  @P1 LOP3.LUT R5, R5, 0x1, RZ, 0xfc, !PT ;  /* 0x0000000105051812 */ /* 0x000fca00078efcff */
[----:B------:R1:W-:Y:S01]  /*27d90*/  STL [R1+0x20], R5 ;  /* 0x0000200501007387 */ /* 0x0003e20000100800 */
[----:B------:R-:W-:Y:S05]  /*27da0*/  @P0 BRA `(.L_x_3027) ;  /* 0x0000000400500947 */ /* 0x000fea0003800000 */
[----:B------:R-:W-:-:S03]  /*27db0*/  UMOV UR4, 0xffffffff ;  /* 0xffffffff00047882 */ /* 0x000fc60000000000 */
[----:B------:R-:W-:Y:S05]  /*27dc0*/  BRA.DIV UR4, `(.L_x_3028) ;  /* 0x0000005e04bc7947 */ /* 0x000fea000b800000 */
[----:B------:R-:W-:-:S13]  /*27dd0*/  ELECT P6, URZ, PT ;  /* 0x00000000003f782f */ /* 0x000fda00038c0000 */
.L_x_3176:
[----:B------:R-:W-:Y:S05]  /*27de0*/  @!P6 BRA `(.L_x_3027) ;  /* 0x000000040040e947 */ /* 0x000fea0003800000 */
[----:B------:R-:W-:-:S04]  /*27df0*/  ISETP.NE.U32.AND P0, PT, R2, RZ, PT ;  /* 0x000000ff0200720c */ /* 0x000fc80003f05070 */
[----:B------:R-:W-:-:S13]  /*27e00*/  ISETP.NE.AND.EX P0, PT, R3, RZ, PT, P0 ;  /* 0x000000ff0300720c */ /* 0x000fda0003f05300 */
[----:B------:R-:W-:Y:S05]  /*27e10*/  @!P0 BRA `(.L_x_3029) ;  /* 0x0000000000548947 */ /* 0x000fea0003800000 */
[----:B------:R-:W2:Y:S01]  /*27e20*/  LDC R6, c[0x0][0x43c] ;  /* 0x00010f00ff067b82 */ /* 0x000ea20000000800 */
[----:B------:R-:W-:Y:S01]  /*27e30*/  IMAD.MOV.U32 R9, RZ, RZ, R4 ;  /* 0x000000ffff097224 */ /* 0x000fe200078e0004 */
[----:B------:R-:W-:-:S03]  /*27e40*/  ULDC.64 UR4, c[0x0][0x428] ;  /* 0x00010a0000047ab9 */ /* 0x000fc60000000a00 */
[----:B-1----:R-:W-:Y:S01]  /*27e50*/  IMAD.MOV.U32 R0, RZ, RZ, R9 ;  /* 0x000000ffff007224 */ /* 0x002fe200078e0009 */
[----:B--2---:R-:W-:-:S13]  /*27e60*/  ISETP.NE.AND P0, PT, R6, 0x1, PT ;  /* 0x000000010600780c */ /* 0x004fda0003f05270 */
[----:B------:R-:W1:Y:S02]  /*27e70*/  @P0 LDC.64 R4, c[0x0][0x440] ;  /* 0x00011000ff040b82 */ /* 0x000e640000000a00 */
[----:B-1----:R-:W-:-:S05]  /*27e80*/  @P0 IMAD.HI.U32 R4, R9, R4, RZ ;  /* 0x0000000409040227 */ /* 0x002fca00078e00ff */
        /* <DEDUP_REMOVED lines=8> */
[----:B------:R-:W-:-:S03]  /*27f10*/  IMAD.WIDE.U32 R4, R7, UR4, R4 ;  /* 0x0000000407047c25 */ /* 0x000fc6000f8e0004 */
[----:B------:R-:W-:Y:S02]  /*27f20*/  LEA R2, P0, R4, R2, 0x2 ;  /* 0x0000000204027211 */ /* 0x000fe400078010ff */
[----:B------:R-:W-:-:S04]  /*27f30*/  IADD3 R0, R5, R0, RZ ;  /* 0x0000000005007210 */ /* 0x000fc80007ffe0ff */
[----:B------:R-:W-:-:S05]  /*27f40*/  LEA.HI.X R3, R4, R3, R0, 0x2, P0 ;  /* 0x0000000304037211 */ /* 0x000fca00000f1400 */
[----:B------:R-:W3:Y:S04]  /*27f50*/  LDG.E R0, desc[UR60][R2.64] ;  /* 0x0000003c02007981 */ /* 0x000ee8000c1e1900 */
[----:B---3--:R2:W-:Y:S02]  /*27f60*/  STL [R1], R0 ;  /* 0x0000000001007387 */ /* 0x0085e40000100800 */
.L_x_3029:
[----:B------:R-:W3:Y:S04]  /*27f70*/  LDL R7, [R1+0x4] ;  /* 0x0000040001077983 */ /* 0x000ee80000100800 */
[----:B-12---:R-:W3:Y:S04]  /*27f80*/  LDL R0, [R1+0x8] ;  /* 0x0000080001007983 */ /* 0x006ee80000100800 */
[----:B------:R-:W2:Y:S01]  /*27f90*/  LDL R2, [R1+0x14] ;  /* 0x0000140001027983 */ /* 0x000ea20000100800 */
[----:B---3--:R-:W-:Y:S01]  /*27fa0*/  IMAD R0, R0, 0x8, R7 ;  /* 0x0000000800007824 */ /* 0x008fe200078e0207 */
[----:B--2---:R-:W-:-:S04]  /*27fb0*/  SHF.L.U32 R2, R2, 0x1f, RZ ;  /* 0x0000001f02027819 */ /* 0x004fc800000006ff */
[----:B------:R-:W1:Y:S02]  /*27fc0*/  SYNCS.PHASECHK.TRANS64.TRYWAIT P0, [R0+URZ+0x36840], R2 ;  /* 0x03684002000075a7 */ /* 0x000e64000800017f */
[----:B-1----:R-:W-:Y:S05]  /*27fd0*/  @!P0 BRA `(.L_x_3030) ;  /* 0x0000005c00588947 */ /* 0x002fea0003800000 */
.L_x_3177:
        /* <DEDUP_REMOVED lines=11> */
.L_x_3031:
        /* <DEDUP_REMOVED lines=38> */
.L_x_3027:
[----:B------:R-:W2:Y:S04]  /*282f0*/  LDL R2, [R1+0x4] ;  /* 0x0000040001027983 */ /* 0x000ea80000100800 */
[----:B------:R-:W3:Y:S04]  /*28300*/  LDL.LU R3, [R1+0x3c] ;  /* 0x00003c0001037983 */ /* 0x000ee80000300800 */
[----:B-1----:R-:W4:Y:S04]  /*28310*/  LDL.LU R5, [R1+0x30] ;  /* 0x0000300001057983 */ /* 0x002f280000300800 */
[----:B------:R-:W5:Y:S01]  /*28320*/  LDL.LU R4, [R1+0x44] ;  /* 0x0000440001047983 */ /* 0x000f620000300800 */
        /* <DEDUP_REMOVED lines=29> */
[----:B------:R-:W1:Y:S01]  /*28500*/  LDC.64 R2, c[0x4][R2] ;  /* 0x0100000002027b82 */ /* 0x000e620000000a00 */
        /* <DEDUP_REMOVED lines=9> */
.L_x_3033:
[----:B------:R-:W-:Y:S05]  /*285a0*/  BSYNC B6 ;  /* 0x0000000000067941 */ /* 0x000fea0003800000 */
.L_x_3032:
[----:B------:R-:W3:Y:S01]  /*285b0*/  LDL.LU R6, [R1+0x3c] ;  /* 0x00003c0001067983 */ /* 0x000ee20000300800 */
[----:B------:R-:W-:Y:S01]  /*285c0*/  ULDC.64 UR4, c[0x0][0x2d8] ;  /* 0x0000b60000047ab9 */ /* 0x000fe20000000a00 */
[----:B------:R-:W1:Y:S01]  /*285d0*/  LDC R7, c[0x0][0x448] ;  /* 0x00011200ff077b82 */ /* 0x000e620000000800 */
[----:B------:R-:W-:Y:S01]  /*285e0*/  ULDC.64 UR6, c[0x0][0x280] ;  /* 0x0000a00000067ab9 */ /* 0x000fe20000000a00 */
[----:B--2---:R-:W3:Y:S04]  /*285f0*/  LDL.LU.64 R2, [R1+0x48] ;  /* 0x0000480001027983 */ /* 0x004ee80000300a00 */
[----:B------:R-:W2:Y:S04]  /*28600*/  LDL.LU R0, [R1+0x44] ;  /* 0x0000440001007983 */ /* 0x000ea80000300800 */
[----:B------:R-:W4:Y:S04]  /*28610*/  LDL.LU R4, [R1+0x54] ;  /* 0x0000540001047983 */ /* 0x000f280000300800 */
[----:B------:R-:W4:Y:S01]  /*28620*/  LDL.LU R5, [R1+0x30] ;  /* 0x0000300001057983 */ /* 0x000f220000300800 */
[----:B------:R-:W0:Y:S01]  /*28630*/  S2R R8, SR_TID.X ;  /* 0x0000000000087919 */ /* 0x000e220000002100 */
[----:B------:R-:W0:Y:S01]  /*28640*/  S2R R10, SR_TID.X ;  /* 0x00000000000a7919 */ /* 0x000e220000002100 */
[----:B-1----:R-:W-:Y:S01]  /*28650*/  ISETP.NE.AND P0, PT, R7, 0x1, PT ;  /* 0x000000010700780c */ /* 0x002fe20003f05270 */
[----:B0-----:R-:W-:-:S02]  /*28660*/  IMAD.SHL.U32 R8, R8, 0x8, RZ ;  /* 0x0000000808087824 */ /* 0x001fc400078e00ff */
[----:B------:R-:W-:-:S03]  /*28670*/  IMAD.SHL.U32 R10, R10, 0x8, RZ ;  /* 0x000000080a0a7824 */ /* 0x000fc600078e00ff */
[----:B------:R-:W-:-:S04]  /*28680*/  LOP3.LUT R8, R8, 0x38, RZ, 0xc0, !PT ;  /* 0x0000003808087812 */ /* 0x000fc800078ec0ff */
[----:B------:R-:W-:Y:S02]  /*28690*/  LOP3.LUT R9, R8, 0x40, RZ, 0xfc, !PT ;  /* 0x0000004008097812 */ /* 0x000fe400078efcff */
[----:B------:R-:W-:Y:S02]  /*286a0*/  LOP3.LUT R10, R10, 0x38, RZ, 0xc0, !PT ;  /* 0x000000380a0a7812 */ /* 0x000fe400078ec0ff */
[----:B------:R-:W-:Y:S01]  /*286b0*/  LOP3.LUT R8, R8, 0x80, RZ, 0xfc, !PT ;  /* 0x0000008008087812 */ /* 0x000fe200078efcff */
[----:B---3--:R-:W-:Y:S02]  /*286c0*/  IMAD.MOV.U32 R3, RZ, RZ, R6 ;  /* 0x000000ffff037224 */ /* 0x008fe400078e0006 */
[----:B------:R-:W0:Y:S01]  /*286d0*/  @P0 LDC R6, c[0x0][0x450] ;  /* 0x00011400ff060b82 */ /* 0x000e220000000800 */
[----:B--2---:R-:W-:Y:S02]  /*286e0*/  IMAD R0, R0, UR4, RZ ;  /* 0x0000000400007c24 */ /* 0x004fe4000f8e02ff */
[----:B------:R-:W-:-:S04]  /*286f0*/  IMAD.WIDE.U32 R2, R18, UR4, R2 ;  /* 0x0000000412027c25 */ /* 0x000fc8000f8e0002 */
[----:B------:R-:W-:Y:S01]  /*28700*/  IMAD R0, R18, UR5, R0 ;  /* 0x0000000512007c24 */ /* 0x000fe2000f8e0200 */
[----:B------:R-:W-:-:S04]  /*28710*/  ULDC.64 UR4, c[0x0][0x2e0] ;  /* 0x0000b80000047ab9 */ /* 0x000fc80000000a00 */
[----:B------:R-:W-:Y:S01]  /*28720*/  IADD3 R3, R3, R0, RZ ;  /* 0x0000000003037210 */ /* 0x000fe20007ffe0ff */
[----:B----4-:R-:W-:Y:S02]  /*28730*/  IMAD R0, R4, UR4, RZ ;  /* 0x0000000404007c24 */ /* 0x010fe4000f8e02ff */
[----:B------:R-:W1:Y:S02]  /*28740*/  S2R R4, SR_TID.X ;  /* 0x0000000000047919 */ /* 0x000e640000002100 */
[C---:B------:R-:W-:Y:S02]  /*28750*/  IMAD R0, R5.reuse, UR5, R0 ;  /* 0x0000000505007c24 */ /* 0x040fe4000f8e0200 */
[----:B------:R-:W-:Y:S01]  /*28760*/  IMAD.WIDE.U32 R2, R5, UR4, R2 ;  /* 0x0000000405027c25 */ /* 0x000fe2000f8e0002 */
[----:B------:R-:W-:-:S03]  /*28770*/  ULDC.64 UR4, c[0x0][0x2d0] ;  /* 0x0000b40000047ab9 */ /* 0x000fc60000000a00 */
[----:B------:R-:W-:Y:S01]  /*28780*/  IMAD.IADD R3, R3, 0x1, R0 ;  /* 0x0000000103037824 */ /* 0x000fe200078e0200 */
[----:B-1----:R-:W-:-:S04]  /*28790*/  LOP3.LUT R4, R4, 0x7f, RZ, 0xc0, !PT ;  /* 0x0000007f04047812 */ /* 0x002fc800078ec0ff */
[----:B------:R-:W-:Y:S02]  /*287a0*/  SHF.R.U32.HI R5, RZ, 0x3, R4 ;  /* 0x00000003ff057819 */ /* 0x000fe40000011604 */
[----:B------:R-:W1:Y:S02]  /*287b0*/  S2R R4, SR_TID.X ;  /* 0x0000000000047919 */ /* 0x000e640000002100 */
[----:B-1----:R-:W-:-:S05]  /*287c0*/  IMAD.SHL.U32 R4, R4, 0x10, RZ ;  /* 0x0000001004047824 */ /* 0x002fca00078e00ff */
[----:B------:R-:W-:Y:S02]  /*287d0*/  LOP3.LUT R4, R5, 0x70, R4, 0xf8, !PT ;  /* 0x0000007005047812 */ /* 0x000fe400078ef804 */
[----:B------:R-:W1:Y:S03]  /*287e0*/  @P0 LDC R5, c[0x0][0x44c] ;  /* 0x00011300ff050b82 */ /* 0x000e660000000800 */
[----:B------:R-:W-:-:S04]  /*287f0*/  IMAD R4, R17, 0x80, R4 ;  /* 0x0000008011047824 */ /* 0x000fc800078e0204 */
[----:B------:R-:W-:Y:S02]  /*28800*/  IMAD.MOV.U32 R0, RZ, RZ, R4 ;  /* 0x000000ffff007224 */ /* 0x000fe400078e0004 */
[----:B-1----:R-:W-:-:S05]  /*28810*/  @P0 IMAD.HI.U32 R5, R4, R5, RZ ;  /* 0x0000000504050227 */ /* 0x002fca00078e00ff */
[----:B0-----:R-:W-:-:S04]  /*28820*/  @P0 SHF.R.U32.HI R0, RZ, R6, R5 ;  /* 0x00000006ff000219 */ /* 0x001fc80000011605 */
[C---:B------:R-:W-:Y:S01]  /*28830*/  IADD3 R6, -R0.reuse, RZ, RZ ;  /* 0x000000ff00067210 */ /* 0x040fe20007ffe1ff */
        /* <DEDUP_REMOVED lines=24> */
[----:B------:R-:W2:Y:S02]  /*289c0*/  LDL.LU R5, [R1+0x40] ;  /* 0x0000400001057983 */ /* 0x000ea40000300800 */
[----:B------:R-:W-:Y:S02]  /*289d0*/  LEA R17, R17, R6, 0x7 ;  /* 0x0000000611117211 */ /* 0x000fe400078e38ff */
[----:B------:R-:W-:Y:S03]  /*289e0*/  SHFL.IDX PT, R6, R3, 0x1, 0x181f ;  /* 0x00381f0003067f89 */ /* 0x000fe600000e0000 */
[----:B------:R-:W-:Y:S01]  /*289f0*/  VIADD R4, R17, 0x10 ;  /* 0x0000001011047836 */ /* 0x000fe20000000000 */
[----:B------:R-:W-:Y:S01]  /*28a00*/  SHFL.IDX PT, R8, R2, 0x1, 0x181f ;  /* 0x00381f0002087f89 */ /* 0x000fe200000e0000 */
[----:B--2---:R-:W-:-:S03]  /*28a10*/  IMAD R0, R5, R7, RZ ;  /* 0x0000000705007224 */ /* 0x004fc600078e02ff */
[----:B------:R-:W0:Y:S02]  /*28a20*/  SHFL.IDX PT, R5, R3, RZ, 0x181f ;  /* 0x00181fff03057589 */ /* 0x000e2400000e0000 */
[-C--:B------:R-:W-:Y:S02]  /*28a30*/  ISETP.GE.AND P3, PT, R4, R0.reuse, PT ;  /* 0x000000000400720c */ /* 0x080fe40003f66270 */
[----:B------:R-:W1:Y:S01]  /*28a40*/  SHFL.IDX PT, R4, R2, RZ, 0x181f ;  /* 0x00181fff02047589 */ /* 0x000e6200000e0000 */
[----:B------:R-:W-:-:S13]  /*28a50*/  ISETP.GE.AND P4, PT, R17, R0, PT ;  /* 0x000000001100720c */ /* 0x000fda0003f86270 */
        /* <DEDUP_REMOVED lines=10> */
[----:B0-----:R-:W-:Y:S01]  /*28b00*/  @!P3 IMAD.MOV.U32 R4, RZ, RZ, R7 ;  /* 0x000000ffff04b224 */ /* 0x001fe200078e0007 */
[----:B------:R-:W-:-:S02]  /*28b10*/  @!P3 MOV R5, R6 ;  /* 0x000000060005b202 */ /* 0x000fc40000000f00 */
[----:B------:R-:W-:Y:S04]  /*28b20*/  SHFL.IDX PT, R6, R2, 0x2, 0x181f ;  /* 0x00581f0002067f89 */ /* 0x000fe800000e0000 */
[----:B------:R-:W-:Y:S04]  /*28b30*/  @!P3 LDGSTS.E.BYPASS.LTC128B.128 [R9+0x15c00], desc[UR60][R4.64], !P2 ;  /* 0x15c000000409bfae */ /* 0x000fe8000d101d7c */
[----:B------:R-:W-:Y:S04]  /*28b40*/  @!P3 LDGSTS.E.BYPASS.LTC128B.128 [R9+0x19c00], desc[UR60][R4.64+0x80], !P1 ;  /* 0x19c000800409bfae */ /* 0x000fe8000c901d7c */
[----:B------:R0:W-:Y:S02]  /*28b50*/  @!P3 LDGSTS.E.BYPASS.LTC128B.128 [R9+0x1dc00], desc[UR60][R4.64+0x100], !P0 ;  /* 0x1dc001000409bfae */ /* 0x0001e4000c101d7c */
[----:B0-----:R-:W-:-:S05]  /*28b60*/  VIADD R4, R17, 0x20 ;  /* 0x0000002011047836 */ /* 0x001fca0000000000 */
[----:B------:R-:W-:Y:S02]  /*28b70*/  ISETP.GE.AND P3, PT, R4, R0, PT ;  /* 0x000000000400720c */ /* 0x000fe40003f66270 */
[----:B------:R-:W0:Y:S11]  /*28b80*/  SHFL.IDX PT, R4, R3, 0x2, 0x181f ;  /* 0x00581f0003047f89 */ /* 0x000e3600000e0000 */
[----:B0-----:R-:W-:-:S05]  /*28b90*/  @!P3 LEA R7, P4, R10, R4, 0x1 ;  /* 0x000000040a07b211 */ /* 0x001fca00078808ff */
[----:B------:R-:W-:Y:S02]  /*28ba0*/  @!P3 IMAD.X R4, RZ, RZ, R6, P4 ;  /* 0x000000ffff04b224 */ /* 0x000fe400020e0606 */
[----:B------:R-:W-:Y:S02]  /*28bb0*/  SHFL.IDX PT, R6, R2, 0x3, 0x181f ;  /* 0x00781f0002067f89 */ /* 0x000fe400000e0000 */
[----:B------:R-:W-:Y:S02]  /*28bc0*/  @!P3 IMAD.MOV.U32 R5, RZ, RZ, R4 ;  /* 0x000000ffff05b224 */ /* 0x000fe400078e0004 */
[----:B------:R-:W-:-:S05]  /*28bd0*/  @!P3 IMAD.MOV.U32 R4, RZ, RZ, R7 ;  /* 0x000000ffff04b224 */ /* 0x000fca00078e0007 */
[----:B------:R-:W-:Y:S04]  /*28be0*/  @!P3 LDGSTS.E.BYPASS.LTC128B.128 [R9+0x16400], desc[UR60][R4.64], !P2 ;  /* 0x164000000409bfae */ /* 0x000fe8000d101d7c */
[----:B------:R-:W-:Y:S04]  /*28bf0*/  @!P3 LDGSTS.E.BYPASS.LTC128B.128 [R9+0x1a400], desc[UR60][R4.64+0x80], !P1 ;  /* 0x1a4000800409bfae */ /* 0x000fe8000c901d7c */
[----:B------:R0:W-:Y:S02]  /*28c00*/  @!P3 LDGSTS.E.BYPASS.LTC128B.128 [R9+0x1e400], desc[UR60][R4.64+0x100], !P0 ;  /* 0x1e4001000409bfae */ /* 0x0001e4000c101d7c */
[----:B0-----:R-:W-:-:S04]  /*28c10*/  IADD3 R4, R17, 0x30, RZ ;  /* 0x0000003011047810 */ /* 0x001fc80007ffe0ff */
[----:B------:R-:W-:Y:S02]  /*28c20*/  ISETP.GE.AND P3, PT, R4, R0, PT ;  /* 0x000000000400720c */ /* 0x000fe40003f66270 */
[----:B------:R-:W0:Y:S11]  /*28c30*/  SHFL.IDX PT, R4, R3, 0x3, 0x181f ;  /* 0x00781f0003047f89 */ /* 0x000e3600000e0000 */
[----:B0-----:R-:W-:-:S05]  /*28c40*/  @!P3 LEA R5, P4, R10, R4, 0x1 ;  /* 0x000000040a05b211 */ /* 0x001fca00078808ff */
[----:B------:R-:W-:Y:S02]  /*28c50*/  @!P3 IMAD.X R4, RZ, RZ, R6, P4 ;  /* 0x000000ffff04b224 */ /* 0x000fe400020e0606 */
[----:B------:R-:W-:Y:S03]  /*28c60*/  SHFL.IDX PT, R6, R2, 0x4, 0x181f ;  /* 0x00981f0002067f89 */ /* 0x000fe600000e0000 */
[----:B------:R-:W-:-:S04]  /*28c70*/  @!P3 LOP3.LUT R5, R5, R4, RZ, 0x3c, !PT ;  /* 0x000000040505b212 */ /* 0x000fc800078e3cff */
[----:B------:R-:W-:-:S04]  /*28c80*/  @!P3 LOP3.LUT R4, R5, R4, RZ, 0x3c, !PT ;  /* 0x000000040504b212 */ /* 0x000fc800078e3cff */
[----:B------:R-:W-:-:S05]  /*28c90*/  @!P3 LOP3.LUT R5, R5, R4, RZ, 0x3c, !PT ;  /* 0x000000040505b212 */ /* 0x000fca00078e3cff */
        /* <DEDUP_REMOVED lines=18> */
[----:B0-----:R-:W-:-:S04]  /*28dc0*/  @!P3 LEA R5, P4, R10, R4, 0x1 ;  /* 0x000000040a05b211 */ /* 0x001fc800078808ff */
[----:B------:R-:W-:Y:S02]  /*28dd0*/  @!P3 IADD3.X R4, RZ, R6, RZ, P4, !PT ;  /* 0x00000006ff04b210 */ /* 0x000fe400027fe4ff */
[----:B------:R-:W-:Y:S02]  /*28de0*/  SHFL.IDX PT, R6, R2, 0x6, 0x181f ;  /* 0x00d81f0002067f89 */ /* 0x000fe400000e0000 */
        /* <DEDUP_REMOVED lines=8> */
[----:B------:R-:W0:Y:S04]  /*28e70*/  SHFL.IDX PT, R4, R3, 0x6, 0x181f ;  /* 0x00d81f0003047f89 */ /* 0x000e2800000e0000 */
[----:B------:R-:W1:Y:S07]  /*28e80*/  SHFL.IDX PT, R3, R3, 0x7, 0x181f ;  /* 0x00f81f0003037f89 */ /* 0x000e6e00000e0000 */
[----:B0-----:R-:W-:-:S05]  /*28e90*/  @!P4 LEA R5, P3, R10, R4, 0x1 ;  /* 0x000000040a05c211 */ /* 0x001fca00078608ff */
[----:B------:R-:W-:-:S05]  /*28ea0*/  @!P4 IMAD.X R4, RZ, RZ, R6, P3 ;  /* 0x000000ffff04c224 */ /* 0x000fca00018e0606 */
[----:B------:R-:W-:-:S04]  /*28eb0*/  @!P4 LOP3.LUT R5, R5, R4, RZ, 0x3c, !PT ;  /* 0x000000040505c212 */ /* 0x000fc800078e3cff */
[----:B------:R-:W-:-:S04]  /*28ec0*/  @!P4 LOP3.LUT R4, R5, R4, RZ, 0x3c, !PT ;  /* 0x000000040504c212 */ /* 0x000fc800078e3cff */
[----:B------:R-:W-:-:S05]  /*28ed0*/  @!P4 LOP3.LUT R5, R5, R4, RZ, 0x3c, !PT ;  /* 0x000000040505c212 */ /* 0x000fca00078e3cff */
[----:B------:R-:W-:Y:S04]  /*28ee0*/  @!P4 LDGSTS.E.BYPASS.LTC128B.128 [R9+0x18400], desc[UR60][R4.64], !P2 ;  /* 0x184000000409cfae */ /* 0x000fe8000d101d7c */
[----:B------:R-:W-:Y:S04]  /*28ef0*/  @!P4 LDGSTS.E.BYPASS.LTC128B.128 [R9+0x1c400], desc[UR60][R4.64+0x80], !P1 ;  /* 0x1c4000800409cfae */ /* 0x000fe8000c901d7c */
[----:B------:R0:W-:Y:S04]  /*28f00*/  @!P4 LDGSTS.E.BYPASS.LTC128B.128 [R9+0x20400], desc[UR60][R4.64+0x100], !P0 ;  /* 0x204001000409cfae */ /* 0x0001e8000c101d7c */
[----:B01----:R0:W2:Y:S02]  /*28f10*/  SHFL.IDX PT, R4, R2, 0x7, 0x181f ;  /* 0x00f81f0002047f89 */ /* 0x0030a400000e0000 */
.L_x_3194:
[----:B------:R-:W-:Y:S01]  /*28f20*/  VIADD R17, R17, 0x70 ;  /* 0x0000007011117836 */ /* 0x000fe20000000000 */
[----:B------:R-:W-:Y:S04]  /*28f30*/  BSSY B0, `(.L_x_3035) ;  /* 0x000000b000007945 */ /* 0x000fe80003800000 */
[----:B------:R-:W-:-:S13]  /*28f40*/  ISETP.GE.AND P3, PT, R17, R0, PT ;  /* 0x000000001100720c */ /* 0x000fda0003f66270 */
[----:B------:R-:W-:Y:S05]  /*28f50*/  @P3 BRA `(.L_x_3036) ;  /* 0x0000000000203947 */ /* 0x000fea0003800000 */
[----:B0-----:R-:W-:-:S05]  /*28f60*/  LEA R2, P3, R10, R3, 0x1 ;  /* 0x000000030a027211 */ /* 0x001fca00078608ff */
[----:B--2---:R-:W-:-:S05]  /*28f70*/  IMAD.X R3, RZ, RZ, R4, P3 ;  /* 0x000000ffff037224 */ /* 0x004fca00018e0604 */
[----:B------:R-:W-:Y:S01]  /*28f80*/  @!PT LDS RZ, [RZ] ;  /* 0x00000000fffff984 */ /* 0x000fe20000000800 */
[----:B------:R-:W-:Y:S01]  /*28f90*/  @!PT LDS RZ, [RZ] ;  /* 0x00000000fffff984 */ /* 0x000fe20000000800 */
[----:B------:R-:W-:Y:S01]  /*28fa0*/  @!PT LDS RZ, [RZ] ;  /* 0x00000000fffff984 */ /* 0x000fe20000000800 */
[----:B------:R1:W-:Y:S04]  /*28fb0*/  LDGSTS.E.BYPASS.LTC128B.128 [R9+0x18c00], desc[UR60][R2.64], !P2 ;  /* 0x18c0000002097fae */ /* 0x0003e8000d101d7c */
[----:B------:R1:W-:Y:S04]  /*28fc0*/  LDGSTS.E.BYPASS.LTC128B.128 [R9+0x1cc00], desc[UR60][R2.64+0x80], !P1 ;  /* 0x1cc0008002097fae */ /* 0x0003e8000c901d7c */
[----:B------:R1:W-:Y:S02]  /*28fd0*/  LDGSTS.E.BYPASS.LTC128B.128 [R9+0x20c00], desc[UR60][R2.64+0x100], !P0 ;  /* 0x20c0010002097fae */ /* 0x0003e4000c101d7c */
.L_x_3036:
[----:B------:R-:W-:Y:S05]  /*28fe0*/  BSYNC B0 ;  /* 0x0000000000007941 */ /* 0x000fea0003800000 */
.L_x_3035:
[----:B-1----:R-:W3:Y:S01]  /*28ff0*/  LDL R9, [R1+0x4] ;  /* 0x0000040001097983 */ /* 0x002ee20000100800 */
[----:B------:R-:W-:Y:S01]  /*29000*/  PLOP3.LUT P0, PT, PT, PT, PT, 0x80, 0x0 ;  /* 0x000000000000781c */ /* 0x000fe20003f0f070 */
[----:B------:R-:W-:Y:S01]  /*29010*/  NOP ;  /* 0x0000000000007918 */ /* 0x000fe20000000000 */
[----:B---3--:R-:W-:-:S11]  /*29020*/  IADD3 R10, R9, 0x36800, RZ ;  /* 0x00036800090a7810 */ /* 0x008fd60007ffe0ff */
.L_x_3037:
[----:B0-----:R-:W3:Y:S01]  /*29030*/  LDL R2, [R1+0x4] ;  /* 0x0000040001027983 */ /* 0x001ee20000100800 */
[----:B------:R-:W-:Y:S02]  /*29040*/  PLOP3.LUT P1, PT, P1, P0, PT, 0xa2, 0x0 ;  /* 0x000000000000781c */ /* 0x000fe40000f21472 */
[----:B---3--:R-:W-:-:S08]  /*29050*/  @P0 R2UR P1, UR4, R2 ;  /* 0x00000000020402ca */ /* 0x008fd00000020000 */
[----:B------:R-:W-:-:S05]  /*29060*/  @P0 PLOP3.LUT P0, PT, P1, PT, PT, 0x80, 0x0 ;  /* 0x000000000000081c */ /* 0x000fca0000f0f070 */
[----:B------:R-:W-:Y:S01]  /*29070*/  @!P1 SYNCS.ARRIVE.TRANS64.RED.A0T1 RZ, [UR4+0x36800], RZ ;  /* 0x036800ffffff99a7 */ /* 0x000fe20008200404 */
[----:B------:R-:W-:Y:S07]  /*29080*/  @!P1 ARRIVES.LDGSTSBAR.64.TRANSCNT [UR4+0x36800] ;  /* 0x03680000ff0099b0 */ /* 0x000fee0008000a84 */
[----:B------:R-:W-:Y:S05]  /*29090*/  @P0 BRA.U.ANY `(.L_x_3037) ;  /* 0xfffffffd00e40947 */ /* 0x000fea000393ffff */
[----:B------:R-:W3:Y:S02]  /*290a0*/  LDL.LU R3, [R1+0x50] ;  /* 0x0000500001037983 */ /* 0x000ee40000300800 */
        /* <DEDUP_REMOVED lines=11> */
.L_x_3195:
[----:B------:R-:W-:Y:S05]  /*29160*/  BSYNC B0 ;  /* 0x0000000000007941 */ /* 0x000fea0003800000 */
.L_x_3038:
[----:B0-----:R-:W3:Y:S01]  /*29170*/  LDL R2, [R1+0x34] ;  /* 0x0000340001027983 */ /* 0x001ee20000100800 */
[----:B------:R-:W-:Y:S01]  /*29180*/  BSSY B0, `(.L_x_3040) ;  /* 0x0000253000007945 */ /* 0x000fe20003800000 */
[----:B---3--:R-:W-:-:S13]  /*29190*/  ISETP.GE.AND P0, PT, R2, 0x2, PT ;  /* 0x000000020200780c */ /* 0x008fda0003f06270 */
[----:B------:R-:W-:Y:S05]  /*291a0*/  @!P0 BRA `(.L_x_3041) ;  /* 0x0000002400408947 */ /* 0x000fea0003800000 */
[C---:B------:R-:W-:Y:S01]  /*291b0*/  LOP3.LUT R0, R2.reuse, 0x1, RZ, 0xc0, !PT ;  /* 0x0000000102007812 */ /* 0x040fe200078ec0ff */
[----:B------:R-:W-:Y:S01]  /*291c0*/  VIADD R2, R2, 0xfffffffe ;  /* 0xfffffffe02027836 */ /* 0x000fe20000000000 */
[----:B------:R-:W-:Y:S02]  /*291d0*/  BSSY B2, `(.L_x_3042) ;  /* 0x00000cb000027945 */ /* 0x000fe40003800000 */
[----:B------:R-:W-:Y:S01]  /*291e0*/  ISETP.NE.U32.AND P0, PT, R0, 0x1, PT ;  /* 0x000000010000780c */ /* 0x000fe20003f05070 */
[----:B------:R-:W-:-:S12]  /*291f0*/  IMAD.MOV.U32 R0, RZ, RZ, R2 ;  /* 0x000000ffff007224 */ /* 0x000fd800078e0002 */
[----:B------:R-:W-:Y:S05]  /*29200*/  @!P0 BRA `(.L_x_3043) ;  /* 0x0000000c001c8947 */ /* 0x000fea0003800000 */
[----:B------:R-:W3:Y:S04]  /*29210*/  LDL R5, [R1+0x20] ;  /* 0x0000200001057983 */ /* 0x000ee80000100800 */
[----:B--2---:R-:W2:Y:S04]  /*29220*/  LDL R4, [R1+0x8] ;  /* 0x0000080001047983 */ /* 0x004ea80000100800 */
[----:B------:R-:W4:Y:S01]  /*29230*/  LDL R3, [R1+0x14] ;  /* 0x0000140001037983 */ /* 0x000f220000100800 */
[----:B------:R-:W-:Y:S01]  /*29240*/  BSSY B1, `(.L_x_3044) ;  /* 0x00000bf000017945 */ /* 0x000fe20003800000 */
[----:B---3--:R-:W-:-:S02]  /*29250*/  LOP3.LUT P1, RZ, R5, 0x1, RZ, 0xc0, !PT ;  /* 0x0000000105ff7812 */ /* 0x008fc4000782c0ff */
[----:B--2---:R-:W-:-:S04]  /*29260*/  IADD3 R8, R4, 0x1, RZ ;  /* 0x0000000104087810 */ /* 0x004fc80007ffe0ff */
        /* <DEDUP_REMOVED lines=16> */
[----:B0-----:R-:W-:-:S13]  /*29370*/  ISETP.NE.AND P0, PT, R3, 0x1, PT ;  /* 0x000000010300780c */ /* 0x001fda0003f05270 */
[----:B-----5:R-:W0:Y:S02]  /*29380*/  @P0 LDC.64 R4, c[0x0][0x440] ;  /* 0x00011000ff040b82 */ /* 0x020e240000000a00 */
[----:B0-----:R-:W-:-:S05]  /*29390*/  @P0 IMAD.HI.U32 R4, R2, R4, RZ ;  /* 0x0000000402040227 */ /* 0x001fca00078e00ff */
[----:B------:R-:W-:-:S04]  /*293a0*/  @P0 SHF.R.U32.HI R0, RZ, R5, R4 ;  /* 0x00000005ff000219 */ /* 0x000fc80000011604 */
[--C-:B------:R-:W-:Y:S01]  /*293b0*/  SHF.R.S32.HI R5, RZ, 0x1f, R0.reuse ;  /* 0x0000001fff057819 */ /* 0x100fe20000011400 */
[--C-:B------:R-:W-:Y:S02]  /*293c0*/  IMAD.MOV R7, RZ, RZ, -R0.reuse ;  /* 0x000000ffff077224 */ /* 0x100fe400078e0a00 */
[----:B------:R-:W-:Y:S02]  /*293d0*/  IMAD.MOV.U32 R4, RZ, RZ, R0 ;  /* 0x000000ffff047224 */ /* 0x000fe400078e0000 */
[----:B------:R-:W-:Y:S02]  /*293e0*/  IMAD R7, R3, R7, R2 ;  /* 0x0000000703077224 */ /* 0x000fe400078e0202 */
[----:B--2---:R-:W-:-:S04]  /*293f0*/  IMAD R3, R11, UR6, RZ ;  /* 0x000000060b037c24 */ /* 0x004fc8000f8e02ff */
[C---:B---3--:R-:W-:Y:S02]  /*29400*/  IMAD R3, R6.reuse, UR7, R3 ;  /* 0x0000000706037c24 */ /* 0x048fe4000f8e0203 */
[----:B------:R-:W-:-:S05]  /*29410*/  IMAD.WIDE.U32 R4, R6, UR6, R4 ;  /* 0x0000000606047c25 */ /* 0x000fca000f8e0004 */
[----:B------:R-:W-:Y:S02]  /*29420*/  IADD3 R0, R3, R5, RZ ;  /* 0x0000000503007210 */ /* 0x000fe40007ffe0ff */
[----:B------:R-:W-:-:S04]  /*29430*/  LEA R12, P0, R4, UR4, 0x2 ;  /* 0x00000004040c7c11 */ /* 0x000fc8000f8010ff */
[----:B------:R-:W-:-:S05]  /*29440*/  LEA.HI.X R13, R4, UR5, R0, 0x2, P0 ;  /* 0x00000005040d7c11 */ /* 0x000fca00080f1400 */
[----:B------:R0:W5:Y:S04]  /*29450*/  LDG.E R4, desc[UR60][R12.64] ;  /* 0x0000003c0c047981 */ /* 0x000168000c1e1900 */
.L_x_3046:
[----:B------:R-:W2:Y:S01]  /*29460*/  LDL R0, [R1+0x4] ;  /* 0x0000040001007983 */ /* 0x000ea20000100800 */
[----:B------:R-:W-:Y:S01]  /*29470*/  BSSY B3, `(.L_x_3047) ;  /* 0x0000005000037945 */ /* 0x000fe20003800000 */
[----:B--2---:R-:W-:Y:S01]  /*29480*/  IMAD R3, R8, 0x8, R0 ;  /* 0x0000000808037824 */ /* 0x004fe200078e0200 */
[----:B------:R-:W-:-:S04]  /*29490*/  SHF.L.U32 R0, R9, 0x1f, RZ ;  /* 0x0000001f09007819 */ /* 0x000fc800000006ff */
[----:B------:R-:W1:Y:S02]  /*294a0*/  SYNCS.PHASECHK.TRANS64.TRYWAIT P0, [R3+URZ+0x36840], R0 ;  /* 0x03684000030075a7 */ /* 0x000e64000800017f */
[----:B-1----:R-:W-:Y:S05]  /*294b0*/  @!P0 BRA `(.L_x_3048) ;  /* 0x0000005400308947 */ /* 0x002fea0003800000 */
.L_x_3196:
[----:B------:R-:W-:Y:S05]  /*294c0*/  BSYNC B3 ;  /* 0x0000000000037941 */ /* 0x000fea0003800000 */
.L_x_3047:
        /* <DEDUP_REMOVED lines=12> */
.L_x_3050:
[----:B------:R-:W-:Y:S05]  /*29590*/  BSYNC B3 ;  /* 0x0000000000037941 */ /* 0x000fea0003800000 */
.L_x_3049:
        /* <DEDUP_REMOVED lines=13> */
.L_x_3051:
        /* <DEDUP_REMOVED lines=16> */
.L_x_3052:
        /* <DEDUP_REMOVED lines=16> */
.L_x_3053:
        /* <DEDUP_REMOVED lines=13> */
[----:B--2---:R-:W-:Y:S02]  /*29940*/  SHF.L.U32 R0, R12, 0x1f, RZ ;  /* 0x0000001f0c007819 */ /* 0x004fe400000006ff */
[----:B---3--:R-:W-:-:S04]  /*29950*/  LEA R3, R6, R10, 0x3 ;  /* 0x0000000a06037211 */ /* 0x008fc800078e18ff */
[----:B------:R-:W0:Y:S02]  /*29960*/  SYNCS.PHASECHK.TRANS64.TRYWAIT P0, [R3+URZ+0x60], R0 ;  /* 0x00006000030075a7 */ /* 0x000e24000800017f */
[----:B0-----:R-:W-:Y:S05]  /*29970*/  @!P0 BRA `(.L_x_3055) ;  /* 0x0000005000148947 */ /* 0x001fea0003800000 */
.L_x_3197:
[----:B------:R-:W-:Y:S05]  /*29980*/  BSYNC B3 ;  /* 0x0000000000037941 */ /* 0x000fea0003800000 */
.L_x_3054:
[----:B------:R1:W5:Y:S01]  /*29990*/  LDL R17, [R1+0x8] ;  /* 0x0000080001117983 */ /* 0x0003620000100800 */
[----:B------:R-:W-:Y:S01]  /*299a0*/  BSSY B3, `(.L_x_3056) ;  /* 0x000000d000037945 */ /* 0x000fe20003800000 */
[----:B------:R-:W-:Y:S02]  /*299b0*/  IMAD.MOV.U32 R12, RZ, RZ, 0x0 ;  /* 0x00000000ff0c7424 */ /* 0x000fe400078e00ff */
[----:B------:R-:W-:Y:S01]  /*299c0*/  IMAD.MOV.U32 R13, RZ, RZ, 0x14f00000 ;  /* 0x14f00000ff0d7424 */ /* 0x000fe200078e00ff */
[----:B------:R-:W-:Y:S06]  /*299d0*/  @P1 BRA `(.L_x_3057) ;  /* 0x0000000000241947 */ /* 0x000fec0003800000 */
[----:B------:R-:W2:Y:S01]  /*299e0*/  LDL R6, [R1+0x4] ;  /* 0x0000040001067983 */ /* 0x000ea20000100800 */
[----:B0-----:R-:W-:Y:S01]  /*299f0*/  IMAD.MOV.U32 R3, RZ, RZ, 0xa800 ;  /* 0x0000a800ff037424 */ /* 0x001fe200078e00ff */
[----:B------:R-:W0:Y:S02]  /*29a00*/  S2R R5, SR_TID.X ;  /* 0x0000000000057919 */ /* 0x000e240000002100 */
[----:B0-----:R-:W-:-:S04]  /*29a10*/  LOP3.LUT R5, R5, 0x1f, RZ, 0xc0, !PT ;  /* 0x0000001f05057812 */ /* 0x001fc800078ec0ff */
[----:B------:R-:W-:Y:S01]  /*29a20*/  ISETP.NE.AND P0, PT, R5, RZ, PT ;  /* 0x000000ff0500720c */ /* 0x000fe20003f05270 */
[----:B--2--5:R-:W-:-:S04]  /*29a30*/  IMAD R0, R17, 0x8, R6 ;  /* 0x0000000811007824 */ /* 0x024fc800078e0206 */
[----:B------:R2:W-:Y:S08]  /*29a40*/  SYNCS.ARRIVE.TRANS64 RZ, [R0+URZ+0x36850], R3 ;  /* 0x0368500300ff79a7 */ /* 0x0005f0000800003f */
[----:B------:R-:W-:Y:S05]  /*29a50*/  @!P0 BRA `(.L_x_3057) ;  /* 0x0000000000048947 */ /* 0x000fea0003800000 */
[----:B------:R-:W-:Y:S01]  /*29a60*/  BPT.TRAP 0x1 ;  /* 0x000000040000795c */ /* 0x000fe20000300000 */
.L_x_3057:
[----:B------:R-:W-:Y:S05]  /*29a70*/  BSYNC B3 ;  /* 0x0000000000037941 */ /* 0x000fea0003800000 */
.L_x_3056:
        /* <DEDUP_REMOVED lines=8> */
[----:B------:R-:W-:Y:S02]  /*29b00*/  PLOP3.LUT P0, PT, PT, PT, PT, 0x80, 0x0 ;  /* 0x000000000000781c */ /* 0x000fe40003f0f070 */
[C---:B--2--5:R-:W-:Y:S01]  /*29b10*/  LEA R3, R17.reuse, R0, 0x3 ;  /* 0x0000000011037211 */ /* 0x064fe200078e18ff */
[----:B------:R-:W-:-:S04]  /*29b20*/  IMAD R0, R17, 0xa800, R0 ;  /* 0x0000a80011007824 */ /* 0x000fc800078e0200 */
[----:B------:R-:W-:Y:S02]  /*29b30*/  VIADD R3, R3, 0x36850 ;  /* 0x0003685003037836 */ /* 0x000fe40000000000 */
[----:B---3--:R-:W-:Y:S02]  /*29b40*/  IMAD R5, R5, 0x70, R6 ;  /* 0x0000007005057824 */ /* 0x008fe400078e0206 */
[----:B------:R-:W-:-:S07]  /*29b50*/  VIADD R6, R0, 0x400 ;  /* 0x0000040000067836 */ /* 0x000fce0000000000 */
.L_x_3058:
        /* <DEDUP_REMOVED lines=16> */
.L_x_3059:
        /* <DEDUP_REMOVED lines=16> */
.L_x_3060:
        /* <DEDUP_REMOVED lines=13> */
.L_x_3045:
[----:B------:R-:W-:Y:S05]  /*29e30*/  BSYNC B1 ;  /* 0x0000000000017941 */ /* 0x000fea0003800000 */
.L_x_3044:
[----:B------:R-:W2:Y:S04]  /*29e40*/  LDL.LU R0, [R1+0x34] ;  /* 0x0000340001007983 */ /* 0x000ea80000300800 */
[----:B------:R3:W-:Y:S04]  /*29e50*/  STL [R1+0x8], R8 ;  /* 0x0000080801007387 */ /* 0x0007e80000100800 */
[----:B------:R3:W-:Y:S02]  /*29e60*/  STL [R1+0x14], R9 ;  /* 0x0000140901007387 */ /* 0x0007e40000100800 */
[----:B--23--:R-:W-:-:S07]  /*29e70*/  IADD3 R0, R0, -0x3, RZ ;  /* 0xfffffffd00007810 */ /* 0x00cfce0007ffe0ff */
.L_x_3043:
[----:B------:R-:W-:Y:S05]  /*29e80*/  BSYNC B2 ;  /* 0x0000000000027941 */ /* 0x000fea0003800000 */
.L_x_3042:
[----:B------:R-:W-:-:S13]  /*29e90*/  ISETP.NE.AND P0, PT, R2, RZ, PT ;  /* 0x000000ff0200720c */ /* 0x000fda0003f05270 */
[----:B------:R-:W-:Y:S05]  /*29ea0*/  @!P0 BRA `(.L_x_3041) ;  /* 0x0000001800008947 */ /* 0x000fea0003800000 */
[----:B------:R3:W5:Y:S02]  /*29eb0*/  LDL R8, [R1] ;  /* 0x0000000001087983 */ /* 0x0007640000100800 */
.L_x_3095:
[----:B0-2---:R-:W2:Y:S04]  /*29ec0*/  LDL R4, [R1+0x20] ;  /* 0x0000200001047983 */ /* 0x005ea80000100800 */
[----:B------:R-:W4:Y:S04]  /*29ed0*/  LDL R3, [R1+0x8] ;  /* 0x0000080001037983 */ /* 0x000f280000100800 */
[----:B---3--:R-:W3:Y:S01]  /*29ee0*/  LDL R2, [R1+0x14] ;  /* 0x0000140001027983 */ /* 0x008ee20000100800 */
[----:B------:R-:W-:Y:S05]  /*29ef0*/  YIELD ;  /* 0x0000000000007946 */ /* 0x000fea0003800000 */
[----:B------:R-:W-:Y:S01]  /*29f00*/  BSSY B1, `(.L_x_3061) ;  /* 0x00000ba000017945 */ /* 0x000fe20003800000 */
[----:B--2---:R-:W-:Y:S01]  /*29f10*/  LOP3.LUT P1, RZ, R4, 0x1, RZ, 0xc0, !PT ;  /* 0x0000000104ff7812 */ /* 0x004fe2000782c0ff */
[----:B----4-:R-:W-:-:S05]  /*29f20*/  VIADD R4, R3, 0x1 ;  /* 0x0000000103047836 */ /* 0x010fca0000000000 */
[----:B------:R-:W-:-:S04]  /*29f30*/  ISETP.NE.AND P0, PT, R4, 0x2, PT ;  /* 0x000000020400780c */ /* 0x000fc80003f05270 */
[----:B------:R-:W-:Y:S02]  /*29f40*/  SEL R5, RZ, 0x1, P0 ;  /* 0x00000001ff057807 */ /* 0x000fe40000000000 */
[----:B------:R-:W-:Y:S02]  /*29f50*/  SEL R4, R4, RZ, P0 ;  /* 0x000000ff04047207 */ /* 0x000fe40000000000 */
[----:B---3--:R-:W-:Y:S01]  /*29f60*/  LOP3.LUT R5, R2, R5, RZ, 0x3c, !PT ;  /* 0x0000000502057212 */ /* 0x008fe200078e3cff */
        /* <DEDUP_REMOVED lines=20> */
[----:B------:R-:W-:-:S05]  /*2a0b0*/  IMAD.WIDE.U32 R2, R9, UR6, R2 ;  /* 0x0000000609027c25 */ /* 0x000fca000f8e0002 */
[----:B------:R-:W-:Y:S02]  /*2a0c0*/  IADD3 R3, R7, R3, RZ ;  /* 0x0000000307037210 */ /* 0x000fe40007ffe0ff */
[----:B-----5:R-:W-:-:S04]  /*2a0d0*/  LEA R8, P0, R2, UR4, 0x2 ;  /* 0x0000000402087c11 */ /* 0x020fc8000f8010ff */
[----:B------:R-:W-:-:S05]  /*2a0e0*/  LEA.HI.X R9, R2, UR5, R3, 0x2, P0 ;  /* 0x0000000502097c11 */ /* 0x000fca00080f1403 */
[----:B------:R0:W5:Y:S04]  /*2a0f0*/  LDG.E R8, desc[UR60][R8.64] ;  /* 0x0000003c08087981 */ /* 0x000168000c1e1900 */
.L_x_3063:
[----:B------:R-:W2:Y:S01]  /*2a100*/  LDL R2, [R1+0x4] ;  /* 0x0000040001027983 */ /* 0x000ea20000100800 */
[----:B------:R-:W-:Y:S01]  /*2a110*/  BSSY B2, `(.L_x_3064) ;  /* 0x0000005000027945 */ /* 0x000fe20003800000 */
[----:B--2---:R-:W-:Y:S01]  /*2a120*/  IMAD R3, R4, 0x8, R2 ;  /* 0x0000000804037824 */ /* 0x004fe200078e0202 */
[----:B------:R-:W-:-:S04]  /*2a130*/  SHF.L.U32 R2, R5, 0x1f, RZ ;  /* 0x0000001f05027819 */ /* 0x000fc800000006ff */
[----:B------:R-:W2:Y:S02]  /*2a140*/  SYNCS.PHASECHK.TRANS64.TRYWAIT P0, [R3+URZ+0x36840], R2 ;  /* 0x03684002030075a7 */ /* 0x000ea4000800017f */
[----:B--2---:R-:W-:Y:S05]  /*2a150*/  @!P0 BRA `(.L_x_3065) ;  /* 0x0000004800308947 */ /* 0x004fea0003800000 */
.L_x_3198:
[----:B------:R-:W-:Y:S05]  /*2a160*/  BSYNC B2 ;  /* 0x0000000000027941 */ /* 0x000fea0003800000 */
.L_x_3064:
        /* <DEDUP_REMOVED lines=12> */
.L_x_3067:
[----:B------:R-:W-:Y:S05]  /*2a230*/  BSYNC B2 ;  /* 0x0000000000027941 */ /* 0x000fea0003800000 */
.L_x_3066:
[----:B------:R-:W3:Y:S04]  /*2a240*/  LDL R7, [R1+0x4] ;  /* 0x0000040001077983 */ /* 0x000ee80000100800 */
[----:B--2---:R-:W2:Y:S01]  /*2a250*/  LDL R2, [R1+0x18] ;  /* 0x0000180001027983 */ /* 0x004ea20000100800 */
        /* <DEDUP_REMOVED lines=8> */
[----:B---3--:R-:W-:-:S02]  /*2a2e0*/  IMAD R7, R4, 0xa800, R7 ;  /* 0x0000a80004077824 */ /* 0x008fc400078e0207 */
[----:B--2---:R-:W-:-:S03]  /*2a2f0*/  IMAD R2, R6, 0x70, R2 ;  /* 0x0000007006027824 */ /* 0x004fc600078e0202 */
[----:B0-----:R-:W-:-:S07]  /*2a300*/  IADD3 R9, R7, 0x21400, RZ ;  /* 0x0002140007097810 */ /* 0x001fce0007ffe0ff */
.L_x_3068:
        /* <DEDUP_REMOVED lines=16> */
.L_x_3069:
        /* <DEDUP_REMOVED lines=16> */
.L_x_3070:
        /* <DEDUP_REMOVED lines=13> */
[----:B--2---:R-:W-:Y:S02]  /*2a5e0*/  SHF.L.U32 R3, R12, 0x1f, RZ ;  /* 0x0000001f0c037819 */ /* 0x004fe400000006ff */
[----:B---3--:R-:W-:-:S04]  /*2a5f0*/  LEA R2, R9, R10, 0x3 ;  /* 0x0000000a09027211 */ /* 0x008fc800078e18ff */
[----:B------:R-:W0:Y:S02]  /*2a600*/  SYNCS.PHASECHK.TRANS64.TRYWAIT P0, [R2+URZ+0x60], R3 ;  /* 0x00006003020075a7 */ /* 0x000e24000800017f */
[----:B0-----:R-:W-:Y:S05]  /*2a610*/  @!P0 BRA `(.L_x_3072) ;  /* 0x0000004400148947 */ /* 0x001fea0003800000 */
.L_x_3199:
[----:B------:R-:W-:Y:S05]  /*2a620*/  BSYNC B2 ;  /* 0x0000000000027941 */ /* 0x000fea0003800000 */
.L_x_3071:
[----:B------:R-:W-:Y:S01]  /*2a630*/  BSSY B2, `(.L_x_3073) ;  /* 0x000000b000027945 */ /* 0x000fe20003800000 */
[----:B------:R-:W-:Y:S02]  /*2a640*/  IMAD.MOV.U32 R12, RZ, RZ, 0x0 ;  /* 0x00000000ff0c7424 */ /* 0x000fe400078e00ff */
[----:B------:R-:W-:Y:S01]  /*2a650*/  IMAD.MOV.U32 R13, RZ, RZ, 0x14f00000 ;  /* 0x14f00000ff0d7424 */ /* 0x000fe200078e00ff */
[----:B------:R-:W-:Y:S06]  /*2a660*/  @P1 BRA `(.L_x_3074) ;  /* 0x00000000001c1947 */ /* 0x000fec0003800000 */
[----:B------:R-:W2:Y:S01]  /*2a670*/  S2R R7, SR_TID.X ;  /* 0x0000000000077919 */ /* 0x000ea20000002100 */
[----:B0-----:R-:W-:-:S04]  /*2a680*/  IMAD.MOV.U32 R3, RZ, RZ, 0xa800 ;  /* 0x0000a800ff037424 */ /* 0x001fc800078e00ff */
[----:B------:R3:W-:Y:S01]  /*2a690*/  SYNCS.ARRIVE.TRANS64 RZ, [R2+URZ+0x50], R3 ;  /* 0x0000500302ff79a7 */ /* 0x0007e2000800003f */
[----:B--2---:R-:W-:-:S04]  /*2a6a0*/  LOP3.LUT R7, R7, 0x1f, RZ, 0xc0, !PT ;  /* 0x0000001f07077812 */ /* 0x004fc800078ec0ff */
[----:B------:R-:W-:-:S13]  /*2a6b0*/  ISETP.NE.AND P0, PT, R7, RZ, PT ;  /* 0x000000ff0700720c */ /* 0x000fda0003f05270 */
[----:B---3--:R-:W-:Y:S05]  /*2a6c0*/  @!P0 BRA `(.L_x_3074) ;  /* 0x0000000000048947 */ /* 0x008fea0003800000 */
[----:B------:R-:W-:Y:S01]  /*2a6d0*/  BPT.TRAP 0x1 ;  /* 0x000000040000795c */ /* 0x000fe20000300000 */
.L_x_3074:
[----:B------:R-:W-:Y:S05]  /*2a6e0*/  BSYNC B2 ;  /* 0x0000000000027941 */ /* 0x000fea0003800000 */
.L_x_3073:
[----:B------:R-:W2:Y:S04]  /*2a6f0*/  LDL R17, [R1+0x4] ;  /* 0x0000040001117983 */ /* 0x000ea80000100800 */
[----:B0-----:R-:W2:Y:S04]  /*2a700*/  LDL.LU R3, [R1+0x8] ;  /* 0x0000080001037983 */ /* 0x001ea80000300800 */
[----:B------:R-:W3:Y:S04]  /*2a710*/  LDL R9, [R1+0x18] ;  /* 0x0000180001097983 */ /* 0x000ee80000100800 */
        /* <DEDUP_REMOVED lines=9> */
[----:B---3--:R-:W-:-:S03]  /*2a7b0*/  IMAD R7, R7, 0x70, R9 ;  /* 0x0000007007077824 */ /* 0x008fc600078e0209 */
[----:B------:R-:W-:-:S07]  /*2a7c0*/  IADD3 R9, R3, 0x400, RZ ;  /* 0x0000040003097810 */ /* 0x000fce0007ffe0ff */
.L_x_3075:
        /* <DEDUP_REMOVED lines=16> */
.L_x_3076:
        /* <DEDUP_REMOVED lines=16> */
.L_x_3077:
        /* <DEDUP_REMOVED lines=13> */
.L_x_3062:
[----:B------:R-:W-:Y:S05]  /*2aaa0*/  BSYNC B1 ;  /* 0x0000000000017941 */ /* 0x000fea0003800000 */
.L_x_3061:
[----:B------:R-:W2:Y:S01]  /*2aab0*/  LDL R2, [R1+0x20] ;  /* 0x0000200001027983 */ /* 0x000ea20000100800 */
[----:B------:R-:W-:Y:S01]  /*2aac0*/  VIADD R3, R4, 0x1 ;  /* 0x0000000104037836 */ /* 0x000fe20000000000 */
[----:B------:R-:W-:Y:S04]  /*2aad0*/  BSSY B1, `(.L_x_3078) ;  /* 0x00000ba000017945 */ /* 0x000fe80003800000 */
        /* <DEDUP_REMOVED lines=9> */
[----:B0-----:R-:W-:Y:S01]  /*2ab70*/  VIADD R6, R0, 0xffffffff ;  /* 0xffffffff00067836 */ /* 0x001fe20000000000 */
[----:B------:R-:W-:-:S04]  /*2ab80*/  ISETP.NE.U32.AND P0, PT, RZ, UR4, PT ;  /* 0x00000004ff007c0c */ /* 0x000fc8000bf05070 */
[----:B------:R-:W-:-:S13]  /*2ab90*/  ISETP.NE.AND.EX P0, PT, RZ, UR5, PT, P0 ;  /* 0x00000005ff007c0c */ /* 0x000fda000bf05300 */
[----:B------:R-:W-:Y:S05]  /*2aba0*/  @!P0 BRA `(.L_x_3080) ;  /* 0x00000000004c8947 */ /* 0x000fea0003800000 */
[----:B------:R-:W3:Y:S01]  /*2abb0*/  LDL R13, [R1+0x28] ;  /* 0x00002800010d7983 */ /* 0x000ee20000100800 */
[----:B-----5:R-:W0:Y:S01]  /*2abc0*/  LDC R8, c[0x0][0x43c] ;  /* 0x00010f00ff087b82 */ /* 0x020e220000000800 */
[----:B------:R-:W-:Y:S02]  /*2abd0*/  ULDC.64 UR6, c[0x0][0x428] ;  /* 0x00010a0000067ab9 */ /* 0x000fe40000000a00 */
[----:B------:R-:W4:Y:S01]  /*2abe0*/  LDL R9, [R1+0x10] ;  /* 0x0000100001097983 */ /* 0x000f220000100800 */
[----:B0-----:R-:W-:-:S13]  /*2abf0*/  ISETP.NE.AND P0, PT, R8, 0x1, PT ;  /* 0x000000010800780c */ /* 0x001fda0003f05270 */
[----:B------:R-:W0:Y:S02]  /*2ac00*/  @P0 LDC.64 R2, c[0x0][0x440] ;  /* 0x00011000ff020b82 */ /* 0x000e240000000a00 */
[----:B0-----:R-:W-:Y:S01]  /*2ac10*/  @P0 IMAD.HI.U32 R7, R6, R2, RZ ;  /* 0x0000000206070227 */ /* 0x001fe200078e00ff */
[----:B------:R-:W-:-:S04]  /*2ac20*/  MOV R2, R6 ;  /* 0x0000000600027202 */ /* 0x000fc80000000f00 */
[----:B------:R-:W-:-:S05]  /*2ac30*/  @P0 SHF.R.U32.HI R2, RZ, R3, R7 ;  /* 0x00000003ff020219 */ /* 0x000fca0000011607 */
[----:B------:R-:W-:-:S04]  /*2ac40*/  IMAD.MOV R3, RZ, RZ, -R2 ;  /* 0x000000ffff037224 */ /* 0x000fc800078e0a02 */
[----:B------:R-:W-:Y:S01]  /*2ac50*/  IMAD R6, R8, R3, R6 ;  /* 0x0000000308067224 */ /* 0x000fe200078e0206 */
[----:B------:R-:W-:Y:S01]  /*2ac60*/  SHF.R.S32.HI R3, RZ, 0x1f, R2 ;  /* 0x0000001fff037819 */ /* 0x000fe20000011402 */
[----:B---3--:R-:W-:-:S04]  /*2ac70*/  IMAD R7, R13, UR6, RZ ;  /* 0x000000060d077c24 */ /* 0x008fc8000f8e02ff */
[C---:B----4-:R-:W-:Y:S02]  /*2ac80*/  IMAD R7, R9.reuse, UR7, R7 ;  /* 0x0000000709077c24 */ /* 0x050fe4000f8e0207 */
[----:B------:R-:W-:-:S04]  /*2ac90*/  IMAD.WIDE.U32 R2, R9, UR6, R2 ;  /* 0x0000000609027c25 */ /* 0x000fc8000f8e0002 */
[----:B------:R-:W-:Y:S01]  /*2aca0*/  IMAD.IADD R3, R7, 0x1, R3 ;  /* 0x0000000107037824 */ /* 0x000fe200078e0203 */
[----:B------:R-:W-:-:S04]  /*2acb0*/  LEA R8, P0, R2, UR4, 0x2 ;  /* 0x0000000402087c11 */ /* 0x000fc8000f8010ff */
[----:B------:R-:W-:-:S05]  /*2acc0*/  LEA.HI.X R9, R2, UR5, R3, 0x2, P0 ;  /* 0x0000000502097c11 */ /* 0x000fca00080f1403 */
[----:B------:R0:W5:Y:S04]  /*2acd0*/  LDG.E R8, desc[UR60][R8.64] ;  /* 0x0000003c08087981 */ /* 0x000168000c1e1900 */
.L_x_3080:
[----:B------:R-:W3:Y:S01]  /*2ace0*/  LDL R2, [R1+0x4] ;  /* 0x0000040001027983 */ /* 0x000ee20000100800 */
[----:B------:R-:W-:Y:S01]  /*2acf0*/  SHF.L.U32 R3, R11, 0x1f, RZ ;  /* 0x0000001f0b037819 */ /* 0x000fe200000006ff */
[----:B------:R-:W-:Y:S01]  /*2ad00*/  BSSY B2, `(.L_x_3081) ;  /* 0x0000004000027945 */ /* 0x000fe20003800000 */
[----:B---3--:R-:W-:-:S04]  /*2ad10*/  IMAD R2, R12, 0x8, R2 ;  /* 0x000000080c027824 */ /* 0x008fc800078e0202 */
[----:B------:R-:W3:Y:S02]  /*2ad20*/  SYNCS.PHASECHK.TRANS64.TRYWAIT P0, [R2+URZ+0x36840], R3 ;  /* 0x03684003020075a7 */ /* 0x000ee4000800017f */
[----:B---3--:R-:W-:Y:S05]  /*2ad30*/  @!P0 BRA `(.L_x_3082) ;  /* 0x0000003c00608947 */ /* 0x008fea0003800000 */
.L_x_3200:
[----:B------:R-:W-:Y:S05]  /*2ad40*/  BSYNC B2 ;  /* 0x0000000000027941 */ /* 0x000fea0003800000 */
.L_x_3081:
        /* <DEDUP_REMOVED lines=12> */
.L_x_3084:
[----:B------:R-:W-:Y:S05]  /*2ae10*/  BSYNC B2 ;  /* 0x0000000000027941 */ /* 0x000fea0003800000 */
.L_x_3083:
[----:B------:R-:W4:Y:S04]  /*2ae20*/  LDL R7, [R1+0x8] ;  /* 0x0000080001077983 */ /* 0x000f280000100800 */
[----:B0-----:R-:W4:Y:S04]  /*2ae30*/  LDL R9, [R1+0x4] ;  /* 0x0000040001097983 */ /* 0x001f280000100800 */
[----:B---3--:R-:W3:Y:S01]  /*2ae40*/  LDL R2, [R1+0x18] ;  /* 0x0000180001027983 */ /* 0x008ee20000100800 */
[----:B--2---:R-:W-:-:S04]  /*2ae50*/  MOV R11, RZ ;  /* 0x000000ff000b7202 */ /* 0x004fc80000000f00 */
[----:B------:R-:W-:Y:S01]  /*2ae60*/  R2UR UR10, R11 ;  /* 0x000000000b0a72ca */ /* 0x000fe200000e0000 */
[----:B------:R-:W-:Y:S01]  /*2ae70*/  UIADD3 UR4, UP0, UR36, 0x370, URZ ;  /* 0x0000037024047890 */ /* 0x000fe2000ff1e03f */
[----:B------:R-:W-:Y:S01]  /*2ae80*/  PLOP3.LUT P0, PT, PT, PT, PT, 0x80, 0x0 ;  /* 0x000000000000781c */ /* 0x000fe20003f0f070 */
[----:B------:R-:W-:Y:S01]  /*2ae90*/  UMOV UR6, 0x0 ;  /* 0x0000000000067882 */ /* 0x000fe20000000000 */
[----:B------:R-:W-:Y:S01]  /*2aea0*/  UMOV UR7, 0x14f00000 ;  /* 0x14f0000000077882 */ /* 0x000fe20000000000 */
[----:B------:R-:W-:Y:S01]  /*2aeb0*/  UIADD3.X UR5, URZ, UR37, URZ, UP0, !UPT ;  /* 0x000000253f057290 */ /* 0x000fe200087fe43f */
[C---:B----4-:R-:W-:Y:S02]  /*2aec0*/  IMAD R3, R7.reuse, 0x8, R10 ;  /* 0x0000000807037824 */ /* 0x050fe400078e020a */
[----:B------:R-:W-:Y:S02]  /*2aed0*/  IMAD R7, R7, 0xa800, R9 ;  /* 0x0000a80007077824 */ /* 0x000fe400078e0209 */
[----:B------:R-:W-:-:S02]  /*2aee0*/  VIADD R3, R3, 0x30 ;  /* 0x0000003003037836 */ /* 0x000fc40000000000 */
[----:B---3--:R-:W-:Y:S02]  /*2aef0*/  IMAD R2, R6, 0x70, R2 ;  /* 0x0000007006027824 */ /* 0x008fe400078e0202 */
[----:B------:R-:W-:-:S07]  /*2af00*/  VIADD R9, R7, 0x21400 ;  /* 0x0002140007097836 */ /* 0x000fce0000000000 */
.L_x_3085:
        /* <DEDUP_REMOVED lines=16> */
.L_x_3086:
        /* <DEDUP_REMOVED lines=16> */
.L_x_3087:
        /* <DEDUP_REMOVED lines=15> */
.L_x_3201:
[----:B------:R-:W-:Y:S05]  /*2b200*/  BSYNC B2 ;  /* 0x0000000000027941 */ /* 0x000fea0003800000 */
.L_x_3088:
        /* <DEDUP_REMOVED lines=11> */
.L_x_3091:
[----:B------:R-:W-:Y:S05]  /*2b2c0*/  BSYNC B2 ;  /* 0x0000000000027941 */ /* 0x000fea0003800000 */
.L_x_3090:
        /* <DEDUP_REMOVED lines=13> */
.L_x_3092:
        /* <DEDUP_REMOVED lines=16> */
.L_x_3093:
        /* <DEDUP_REMOVED lines=16> */
.L_x_3094:
        /* <DEDUP_REMOVED lines=13> */
.L_x_3079:
[----:B------:R-:W-:Y:S05]  /*2b670*/  BSYNC B1 ;  /* 0x0000000000017941 */ /* 0x000fea0003800000 */
.L_x_3078:
[C---:B------:R-:W-:Y:S01]  /*2b680*/  ISETP.GT.AND P0, PT, R0.reuse, 0x1, PT ;  /* 0x000000010000780c */ /* 0x040fe20003f04270 */
[----:B------:R-:W-:-:S12]  /*2b690*/  VIADD R0, R0, 0xfffffffe ;  /* 0xfffffffe00007836 */ /* 0x000fd80000000000 */
[----:B------:R-:W-:Y:S05]  /*2b6a0*/  @P0 BRA `(.L_x_3095) ;  /* 0xffffffe800040947 */ /* 0x000fea000383ffff */
.L_x_3041:
[----:B------:R-:W-:Y:S05]  /*2b6b0*/  BSYNC B0 ;  /* 0x0000000000007941 */ /* 0x000fea0003800000 */
.L_x_3040:
[----:B------:R-:W4:Y:S01]  /*2b6c0*/  S2R R3, SR_TID.X ;  /* 0x0000000000037919 */ /* 0x000f220000002100 */
[----:B------:R-:W-:Y:S01]  /*2b6d0*/  BSSY B0, `(.L_x_3096) ;  /* 0x0000010000007945 */ /* 0x000fe20003800000 */
[----:B----4-:R-:W-:-:S04]  /*2b6e0*/  LOP3.LUT R3, R3, 0x7f, RZ, 0xc0, !PT ;  /* 0x0000007f03037812 */ /* 0x010fc800078ec0ff */
[----:B------:R-:W-:-:S13]  /*2b6f0*/  ISETP.NE.AND P0, PT, R3, RZ, PT ;  /* 0x000000ff0300720c */ /* 0x000fda0003f05270 */
[----:B------:R-:W-:Y:S05]  /*2b700*/  @P0 BRA `(.L_x_3097) ;  /* 0x0000000000300947 */ /* 0x000fea0003800000 */
[----:B------:R-:W4:Y:S01]  /*2b710*/  S2R R2, SR_LANEID ;  /* 0x0000000000027919 */ /* 0x000f220000000000 */
[----:B------:R-:W-:Y:S01]  /*2b720*/  VOTEU.ANY UR4, UPT, PT ;  /* 0x0000000000047886 */ /* 0x000fe200038e0100 */
[----:B0-2---:R-:W0:Y:S01]  /*2b730*/  LDC.64 R4, c[0x0][0xc60] ;  /* 0x00031800ff047b82 */ /* 0x005e220000000a00 */
[----:B------:R-:W4:Y:S02]  /*2b740*/  FLO.U32 R0, UR4 ;  /* 0x0000000400007d00 */ /* 0x000f2400080e0000 */
[----:B----4-:R-:W-:-:S06]  /*2b750*/  ISETP.EQ.U32.AND P0, PT, R0, R2, PT ;  /* 0x000000020000720c */ /* 0x010fcc0003f02070 */
[----:B------:R-:W0:Y:S07]  /*2b760*/  POPC R2, UR4 ;  /* 0x0000000400027d09 */ /* 0x000e2e0008000000 */
[----:B0-----:R-:W2:Y:S04]  /*2b770*/  @P0 ATOMG.E.ADD.STRONG.GPU PT, R2, desc[UR60][R4.64], R2 ;  /* 0x00000002040209a8 */ /* 0x001ea800081ee1fc */
[----:B--2---:R0:W2:Y:S02]  /*2b780*/  SHFL.IDX PT, R2, R2, R0, 0x1f ;  /* 0x00001f0002027589 */ /* 0x0040a400000e0000 */
[----:B0-----:R-:W0:Y:S02]  /*2b790*/  S2R R0, SR_LTMASK ;  /* 0x0000000000007919 */ /* 0x001e240000003900 */
[----:B0-----:R-:W-:-:S06]  /*2b7a0*/  LOP3.LUT R0, R0, UR4, RZ, 0xc0, !PT ;  /* 0x0000000400007c12 */ /* 0x001fcc000f8ec0ff */
[----:B------:R-:W2:Y:S02]  /*2b7b0*/  POPC R0, R0 ;  /* 0x0000000000007309 */ /* 0x000ea40000000000 */
[----:B--2---:R-:W-:-:S07]  /*2b7c0*/  IADD3 R16, R2, UR38, R0 ;  /* 0x0000002602107c10 */ /* 0x004fce000fffe000 */
.L_x_3097:
[----:B------:R-:W-:Y:S05]  /*2b7d0*/  BSYNC B0 ;  /* 0x0000000000007941 */ /* 0x000fea0003800000 */
.L_x_3096:
[----:B------:R-:W4:Y:S01]  /*2b7e0*/  LDL R0, [R1+0x20] ;  /* 0x0000200001007983 */ /* 0x000f220000100800 */
[----:B------:R-:W-:Y:S01]  /*2b7f0*/  BSSY B0, `(.L_x_3098) ;  /* 0x0000050000007945 */ /* 0x000fe20003800000 */
[----:B----4-:R-:W-:-:S13]  /*2b800*/  LOP3.LUT P0, RZ, R0, 0x1, RZ, 0xc0, !PT ;  /* 0x0000000100ff7812 */ /* 0x010fda000780c0ff */
[----:B------:R-:W-:Y:S05]  /*2b810*/  @!P0 BRA `(.L_x_3099) ;  /* 0x0000000400348947 */ /* 0x000fea0003800000 */
[----:B0-2---:R-:W2:Y:S04]  /*2b820*/  LDL R4, [R1+0x4] ;  /* 0x0000040001047983 */ /* 0x005ea80000100800 */
[----:B------:R-:W2:Y:S04]  /*2b830*/  LDL R0, [R1+0x8] ;  /* 0x0000080001007983 */ /* 0x000ea80000100800 */
[----:B------:R-:W4:Y:S01]  /*2b840*/  LDL R2, [R1+0x14] ;  /* 0x0000140001027983 */ /* 0x000f220000100800 */
[----:B------:R-:W-:Y:S01]  /*2b850*/  BSSY B1, `(.L_x_3100) ;  /* 0x0000006000017945 */ /* 0x000fe20003800000 */
[----:B------:R-:W-:Y:S01]  /*2b860*/  ISETP.NE.AND P1, PT, R3, RZ, PT ;  /* 0x000000ff0300720c */ /* 0x000fe20003f25270 */
[----:B--2---:R-:W-:Y:S01]  /*2b870*/  IMAD R0, R0, 0x8, R4 ;  /* 0x0000000800007824 */ /* 0x004fe200078e0204 */
[----:B----4-:R-:W-:-:S04]  /*2b880*/  SHF.L.U32 R2, R2, 0x1f, RZ ;  /* 0x0000001f02027819 */ /* 0x010fc800000006ff */
[----:B------:R-:W0:Y:S02]  /*2b890*/  SYNCS.PHASECHK.TRANS64.TRYWAIT P0, [R0+URZ+0x36860], R2 ;  /* 0x03686002000075a7 */ /* 0x000e24000800017f */
[----:B0-----:R-:W-:Y:S05]  /*2b8a0*/  @!P0 BRA `(.L_x_3101) ;  /* 0x0000003000ac8947 */ /* 0x001fea0003800000 */
.L_x_3202:
[----:B------:R-:W-:Y:S05]  /*2b8b0*/  BSYNC B1 ;  /* 0x0000000000017941 */ /* 0x000fea0003800000 */
.L_x_3100:
[----:B------:R-:W-:Y:S04]  /*2b8c0*/  BSSY B1, `(.L_x_3102) ;  /* 0x0000009000017945 */ /* 0x000fe80003800000 */
[----:B------:R-:W-:Y:S05]  /*2b8d0*/  @P1 BRA `(.L_x_3103) ;  /* 0x00000000001c1947 */ /* 0x000fea0003800000 */
[----:B------:R-:W2:Y:S01]  /*2b8e0*/  S2R R3, SR_TID.X ;  /* 0x0000000000037919 */ /* 0x000ea20000002100 */
[----:B0-----:R-:W-:-:S04]  /*2b8f0*/  IMAD.MOV.U32 R2, RZ, RZ, 0xa800 ;  /* 0x0000a800ff027424 */ /* 0x001fc800078e00ff */
[----:B------:R4:W-:Y:S01]  /*2b900*/  SYNCS.ARRIVE.TRANS64 RZ, [R0+URZ+0x36850], R2 ;  /* 0x0368500200ff79a7 */ /* 0x0009e2000800003f */
[----:B--2---:R-:W-:-:S04]  /*2b910*/  LOP3.LUT R3, R3, 0x1f, RZ, 0xc0, !PT ;  /* 0x0000001f03037812 */ /* 0x004fc800078ec0ff */
[----:B------:R-:W-:-:S13]  /*2b920*/  ISETP.NE.AND P0, PT, R3, RZ, PT ;  /* 0x000000ff0300720c */ /* 0x000fda0003f05270 */
[----:B----4-:R-:W-:Y:S05]  /*2b930*/  @!P0 BRA `(.L_x_3103) ;  /* 0x0000000000048947 */ /* 0x010fea0003800000 */
[----:B------:R-:W-:Y:S01]  /*2b940*/  BPT.TRAP 0x1 ;  /* 0x000000040000795c */ /* 0x000fe20000300000 */
.L_x_3103:
[----:B------:R-:W-:Y:S05]  /*2b950*/  BSYNC B1 ;  /* 0x0000000000017941 */ /* 0x000fea0003800000 */
.L_x_3102:
[----:B------:R-:W2:Y:S04]  /*2b960*/  LDL.LU R5, [R1+0x18] ;  /* 0x0000180001057983 */ /* 0x000ea80000300800 */
[----:B------:R-:W2:Y:S04]  /*2b970*/  LDL.LU R3, [R1+0xc] ;  /* 0x00000c0001037983 */ /* 0x000ea80000300800 */
[----:B------:R-:W4:Y:S04]  /*2b980*/  LDL R4, [R1+0x4] ;  /* 0x0000040001047983 */ /* 0x000f280000100800 */
[----:B0-----:R-:W4:Y:S01]  /*2b990*/  LDL R2, [R1+0x8] ;  /* 0x0000080001027983 */ /* 0x001f220000100800 */
        /* <DEDUP_REMOVED lines=8> */
[----:B----4-:R-:W-:-:S05]  /*2ba20*/  IMAD R2, R2, 0xa800, R4 ;  /* 0x0000a80002027824 */ /* 0x010fca00078e0204 */
[----:B------:R-:W-:-:S07]  /*2ba30*/  IADD3 R4, R2, 0x400, RZ ;  /* 0x0000040002047810 */ /* 0x000fce0007ffe0ff */
.L_x_3104:
        /* <DEDUP_REMOVED lines=16> */
.L_x_3105:
        /* <DEDUP_REMOVED lines=16> */
.L_x_3106:
        /* <DEDUP_REMOVED lines=10> */
[----:B----4-:R-:W-:Y:S05]  /*2bce0*/  @P0 BRA.U.ANY `(.L_x_3106) ;  /* 0xfffffffd00d40947 */ /* 0x010fea000393ffff */
.L_x_3099:
[----:B------:R-:W-:Y:S05]  /*2bcf0*/  BSYNC B0 ;  /* 0x0000000000007941 */ /* 0x000fea0003800000 */
.L_x_3098:
[----:B------:R-:W4:Y:S04]  /*2bd00*/  LDL.LU R5, [R1+0x8] ;  /* 0x0000080001057983 */ /* 0x000f280000300800 */
[----:B0-2---:R-:W2:Y:S01]  /*2bd10*/  LDL.LU R4, [R1+0x14] ;  /* 0x0000140001047983 */ /* 0x005ea20000300800 */
[----:B----4-:R-:W-:-:S05]  /*2bd20*/  VIADD R0, R5, 0x1 ;  /* 0x0000000105007836 */ /* 0x010fca0000000000 */
[----:B------:R-:W-:-:S04]  /*2bd30*/  ISETP.NE.AND P0, PT, R0, 0x2, PT ;  /* 0x000000020000780c */ /* 0x000fc80003f05270 */
[----:B------:R-:W-:Y:S02]  /*2bd40*/  SEL R2, RZ, 0x1, P0 ;  /* 0x00000001ff027807 */ /* 0x000fe40000000000 */
[----:B------:R-:W-:Y:S02]  /*2bd50*/  SEL R0, R0, RZ, P0 ;  /* 0x000000ff00007207 */ /* 0x000fe40000000000 */
[----:B--2---:R-:W-:-:S03]  /*2bd60*/  LOP3.LUT R4, R4, R2, RZ, 0x3c, !PT ;  /* 0x0000000204047212 */ /* 0x004fc600078e3cff */
[----:B------:R0:W-:Y:S04]  /*2bd70*/  STL [R1+0x8], R0 ;  /* 0x0000080001007387 */ /* 0x0001e80000100800 */
[----:B------:R0:W-:Y:S02]  /*2bd80*/  STL [R1+0x14], R4 ;  /* 0x0000140401007387 */ /* 0x0001e40000100800 */
.L_x_3020:
[----:B------:R-:W-:Y:S05]  /*2bd90*/  BSYNC B7 ;  /* 0x0000000000077941 */ /* 0x000fea0003800000 */
.L_x_3018:
        /* <DEDUP_REMOVED lines=13> */
.L_x_3107:
[----:B---3--:R-:W0:Y:S01]  /*2be70*/  S2R R6, SR_TID.X ;  /* 0x0000000000067919 */ /* 0x008e220000002100 */
[----:B------:R-:W-:Y:S01]  /*2be80*/  UMOV UR4, 0xffffffff ;  /* 0xffffffff00047882 */ /* 0x000fe20000000000 */
[----:B0-----:R-:W-:-:S04]  /*2be90*/  LOP3.LUT R6, R6, 0x1f, RZ, 0xc0, !PT ;  /* 0x0000001f06067812 */ /* 0x001fc800078ec0ff */
[----:B------:R-:W-:Y:S01]  /*2bea0*/  ISETP.NE.AND P0, PT, R6, 0x1f, PT ;  /* 0x0000001f0600780c */ /* 0x000fe20003f05270 */
[----:B------:R-:W-:-:S12]  /*2beb0*/  BRA.DIV UR4, `(.L_x_3109) ;  /* 0x0000002e043c7947 */ /* 0x000fd8000b800000 */
[----:B------:R-:W-:Y:S01]  /*2bec0*/  IADD3 R0, R19, R6, RZ ;  /* 0x0000000613007210 */ /* 0x000fe20007ffe0ff */
[----:B------:R-:W-:-:S03]  /*2bed0*/  ULDC UR4, c[0x0][0xc3c] ;  /* 0x00030f0000047ab9 */ /* 0x000fc60000000800 */
        /* <DEDUP_REMOVED lines=15> */
[----:B------:R-:W-:Y:S04]  /*2bfd0*/  SHFL.IDX PT, R0, R16, RZ, 0x1f ;  /* 0x00001fff10007589 */ /* 0x000fe800000e0000 */
        /* <DEDUP_REMOVED lines=12> */
[----:B------:R0:W2:Y:S02]  /*2c0a0*/  SHFL.IDX PT, R16, R2, 0x1f, 0x1f ;  /* 0x03e01f0002107f89 */ /* 0x0000a400000e0000 */
.L_x_3212:
[----:B------:R-:W-:Y:S02]  /*2c0b0*/  ULDC UR4, c[0x0][0xc38] ;  /* 0x00030e0000047ab9 */ /* 0x000fe40000000800 */
[----:B------:R-:W-:-:S04]  /*2c0c0*/  IMAD.U32 R4, RZ, RZ, UR4 ;  /* 0x00000004ff047e24 */ /* 0x000fc8000f8e00ff */
[----:B--2---:R-:W-:-:S04]  /*2c0d0*/  IMAD R16, R16, R4, RZ ;  /* 0x0000000410107224 */ /* 0x004fc800078e02ff */
[----:B------:R-:W-:-:S05]  /*2c0e0*/  IMAD.IADD R5, R5, 0x1, R16 ;  /* 0x0000000105057824 */ /* 0x000fca00078e0210 */
[----:B------:R-:W-:-:S13]  /*2c0f0*/  ISETP.GT.AND P6, PT, R5, R0, PT ;  /* 0x000000000500720c */ /* 0x000fda0003fc4270 */
[----:B------:R-:W-:Y:S05]  /*2c100*/  @P6 BRA `(.L_x_3110) ;  /* 0x00000000009c6947 */ /* 0x000fea0003800000 */
.L_x_3115:
[----:B0-----:R-:W0:Y:S01]  /*2c110*/  LDC R2, c[0x0][0xc3c] ;  /* 0x00030f00ff027b82 */ /* 0x001e220000000800 */
[----:B------:R-:W-:-:S04]  /*2c120*/  IADD3 R19, R19, 0x1f, RZ ;  /* 0x0000001f13137810 */ /* 0x000fc80007ffe0ff */
[----:B0-----:R-:W-:-:S13]  /*2c130*/  ISETP.GE.AND P6, PT, R19, R2, PT ;  /* 0x000000021300720c */ /* 0x001fda0003fc6270 */
[----:B------:R-:W-:Y:S05]  /*2c140*/  @P6 BRA `(.L_x_3111) ;  /* 0x0000000400d46947 */ /* 0x000fea0003800000 */
[----:B------:R-:W0:Y:S01]  /*2c150*/  S2R R3, SR_TID.X ;  /* 0x0000000000037919 */ /* 0x000e220000002100 */
[----:B------:R-:W-:Y:S01]  /*2c160*/  BSSY B0, `(.L_x_3112) ;  /* 0x0000009000007945 */ /* 0x000fe20003800000 */
[----:B0-----:R-:W-:-:S05]  /*2c170*/  LOP3.LUT R3, R3, 0x1f, RZ, 0xc0, !PT ;  /* 0x0000001f03037812 */ /* 0x001fca00078ec0ff */
[----:B------:R-:W-:Y:S02]  /*2c180*/  IMAD.IADD R4, R19, 0x1, R3 ;  /* 0x0000000113047824 */ /* 0x000fe400078e0203 */
[----:B------:R-:W-:-:S03]  /*2c190*/  IMAD.MOV.U32 R3, RZ, RZ, RZ ;  /* 0x000000ffff037224 */ /* 0x000fc600078e00ff */
[----:B------:R-:W-:-:S13]  /*2c1a0*/  ISETP.GE.OR P6, PT, R4, R2, !P0 ;  /* 0x000000020400720c */ /* 0x000fda00047c6670 */
[----:B------:R-:W-:Y:S05]  /*2c1b0*/  @P6 BRA `(.L_x_3113) ;  /* 0x00000000000c6947 */ /* 0x000fea0003800000 */
[----:B------:R-:W0:Y:S02]  /*2c1c0*/  LDC.64 R2, c[0x0][0xc80] ;  /* 0x00032000ff027b82 */ /* 0x000e240000000a00 */
[----:B0-----:R-:W-:-:S06]  /*2c1d0*/  IMAD.WIDE R2, R4, 0x4, R2 ;  /* 0x0000000404027825 */ /* 0x001fcc00078e0202 */
[----:B------:R0:W5:Y:S02]  /*2c1e0*/  LDG.E R3, desc[UR60][R2.64] ;  /* 0x0000003c02037981 */ /* 0x000164000c1e1900 */
.L_x_3113:
[----:B------:R-:W-:Y:S05]  /*2c1f0*/  BSYNC B0 ;  /* 0x0000000000007941 */ /* 0x000fea0003800000 */
.L_x_3112:
[----:B------:R-:W-:-:S03]  /*2c200*/  UMOV UR4, 0xffffffff ;  /* 0xffffffff00047882 */ /* 0x000fc60000000000 */
[----:B------:R-:W-:Y:S05]  /*2c210*/  BRA.DIV UR4, `(.L_x_3114) ;  /* 0x0000002e04a07947 */ /* 0x000fea000b800000 */
[----:B0----5:R-:W0:Y:S02]  /*2c220*/  SHFL.UP PT, R2, R3, 0x1, RZ ;  /* 0x0420000003027989 */ /* 0x021e2400000e00ff */
        /* <DEDUP_REMOVED lines=15> */
.L_x_3220:
[----:B------:R-:W-:Y:S02]  /*2c320*/  ULDC UR4, c[0x0][0xc38] ;  /* 0x00030e0000047ab9 */ /* 0x000fe40000000800 */
[----:B------:R-:W-:-:S04]  /*2c330*/  IMAD.U32 R4, RZ, RZ, UR4 ;  /* 0x00000004ff047e24 */ /* 0x000fc8000f8e00ff */
[----:B--2---:R-:W-:-:S04]  /*2c340*/  IMAD R16, R16, R4, RZ ;  /* 0x0000000410107224 */ /* 0x004fc800078e02ff */
[----:B------:R-:W-:-:S05]  /*2c350*/  IMAD.IADD R5, R16, 0x1, R5 ;  /* 0x0000000110057824 */ /* 0x000fca00078e0205 */
[----:B------:R-:W-:-:S13]  /*2c360*/  ISETP.GT.AND P6, PT, R5, R0, PT ;  /* 0x000000000500720c */ /* 0x000fda0003fc4270 */
[----:B------:R-:W-:Y:S05]  /*2c370*/  @!P6 BRA `(.L_x_3115) ;  /* 0xfffffffc0064e947 */ /* 0x000fea000383ffff */
.L_x_3110:
[----:B------:R-:W-:Y:S01]  /*2c380*/  IADD3 R16, -R16, R5, RZ ;  /* 0x0000000510107210 */ /* 0x000fe20007ffe1ff */
[----:B------:R-:W-:-:S04]  /*2c390*/  UMOV UR4, 0xffffffff ;  /* 0xffffffff00047882 */ /* 0x000fc80000000000 */
[----:B------:R-:W-:-:S05]  /*2c3a0*/  IMAD R5, R2, R4, R16 ;  /* 0x0000000402057224 */ /* 0x000fca00078e0210 */
[----:B------:R-:W-:Y:S01]  /*2c3b0*/  ISETP.GT.AND P6, PT, R5, R0, PT ;  /* 0x000000000500720c */ /* 0x000fe20003fc4270 */
[----:B------:R-:W-:-:S12]  /*2c3c0*/  BRA.DIV UR4, `(.L_x_3116) ;  /* 0x00000032040c7947 */ /* 0x000fd8000b800000 */
[----:B------:R-:W-:-:S04]  /*2c3d0*/  VOTE.ANY R5, PT, !P6 ;  /* 0x0000000000057806 */ /* 0x000fc800070e0100 */
[----:B------:R-:W2:Y:S02]  /*2c3e0*/  POPC R6, R5 ;  /* 0x0000000500067309 */ /* 0x000ea40000000000 */
[----:B--2---:R2:W3:Y:S02]  /*2c3f0*/  SHFL.IDX PT, R17, R3, R6, 0x1f ;  /* 0x00001f0603117589 */ /* 0x0044e400000e0000 */
.L_x_3224:
[----:B------:R-:W-:Y:S01]  /*2c400*/  ISETP.NE.AND P0, PT, R5, RZ, PT ;  /* 0x000000ff0500720c */ /* 0x000fe20003f05270 */
[----:B------:R-:W-:-:S12]  /*2c410*/  IMAD.MOV.U32 R5, RZ, RZ, RZ ;  /* 0x000000ffff057224 */ /* 0x000fd800078e00ff */
[----:B------:R-:W-:Y:S05]  /*2c420*/  @!P0 BRA `(.L_x_3117) ;  /* 0x0000000000148947 */ /* 0x000fea0003800000 */
[----:B------:R-:W-:Y:S01]  /*2c430*/  UMOV UR4, 0xffffffff ;  /* 0xffffffff00047882 */ /* 0x000fe20000000000 */
[----:B------:R-:W-:Y:S02]  /*2c440*/  VIADD R12, R6, 0xffffffff ;  /* 0xffffffff060c7836 */ /* 0x000fe40000000000 */
[----:B------:R-:W-:Y:S05]  /*2c450*/  BRA.DIV UR4, `(.L_x_3118) ;  /* 0x0000003204307947 */ /* 0x000fea000b800000 */
[----:B0-----:R0:W4:Y:S02]  /*2c460*/  SHFL.IDX PT, R2, R2, R12, 0x1f ;  /* 0x00001f0c02027589 */ /* 0x00112400000e0000 */
.L_x_3227:
[----:B----4-:R-:W-:-:S07]  /*2c470*/  IMAD.MOV.U32 R5, RZ, RZ, R2 ;  /* 0x000000ffff057224 */ /* 0x010fce00078e0002 */
.L_x_3117:
[----:B0-2---:R-:W0:Y:S01]  /*2c480*/  LDC.64 R2, c[0x0][0xc90] ;  /* 0x00032400ff027b82 */ /* 0x005e220000000a00 */
[----:B------:R-:W-:-:S04]  /*2c490*/  IMAD.IADD R19, R6, 0x1, R19 ;  /* 0x0000000106137824 */ /* 0x000fc800078e0213 */
[----:B0-----:R-:W-:-:S05]  /*2c4a0*/  IMAD.WIDE R2, R19, 0x4, R2 ;  /* 0x0000000413027825 */ /* 0x001fca00078e0202 */
[----:B------:R-:W3:Y:S01]  /*2c4b0*/  LDG.E R7, desc[UR60][R2.64] ;  /* 0x0000003c02077981 */ /* 0x000ee2000c1e1900 */
[----:B------:R-:W-:-:S04]  /*2c4c0*/  IMAD R16, R5, R4, R16 ;  /* 0x0000000405107224 */ /* 0x000fc800078e0210 */
[----:B------:R-:W-:Y:S02]  /*2c4d0*/  IMAD.IADD R0, R0, 0x1, -R16 ;  /* 0x0000000100007824 */ /* 0x000fe400078e0a10 */
[----:B---3--:R-:W-:-:S05]  /*2c4e0*/  IMAD R6, R17, R7, RZ ;  /* 0x0000000711067224 */ /* 0x008fca00078e02ff */
[----:B-----5:R-:W-:-:S04]  /*2c4f0*/  IABS R8, R6 ;  /* 0x0000000600087213 */ /* 0x020fc80000000000 */
[----:B------:R-:W0:Y:S08]  /*2c500*/  I2F.RP R2, R8 ;  /* 0x0000000800027306 */ /* 0x000e300000209400 */
[----:B0-----:R-:W0:Y:S02]  /*2c510*/  MUFU.RCP R2, R2 ;  /* 0x0000000200027308 */ /* 0x001e240000001000 */
[----:B0-----:R-:W-:-:S06]  /*2c520*/  IADD3 R2, R2, 0xffffffe, RZ ;  /* 0x0ffffffe02027810 */ /* 0x001fcc0007ffe0ff */
        /* <DEDUP_REMOVED lines=49> */
[----:B------:R-:W-:Y:S02]  /*2c840*/  @!P1 LOP3.LUT R2, RZ, R4, RZ, 0x33, !PT ;  /* 0x00000004ff029212 */ /* 0x000fe400078e33ff */
[----:B------:R-:W-:-:S05]  /*2c850*/  IADD3 R4, -R4, RZ, RZ ;  /* 0x000000ff04047210 */ /* 0x000fca0007ffe1ff */
[----:B------:R-:W-:Y:S01]  /*2c860*/  IMAD R18, R2, R4, R0 ;  /* 0x0000000402127224 */ /* 0x000fe200078e0200 */
[----:B------:R-:W-:-:S05]  /*2c870*/  LOP3.LUT R2, RZ, R2, RZ, 0x33, !PT ;  /* 0x00000002ff027212 */ /* 0x000fca00078e33ff */
[----:B------:R-:W-:Y:S01]  /*2c880*/  IMAD.IADD R17, R17, 0x1, R2 ;  /* 0x0000000111117824 */ /* 0x000fe200078e0202 */
[----:B------:R-:W-:Y:S06]  /*2c890*/  BRA `(.L_x_3119) ;  /* 0x00000000001c7947 */ /* 0x000fec0003800000 */
.L_x_3111:
[----:B------:R-:W-:Y:S01]  /*2c8a0*/  UMOV UR4, URZ ;  /* 0x0000003f00047c82 */ /* 0x000fe20008000000 */
[----:B------:R-:W-:Y:S01]  /*2c8b0*/  UMOV UR5, URZ ;  /* 0x0000003f00057c82 */ /* 0x000fe20008000000 */
[----:B------:R-:W-:Y:S01]  /*2c8c0*/  ULDC UR6, c[0x0][0xc3c] ;  /* 0x00030f0000067ab9 */ /* 0x000fe20000000800 */
[----:B------:R-:W-:Y:S01]  /*2c8d0*/  IMAD.MOV.U32 R16, RZ, RZ, R0 ;  /* 0x000000ffff107224 */ /* 0x000fe200078e0000 */
[----:B------:R-:W-:Y:S01]  /*2c8e0*/  MOV R19, UR6 ;  /* 0x0000000600137c02 */ /* 0x000fe20008000f00 */
[----:B------:R-:W-:Y:S02]  /*2c8f0*/  IMAD.U32 R17, RZ, RZ, UR4 ;  /* 0x00000004ff117e24 */ /* 0x000fe4000f8e00ff */
[----:B------:R-:W-:-:S07]  /*2c900*/  IMAD.U32 R18, RZ, RZ, UR5 ;  /* 0x00000005ff127e24 */ /* 0x000fce000f8e00ff */
.L_x_3119:
        /* <DEDUP_REMOVED lines=12> */
.L_x_3108:
[----:B------:R-:W-:Y:S02]  /*2c9d0*/  ULDC UR4, c[0x0][0xc3c] ;  /* 0x00030f0000047ab9 */ /* 0x000fe40000000800 */
[----:B--2---:R-:W-:-:S13]  /*2c9e0*/  ISETP.GE.AND P0, PT, R19, UR4, PT ;  /* 0x0000000413007c0c */ /* 0x004fda000bf06270 */
[----:B------:R-:W-:Y:S05]  /*2c9f0*/  @!P0 BRA `(.L_x_3120) ;  /* 0xffffff8c00a48947 */ /* 0x000fea000383ffff */
[----:B------:R-:W-:Y:S05]  /*2ca00*/  BSYNC B8 ;  /* 0x0000000000087941 */ /* 0x000fea0003800000 */
.L_x_2974:
[----:B0-----:R-:W2:Y:S01]  /*2ca10*/  LDL.LU R0, [R1+0x50] ;  /* 0x0000500001007983 */ /* 0x001ea20000300800 */
[----:B------:R-:W-:Y:S01]  /*2ca20*/  BSSY B0, `(.L_x_3121) ;  /* 0x000000b000007945 */ /* 0x000fe20003800000 */
[----:B------:R-:W0:Y:S01]  /*2ca30*/  S2R R5, SR_CgaCtaId ;  /* 0x0000000000057919 */ /* 0x000e220000008800 */
[----:B--2---:R-:W-:-:S05]  /*2ca40*/  VIADD R0, R0, 0x1 ;  /* 0x0000000100007836 */ /* 0x004fca0000000000 */
[----:B------:R-:W-:-:S04]  /*2ca50*/  LEA.HI R2, R0, R0, RZ, 0x1 ;  /* 0x0000000000027211 */ /* 0x000fc800078f08ff */
[----:B----4-:R-:W-:-:S05]  /*2ca60*/  LOP3.LUT R3, R2, 0xfffffffe, RZ, 0xc0, !PT ;  /* 0xfffffffe02037812 */ /* 0x010fca00078ec0ff */
[----:B------:R-:W-:Y:S01]  /*2ca70*/  IMAD.IADD R3, R0, 0x1, -R3 ;  /* 0x0000000100037824 */ /* 0x000fe200078e0a03 */
[----:B------:R-:W-:-:S04]  /*2ca80*/  MOV R0, 0x400 ;  /* 0x0000040000007802 */ /* 0x000fc80000000f00 */
[----:B0-----:R-:W-:Y:S02]  /*2ca90*/  LEA R0, R5, R0, 0x18 ;  /* 0x0000000005007211 */ /* 0x001fe400078ec0ff */
[----:B------:R-:W-:-:S04]  /*2caa0*/  SHF.L.U32 R3, R3, 0x1f, RZ ;  /* 0x0000001f03037819 */ /* 0x000fc800000006ff */
[----:B------:R-:W0:Y:S02]  /*2cab0*/  SYNCS.PHASECHK.TRANS64.TRYWAIT P0, [R0+URZ+0x36820], R3 ;  /* 0x03682003000075a7 */ /* 0x000e24000800017f */
[----:B0-----:R-:W-:Y:S05]  /*2cac0*/  @!P0 BRA `(.L_x_3122) ;  /* 0x0000002800bc8947 */ /* 0x001fea0003800000 */
.L_x_3228:
[----:B------:R-:W-:Y:S05]  /*2cad0*/  BSYNC B0 ;  /* 0x0000000000007941 */ /* 0x000fea0003800000 */
.L_x_3121:
[----:B------:R-:W-:-:S03]  /*2cae0*/  UMOV UR4, 0xffffffff ;  /* 0xffffffff00047882 */ /* 0x000fc60000000000 */
[----:B------:R-:W-:Y:S05]  /*2caf0*/  BRA.DIV UR4, `(.L_x_3123) ;  /* 0x0000002a04c47947 */ /* 0x000fea000b800000 */
[----:B------:R-:W2:Y:S02]  /*2cb00*/  S2R R2, SR_TID.X ;  /* 0x0000000000027919 */ /* 0x000ea40000002100 */
[----:B--2---:R-:W-:-:S04]  /*2cb10*/  SHF.R.U32.HI R2, RZ, 0x5, R2 ;  /* 0x00000005ff027819 */ /* 0x004fc80000011602 */
[----:B------:R-:W-:-:S05]  /*2cb20*/  LOP3.LUT R2, R2, 0x3, RZ, 0xc0, !PT ;  /* 0x0000000302027812 */ /* 0x000fca00078ec0ff */
[----:B------:R2:W4:Y:S02]  /*2cb30*/  SHFL.IDX PT, R14, R2, RZ, 0x1f ;  /* 0x00001fff020e7589 */ /* 0x00052400000e0000 */
.L_x_3231:
[----:B----4-:R-:W-:-:S13]  /*2cb40*/  ISETP.NE.AND P0, PT, R14, RZ, PT ;  /* 0x000000ff0e00720c */ /* 0x010fda0003f05270 */
[----:B------:R-:W-:Y:S05]  /*2cb50*/  @P0 BRA `(.L_x_2740) ;  /* 0x00000000009c0947 */ /* 0x000fea0003800000 */
[----:B------:R-:W-:-:S03]  /*2cb60*/  UMOV UR4, 0xffffffff ;  /* 0xffffffff00047882 */ /* 0x000fc60000000000 */
[----:B------:R-:W-:Y:S05]  /*2cb70*/  BRA.DIV UR4, `(.L_x_3124) ;  /* 0x0000002a04d87947 */ /* 0x000fea000b800000 */
[----:B------:R-:W-:-:S13]  /*2cb80*/  ELECT P6, URZ, PT ;  /* 0x00000000003f782f */ /* 0x000fda00038c0000 */
.L_x_3234:
        /* <DEDUP_REMOVED lines=8> */
.L_x_3125:
[----:B0-----:R-:W3:Y:S04]  /*2cc10*/  LDL R3, [R1+0x8] ;  /* 0x0000080001037983 */ /* 0x001ee80000100800 */
[----:B------:R-:W2:Y:S01]  /*2cc20*/  LDL.LU R7, [R1+0x14] ;  /* 0x0000140001077983 */ /* 0x000ea20000300800 */
[----:B------:R-:W-:-:S05]  /*2cc30*/  VIADD R2, R0, 0x36840 ;  /* 0x0003684000027836 */ /* 0x000fca0000000000 */
[C---:B---3--:R-:W-:Y:S01]  /*2cc40*/  LEA R6, R3.reuse, R2, 0x3 ;  /* 0x0000000203067211 */ /* 0x048fe200078e18ff */
        /* <DEDUP_REMOVED lines=10> */
.L_x_3235:
[----:B------:R-:W2:Y:S02]  /*2ccf0*/  SYNCS.PHASECHK.TRANS64.TRYWAIT P0, [R7+URZ], R2 ;  /* 0x00000002070075a7 */ /* 0x000ea4000800017f */
[----:B--2---:R-:W-:Y:S05]  /*2cd00*/  @!P0 BRA `(.L_x_3127) ;  /* 0x0000002800a88947 */ /* 0x004fea0003800000 */
.L_x_3236:
[----:B------:R-:W-:Y:S05]  /*2cd10*/  @!P2 BRA `(.L_x_3128) ;  /* 0x000000000004a947 */ /* 0x000fea0003800000 */
[----:B------:R-:W-:Y:S01]  /*2cd20*/  BPT.TRAP 0x1 ;  /* 0x000000040000795c */ /* 0x000fe20000300000 */
.L_x_3128:
[----:B------:R-:W3:Y:S01]  /*2cd30*/  LDL.LU R4, [R1+0x8] ;  /* 0x0000080001047983 */ /* 0x000ee20000300800 */
[----:B------:R-:W-:-:S04]  /*2cd40*/  VIADD R0, R0, 0x36860 ;  /* 0x0003686000007836 */ /* 0x000fc80000000000 */
[----:B---3--:R-:W-:-:S04]  /*2cd50*/  IMAD R4, R4, 0x8, R0 ;  /* 0x0000000804047824 */ /* 0x008fc800078e0200 */
[----:B------:R-:W3:Y:S02]  /*2cd60*/  SYNCS.PHASECHK.TRANS64.TRYWAIT P0, [R4+URZ], R5 ;  /* 0x00000005040075a7 */ /* 0x000ee4000800017f */
[----:B---3--:R-:W-:Y:S05]  /*2cd70*/  @!P0 BRA `(.L_x_3129) ;  /* 0x0000002800a08947 */ /* 0x008fea0003800000 */
.L_x_3237:
[----:B------:R-:W-:-:S07]  /*2cd80*/  LEA R3, R3, R0, 0x3 ;  /* 0x0000000003037211 */ /* 0x000fce00078e18ff */
.L_x_3130:
[----:B----4-:R4:W0:Y:S02]  /*2cd90*/  SYNCS.PHASECHK.TRANS64.TRYWAIT P0, [R3+URZ], R2 ;  /* 0x00000002030075a7 */ /* 0x010824000800017f */
[----:B0-----:R-:W-:Y:S05]  /*2cda0*/  @!P0 NANOSLEEP.SYNCS 0x989680 ;  /* 0x009896800000895d */ /* 0x001fea0003900000 */
[----:B------:R-:W0:Y:S02]  /*2cdb0*/  @!P0 SYNCS.PHASECHK.TRANS64 P0, [R3+URZ], R2 ;  /* 0x00000002030085a7 */ /* 0x000e24000800007f */
[----:B0-----:R-:W-:Y:S05]  /*2cdc0*/  @!P0 BRA `(.L_x_3130) ;  /* 0xfffffffc00f08947 */ /* 0x001fea000383ffff */
.L_x_2740:
[----:B------:R-:W-:Y:S05]  /*2cdd0*/  BSYNC B9 ;  /* 0x0000000000097941 */ /* 0x000fea0003800000 */
.L_x_2737:
[----:B------:R-:W-:Y:S05]  /*2cde0*/  EXIT ;  /* 0x000000000000794d */ /* 0x000fea0003800000 */
.L_x_2758:
[----:B0-----:R0:W1:Y:S02]  /*2cdf0*/  SYNCS.PHASECHK.TRANS64.TRYWAIT P5, [R96+URZ+0x36890], R97 ;  /* 0x03689061600075a7 */ /* 0x00106400080a017f */
[----:B-1----:R-:W-:Y:S05]  /*2ce00*/  @!P5 NANOSLEEP.SYNCS 0x989680 ;  /* 0x009896800000d95d */ /* 0x002fea0003900000 */
[----:B------:R-:W1:Y:S02]  /*2ce10*/  @!P5 SYNCS.PHASECHK.TRANS64 P5, [R96+URZ+0x36890], R97 ;  /* 0x036890616000d5a7 */ /* 0x000e6400080a007f */
[----:B-1----:R-:W-:Y:S05]  /*2ce20*/  @!P5 BRA `(.L_x_2758) ;  /* 0xfffffffc00f0d947 */ /* 0x002fea000383ffff */
[----:B------:R-:W-:Y:S05]  /*2ce30*/  BRA `(.L_x_3131) ;  /* 0xfffffd6800a47947 */ /* 0x000fea000383ffff */
.L_x_2812:
[----:B-1----:R1:W3:Y:S02]  /*2ce40*/  SYNCS.PHASECHK.TRANS64.TRYWAIT P5, [R96+URZ+0x36890], R97 ;  /* 0x03689061600075a7 */ /* 0x0022e400080a017f */
[----:B---3--:R-:W-:Y:S05]  /*2ce50*/  @!P5 NANOSLEEP.SYNCS 0x989680 ;  /* 0x009896800000d95d */ /* 0x008fea0003900000 */
[----:B------:R-:W3:Y:S02]  /*2ce60*/  @!P5 SYNCS.PHASECHK.TRANS64 P5, [R96+URZ+0x36890], R97 ;  /* 0x036890616000d5a7 */ /* 0x000ee400080a007f */
[----:B---3--:R-:W-:Y:S05]  /*2ce70*/  @!P5 BRA `(.L_x_2812) ;  /* 0xfffffffc00f0d947 */ /* 0x008fea000383ffff */
[----:B------:R-:W-:Y:S05]  /*2ce80*/  BRA `(.L_x_3132) ;  /* 0xfffffd9c00647947 */ /* 0x000fea000383ffff */
.L_x_2837:
[----:B-1----:R1:W2:Y:S02]  /*2ce90*/  SYNCS.PHASECHK.TRANS64.TRYWAIT P3, [R96+URZ+0x36890], R97 ;  /* 0x03689061600075a7 */ /* 0x0022a4000806017f */
[----:B--2---:R-:W-:Y:S05]  /*2cea0*/  @!P3 NANOSLEEP.SYNCS 0x989680 ;  /* 0x009896800000b95d */ /* 0x004fea0003900000 */
[----:B------:R-:W2:Y:S02]  /*2ceb0*/  @!P3 SYNCS.PHASECHK.TRANS64 P3, [R96+URZ+0x36890], R97 ;  /* 0x036890616000b5a7 */ /* 0x000ea4000806007f */
[----:B--2---:R-:W-:Y:S05]  /*2cec0*/  @!P3 BRA `(.L_x_2837) ;  /* 0xfffffffc00f0b947 */ /* 0x004fea000383ffff */
[----:B------:R-:W-:Y:S05]  /*2ced0*/  BRA `(.L_x_3133) ;  /* 0xfffffdcc00807947 */ /* 0x000fea000383ffff */
.L_x_2843:
[----:B0-----:R0:W1:Y:S02]  /*2cee0*/  SYNCS.PHASECHK.TRANS64.TRYWAIT P2, [R96+URZ+0x368b0], R97 ;  /* 0x0368b061600075a7 */ /* 0x001064000804017f */
[----:B-1----:R-:W-:Y:S05]  /*2cef0*/  @!P2 NANOSLEEP.SYNCS 0x989680 ;  /* 0x009896800000a95d */ /* 0x002fea0003900000 */
[----:B------:R-:W1:Y:S02]  /*2cf00*/  @!P2 SYNCS.PHASECHK.TRANS64 P2, [R96+URZ+0x368b0], R97 ;  /* 0x0368b0616000a5a7 */ /* 0x000e64000804007f */
[----:B-1----:R-:W-:Y:S05]  /*2cf10*/  @!P2 BRA `(.L_x_2843) ;  /* 0xfffffffc00f0a947 */ /* 0x002fea000383ffff */
[----:B------:R-:W-:Y:S05]  /*2cf20*/  BRA `(.L_x_3134) ;  /* 0xfffffdd000987947 */ /* 0x000fea000383ffff */
.L_x_2861:
        /* <DEDUP_REMOVED lines=8> */
.L_x_3136:
[----:B------:R-:W-:Y:S05]  /*2cfb0*/  BSYNC B1 ;  /* 0x0000000000017941 */ /* 0x000fea0003800000 */
.L_x_3135:
[----:B------:R-:W-:Y:S01]  /*2cfc0*/  IMAD.MOV.U32 R13, RZ, RZ, R6 ;  /* 0x000000ffff0d7224 */ /* 0x000fe200078e0006 */
[----:B------:R-:W-:Y:S01]  /*2cfd0*/  MOV R3, R14 ;  /* 0x0000000e00037202 */ /* 0x000fe20000000f00 */
[----:B------:R-:W-:Y:S02]  /*2cfe0*/  IMAD.MOV.U32 R12, RZ, RZ, RZ ;  /* 0x000000ffff0c7224 */ /* 0x000fe400078e00ff */
[----:B------:R-:W-:Y:S02]  /*2cff0*/  IMAD.MOV.U32 R11, RZ, RZ, 0x1c1f ;  /* 0x00001c1fff0b7424 */ /* 0x000fe400078e00ff */
[----:B------:R-:W-:-:S07]  /*2d000*/  IMAD.MOV.U32 R15, RZ, RZ, -0x1 ;  /* 0xffffffffff0f7424 */ /* 0x000fce00078e00ff */
[----:B------:R-:W-:Y:S05]  /*2d010*/  WARPSYNC.COLLECTIVE R15, `(.L_x_3137) ;  /* 0x000000000f087348 */ /* 0x000fea0003c00000 */
[----:B------:R0:W1:Y:S02]  /*2d020*/  SHFL.IDX P6, R14, R13, R12, R11 ;  /* 0x0000000c0d0e7389 */ /* 0x00006400000c000b */
[----:B01----:R-:W-:Y:S01]  /*2d030*/  ENDCOLLECTIVE ;  /* 0x000000000000791b */ /* 0x003fe20003800000 */
.L_x_3137:
[----:B------:R-:W-:Y:S01]  /*2d040*/  IMAD.MOV.U32 R13, RZ, RZ, R8 ;  /* 0x000000ffff0d7224 */ /* 0x000fe200078e0008 */
[----:B------:R-:W-:-:S07]  /*2d050*/  MOV R0, R14 ;  /* 0x0000000e00007202 */ /* 0x000fce0000000f00 */
[----:B------:R-:W-:Y:S05]  /*2d060*/  WARPSYNC.COLLECTIVE R15, `(.L_x_3138) ;  /* 0x000000000f087348 */ /* 0x000fea0003c00000 */
[----:B------:R0:W1:Y:S02]  /*2d070*/  SHFL.IDX P6, R14, R13, R12, R11 ;  /* 0x0000000c0d0e7389 */ /* 0x00006400000c000b */
[----:B01----:R-:W-:Y:S01]  /*2d080*/  ENDCOLLECTIVE ;  /* 0x000000000000791b */ /* 0x003fe20003800000 */
.L_x_3138:
[----:B------:R-:W-:Y:S02]  /*2d090*/  IMAD.MOV.U32 R13, RZ, RZ, R4 ;  /* 0x000000ffff0d7224 */ /* 0x000fe400078e0004 */
[----:B------:R-:W-:-:S07]  /*2d0a0*/  IMAD.MOV.U32 R5, RZ, RZ, R14 ;  /* 0x000000ffff057224 */ /* 0x000fce00078e000e */
[----:B------:R-:W-:Y:S05]  /*2d0b0*/  WARPSYNC.COLLECTIVE R15, `(.L_x_3139) ;  /* 0x000000000f087348 */ /* 0x000fea0003c00000 */
[----:B------:R0:W1:Y:S02]  /*2d0c0*/  SHFL.IDX P6, R14, R13, R12, R11 ;  /* 0x0000000c0d0e7389 */ /* 0x00006400000c000b */
[----:B01----:R-:W-:Y:S01]  /*2d0d0*/  ENDCOLLECTIVE ;  /* 0x000000000000791b */ /* 0x003fe20003800000 */
.L_x_3139:
[----:B------:R-:W-:Y:S05]  /*2d0e0*/  BRA `(.L_x_3140) ;  /* 0xfffffde000d47947 */ /* 0x000fea000383ffff */
.L_x_2864:
[----:B------:R-:W-:Y:S01]  /*2d0f0*/  BSSY B1, `(.L_x_3141) ;  /* 0x0000008000017945 */ /* 0x000fe20003800000 */
[----:B------:R-:W-:Y:S01]  /*2d100*/  IMAD.MOV.U32 R13, RZ, RZ, R7 ;  /* 0x000000ffff0d7224 */ /* 0x000fe200078e0007 */
[----:B------:R-:W-:Y:S01]  /*2d110*/  MOV R12, 0x1 ;  /* 0x00000001000c7802 */ /* 0x000fe20000000f00 */
[----:B------:R-:W-:Y:S02]  /*2d120*/  IMAD.MOV.U32 R11, RZ, RZ, 0x1c1f ;  /* 0x00001c1fff0b7424 */ /* 0x000fe400078e00ff */
[----:B------:R-:W-:-:S07]  /*2d130*/  IMAD.MOV.U32 R15, RZ, RZ, -0x1 ;  /* 0xffffffffff0f7424 */ /* 0x000fce00078e00ff */
[----:B0---4-:R-:W-:Y:S05]  /*2d140*/  WARPSYNC.COLLECTIVE R15, `(.L_x_3142) ;  /* 0x000000000f087348 */ /* 0x011fea0003c00000 */
[----:B----4-:R1:W2:Y:S02]  /*2d150*/  SHFL.IDX P6, R14, R13, R12, R11 ;  /* 0x0000000c0d0e7389 */ /* 0x0102a400000c000b */
[----:B012---:R-:W-:Y:S01]  /*2d160*/  ENDCOLLECTIVE ;  /* 0x000000000000791b */ /* 0x007fe20003800000 */
.L_x_3142:
[----:B------:R-:W-:Y:S05]  /*2d170*/  BSYNC B1 ;  /* 0x0000000000017941 */ /* 0x000fea0003800000 */
.L_x_3141:
[----:B------:R-:W-:Y:S01]  /*2d180*/  IMAD.MOV.U32 R13, RZ, RZ, R6 ;  /* 0x000000ffff0d7224 */ /* 0x000fe200078e0006 */
[----:B------:R-:W-:Y:S01]  /*2d190*/  MOV R12, 0x1 ;  /* 0x00000001000c7802 */ /* 0x000fe20000000f00 */
[----:B------:R-:W-:Y:S02]  /*2d1a0*/  IMAD.MOV.U32 R11, RZ, RZ, 0x1c1f ;  /* 0x00001c1fff0b7424 */ /* 0x000fe400078e00ff */
[----:B------:R-:W-:Y:S02]  /*2d1b0*/  IMAD.MOV.U32 R15, RZ, RZ, -0x1 ;  /* 0xffffffffff0f7424 */ /* 0x000fe400078e00ff */
[----:B------:R-:W-:-:S07]  /*2d1c0*/  IMAD.MOV.U32 R3, RZ, RZ, R14 ;  /* 0x000000ffff037224 */ /* 0x000fce00078e000e */
[----:B------:R-:W-:Y:S05]  /*2d1d0*/  WARPSYNC.COLLECTIVE R15, `(.L_x_3143) ;  /* 0x000000000f087348 */ /* 0x000fea0003c00000 */
[----:B------:R0:W1:Y:S02]  /*2d1e0*/  SHFL.IDX P6, R14, R13, R12, R11 ;  /* 0x0000000c0d0e7389 */ /* 0x00006400000c000b */
[----:B01----:R-:W-:Y:S01]  /*2d1f0*/  ENDCOLLECTIVE ;  /* 0x000000000000791b */ /* 0x003fe20003800000 */
.L_x_3143:
[----:B------:R-:W-:Y:S02]  /*2d200*/  IMAD.MOV.U32 R13, RZ, RZ, R8 ;  /* 0x000000ffff0d7224 */ /* 0x000fe400078e0008 */
[----:B------:R-:W-:-:S07]  /*2d210*/  IMAD.MOV.U32 R0, RZ, RZ, R14 ;  /* 0x000000ffff007224 */ /* 0x000fce00078e000e */
[----:B------:R-:W-:Y:S05]  /*2d220*/  WARPSYNC.COLLECTIVE R15, `(.L_x_3144) ;  /* 0x000000000f087348 */ /* 0x000fea0003c00000 */
[----:B------:R0:W1:Y:S02]  /*2d230*/  SHFL.IDX P6, R14, R13, R12, R11 ;  /* 0x0000000c0d0e7389 */ /* 0x00006400000c000b */
[----:B01----:R-:W-:Y:S01]  /*2d240*/  ENDCOLLECTIVE ;  /* 0x000000000000791b */ /* 0x003fe20003800000 */
.L_x_3144:
[----:B------:R-:W-:Y:S01]  /*2d250*/  IMAD.MOV.U32 R13, RZ, RZ, R4 ;  /* 0x000000ffff0d7224 */ /* 0x000fe200078e0004 */
[----:B------:R-:W-:-:S07]  /*2d260*/  MOV R5, R14 ;  /* 0x0000000e00057202 */ /* 0x000fce0000000f00 */
[----:B------:R-:W-:Y:S05]  /*2d270*/  WARPSYNC.COLLECTIVE R15, `(.L_x_3145) ;  /* 0x000000000f087348 */ /* 0x000fea0003c00000 */
[----:B------:R0:W1:Y:S02]  /*2d280*/  SHFL.IDX P6, R14, R13, R12, R11 ;  /* 0x0000000c0d0e7389 */ /* 0x00006400000c000b */
[----:B01----:R-:W-:Y:S01]  /*2d290*/  ENDCOLLECTIVE ;  /* 0x000000000000791b */ /* 0x003fe20003800000 */
.L_x_3145:
[----:B------:R-:W-:Y:S01]  /*2d2a0*/  IMAD.MOV.U32 R4, RZ, RZ, R14 ;  /* 0x000000ffff047224 */ /* 0x000fe200078e000e */
[----:B------:R-:W-:Y:S06]  /*2d2b0*/  BRA `(.L_x_3146) ;  /* 0xfffffde8007c7947 */ /* 0x000fec000383ffff */
.L_x_2868:
[----:B0-----:R0:W1:Y:S02]  /*2d2c0*/  SYNCS.PHASECHK.TRANS64.TRYWAIT P0, [R16+URZ+0x36800], R5 ;  /* 0x03680005100075a7 */ /* 0x001064000800017f */
[----:B-1----:R-:W-:Y:S05]  /*2d2d0*/  @!P0 NANOSLEEP.SYNCS 0x989680 ;  /* 0x009896800000895d */ /* 0x002fea0003900000 */
[----:B------:R-:W1:Y:S02]  /*2d2e0*/  @!P0 SYNCS.PHASECHK.TRANS64 P0, [R16+URZ+0x36800], R5 ;  /* 0x03680005100085a7 */ /* 0x000e64000800007f */
[----:B-1----:R-:W-:Y:S05]  /*2d2f0*/  @!P0 BRA `(.L_x_2868) ;  /* 0xfffffffc00f08947 */ /* 0x002fea000383ffff */
[----:B------:R-:W-:Y:S05]  /*2d300*/  BRA `(.L_x_3147) ;  /* 0xfffffdf000a47947 */ /* 0x000fea000383ffff */
.L_x_2892:
        /* <DEDUP_REMOVED lines=8> */
.L_x_3149:
[----:B------:R-:W-:Y:S05]  /*2d390*/  BSYNC B1 ;  /* 0x0000000000017941 */ /* 0x000fea0003800000 */
.L_x_3148:
        /* <DEDUP_REMOVED lines=8> */
.L_x_3150:
[----:B------:R-:W-:Y:S02]  /*2d420*/  IMAD.MOV.U32 R21, RZ, RZ, R3 ;  /* 0x000000ffff157224 */ /* 0x000fe400078e0003 */
[----:B------:R-:W-:Y:S02]  /*2d430*/  IMAD.MOV.U32 R13, RZ, RZ, R7 ;  /* 0x000000ffff0d7224 */ /* 0x000fe400078e0007 */
[----:B------:R-:W-:-:S07]  /*2d440*/  IMAD.MOV.U32 R0, RZ, RZ, R14 ;  /* 0x000000ffff007224 */ /* 0x000fce00078e000e */
[----:B------:R-:W-:Y:S05]  /*2d450*/  WARPSYNC.COLLECTIVE R15, `(.L_x_3151) ;  /* 0x000000000f087348 */ /* 0x000fea0003c00000 */
[----:B------:R0:W1:Y:S02]  /*2d460*/  SHFL.IDX P6, R14, R13, R12, R11 ;  /* 0x0000000c0d0e7389 */ /* 0x00006400000c000b */
[----:B01----:R-:W-:Y:S01]  /*2d470*/  ENDCOLLECTIVE ;  /* 0x000000000000791b */ /* 0x003fe20003800000 */
.L_x_3151:
[----:B------:R-:W-:Y:S01]  /*2d480*/  IMAD.MOV.U32 R20, RZ, RZ, R0 ;  /* 0x000000ffff147224 */ /* 0x000fe200078e0000 */
[----:B------:R-:W-:Y:S01]  /*2d490*/  MOV R13, R9 ;  /* 0x00000009000d7202 */ /* 0x000fe20000000f00 */
[----:B------:R-:W-:-:S07]  /*2d4a0*/  IMAD.MOV.U32 R5, RZ, RZ, R14 ;  /* 0x000000ffff057224 */ /* 0x000fce00078e000e */
[----:B------:R-:W-:Y:S05]  /*2d4b0*/  WARPSYNC.COLLECTIVE R15, `(.L_x_3152) ;  /* 0x000000000f087348 */ /* 0x000fea0003c00000 */
[----:B------:R0:W1:Y:S02]  /*2d4c0*/  SHFL.IDX P6, R14, R13, R12, R11 ;  /* 0x0000000c0d0e7389 */ /* 0x00006400000c000b */
[----:B01----:R-:W-:Y:S01]  /*2d4d0*/  ENDCOLLECTIVE ;  /* 0x000000000000791b */ /* 0x003fe20003800000 */
.L_x_3152:
[----:B------:R-:W-:Y:S05]  /*2d4e0*/  BRA `(.L_x_3153) ;  /* 0xfffffe14008c7947 */ /* 0x000fea000383ffff */
.L_x_2895:
[----:B------:R-:W-:Y:S01]  /*2d4f0*/  BSSY B1, `(.L_x_3154) ;  /* 0x0000008000017945 */ /* 0x000fe20003800000 */
[----:B------:R-:W-:Y:S01]  /*2d500*/  IMAD.MOV.U32 R13, RZ, RZ, R8 ;  /* 0x000000ffff0d7224 */ /* 0x000fe200078e0008 */
[----:B------:R-:W-:Y:S01]  /*2d510*/  MOV R11, 0x1c1f ;  /* 0x00001c1f000b7802 */ /* 0x000fe20000000f00 */
[----:B------:R-:W-:Y:S02]  /*2d520*/  IMAD.MOV.U32 R12, RZ, RZ, 0x1 ;  /* 0x00000001ff0c7424 */ /* 0x000fe400078e00ff */
[----:B------:R-:W-:-:S07]  /*2d530*/  IMAD.MOV.U32 R15, RZ, RZ, -0x1 ;  /* 0xffffffffff0f7424 */ /* 0x000fce00078e00ff */
[----:B------:R-:W-:Y:S05]  /*2d540*/  WARPSYNC.COLLECTIVE R15, `(.L_x_3155) ;  /* 0x000000000f087348 */ /* 0x000fea0003c00000 */
[----:B------:R0:W1:Y:S02]  /*2d550*/  SHFL.IDX P6, R14, R13, R12, R11 ;  /* 0x0000000c0d0e7389 */ /* 0x00006400000c000b */
[----:B01----:R-:W-:Y:S01]  /*2d560*/  ENDCOLLECTIVE ;  /* 0x000000000000791b */ /* 0x003fe20003800000 */
.L_x_3155:
[----:B------:R-:W-:Y:S05]  /*2d570*/  BSYNC B1 ;  /* 0x0000000000017941 */ /* 0x000fea0003800000 */
.L_x_3154:
        /* <DEDUP_REMOVED lines=8> */
.L_x_3156:
[----:B------:R-:W-:Y:S02]  /*2d600*/  IMAD.MOV.U32 R21, RZ, RZ, R3 ;  /* 0x000000ffff157224 */ /* 0x000fe400078e0003 */
[----:B------:R-:W-:Y:S02]  /*2d610*/  IMAD.MOV.U32 R13, RZ, RZ, R7 ;  /* 0x000000ffff0d7224 */ /* 0x000fe400078e0007 */
[----:B------:R-:W-:-:S07]  /*2d620*/  IMAD.MOV.U32 R0, RZ, RZ, R14 ;  /* 0x000000ffff007224 */ /* 0x000fce00078e000e */
[----:B------:R-:W-:Y:S05]  /*2d630*/  WARPSYNC.COLLECTIVE R15, `(.L_x_3157) ;  /* 0x000000000f087348 */ /* 0x000fea0003c00000 */
[----:B------:R0:W1:Y:S02]  /*2d640*/  SHFL.IDX P6, R14, R13, R12, R11 ;  /* 0x0000000c0d0e7389 */ /* 0x00006400000c000b */
[----:B01----:R-:W-:Y:S01]  /*2d650*/  ENDCOLLECTIVE ;  /* 0x000000000000791b */ /* 0x003fe20003800000 */
.L_x_3157:
[----:B------:R-:W-:Y:S01]  /*2d660*/  IMAD.MOV.U32 R20, RZ, RZ, R0 ;  /* 0x000000ffff147224 */ /* 0x000fe200078e0000 */
[----:B------:R-:W-:Y:S01]  /*2d670*/  MOV R13, R9 ;  /* 0x00000009000d7202 */ /* 0x000fe20000000f00 */
[----:B------:R-:W-:-:S07]  /*2d680*/  IMAD.MOV.U32 R7, RZ, RZ, R14 ;  /* 0x000000ffff077224 */ /* 0x000fce00078e000e */
[----:B------:R-:W-:Y:S05]  /*2d690*/  WARPSYNC.COLLECTIVE R15, `(.L_x_3158) ;  /* 0x000000000f087348 */ /* 0x000fea0003c00000 */
[----:B------:R0:W1:Y:S02]  /*2d6a0*/  SHFL.IDX P6, R14, R13, R12, R11 ;  /* 0x0000000c0d0e7389 */ /* 0x00006400000c000b */
[----:B01----:R-:W-:Y:S01]  /*2d6b0*/  ENDCOLLECTIVE ;  /* 0x000000000000791b */ /* 0x003fe20003800000 */
.L_x_3158:
[----:B------:R-:W-:Y:S05]  /*2d6c0*/  BRA `(.L_x_3159) ;  /* 0xfffffe1800a47947 */ /* 0x000fea000383ffff */
.L_x_2899:
[----:B0-----:R0:W1:Y:S02]  /*2d6d0*/  SYNCS.PHASECHK.TRANS64.TRYWAIT P0, [R16+URZ+0x36800], R61 ;  /* 0x0368003d100075a7 */ /* 0x001064000800017f */
[----:B-1----:R-:W-:Y:S05]  /*2d6e0*/  @!P0 NANOSLEEP.SYNCS 0x989680 ;  /* 0x009896800000895d */ /* 0x002fea0003900000 */
[----:B------:R-:W1:Y:S02]  /*2d6f0*/  @!P0 SYNCS.PHASECHK.TRANS64 P0, [R16+URZ+0x36800], R61 ;  /* 0x0368003d100085a7 */ /* 0x000e64000800007f */
[----:B-1----:R-:W-:Y:S05]  /*2d700*/  @!P0 BRA `(.L_x_2899) ;  /* 0xfffffffc00f08947 */ /* 0x002fea000383ffff */
[----:B------:R-:W-:Y:S05]  /*2d710*/  BRA `(.L_x_3160) ;  /* 0xfffffe2000147947 */ /* 0x000fea000383ffff */
.L_x_2913:
[----:B-1----:R1:W2:Y:S02]  /*2d720*/  SYNCS.PHASECHK.TRANS64.TRYWAIT P2, [R3+URZ+0x36830], R0 ;  /* 0x03683000030075a7 */ /* 0x0022a4000804017f */
[----:B--2---:R-:W-:Y:S05]  /*2d730*/  @!P2 NANOSLEEP.SYNCS 0x989680 ;  /* 0x009896800000a95d */ /* 0x004fea0003900000 */
[----:B------:R-:W2:Y:S02]  /*2d740*/  @!P2 SYNCS.PHASECHK.TRANS64 P2, [R3+URZ+0x36830], R0 ;  /* 0x036830000300a5a7 */ /* 0x000ea4000804007f */
[----:B--2---:R-:W-:Y:S05]  /*2d750*/  @!P2 BRA `(.L_x_2913) ;  /* 0xfffffffc00f0a947 */ /* 0x004fea000383ffff */
[----:B------:R-:W-:Y:S05]  /*2d760*/  BRA `(.L_x_2912) ;  /* 0xfffffe4800147947 */ /* 0x000fea000383ffff */
.L_x_2920:
[----:B-1----:R1:W2:Y:S02]  /*2d770*/  SYNCS.PHASECHK.TRANS64.TRYWAIT P3, [R13+URZ+0x36830], R4 ;  /* 0x036830040d0075a7 */ /* 0x0022a4000806017f */
[----:B--2---:R-:W-:Y:S05]  /*2d780*/  @!P3 NANOSLEEP.SYNCS 0x989680 ;  /* 0x009896800000b95d */ /* 0x004fea0003900000 */
[----:B------:R-:W2:Y:S02]  /*2d790*/  @!P3 SYNCS.PHASECHK.TRANS64 P3, [R13+URZ+0x36830], R4 ;  /* 0x036830040d00b5a7 */ /* 0x000ea4000806007f */
[----:B--2---:R-:W-:Y:S05]  /*2d7a0*/  @!P3 BRA `(.L_x_2920) ;  /* 0xfffffffc00f0b947 */ /* 0x004fea000383ffff */
[----:B------:R-:W-:Y:S05]  /*2d7b0*/  BRA `(.L_x_2919) ;  /* 0xfffffe9800007947 */ /* 0x000fea000383ffff */
.L_x_2925:
[----:B-1----:R1:W2:Y:S02]  /*2d7c0*/  SYNCS.PHASECHK.TRANS64.TRYWAIT P3, [R11+URZ+0x36850], R0 ;  /* 0x036850000b0075a7 */ /* 0x0022a4000806017f */
[----:B--2---:R-:W-:Y:S05]  /*2d7d0*/  @!P3 NANOSLEEP.SYNCS 0x989680 ;  /* 0x009896800000b95d */ /* 0x004fea0003900000 */
[----:B------:R-:W2:Y:S02]  /*2d7e0*/  @!P3 SYNCS.PHASECHK.TRANS64 P3, [R11+URZ+0x36850], R0 ;  /* 0x036850000b00b5a7 */ /* 0x000ea4000806007f */
[----:B--2---:R-:W-:Y:S05]  /*2d7f0*/  @!P3 BRA `(.L_x_2925) ;  /* 0xfffffffc00f0b947 */ /* 0x004fea000383ffff */
[----:B------:R-:W-:Y:S05]  /*2d800*/  BRA `(.L_x_2924) ;  /* 0xfffffecc009c7947 */ /* 0x000fea000383ffff */
.L_x_2933:
[----:B-1----:R1:W2:Y:S02]  /*2d810*/  SYNCS.PHASECHK.TRANS64.TRYWAIT P2, [R4+URZ+0x36830], R5 ;  /* 0x03683005040075a7 */ /* 0x0022a4000804017f */
[----:B--2---:R-:W-:Y:S05]  /*2d820*/  @!P2 NANOSLEEP.SYNCS 0x989680 ;  /* 0x009896800000a95d */ /* 0x004fea0003900000 */
[----:B------:R-:W2:Y:S02]  /*2d830*/  @!P2 SYNCS.PHASECHK.TRANS64 P2, [R4+URZ+0x36830], R5 ;  /* 0x036830050400a5a7 */ /* 0x000ea4000804007f */
[----:B--2---:R-:W-:Y:S05]  /*2d840*/  @!P2 BRA `(.L_x_2933) ;  /* 0xfffffffc00f0a947 */ /* 0x004fea000383ffff */
[----:B------:R-:W-:Y:S05]  /*2d850*/  BRA `(.L_x_2932) ;  /* 0xfffffeec00507947 */ /* 0x000fea000383ffff */
.L_x_2938:
[----:B-1----:R1:W2:Y:S02]  /*2d860*/  SYNCS.PHASECHK.TRANS64.TRYWAIT P2, [R11+URZ+0x36850], R0 ;  /* 0x036850000b0075a7 */ /* 0x0022a4000804017f */
[----:B--2---:R-:W-:Y:S05]  /*2d870*/  @!P2 NANOSLEEP.SYNCS 0x989680 ;  /* 0x009896800000a95d */ /* 0x004fea0003900000 */
[----:B------:R-:W2:Y:S02]  /*2d880*/  @!P2 SYNCS.PHASECHK.TRANS64 P2, [R11+URZ+0x36850], R0 ;  /* 0x036850000b00a5a7 */ /* 0x000ea4000804007f */
[----:B--2---:R-:W-:Y:S05]  /*2d890*/  @!P2 BRA `(.L_x_2938) ;  /* 0xfffffffc00f0a947 */ /* 0x004fea000383ffff */
[----:B------:R-:W-:Y:S05]  /*2d8a0*/  BRA `(.L_x_2937) ;  /* 0xffffff2000ec7947 */ /* 0x000fea000383ffff */
.L_x_2944:
[----:B-1----:R1:W2:Y:S02]  /*2d8b0*/  SYNCS.PHASECHK.TRANS64.TRYWAIT P0, [R8+URZ+0x36850], R3 ;  /* 0x03685003080075a7 */ /* 0x0022a4000800017f */
[----:B--2---:R-:W-:Y:S05]  /*2d8c0*/  @!P0 NANOSLEEP.SYNCS 0x989680 ;  /* 0x009896800000895d */ /* 0x004fea0003900000 */
[----:B------:R-:W2:Y:S02]  /*2d8d0*/  @!P0 SYNCS.PHASECHK.TRANS64 P0, [R8+URZ+0x36850], R3 ;  /* 0x03685003080085a7 */ /* 0x000ea4000800007f */
[----:B--2---:R-:W-:Y:S05]  /*2d8e0*/  @!P0 BRA `(.L_x_2944) ;  /* 0xfffffffc00f08947 */ /* 0x004fea000383ffff */
[----:B------:R-:W-:Y:S05]  /*2d8f0*/  BRA `(.L_x_2943) ;  /* 0xffffff3c00e87947 */ /* 0x000fea000383ffff */
.L_x_2980:
[----:B------:R-:W1:Y:S01]  /*2d900*/  S2R R7, SR_TID.X ;  /* 0x0000000000077919 */ /* 0x000e620000002100 */
[----:B------:R-:W-:Y:S01]  /*2d910*/  BSSY B1, `(.L_x_3161) ;  /* 0x000000a000017945 */ /* 0x000fe20003800000 */
[----:B------:R-:W-:Y:S01]  /*2d920*/  IMAD.MOV.U32 R12, RZ, RZ, RZ ;  /* 0x000000ffff0c7224 */ /* 0x000fe200078e00ff */
[----:B------:R-:W-:Y:S01]  /*2d930*/  MOV R11, 0x1f ;  /* 0x0000001f000b7802 */ /* 0x000fe20000000f00 */
[----:B------:R-:W-:Y:S01]  /*2d940*/  IMAD.MOV.U32 R15, RZ, RZ, -0x1 ;  /* 0xffffffffff0f7424 */ /* 0x000fe200078e00ff */
[----:B-1----:R-:W-:-:S04]  /*2d950*/  SHF.R.U32.HI R7, RZ, 0x5, R7 ;  /* 0x00000005ff077819 */ /* 0x002fc80000011607 */
[----:B------:R-:W-:-:S05]  /*2d960*/  LOP3.LUT R7, R7, 0x3, RZ, 0xc0, !PT ;  /* 0x0000000307077812 */ /* 0x000fca00078ec0ff */
[----:B0-----:R-:W-:-:S07]  /*2d970*/  IMAD.MOV.U32 R13, RZ, RZ, R7 ;  /* 0x000000ffff0d7224 */ /* 0x001fce00078e0007 */
[----:B------:R-:W-:Y:S05]  /*2d980*/  WARPSYNC.COLLECTIVE R15, `(.L_x_3162) ;  /* 0x000000000f087348 */ /* 0x000fea0003c00000 */
[----:B------:R0:W1:Y:S02]  /*2d990*/  SHFL.IDX P6, R14, R13, R12, R11 ;  /* 0x0000000c0d0e7389 */ /* 0x00006400000c000b */
[----:B01----:R-:W-:Y:S01]  /*2d9a0*/  ENDCOLLECTIVE ;  /* 0x000000000000791b */ /* 0x003fe20003800000 */
.L_x_3162:
[----:B------:R-:W-:Y:S05]  /*2d9b0*/  BSYNC B1 ;  /* 0x0000000000017941 */ /* 0x000fea0003800000 */
.L_x_3161:
[----:B------:R-:W-:Y:S05]  /*2d9c0*/  BRA `(.L_x_3163) ;  /* 0xffffff8400bc7947 */ /* 0x000fea000383ffff */
.L_x_2982:
[----:B------:R-:W-:Y:S01]  /*2d9d0*/  BSSY B1, `(.L_x_3164) ;  /* 0x0000006000017945 */ /* 0x000fe20003800000 */
[----:B------:R-:W-:-:S07]  /*2d9e0*/  IMAD.MOV.U32 R15, RZ, RZ, -0x1 ;  /* 0xffffffffff0f7424 */ /* 0x000fce00078e00ff */
[----:B01----:R-:W-:Y:S05]  /*2d9f0*/  WARPSYNC.COLLECTIVE R15, `(.L_x_3165) ;  /* 0x000000000f0c7348 */ /* 0x003fea0003c00000 */
[----:B------:R-:W-:Y:S02]  /*2da00*/  ELECT P6, UR62, PT ;  /* 0x00000000003e782f */ /* 0x000fe400038c0000 */
[----:B------:R-:W-:Y:S01]  /*2da10*/  MOV R14, UR62 ;  /* 0x0000003e000e7c02 */ /* 0x000fe20008000f00 */
[----:B01----:R-:W-:Y:S10]  /*2da20*/  ENDCOLLECTIVE ;  /* 0x000000000000791b */ /* 0x003ff40003800000 */
.L_x_3165:
[----:B------:R-:W-:Y:S05]  /*2da30*/  BSYNC B1 ;  /* 0x0000000000017941 */ /* 0x000fea0003800000 */
.L_x_3164:
[----:B------:R-:W-:Y:S05]  /*2da40*/  BRA `(.L_x_2981) ;  /* 0xffffff8400b47947 */ /* 0x000fea000383ffff */
.L_x_2984:
[----:B-1----:R-:W2:Y:S02]  /*2da50*/  LDL R4, [R1+0x4] ;  /* 0x0000040001047983 */ /* 0x002ea40000100800 */
[----:B--2---:R1:W2:Y:S02]  /*2da60*/  SYNCS.PHASECHK.TRANS64.TRYWAIT P0, [R4+URZ+0x36820], R3 ;  /* 0x03682003040075a7 */ /* 0x0042a4000800017f */
[----:B--2---:R-:W-:Y:S05]  /*2da70*/  @!P0 NANOSLEEP.SYNCS 0x989680 ;  /* 0x009896800000895d */ /* 0x004fea0003900000 */
[----:B------:R-:W2:Y:S02]  /*2da80*/  @!P0 SYNCS.PHASECHK.TRANS64 P0, [R4+URZ+0x36820], R3 ;  /* 0x03682003040085a7 */ /* 0x000ea4000800007f */
[----:B--2---:R-:W-:Y:S05]  /*2da90*/  @!P0 BRA `(.L_x_2984) ;  /* 0xfffffffc00ec8947 */ /* 0x004fea000383ffff */
[----:B------:R-:W-:Y:S05]  /*2daa0*/  BRA `(.L_x_3166) ;  /* 0xffffff8400c47947 */ /* 0x000fea000383ffff */
.L_x_2988:
[----:B-1----:R1:W2:Y:S02]  /*2dab0*/  SYNCS.PHASECHK.TRANS64.TRYWAIT P0, [R6+URZ+0x368a0], R9 ;  /* 0x0368a009060075a7 */ /* 0x0022a4000800017f */
[----:B--2---:R-:W-:Y:S05]  /*2dac0*/  @!P0 NANOSLEEP.SYNCS 0x989680 ;  /* 0x009896800000895d */ /* 0x004fea0003900000 */
[----:B------:R-:W2:Y:S02]  /*2dad0*/  @!P0 SYNCS.PHASECHK.TRANS64 P0, [R6+URZ+0x368a0], R9 ;  /* 0x0368a009060085a7 */ /* 0x000ea4000800007f */
[----:B--2---:R-:W-:Y:S05]  /*2dae0*/  @!P0 BRA `(.L_x_2988) ;  /* 0xfffffffc00f08947 */ /* 0x004fea000383ffff */
[----:B------:R-:W-:Y:S05]  /*2daf0*/  BRA `(.L_x_3167) ;  /* 0xffffff8400e87947 */ /* 0x000fea000383ffff */
.L_x_2995:
[----:B--2---:R2:W3:Y:S02]  /*2db00*/  SYNCS.PHASECHK.TRANS64.TRYWAIT P0, [R6+URZ+0x368c0], R9 ;  /* 0x0368c009060075a7 */ /* 0x0044e4000800017f */
[----:B---3--:R-:W-:Y:S05]  /*2db10*/  @!P0 NANOSLEEP.SYNCS 0x989680 ;  /* 0x009896800000895d */ /* 0x008fea0003900000 */
[----:B------:R-:W3:Y:S02]  /*2db20*/  @!P0 SYNCS.PHASECHK.TRANS64 P0, [R6+URZ+0x368c0], R9 ;  /* 0x0368c009060085a7 */ /* 0x000ee4000800007f */
[----:B---3--:R-:W-:Y:S05]  /*2db30*/  @!P0 BRA `(.L_x_2995) ;  /* 0xfffffffc00f08947 */ /* 0x008fea000383ffff */
[----:B------:R-:W-:Y:S05]  /*2db40*/  BRA `(.L_x_3168) ;  /* 0xffffff8800ec7947 */ /* 0x000fea000383ffff */
.L_x_3004:
[----:B-1----:R1:W2:Y:S02]  /*2db50*/  SYNCS.PHASECHK.TRANS64.TRYWAIT P1, [R7+URZ+0x368a0], R6 ;  /* 0x0368a006070075a7 */ /* 0x0022a4000802017f */
[----:B--2---:R-:W-:Y:S05]  /*2db60*/  @!P1 NANOSLEEP.SYNCS 0x989680 ;  /* 0x009896800000995d */ /* 0x004fea0003900000 */
[----:B------:R-:W2:Y:S02]  /*2db70*/  @!P1 SYNCS.PHASECHK.TRANS64 P1, [R7+URZ+0x368a0], R6 ;  /* 0x0368a006070095a7 */ /* 0x000ea4000802007f */
[----:B--2---:R-:W-:Y:S05]  /*2db80*/  @!P1 BRA `(.L_x_3004) ;  /* 0xfffffffc00f09947 */ /* 0x004fea000383ffff */
[----:B------:R-:W-:Y:S05]  /*2db90*/  BRA `(.L_x_3169) ;  /* 0xffffff90003c7947 */ /* 0x000fea000383ffff */
.L_x_3011:
[----:B--2---:R2:W3:Y:S02]  /*2dba0*/  SYNCS.PHASECHK.TRANS64.TRYWAIT P1, [R7+URZ+0x368c0], R6 ;  /* 0x0368c006070075a7 */ /* 0x0044e4000802017f */
[----:B---3--:R-:W-:Y:S05]  /*2dbb0*/  @!P1 NANOSLEEP.SYNCS 0x989680 ;  /* 0x009896800000995d */ /* 0x008fea0003900000 */
[----:B------:R-:W3:Y:S02]  /*2dbc0*/  @!P1 SYNCS.PHASECHK.TRANS64 P1, [R7+URZ+0x368c0], R6 ;  /* 0x0368c006070095a7 */ /* 0x000ee4000802007f */
[----:B---3--:R-:W-:Y:S05]  /*2dbd0*/  @!P1 BRA `(.L_x_3011) ;  /* 0xfffffffc00f09947 */ /* 0x008fea000383ffff */
[----:B------:R-:W-:Y:S05]  /*2dbe0*/  BRA `(.L_x_3170) ;  /* 0xffffff94003c7947 */ /* 0x000fea000383ffff */
.L_x_3026:
        /* <DEDUP_REMOVED lines=11> */
.L_x_3172:
[----:B------:R-:W-:Y:S05]  /*2dca0*/  BSYNC B0 ;  /* 0x0000000000007941 */ /* 0x000fea0003800000 */
.L_x_3171:
[----:B------:R-:W-:Y:S05]  /*2dcb0*/  BRA `(.L_x_3173) ;  /* 0xffffffa000187947 */ /* 0x000fea000383ffff */
.L_x_3028:
[----:B------:R-:W-:Y:S01]  /*2dcc0*/  BSSY B0, `(.L_x_3174) ;  /* 0x0000006000007945 */ /* 0x000fe20003800000 */
[----:B------:R-:W-:-:S07]  /*2dcd0*/  IMAD.MOV.U32 R15, RZ, RZ, -0x1 ;  /* 0xffffffffff0f7424 */ /* 0x000fce00078e00ff */
[----:B01----:R-:W-:Y:S05]  /*2dce0*/  WARPSYNC.COLLECTIVE R15, `(.L_x_3175) ;  /* 0x000000000f0c7348 */ /* 0x003fea0003c00000 */
[----:B------:R-:W-:Y:S02]  /*2dcf0*/  ELECT P6, UR62, PT ;  /* 0x00000000003e782f */ /* 0x000fe400038c0000 */
[----:B------:R-:W-:Y:S01]  /*2dd00*/  MOV R14, UR62 ;  /* 0x0000003e000e7c02 */ /* 0x000fe20008000f00 */
[----:B01----:R-:W-:Y:S10]  /*2dd10*/  ENDCOLLECTIVE ;  /* 0x000000000000791b */ /* 0x003ff40003800000 */
.L_x_3175:
[----:B------:R-:W-:Y:S05]  /*2dd20*/  BSYNC B0 ;  /* 0x0000000000007941 */ /* 0x000fea0003800000 */
.L_x_3174:
[----:B------:R-:W-:Y:S05]  /*2dd30*/  BRA `(.L_x_3176) ;  /* 0xffffffa000287947 */ /* 0x000fea000383ffff */
.L_x_3030:
[----:B-1----:R1:W2:Y:S02]  /*2dd40*/  SYNCS.PHASECHK.TRANS64.TRYWAIT P0, [R0+URZ+0x36840], R2 ;  /* 0x03684002000075a7 */ /* 0x0022a4000800017f */
[----:B--2---:R-:W-:Y:S05]  /*2dd50*/  @!P0 NANOSLEEP.SYNCS 0x989680 ;  /* 0x009896800000895d */ /* 0x004fea0003900000 */
[----:B------:R-:W2:Y:S02]  /*2dd60*/  @!P0 SYNCS.PHASECHK.TRANS64 P0, [R0+URZ+0x36840], R2 ;  /* 0x03684002000085a7 */ /* 0x000ea4000800007f */
[----:B--2---:R-:W-:Y:S05]  /*2dd70*/  @!P0 BRA `(.L_x_3030) ;  /* 0xfffffffc00f08947 */ /* 0x004fea000383ffff */
[----:B------:R-:W-:Y:S05]  /*2dd80*/  BRA `(.L_x_3177) ;  /* 0xffffffa000947947 */ /* 0x000fea000383ffff */
.L_x_3034:
[----:B------:R0:W5:Y:S01]  /*2dd90*/  LDL.LU R8, [R1+0x40] ;  /* 0x0000400001087983 */ /* 0x0001620000300800 */
[----:B------:R-:W-:Y:S01]  /*2dda0*/  IMAD.MOV.U32 R13, RZ, RZ, R2 ;  /* 0x000000ffff0d7224 */ /* 0x000fe200078e0002 */
[----:B------:R-:W-:Y:S01]  /*2ddb0*/  MOV R11, 0x181f ;  /* 0x0000181f000b7802 */ /* 0x000fe20000000f00 */
[----:B------:R-:W-:Y:S02]  /*2ddc0*/  IMAD.MOV.U32 R12, RZ, RZ, RZ ;  /* 0x000000ffff0c7224 */ /* 0x000fe400078e00ff */
[----:B------:R-:W-:-:S07]  /*2ddd0*/  IMAD.MOV.U32 R15, RZ, RZ, -0x1 ;  /* 0xffffffffff0f7424 */ /* 0x000fce00078e00ff */
[----:B0----5:R-:W-:Y:S05]  /*2dde0*/  WARPSYNC.COLLECTIVE R15, `(.L_x_3178) ;  /* 0x000000000f087348 */ /* 0x021fea0003c00000 */
[----:B------:R1:W2:Y:S02]  /*2ddf0*/  SHFL.IDX P6, R14, R13, R12, R11 ;  /* 0x0000000c0d0e7389 */ /* 0x0002a400000c000b */
[----:B012--5:R-:W-:Y:S01]  /*2de00*/  ENDCOLLECTIVE ;  /* 0x000000000000791b */ /* 0x027fe20003800000 */
.L_x_3178:
[----:B------:R-:W-:Y:S02]  /*2de10*/  IMAD.MOV.U32 R13, RZ, RZ, R3 ;  /* 0x000000ffff0d7224 */ /* 0x000fe400078e0003 */
[----:B------:R-:W-:-:S07]  /*2de20*/  IMAD.MOV.U32 R4, RZ, RZ, R14 ;  /* 0x000000ffff047224 */ /* 0x000fce00078e000e */
[----:B------:R-:W-:Y:S05]  /*2de30*/  WARPSYNC.COLLECTIVE R15, `(.L_x_3179) ;  /* 0x000000000f087348 */ /* 0x000fea0003c00000 */
[----:B------:R0:W1:Y:S02]  /*2de40*/  SHFL.IDX P6, R14, R13, R12, R11 ;  /* 0x0000000c0d0e7389 */ /* 0x00006400000c000b */
[----:B01----:R-:W-:Y:S01]  /*2de50*/  ENDCOLLECTIVE ;  /* 0x000000000000791b */ /* 0x003fe20003800000 */
.L_x_3179:
[----:B------:R-:W-:Y:S02]  /*2de60*/  IMAD.MOV.U32 R13, RZ, RZ, R2 ;  /* 0x000000ffff0d7224 */ /* 0x000fe400078e0002 */
[----:B------:R-:W-:Y:S02]  /*2de70*/  IMAD.MOV.U32 R12, RZ, RZ, 0x1 ;  /* 0x00000001ff0c7424 */ /* 0x000fe400078e00ff */
[----:B------:R-:W-:-:S07]  /*2de80*/  IMAD.MOV.U32 R5, RZ, RZ, R14 ;  /* 0x000000ffff057224 */ /* 0x000fce00078e000e */
[----:B------:R-:W-:Y:S05]  /*2de90*/  WARPSYNC.COLLECTIVE R15, `(.L_x_3180) ;  /* 0x000000000f087348 */ /* 0x000fea0003c00000 */
[----:B------:R0:W1:Y:S02]  /*2dea0*/  SHFL.IDX P6, R14, R13, R12, R11 ;  /* 0x0000000c0d0e7389 */ /* 0x00006400000c000b */
[----:B01----:R-:W-:Y:S01]  /*2deb0*/  ENDCOLLECTIVE ;  /* 0x000000000000791b */ /* 0x003fe20003800000 */
.L_x_3180:
[----:B------:R-:W-:Y:S02]  /*2dec0*/  IMAD.MOV.U32 R13, RZ, RZ, R3 ;  /* 0x000000ffff0d7224 */ /* 0x000fe400078e0003 */
[----:B------:R-:W-:Y:S02]  /*2ded0*/  IMAD R0, R8, R7, RZ ;  /* 0x0000000708007224 */ /* 0x000fe400078e02ff */
[----:B------:R-:W0:Y:S02]  /*2dee0*/  S2R R8, SR_TID.X ;  /* 0x0000000000087919 */ /* 0x000e240000002100 */
[----:B0-----:R-:W-:-:S04]  /*2def0*/  LOP3.LUT R8, R8, 0x7f, RZ, 0xc0, !PT ;  /* 0x0000007f08087812 */ /* 0x001fc800078ec0ff */
[----:B------:R-:W-:-:S04]  /*2df00*/  SHF.R.U32.HI R8, RZ, 0x3, R8 ;  /* 0x00000003ff087819 */ /* 0x000fc80000011608 */
[----:B------:R-:W-:Y:S02]  /*2df10*/  LEA R17, R17, R8, 0x7 ;  /* 0x0000000811117211 */ /* 0x000fe400078e38ff */
[----:B------:R-:W-:Y:S02]  /*2df20*/  MOV R8, R14 ;  /* 0x0000000e00087202 */ /* 0x000fe40000000f00 */
[----:B------:R-:W-:-:S13]  /*2df30*/  ISETP.GE.AND P3, PT, R17, R0, PT ;  /* 0x000000001100720c */ /* 0x000fda0003f66270 */
[----:B------:R-:W-:Y:S05]  /*2df40*/  WARPSYNC.COLLECTIVE R15, `(.L_x_3181) ;  /* 0x000000000f087348 */ /* 0x000fea0003c00000 */
[----:B------:R0:W1:Y:S02]  /*2df50*/  SHFL.IDX P6, R14, R13, R12, R11 ;  /* 0x0000000c0d0e7389 */ /* 0x00006400000c000b */
[----:B01----:R-:W-:Y:S01]  /*2df60*/  ENDCOLLECTIVE ;  /* 0x000000000000791b */ /* 0x003fe20003800000 */
.L_x_3181:
[----:B------:R-:W-:Y:S01]  /*2df70*/  @!P3 LEA R5, P5, R10, R5, 0x1 ;  /* 0x000000050a05b211 */ /* 0x000fe200078a08ff */
[----:B------:R-:W-:Y:S02]  /*2df80*/  IMAD.MOV.U32 R13, RZ, RZ, R2 ;  /* 0x000000ffff0d7224 */ /* 0x000fe400078e0002 */
[----:B------:R-:W-:Y:S02]  /*2df90*/  IMAD.MOV.U32 R12, RZ, RZ, 0x2 ;  /* 0x00000002ff0c7424 */ /* 0x000fe400078e00ff */
[----:B------:R-:W-:-:S05]  /*2dfa0*/  @!P3 IMAD.X R4, RZ, RZ, R4, P5 ;  /* 0x000000ffff04b224 */ /* 0x000fca00028e0604 */
[----:B------:R-:W-:Y:S01]  /*2dfb0*/  @!P3 LOP3.LUT R5, R5, R4, RZ, 0x3c, !PT ;  /* 0x000000040505b212 */ /* 0x000fe200078e3cff */
[----:B------:R-:W-:-:S07]  /*2dfc0*/  IMAD.MOV.U32 R6, RZ, RZ, R14 ;  /* 0x000000ffff067224 */ /* 0x000fce00078e000e */
[----:B------:R-:W-:Y:S05]  /*2dfd0*/  WARPSYNC.COLLECTIVE R15, `(.L_x_3182) ;  /* 0x000000000f087348 */ /* 0x000fea0003c00000 */
[----:B------:R0:W1:Y:S02]  /*2dfe0*/  SHFL.IDX P6, R14, R13, R12, R11 ;  /* 0x0000000c0d0e7389 */ /* 0x00006400000c000b */
[----:B01----:R-:W-:Y:S01]  /*2dff0*/  ENDCOLLECTIVE ;  /* 0x000000000000791b */ /* 0x003fe20003800000 */
.L_x_3182:
[----:B------:R-:W-:-:S04]  /*2e000*/  @!P3 LOP3.LUT R4, R5, R4, RZ, 0x3c, !PT ;  /* 0x000000040504b212 */ /* 0x000fc800078e3cff */
[----:B------:R-:W-:-:S05]  /*2e010*/  @!P3 LOP3.LUT R5, R5, R4, RZ, 0x3c, !PT ;  /* 0x000000040505b212 */ /* 0x000fca00078e3cff */
[----:B------:R-:W-:Y:S01]  /*2e020*/  @!PT LDS RZ, [RZ] ;  /* 0x00000000fffff984 */ /* 0x000fe20000000800 */
[----:B------:R-:W-:Y:S01]  /*2e030*/  @!PT LDS RZ, [RZ] ;  /* 0x00000000fffff984 */ /* 0x000fe20000000800 */
[----:B------:R-:W-:Y:S01]  /*2e040*/  @!PT LDS RZ, [RZ] ;  /* 0x00000000fffff984 */ /* 0x000fe20000000800 */
[----:B------:R-:W-:Y:S04]  /*2e050*/  @!P3 LDGSTS.E.BYPASS.LTC128B.128 [R9+0x15400], desc[UR60][R4.64], !P2 ;  /* 0x154000000409bfae */ /* 0x000fe8000d101d7c */
[----:B------:R-:W-:Y:S01]  /*2e060*/  @!P3 LDGSTS.E.BYPASS.LTC128B.128 [R9+0x19400], desc[UR60][R4.64+0x80], !P1 ;  /* 0x194000800409bfae */ /* 0x000fe2000c901d7c */
[----:B------:R-:W-:-:S03]  /*2e070*/  MOV R13, R3 ;  /* 0x00000003000d7202 */ /* 0x000fc60000000f00 */
[----:B------:R0:W-:Y:S02]  /*2e080*/  @!P3 LDGSTS.E.BYPASS.LTC128B.128 [R9+0x1d400], desc[UR60][R4.64+0x100], !P0 ;  /* 0x1d4001000409bfae */ /* 0x0001e4000c101d7c */
[----:B0-----:R-:W-:-:S05]  /*2e090*/  VIADD R4, R17, 0x10 ;  /* 0x0000001011047836 */ /* 0x001fca0000000000 */
[----:B------:R-:W-:-:S13]  /*2e0a0*/  ISETP.GE.AND P3, PT, R4, R0, PT ;  /* 0x000000000400720c */ /* 0x000fda0003f66270 */
[----:B------:R-:W-:-:S05]  /*2e0b0*/  @!P3 LEA R7, P5, R10, R6, 0x1 ;  /* 0x000000060a07b211 */ /* 0x000fca00078a08ff */
[----:B------:R-:W-:Y:S02]  /*2e0c0*/  @!P3 IMAD.X R6, RZ, RZ, R8, P5 ;  /* 0x000000ffff06b224 */ /* 0x000fe400028e0608 */
[----:B------:R-:W-:-:S03]  /*2e0d0*/  @!P3 IMAD.MOV.U32 R4, RZ, RZ, R7 ;  /* 0x000000ffff04b224 */ /* 0x000fc600078e0007 */
[----:B------:R-:W-:Y:S01]  /*2e0e0*/  @!P3 MOV R5, R6 ;  /* 0x000000060005b202 */ /* 0x000fe20000000f00 */
[----:B------:R-:W-:-:S07]  /*2e0f0*/  IMAD.MOV.U32 R6, RZ, RZ, R14 ;  /* 0x000000ffff067224 */ /* 0x000fce00078e000e */
[----:B------:R-:W-:Y:S05]  /*2e100*/  WARPSYNC.COLLECTIVE R15, `(.L_x_3183) ;  /* 0x000000000f087348 */ /* 0x000fea0003c00000 */
[----:B------:R0:W1:Y:S02]  /*2e110*/  SHFL.IDX P6, R14, R13, R12, R11 ;  /* 0x0000000c0d0e7389 */ /* 0x00006400000c000b */
[----:B01----:R-:W-:Y:S01]  /*2e120*/  ENDCOLLECTIVE ;  /* 0x000000000000791b */ /* 0x003fe20003800000 */
.L_x_3183:
[----:B------:R-:W-:Y:S01]  /*2e130*/  @!PT LDS RZ, [RZ] ;  /* 0x00000000fffff984 */ /* 0x000fe20000000800 */
[----:B------:R-:W-:Y:S01]  /*2e140*/  @!PT LDS RZ, [RZ] ;  /* 0x00000000fffff984 */ /* 0x000fe20000000800 */
[----:B------:R-:W-:Y:S01]  /*2e150*/  @!PT LDS RZ, [RZ] ;  /* 0x00000000fffff984 */ /* 0x000fe20000000800 */
[----:B------:R-:W-:Y:S04]  /*2e160*/  @!P3 LDGSTS.E.BYPASS.LTC128B.128 [R9+0x15c00], desc[UR60][R4.64], !P2 ;  /* 0x15c000000409bfae */ /* 0x000fe8000d101d7c */
[----:B------:R-:W-:Y:S04]  /*2e170*/  @!P3 LDGSTS.E.BYPASS.LTC128B.128 [R9+0x19c00], desc[UR60][R4.64+0x80], !P1 ;  /* 0x19c000800409bfae */ /* 0x000fe8000c901d7c */
[----:B------:R0:W-:Y:S01]  /*2e180*/  @!P3 LDGSTS.E.BYPASS.LTC128B.128 [R9+0x1dc00], desc[UR60][R4.64+0x100], !P0 ;  /* 0x1dc001000409bfae */ /* 0x0001e2000c101d7c */
[----:B------:R-:W-:Y:S02]  /*2e190*/  IMAD.MOV.U32 R13, RZ, RZ, R2 ;  /* 0x000000ffff0d7224 */ /* 0x000fe400078e0002 */
[----:B------:R-:W-:-:S02]  /*2e1a0*/  IMAD.MOV.U32 R12, RZ, RZ, 0x3 ;  /* 0x00000003ff0c7424 */ /* 0x000fc400078e00ff */
[----:B0-----:R-:W-:-:S05]  /*2e1b0*/  VIADD R4, R17, 0x20 ;  /* 0x0000002011047836 */ /* 0x001fca0000000000 */
[----:B------:R-:W-:Y:S01]  /*2e1c0*/  ISETP.GE.AND P3, PT, R4, R0, PT ;  /* 0x000000000400720c */ /* 0x000fe20003f66270 */
[----:B------:R-:W-:-:S12]  /*2e1d0*/  IMAD.MOV.U32 R4, RZ, RZ, R14 ;  /* 0x000000ffff047224 */ /* 0x000fd800078e000e */
[----:B------:R-:W-:Y:S05]  /*2e1e0*/  WARPSYNC.COLLECTIVE R15, `(.L_x_3184) ;  /* 0x000000000f087348 */ /* 0x000fea0003c00000 */
[----:B------:R0:W1:Y:S02]  /*2e1f0*/  SHFL.IDX P6, R14, R13, R12, R11 ;  /* 0x0000000c0d0e7389 */ /* 0x00006400000c000b */
[----:B01----:R-:W-:Y:S01]  /*2e200*/  ENDCOLLECTIVE ;  /* 0x000000000000791b */ /* 0x003fe20003800000 */
.L_x_3184:
[----:B------:R-:W-:Y:S01]  /*2e210*/  @!P3 LEA R7, P4, R10, R4, 0x1 ;  /* 0x000000040a07b211 */ /* 0x000fe200078808ff */
[----:B------:R-:W-:-:S04]  /*2e220*/  IMAD.MOV.U32 R13, RZ, RZ, R3 ;  /* 0x000000ffff0d7224 */ /* 0x000fc800078e0003 */
[----:B------:R-:W-:-:S04]  /*2e230*/  @!P3 IMAD.X R4, RZ, RZ, R6, P4 ;  /* 0x000000ffff04b224 */ /* 0x000fc800020e0606 */
[----:B------:R-:W-:Y:S02]  /*2e240*/  @!P3 IMAD.MOV.U32 R5, RZ, RZ, R4 ;  /* 0x000000ffff05b224 */ /* 0x000fe400078e0004 */
[----:B------:R-:W-:Y:S02]  /*2e250*/  @!P3 IMAD.MOV.U32 R4, RZ, RZ, R7 ;  /* 0x000000ffff04b224 */ /* 0x000fe400078e0007 */
[----:B------:R-:W-:-:S07]  /*2e260*/  IMAD.MOV.U32 R6, RZ, RZ, R14 ;  /* 0x000000ffff067224 */ /* 0x000fce00078e000e */
[----:B------:R-:W-:Y:S05]  /*2e270*/  WARPSYNC.COLLECTIVE R15, `(.L_x_3185) ;  /* 0x000000000f087348 */ /* 0x000fea0003c00000 */
[----:B------:R0:W1:Y:S02]  /*2e280*/  SHFL.IDX P6, R14, R13, R12, R11 ;  /* 0x0000000c0d0e7389 */ /* 0x00006400000c000b */
[----:B01----:R-:W-:Y:S01]  /*2e290*/  ENDCOLLECTIVE ;  /* 0x000000000000791b */ /* 0x003fe20003800000 */
.L_x_3185:
[----:B------:R-:W-:Y:S01]  /*2e2a0*/  @!PT LDS RZ, [RZ] ;  /* 0x00000000fffff984 */ /* 0x000fe20000000800 */
[----:B------:R-:W-:Y:S01]  /*2e2b0*/  @!PT LDS RZ, [RZ] ;  /* 0x00000000fffff984 */ /* 0x000fe20000000800 */
[----:B------:R-:W-:Y:S01]  /*2e2c0*/  @!PT LDS RZ, [RZ] ;  /* 0x00000000fffff984 */ /* 0x000fe20000000800 */
[----:B------:R-:W-:Y:S04]  /*2e2d0*/  @!P3 LDGSTS.E.BYPASS.LTC128B.128 [R9+0x16400], desc[UR60][R4.64], !P2 ;  /* 0x164000000409bfae */ /* 0x000fe8000d101d7c */
[----:B------:R-:W-:Y:S04]  /*2e2e0*/  @!P3 LDGSTS.E.BYPASS.LTC128B.128 [R9+0x1a400], desc[UR60][R4.64+0x80], !P1 ;  /* 0x1a4000800409bfae */ /* 0x000fe8000c901d7c */
[----:B------:R0:W-:Y:S01]  /*2e2f0*/  @!P3 LDGSTS.E.BYPASS.LTC128B.128 [R9+0x1e400], desc[UR60][R4.64+0x100], !P0 ;  /* 0x1e4001000409bfae */ /* 0x0001e2000c101d7c */
[----:B------:R-:W-:Y:S02]  /*2e300*/  IMAD.MOV.U32 R13, RZ, RZ, R2 ;  /* 0x000000ffff0d7224 */ /* 0x000fe400078e0002 */
[----:B------:R-:W-:Y:S01]  /*2e310*/  IMAD.MOV.U32 R12, RZ, RZ, 0x4 ;  /* 0x00000004ff0c7424 */ /* 0x000fe200078e00ff */
[----:B0-----:R-:W-:-:S04]  /*2e320*/  IADD3 R4, R17, 0x30, RZ ;  /* 0x0000003011047810 */ /* 0x001fc80007ffe0ff */
[----:B------:R-:W-:Y:S02]  /*2e330*/  ISETP.GE.AND P3, PT, R4, R0, PT ;  /* 0x000000000400720c */ /* 0x000fe40003f66270 */
[----:B------:R-:W-:-:S11]  /*2e340*/  MOV R4, R14 ;  /* 0x0000000e00047202 */ /* 0x000fd60000000f00 */
[----:B------:R-:W-:Y:S05]  /*2e350*/  WARPSYNC.COLLECTIVE R15, `(.L_x_3186) ;  /* 0x000000000f087348 */ /* 0x000fea0003c00000 */
[----:B------:R0:W1:Y:S02]  /*2e360*/  SHFL.IDX P6, R14, R13, R12, R11 ;  /* 0x0000000c0d0e7389 */ /* 0x00006400000c000b */
[----:B01----:R-:W-:Y:S01]  /*2e370*/  ENDCOLLECTIVE ;  /* 0x000000000000791b */ /* 0x003fe20003800000 */
.L_x_3186:
[----:B------:R-:W-:Y:S01]  /*2e380*/  @!P3 LEA R5, P4, R10, R4, 0x1 ;  /* 0x000000040a05b211 */ /* 0x000fe200078808ff */
[----:B------:R-:W-:-:S04]  /*2e390*/  IMAD.MOV.U32 R13, RZ, RZ, R3 ;  /* 0x000000ffff0d7224 */ /* 0x000fc800078e0003 */
[----:B------:R-:W-:-:S05]  /*2e3a0*/  @!P3 IMAD.X R4, RZ, RZ, R6, P4 ;  /* 0x000000ffff04b224 */ /* 0x000fca00020e0606 */
[----:B------:R-:W-:Y:S02]  /*2e3b0*/  @!P3 LOP3.LUT R5, R5, R4, RZ, 0x3c, !PT ;  /* 0x000000040505b212 */ /* 0x000fe400078e3cff */
[----:B------:R-:W-:-:S07]  /*2e3c0*/  MOV R6, R14 ;  /* 0x0000000e00067202 */ /* 0x000fce0000000f00 */
[----:B------:R-:W-:Y:S05]  /*2e3d0*/  WARPSYNC.COLLECTIVE R15, `(.L_x_3187) ;  /* 0x000000000f087348 */ /* 0x000fea0003c00000 */
[----:B------:R0:W1:Y:S02]  /*2e3e0*/  SHFL.IDX P6, R14, R13, R12, R11 ;  /* 0x0000000c0d0e7389 */ /* 0x00006400000c000b */
[----:B01----:R-:W-:Y:S01]  /*2e3f0*/  ENDCOLLECTIVE ;  /* 0x000000000000791b */ /* 0x003fe20003800000 */
.L_x_3187:
[----:B------:R-:W-:-:S04]  /*2e400*/  @!P3 LOP3.LUT R4, R5, R4, RZ, 0x3c, !PT ;  /* 0x000000040504b212 */ /* 0x000fc800078e3cff */
[----:B------:R-:W-:-:S05]  /*2e410*/  @!P3 LOP3.LUT R5, R5, R4, RZ, 0x3c, !PT ;  /* 0x000000040505b212 */ /* 0x000fca00078e3cff */
[----:B------:R-:W-:Y:S01]  /*2e420*/  @!PT LDS RZ, [RZ] ;  /* 0x00000000fffff984 */ /* 0x000fe20000000800 */
[----:B------:R-:W-:Y:S01]  /*2e430*/  @!PT LDS RZ, [RZ] ;  /* 0x00000000fffff984 */ /* 0x000fe20000000800 */
[----:B------:R-:W-:Y:S01]  /*2e440*/  @!PT LDS RZ, [RZ] ;  /* 0x00000000fffff984 */ /* 0x000fe20000000800 */
[----:B------:R-:W-:Y:S04]  /*2e450*/  @!P3 LDGSTS.E.BYPASS.LTC128B.128 [R9+0x16c00], desc[UR60][R4.64], !P2 ;  /* 0x16c000000409bfae */ /* 0x000fe8000d101d7c */
[----:B------:R-:W-:Y:S01]  /*2e460*/  @!P3 LDGSTS.E.BYPASS.LTC128B.128 [R9+0x1ac00], desc[UR60][R4.64+0x80], !P1 ;  /* 0x1ac000800409bfae */ /* 0x000fe2000c901d7c */
[----:B------:R-:W-:Y:S01]  /*2e470*/  MOV R13, R2 ;  /* 0x00000002000d7202 */ /* 0x000fe20000000f00 */
[----:B------:R-:W-:Y:S02]  /*2e480*/  IMAD.MOV.U32 R12, RZ, RZ, 0x5 ;  /* 0x00000005ff0c7424 */ /* 0x000fe400078e00ff */
[----:B------:R0:W-:Y:S02]  /*2e490*/  @!P3 LDGSTS.E.BYPASS.LTC128B.128 [R9+0x1ec00], desc[UR60][R4.64+0x100], !P0 ;  /* 0x1ec001000409bfae */ /* 0x0001e4000c101d7c */
[----:B0-----:R-:W-:-:S05]  /*2e4a0*/  VIADD R4, R17, 0x40 ;  /* 0x0000004011047836 */ /* 0x001fca0000000000 */
[----:B------:R-:W-:Y:S01]  /*2e4b0*/  ISETP.GE.AND P3, PT, R4, R0, PT ;  /* 0x000000000400720c */ /* 0x000fe20003f66270 */
[----:B------:R-:W-:-:S12]  /*2e4c0*/  IMAD.MOV.U32 R4, RZ, RZ, R14 ;  /* 0x000000ffff047224 */ /* 0x000fd800078e000e */
[----:B------:R-:W-:Y:S05]  /*2e4d0*/  WARPSYNC.COLLECTIVE R15, `(.L_x_3188) ;  /* 0x000000000f087348 */ /* 0x000fea0003c00000 */
[----:B------:R0:W1:Y:S02]  /*2e4e0*/  SHFL.IDX P6, R14, R13, R12, R11 ;  /* 0x0000000c0d0e7389 */ /* 0x00006400000c000b */
[----:B01----:R-:W-:Y:S01]  /*2e4f0*/  ENDCOLLECTIVE ;  /* 0x000000000000791b */ /* 0x003fe20003800000 */
.L_x_3188:
[----:B------:R-:W-:Y:S01]  /*2e500*/  @!P3 LEA R5, P4, R10, R4, 0x1 ;  /* 0x000000040a05b211 */ /* 0x000fe200078808ff */
[----:B------:R-:W-:-:S04]  /*2e510*/  IMAD.MOV.U32 R13, RZ, RZ, R3 ;  /* 0x000000ffff0d7224 */ /* 0x000fc800078e0003 */
[----:B------:R-:W-:-:S05]  /*2e520*/  @!P3 IMAD.X R4, RZ, RZ, R6, P4 ;  /* 0x000000ffff04b224 */ /* 0x000fca00020e0606 */
[----:B------:R-:W-:Y:S01]  /*2e530*/  @!P3 LOP3.LUT R5, R5, R4, RZ, 0x3c, !PT ;  /* 0x000000040505b212 */ /* 0x000fe200078e3cff */
[----:B------:R-:W-:-:S03]  /*2e540*/  IMAD.MOV.U32 R6, RZ, RZ, R14 ;  /* 0x000000ffff067224 */ /* 0x000fc600078e000e */
[----:B------:R-:W-:-:S07]  /*2e550*/  @!P3 LOP3.LUT R4, R5, R4, RZ, 0x3c, !PT ;  /* 0x000000040504b212 */ /* 0x000fce00078e3cff */
[----:B------:R-:W-:Y:S05]  /*2e560*/  WARPSYNC.COLLECTIVE R15, `(.L_x_3189) ;  /* 0x000000000f087348 */ /* 0x000fea0003c00000 */
[----:B------:R0:W1:Y:S02]  /*2e570*/  SHFL.IDX P6, R14, R13, R12, R11 ;  /* 0x0000000c0d0e7389 */ /* 0x00006400000c000b */
[----:B01----:R-:W-:Y:S01]  /*2e580*/  ENDCOLLECTIVE ;  /* 0x000000000000791b */ /* 0x003fe20003800000 */
.L_x_3189:
[----:B------:R-:W-:-:S05]  /*2e590*/  @!P3 LOP3.LUT R5, R5, R4, RZ, 0x3c, !PT ;  /* 0x000000040505b212 */ /* 0x000fca00078e3cff */
[----:B------:R-:W-:Y:S01]  /*2e5a0*/  @!PT LDS RZ, [RZ] ;  /* 0x00000000fffff984 */ /* 0x000fe20000000800 */
[----:B------:R-:W-:Y:S01]  /*2e5b0*/  @!PT LDS RZ, [RZ] ;  /* 0x00000000fffff984 */ /* 0x000fe20000000800 */
[----:B------:R-:W-:Y:S01]  /*2e5c0*/  @!PT LDS RZ, [RZ] ;  /* 0x00000000fffff984 */ /* 0x000fe20000000800 */
[----:B------:R-:W-:Y:S04]  /*2e5d0*/  @!P3 LDGSTS.E.BYPASS.LTC128B.128 [R9+0x17400], desc[UR60][R4.64], !P2 ;  /* 0x174000000409bfae */ /* 0x000fe8000d101d7c */
[----:B------:R-:W-:Y:S01]  /*2e5e0*/  @!P3 LDGSTS.E.BYPASS.LTC128B.128 [R9+0x1b400], desc[UR60][R4.64+0x80], !P1 ;  /* 0x1b4000800409bfae */ /* 0x000fe2000c901d7c */
[----:B------:R-:W-:-:S03]  /*2e5f0*/  IMAD.MOV.U32 R13, RZ, RZ, R2 ;  /* 0x000000ffff0d7224 */ /* 0x000fc600078e0002 */
[----:B------:R0:W-:Y:S01]  /*2e600*/  @!P3 LDGSTS.E.BYPASS.LTC128B.128 [R9+0x1f400], desc[UR60][R4.64+0x100], !P0 ;  /* 0x1f4001000409bfae */ /* 0x0001e2000c101d7c */
[----:B------:R-:W-:Y:S02]  /*2e610*/  IMAD.MOV.U32 R12, RZ, RZ, 0x6 ;  /* 0x00000006ff0c7424 */ /* 0x000fe400078e00ff */
[----:B0-----:R-:W-:-:S05]  /*2e620*/  VIADD R4, R17, 0x50 ;  /* 0x0000005011047836 */ /* 0x001fca0000000000 */
[----:B------:R-:W-:Y:S01]  /*2e630*/  ISETP.GE.AND P3, PT, R4, R0, PT ;  /* 0x000000000400720c */ /* 0x000fe20003f66270 */
[----:B------:R-:W-:-:S12]  /*2e640*/  IMAD.MOV.U32 R4, RZ, RZ, R14 ;  /* 0x000000ffff047224 */ /* 0x000fd800078e000e */
[----:B------:R-:W-:Y:S05]  /*2e650*/  WARPSYNC.COLLECTIVE R15, `(.L_x_3190) ;  /* 0x000000000f087348 */ /* 0x000fea0003c00000 */
[----:B------:R0:W1:Y:S02]  /*2e660*/  SHFL.IDX P6, R14, R13, R12, R11 ;  /* 0x0000000c0d0e7389 */ /* 0x00006400000c000b */
[----:B01----:R-:W-:Y:S01]  /*2e670*/  ENDCOLLECTIVE ;  /* 0x000000000000791b */ /* 0x003fe20003800000 */
.L_x_3190:
[----:B------:R-:W-:-:S04]  /*2e680*/  @!P3 LEA R5, P4, R10, R4, 0x1 ;  /* 0x000000040a05b211 */ /* 0x000fc800078808ff */
[----:B------:R-:W-:Y:S01]  /*2e690*/  @!P3 IADD3.X R4, RZ, R6, RZ, P4, !PT ;  /* 0x00000006ff04b210 */ /* 0x000fe200027fe4ff */
[----:B------:R-:W-:-:S03]  /*2e6a0*/  IMAD.MOV.U32 R13, RZ, RZ, R3 ;  /* 0x000000ffff0d7224 */ /* 0x000fc600078e0003 */
[----:B------:R-:W-:-:S04]  /*2e6b0*/  @!P3 LOP3.LUT R5, R5, R4, RZ, 0x3c, !PT ;  /* 0x000000040505b212 */ /* 0x000fc800078e3cff */
[----:B------:R-:W-:Y:S01]  /*2e6c0*/  @!P3 LOP3.LUT R4, R5, R4, RZ, 0x3c, !PT ;  /* 0x000000040504b212 */ /* 0x000fe200078e3cff */
[----:B------:R-:W-:-:S07]  /*2e6d0*/  IMAD.MOV.U32 R6, RZ, RZ, R14 ;  /* 0x000000ffff067224 */ /* 0x000fce00078e000e */
[----:B------:R-:W-:Y:S05]  /*2e6e0*/  WARPSYNC.COLLECTIVE R15, `(.L_x_3191) ;  /* 0x000000000f087348 */ /* 0x000fea0003c00000 */
[----:B------:R0:W1:Y:S02]  /*2e6f0*/  SHFL.IDX P6, R14, R13, R12, R11 ;  /* 0x0000000c0d0e7389 */ /* 0x00006400000c000b */
[----:B01----:R-:W-:Y:S01]  /*2e700*/  ENDCOLLECTIVE ;  /* 0x000000000000791b */ /* 0x003fe20003800000 */
.L_x_3191:
[----:B------:R-:W-:-:S05]  /*2e710*/  @!P3 LOP3.LUT R5, R5, R4, RZ, 0x3c, !PT ;  /* 0x000000040505b212 */ /* 0x000fca00078e3cff */
        /* <DEDUP_REMOVED lines=8> */
[----:B0-----:R-:W-:Y:S01]  /*2e7a0*/  VIADD R5, R17, 0x60 ;  /* 0x0000006011057836 */ /* 0x001fe20000000000 */
[----:B------:R-:W-:-:S07]  /*2e7b0*/  MOV R4, R14 ;  /* 0x0000000e00047202 */ /* 0x000fce0000000f00 */
[----:B------:R-:W-:Y:S05]  /*2e7c0*/  WARPSYNC.COLLECTIVE R15, `(.L_x_3192) ;  /* 0x000000000f087348 */ /* 0x000fea0003c00000 */
[----:B------:R0:W1:Y:S02]  /*2e7d0*/  SHFL.IDX P6, R14, R13, R12, R11 ;  /* 0x0000000c0d0e7389 */ /* 0x00006400000c000b */
[----:B01----:R-:W-:Y:S01]  /*2e7e0*/  ENDCOLLECTIVE ;  /* 0x000000000000791b */ /* 0x003fe20003800000 */
.L_x_3192:
[----:B------:R-:W-:Y:S01]  /*2e7f0*/  ISETP.GE.AND P4, PT, R5, R0, PT ;  /* 0x000000000500720c */ /* 0x000fe20003f86270 */
[----:B------:R-:W-:-:S12]  /*2e800*/  IMAD.MOV.U32 R13, RZ, RZ, R3 ;  /* 0x000000ffff0d7224 */ /* 0x000fd800078e0003 */
        /* <DEDUP_REMOVED lines=8> */
[----:B------:R-:W-:Y:S04]  /*2e890*/  @!P4 LDGSTS.E.BYPASS.LTC128B.128 [R9+0x18400], desc[UR60][R4.64], !P2 ;  /* 0x184000000409cfae */ /* 0x000fe8000d101d7c */
[----:B------:R-:W-:Y:S04]  /*2e8a0*/  @!P4 LDGSTS.E.BYPASS.LTC128B.128 [R9+0x1c400], desc[UR60][R4.64+0x80], !P1 ;  /* 0x1c4000800409cfae */ /* 0x000fe8000c901d7c */
[----:B------:R0:W-:Y:S02]  /*2e8b0*/  @!P4 LDGSTS.E.BYPASS.LTC128B.128 [R9+0x20400], desc[UR60][R4.64+0x100], !P0 ;  /* 0x204001000409cfae */ /* 0x0001e4000c101d7c */
[----:B0-----:R-:W-:-:S07]  /*2e8c0*/  MOV R4, R14 ;  /* 0x0000000e00047202 */ /* 0x001fce0000000f00 */
[----:B------:R-:W-:Y:S05]  /*2e8d0*/  WARPSYNC.COLLECTIVE R15, `(.L_x_3193) ;  /* 0x000000000f087348 */ /* 0x000fea0003c00000 */
[----:B------:R0:W1:Y:S02]  /*2e8e0*/  SHFL.IDX P6, R14, R13, R12, R11 ;  /* 0x0000000c0d0e7389 */ /* 0x00006400000c000b */
[----:B01----:R-:W-:Y:S01]  /*2e8f0*/  ENDCOLLECTIVE ;  /* 0x000000000000791b */ /* 0x003fe20003800000 */
.L_x_3193:
[----:B------:R-:W-:Y:S01]  /*2e900*/  IMAD.MOV.U32 R3, RZ, RZ, R14 ;  /* 0x000000ffff037224 */ /* 0x000fe200078e000e */
[----:B------:R-:W-:Y:S06]  /*2e910*/  BRA `(.L_x_3194) ;  /* 0xffffffa400807947 */ /* 0x000fec000383ffff */
.L_x_3039:
[----:B0-----:R-:W3:Y:S02]  /*2e920*/  LDL R2, [R1+0x4] ;  /* 0x0000040001027983 */ /* 0x001ee40000100800 */
[----:B---3--:R0:W1:Y:S02]  /*2e930*/  SYNCS.PHASECHK.TRANS64.TRYWAIT P0, [R2+URZ+0x36820], R0 ;  /* 0x03682000020075a7 */ /* 0x008064000800017f */
[----:B-1----:R-:W-:Y:S05]  /*2e940*/  @!P0 NANOSLEEP.SYNCS 0x989680 ;  /* 0x009896800000895d */ /* 0x002fea0003900000 */
[----:B------:R-:W1:Y:S02]  /*2e950*/  @!P0 SYNCS.PHASECHK.TRANS64 P0, [R2+URZ+0x36820], R0 ;  /* 0x03682000020085a7 */ /* 0x000e64000800007f */
[----:B-1----:R-:W-:Y:S05]  /*2e960*/  @!P0 BRA `(.L_x_3039) ;  /* 0xfffffffc00ec8947 */ /* 0x002fea000383ffff */
[----:B------:R-:W-:Y:S05]  /*2e970*/  BRA `(.L_x_3195) ;  /* 0xffffffa400f87947 */ /* 0x000fea000383ffff */
.L_x_3048:
[----:B-1----:R1:W2:Y:S02]  /*2e980*/  SYNCS.PHASECHK.TRANS64.TRYWAIT P0, [R3+URZ+0x36840], R0 ;  /* 0x03684000030075a7 */ /* 0x0022a4000800017f */
[----:B--2---:R-:W-:Y:S05]  /*2e990*/  @!P0 NANOSLEEP.SYNCS 0x989680 ;  /* 0x009896800000895d */ /* 0x004fea0003900000 */
[----:B------:R-:W2:Y:S02]  /*2e9a0*/  @!P0 SYNCS.PHASECHK.TRANS64 P0, [R3+URZ+0x36840], R0 ;  /* 0x03684000030085a7 */ /* 0x000ea4000800007f */
[----:B--2---:R-:W-:Y:S05]  /*2e9b0*/  @!P0 BRA `(.L_x_3048) ;  /* 0xfffffffc00f08947 */ /* 0x004fea000383ffff */
[----:B------:R-:W-:Y:S05]  /*2e9c0*/  BRA `(.L_x_3196) ;  /* 0xffffffa800bc7947 */ /* 0x000fea000383ffff */
.L_x_3055:
[----:B0-----:R0:W1:Y:S02]  /*2e9d0*/  SYNCS.PHASECHK.TRANS64.TRYWAIT P0, [R3+URZ+0x60], R0 ;  /* 0x00006000030075a7 */ /* 0x001064000800017f */
[----:B-1----:R-:W-:Y:S05]  /*2e9e0*/  @!P0 NANOSLEEP.SYNCS 0x989680 ;  /* 0x009896800000895d */ /* 0x002fea0003900000 */
[----:B------:R-:W1:Y:S02]  /*2e9f0*/  @!P0 SYNCS.PHASECHK.TRANS64 P0, [R3+URZ+0x60], R0 ;  /* 0x00006000030085a7 */ /* 0x000e64000800007f */
[----:B-1----:R-:W-:Y:S05]  /*2ea00*/  @!P0 BRA `(.L_x_3055) ;  /* 0xfffffffc00f08947 */ /* 0x002fea000383ffff */
[----:B------:R-:W-:Y:S05]  /*2ea10*/  BRA `(.L_x_3197) ;  /* 0xffffffac00d87947 */ /* 0x000fea000383ffff */
.L_x_3065:
[----:B--2---:R2:W3:Y:S02]  /*2ea20*/  SYNCS.PHASECHK.TRANS64.TRYWAIT P0, [R3+URZ+0x36840], R2 ;  /* 0x03684002030075a7 */ /* 0x0044e4000800017f */
[----:B---3--:R-:W-:Y:S05]  /*2ea30*/  @!P0 NANOSLEEP.SYNCS 0x989680 ;  /* 0x009896800000895d */ /* 0x008fea0003900000 */
[----:B------:R-:W3:Y:S02]  /*2ea40*/  @!P0 SYNCS.PHASECHK.TRANS64 P0, [R3+URZ+0x36840], R2 ;  /* 0x03684002030085a7 */ /* 0x000ee4000800007f */
[----:B---3--:R-:W-:Y:S05]  /*2ea50*/  @!P0 BRA `(.L_x_3065) ;  /* 0xfffffffc00f08947 */ /* 0x008fea000383ffff */
[----:B------:R-:W-:Y:S05]  /*2ea60*/  BRA `(.L_x_3198) ;  /* 0xffffffb400bc7947 */ /* 0x000fea000383ffff */
.L_x_3072:
[----:B0-----:R0:W2:Y:S02]  /*2ea70*/  SYNCS.PHASECHK.TRANS64.TRYWAIT P0, [R2+URZ+0x60], R3 ;  /* 0x00006003020075a7 */ /* 0x0010a4000800017f */
[----:B--2---:R-:W-:Y:S05]  /*2ea80*/  @!P0 NANOSLEEP.SYNCS 0x989680 ;  /* 0x009896800000895d */ /* 0x004fea0003900000 */
[----:B------:R-:W2:Y:S02]  /*2ea90*/  @!P0 SYNCS.PHASECHK.TRANS64 P0, [R2+URZ+0x60], R3 ;  /* 0x00006003020085a7 */ /* 0x000ea4000800007f */
[----:B--2---:R-:W-:Y:S05]  /*2eaa0*/  @!P0 BRA `(.L_x_3072) ;  /* 0xfffffffc00f08947 */ /* 0x004fea000383ffff */
[----:B------:R-:W-:Y:S05]  /*2eab0*/  BRA `(.L_x_3199) ;  /* 0xffffffb800d87947 */ /* 0x000fea000383ffff */
.L_x_3082:
[----:B---3--:R3:W4:Y:S02]  /*2eac0*/  SYNCS.PHASECHK.TRANS64.TRYWAIT P0, [R2+URZ+0x36840], R3 ;  /* 0x03684003020075a7 */ /* 0x008724000800017f */
[----:B----4-:R-:W-:Y:S05]  /*2ead0*/  @!P0 NANOSLEEP.SYNCS 0x989680 ;  /* 0x009896800000895d */ /* 0x010fea0003900000 */
[----:B------:R-:W4:Y:S02]  /*2eae0*/  @!P0 SYNCS.PHASECHK.TRANS64 P0, [R2+URZ+0x36840], R3 ;  /* 0x03684003020085a7 */ /* 0x000f24000800007f */
[----:B----4-:R-:W-:Y:S05]  /*2eaf0*/  @!P0 BRA `(.L_x_3082) ;  /* 0xfffffffc00f08947 */ /* 0x010fea000383ffff */
[----:B------:R-:W-:Y:S05]  /*2eb00*/  BRA `(.L_x_3200) ;  /* 0xffffffc0008c7947 */ /* 0x000fea000383ffff */
.L_x_3089:
[----:B0-----:R0:W2:Y:S02]  /*2eb10*/  SYNCS.PHASECHK.TRANS64.TRYWAIT P0, [R2+URZ+0x60], R5 ;  /* 0x00006005020075a7 */ /* 0x0010a4000800017f */
[----:B--2---:R-:W-:Y:S05]  /*2eb20*/  @!P0 NANOSLEEP.SYNCS 0x989680 ;  /* 0x009896800000895d */ /* 0x004fea0003900000 */
[----:B------:R-:W2:Y:S02]  /*2eb30*/  @!P0 SYNCS.PHASECHK.TRANS64 P0, [R2+URZ+0x60], R5 ;  /* 0x00006005020085a7 */ /* 0x000ea4000800007f */
[----:B--2---:R-:W-:Y:S05]  /*2eb40*/  @!P0 BRA `(.L_x_3089) ;  /* 0xfffffffc00f08947 */ /* 0x004fea000383ffff */
[----:B------:R-:W-:Y:S05]  /*2eb50*/  BRA `(.L_x_3201) ;  /* 0xffffffc400a87947 */ /* 0x000fea000383ffff */
.L_x_3101:
[----:B0-----:R0:W2:Y:S02]  /*2eb60*/  SYNCS.PHASECHK.TRANS64.TRYWAIT P0, [R0+URZ+0x36860], R2 ;  /* 0x03686002000075a7 */ /* 0x0010a4000800017f */
[----:B--2---:R-:W-:Y:S05]  /*2eb70*/  @!P0 NANOSLEEP.SYNCS 0x989680 ;  /* 0x009896800000895d */ /* 0x004fea0003900000 */
[----:B------:R-:W2:Y:S02]  /*2eb80*/  @!P0 SYNCS.PHASECHK.TRANS64 P0, [R0+URZ+0x36860], R2 ;  /* 0x03686002000085a7 */ /* 0x000ea4000800007f */
[----:B--2---:R-:W-:Y:S05]  /*2eb90*/  @!P0 BRA `(.L_x_3101) ;  /* 0xfffffffc00f08947 */ /* 0x004fea000383ffff */
[----:B------:R-:W-:Y:S05]  /*2eba0*/  BRA `(.L_x_3202) ;  /* 0xffffffcc00407947 */ /* 0x000fea000383ffff */
.L_x_3109:
[----:B------:R-:W-:Y:S01]  /*2ebb0*/  BSSY B0, `(.L_x_3203) ;  /* 0x0000008000007945 */ /* 0x000fe20003800000 */
[----:B------:R-:W-:Y:S01]  /*2ebc0*/  IMAD.MOV.U32 R13, RZ, RZ, R16 ;  /* 0x000000ffff0d7224 */ /* 0x000fe200078e0010 */
[----:B------:R-:W-:Y:S01]  /*2ebd0*/  MOV R11, 0x1f ;  /* 0x0000001f000b7802 */ /* 0x000fe20000000f00 */
[----:B------:R-:W-:Y:S02]  /*2ebe0*/  IMAD.MOV.U32 R12, RZ, RZ, RZ ;  /* 0x000000ffff0c7224 */ /* 0x000fe400078e00ff */
[----:B------:R-:W-:-:S07]  /*2ebf0*/  IMAD.MOV.U32 R15, RZ, RZ, -0x1 ;  /* 0xffffffffff0f7424 */ /* 0x000fce00078e00ff */
[----:B-1---5:R-:W-:Y:S05]  /*2ec00*/  WARPSYNC.COLLECTIVE R15, `(.L_x_3204) ;  /* 0x000000000f087348 */ /* 0x022fea0003c00000 */
[----:B------:R0:W2:Y:S02]  /*2ec10*/  SHFL.IDX P6, R14, R13, R12, R11 ;  /* 0x0000000c0d0e7389 */ /* 0x0000a400000c000b */
[----:B012--5:R-:W-:Y:S01]  /*2ec20*/  ENDCOLLECTIVE ;  /* 0x000000000000791b */ /* 0x027fe20003800000 */
.L_x_3204:
[----:B------:R-:W-:Y:S05]  /*2ec30*/  BSYNC B0 ;  /* 0x0000000000007941 */ /* 0x000fea0003800000 */
.L_x_3203:
[----:B------:R-:W-:Y:S01]  /*2ec40*/  IMAD.MOV.U32 R13, RZ, RZ, R16 ;  /* 0x000000ffff0d7224 */ /* 0x000fe200078e0010 */
[----:B------:R-:W-:Y:S01]  /*2ec50*/  MOV R11, 0x1f ;  /* 0x0000001f000b7802 */ /* 0x000fe20000000f00 */
[----:B------:R-:W-:Y:S02]  /*2ec60*/  IMAD.MOV.U32 R12, RZ, RZ, 0x1 ;  /* 0x00000001ff0c7424 */ /* 0x000fe400078e00ff */
[----:B------:R-:W-:Y:S02]  /*2ec70*/  IMAD.MOV.U32 R15, RZ, RZ, -0x1 ;  /* 0xffffffffff0f7424 */ /* 0x000fe400078e00ff */
[----:B------:R-:W-:Y:S02]  /*2ec80*/  IMAD.IADD R4, R19, 0x1, R6 ;  /* 0x0000000113047824 */ /* 0x000fe400078e0206 */
[----:B------:R-:W-:-:S07]  /*2ec90*/  IMAD.MOV.U32 R0, RZ, RZ, R14 ;  /* 0x000000ffff007224 */ /* 0x000fce00078e000e */
[----:B------:R-:W-:Y:S05]  /*2eca0*/  WARPSYNC.COLLECTIVE R15, `(.L_x_3205) ;  /* 0x000000000f087348 */ /* 0x000fea0003c00000 */
[----:B------:R0:W1:Y:S02]  /*2ecb0*/  SHFL.IDX P6, R14, R13, R12, R11 ;  /* 0x0000000c0d0e7389 */ /* 0x00006400000c000b */
[----:B01----:R-:W-:Y:S01]  /*2ecc0*/  ENDCOLLECTIVE ;  /* 0x000000000000791b */ /* 0x003fe20003800000 */
.L_x_3205:
        /* <DEDUP_REMOVED lines=11> */
[----:B0-----:R-:W-:Y:S01]  /*2ed80*/  IMAD.MOV.U32 R3, RZ, RZ, RZ ;  /* 0x000000ffff037224 */ /* 0x001fe200078e00ff */
[----:B--2---:R-:W-:Y:S02]  /*2ed90*/  @!P1 MOV R3, R2 ;  /* 0x0000000200039202 */ /* 0x004fe40000000f00 */
[----:B------:R-:W-:-:S03]  /*2eda0*/  ISETP.NE.AND P1, PT, R6, RZ, PT ;  /* 0x000000ff0600720c */ /* 0x000fc60003f25270 */
[----:B------:R-:W-:-:S10]  /*2edb0*/  IMAD.MOV.U32 R13, RZ, RZ, R3 ;  /* 0x000000ffff0d7224 */ /* 0x000fd400078e0003 */
[----:B------:R-:W-:Y:S05]  /*2edc0*/  WARPSYNC.COLLECTIVE R15, `(.L_x_3206) ;  /* 0x000000000f087348 */ /* 0x000fea0003c00000 */
[----:B------:R0:W1:Y:S02]  /*2edd0*/  SHFL.UP P6, R14, R13, R12, R11 ;  /* 0x0400000c0d0e7389 */ /* 0x00006400000c000b */
[----:B01----:R-:W-:Y:S01]  /*2ede0*/  ENDCOLLECTIVE ;  /* 0x000000000000791b */ /* 0x003fe20003800000 */
.L_x_3206:
        /* <DEDUP_REMOVED lines=8> */
.L_x_3207:
        /* <DEDUP_REMOVED lines=8> */
.L_x_3208:
        /* <DEDUP_REMOVED lines=8> */
.L_x_3209:
[----:B------:R-:W-:Y:S01]  /*2ef70*/  IMAD.MOV.U32 R12, RZ, RZ, 0x10 ;  /* 0x00000010ff0c7424 */ /* 0x000fe200078e00ff */
[----:B------:R-:W-:-:S04]  /*2ef80*/  MOV R4, R14 ;  /* 0x0000000e00047202 */ /* 0x000fc80000000f00 */
[----:B------:R-:W-:-:S05]  /*2ef90*/  SEL R4, R4, RZ, P4 ;  /* 0x000000ff04047207 */ /* 0x000fca0002000000 */
[----:B------:R-:W-:-:S04]  /*2efa0*/  IMAD.IADD R2, R2, 0x1, R4 ;  /* 0x0000000102027824 */ /* 0x000fc800078e0204 */
[----:B------:R-:W-:-:S07]  /*2efb0*/  IMAD.MOV.U32 R13, RZ, RZ, R2 ;  /* 0x000000ffff0d7224 */ /* 0x000fce00078e0002 */
[----:B------:R-:W-:Y:S05]  /*2efc0*/  WARPSYNC.COLLECTIVE R15, `(.L_x_3210) ;  /* 0x000000000f087348 */ /* 0x000fea0003c00000 */
[----:B------:R0:W1:Y:S02]  /*2efd0*/  SHFL.UP P6, R14, R13, R12, R11 ;  /* 0x0400000c0d0e7389 */ /* 0x00006400000c000b */
[----:B01----:R-:W-:Y:S01]  /*2efe0*/  ENDCOLLECTIVE ;  /* 0x000000000000791b */ /* 0x003fe20003800000 */
.L_x_3210:
[----:B------:R-:W-:Y:S02]  /*2eff0*/  IMAD.MOV.U32 R12, RZ, RZ, 0x1f ;  /* 0x0000001fff0c7424 */ /* 0x000fe400078e00ff */
[----:B------:R-:W-:Y:S02]  /*2f000*/  IMAD.MOV.U32 R11, RZ, RZ, 0x1f ;  /* 0x0000001fff0b7424 */ /* 0x000fe400078e00ff */
[----:B------:R-:W-:-:S05]  /*2f010*/  IMAD.MOV.U32 R4, RZ, RZ, R14 ;  /* 0x000000ffff047224 */ /* 0x000fca00078e000e */
[----:B------:R-:W-:-:S04]  /*2f020*/  SEL R4, R4, RZ, P5 ;  /* 0x000000ff04047207 */ /* 0x000fc80002800000 */
[----:B------:R-:W-:-:S05]  /*2f030*/  IADD3 R2, R2, R4, RZ ;  /* 0x0000000402027210 */ /* 0x000fca0007ffe0ff */
[----:B------:R-:W-:-:S07]  /*2f040*/  IMAD.MOV.U32 R13, RZ, RZ, R2 ;  /* 0x000000ffff0d7224 */ /* 0x000fce00078e0002 */
[----:B------:R-:W-:Y:S05]  /*2f050*/  WARPSYNC.COLLECTIVE R15, `(.L_x_3211) ;  /* 0x000000000f087348 */ /* 0x000fea0003c00000 */
[----:B------:R0:W1:Y:S02]  /*2f060*/  SHFL.IDX P6, R14, R13, R12, R11 ;  /* 0x0000000c0d0e7389 */ /* 0x00006400000c000b */
[----:B01----:R-:W-:Y:S01]  /*2f070*/  ENDCOLLECTIVE ;  /* 0x000000000000791b */ /* 0x003fe20003800000 */
.L_x_3211:
[----:B------:R-:W-:Y:S01]  /*2f080*/  IMAD.MOV.U32 R16, RZ, RZ, R14 ;  /* 0x000000ffff107224 */ /* 0x000fe200078e000e */
[----:B------:R-:W-:Y:S06]  /*2f090*/  BRA `(.L_x_3212) ;  /* 0xffffffd000047947 */ /* 0x000fec000383ffff */
.L_x_3114:
[----:B------:R-:W-:Y:S01]  /*2f0a0*/  BSSY B0, `(.L_x_3213) ;  /* 0x0000008000007945 */ /* 0x000fe20003800000 */
[----:B-----5:R-:W-:Y:S01]  /*2f0b0*/  MOV R13, R3 ;  /* 0x00000003000d7202 */ /* 0x020fe20000000f00 */
[----:B------:R-:W-:Y:S02]  /*2f0c0*/  IMAD.MOV.U32 R12, RZ, RZ, 0x1 ;  /* 0x00000001ff0c7424 */ /* 0x000fe400078e00ff */
[----:B------:R-:W-:Y:S02]  /*2f0d0*/  IMAD.MOV.U32 R11, RZ, RZ, RZ ;  /* 0x000000ffff0b7224 */ /* 0x000fe400078e00ff */
[----:B------:R-:W-:-:S07]  /*2f0e0*/  IMAD.MOV.U32 R15, RZ, RZ, -0x1 ;  /* 0xffffffffff0f7424 */ /* 0x000fce00078e00ff */
[----:B01----:R-:W-:Y:S05]  /*2f0f0*/  WARPSYNC.COLLECTIVE R15, `(.L_x_3214) ;  /* 0x000000000f087348 */ /* 0x003fea0003c00000 */
[----:B------:R2:W3:Y:S02]  /*2f100*/  SHFL.UP P6, R14, R13, R12, R11 ;  /* 0x0400000c0d0e7389 */ /* 0x0004e400000c000b */
[----:B0123--:R-:W-:Y:S01]  /*2f110*/  ENDCOLLECTIVE ;  /* 0x000000000000791b */ /* 0x00ffe20003800000 */
.L_x_3214:
[----:B------:R-:W-:Y:S05]  /*2f120*/  BSYNC B0 ;  /* 0x0000000000007941 */ /* 0x000fea0003800000 */
.L_x_3213:
        /* <DEDUP_REMOVED lines=10> */
.L_x_3215:
        /* <DEDUP_REMOVED lines=8> */
.L_x_3216:
        /* <DEDUP_REMOVED lines=8> */
.L_x_3217:
        /* <DEDUP_REMOVED lines=8> */
.L_x_3218:
        /* <DEDUP_REMOVED lines=9> */
.L_x_3219:
[----:B------:R-:W-:Y:S01]  /*2f3e0*/  IMAD.MOV.U32 R16, RZ, RZ, R14 ;  /* 0x000000ffff107224 */ /* 0x000fe200078e000e */
[----:B------:R-:W-:Y:S06]  /*2f3f0*/  BRA `(.L_x_3220) ;  /* 0xffffffcc00c87947 */ /* 0x000fec000383ffff */
.L_x_3116:
[----:B------:R-:W-:Y:S01]  /*2f400*/  BSSY B0, `(.L_x_3221) ;  /* 0x0000006000007945 */ /* 0x000fe20003800000 */
[----:B------:R-:W-:Y:S01]  /*2f410*/  PLOP3.LUT P6, PT, P6, PT, PT, 0x8, 0x0 ;  /* 0x000000000000781c */ /* 0x000fe200037ce170 */
[----:B------:R-:W-:-:S12]  /*2f420*/  IMAD.MOV.U32 R15, RZ, RZ, -0x1 ;  /* 0xffffffffff0f7424 */ /* 0x000fd800078e00ff */
[----:B01---5:R-:W-:Y:S05]  /*2f430*/  WARPSYNC.COLLECTIVE R15, `(.L_x_3222) ;  /* 0x000000000f087348 */ /* 0x023fea0003c00000 */
[----:B------:R-:W-:Y:S01]  /*2f440*/  VOTE.ANY R14, PT, P6 ;  /* 0x00000000000e7806 */ /* 0x000fe200030e0100 */
[----:B01---5:R-:W-:Y:S06]  /*2f450*/  ENDCOLLECTIVE ;  /* 0x000000000000791b */ /* 0x023fec0003800000 */
.L_x_3222:
[----:B------:R-:W-:Y:S05]  /*2f460*/  BSYNC B0 ;  /* 0x0000000000007941 */ /* 0x000fea0003800000 */
.L_x_3221:
[----:B------:R-:W-:Y:S01]  /*2f470*/  IMAD.MOV.U32 R5, RZ, RZ, R14 ;  /* 0x000000ffff057224 */ /* 0x000fe200078e000e */
[----:B------:R-:W-:Y:S01]  /*2f480*/  MOV R13, R3 ;  /* 0x00000003000d7202 */ /* 0x000fe20000000f00 */
[----:B------:R-:W-:Y:S02]  /*2f490*/  IMAD.MOV.U32 R11, RZ, RZ, 0x1f ;  /* 0x0000001fff0b7424 */ /* 0x000fe400078e00ff */
[----:B------:R-:W0:Y:S01]  /*2f4a0*/  POPC R6, R5 ;  /* 0x0000000500067309 */ /* 0x000e220000000000 */
[----:B------:R-:W-:Y:S02]  /*2f4b0*/  IMAD.MOV.U32 R15, RZ, RZ, -0x1 ;  /* 0xffffffffff0f7424 */ /* 0x000fe400078e00ff */
[----:B0-----:R-:W-:-:S07]  /*2f4c0*/  IMAD.MOV.U32 R12, RZ, RZ, R6 ;  /* 0x000000ffff0c7224 */ /* 0x001fce00078e0006 */
[----:B------:R-:W-:Y:S05]  /*2f4d0*/  WARPSYNC.COLLECTIVE R15, `(.L_x_3223) ;  /* 0x000000000f087348 */ /* 0x000fea0003c00000 */
[----:B------:R0:W1:Y:S02]  /*2f4e0*/  SHFL.IDX P6, R14, R13, R12, R11 ;  /* 0x0000000c0d0e7389 */ /* 0x00006400000c000b */
[----:B01----:R-:W-:Y:S01]  /*2f4f0*/  ENDCOLLECTIVE ;  /* 0x000000000000791b */ /* 0x003fe20003800000 */
.L_x_3223:
[----:B------:R-:W-:Y:S01]  /*2f500*/  IMAD.MOV.U32 R17, RZ, RZ, R14 ;  /* 0x000000ffff117224 */ /* 0x000fe200078e000e */
[----:B------:R-:W-:Y:S06]  /*2f510*/  BRA `(.L_x_3224) ;  /* 0xffffffcc00b87947 */ /* 0x000fec000383ffff */
.L_x_3118:
[----:B------:R-:W-:Y:S01]  /*2f520*/  BSSY B0, `(.L_x_3225) ;  /* 0x0000007000007945 */ /* 0x000fe20003800000 */
[----:B------:R-:W-:Y:S01]  /*2f530*/  MOV R13, R2 ;  /* 0x00000002000d7202 */ /* 0x000fe20000000f00 */
[----:B------:R-:W-:Y:S02]  /*2f540*/  IMAD.MOV.U32 R11, RZ, RZ, 0x1f ;  /* 0x0000001fff0b7424 */ /* 0x000fe400078e00ff */
[----:B------:R-:W-:-:S07]  /*2f550*/  IMAD.MOV.U32 R15, RZ, RZ, -0x1 ;  /* 0xffffffffff0f7424 */ /* 0x000fce00078e00ff */
[----:B0123-5:R-:W-:Y:S05]  /*2f560*/  WARPSYNC.COLLECTIVE R15, `(.L_x_3226) ;  /* 0x000000000f087348 */ /* 0x02ffea0003c00000 */
[----:B------:R4:W0:Y:S02]  /*2f570*/  SHFL.IDX P6, R14, R13, R12, R11 ;  /* 0x0000000c0d0e7389 */ /* 0x00082400000c000b */
[----:B012345:R-:W-:Y:S01]  /*2f580*/  ENDCOLLECTIVE ;  /* 0x000000000000791b */ /* 0x03ffe20003800000 */
.L_x_3226:
[----:B------:R-:W-:Y:S05]  /*2f590*/  BSYNC B0 ;  /* 0x0000000000007941 */ /* 0x000fea0003800000 */
.L_x_3225:
[----:B------:R-:W-:Y:S01]  /*2f5a0*/  IMAD.MOV.U32 R2, RZ, RZ, R14 ;  /* 0x000000ffff027224 */ /* 0x000fe200078e000e */
[----:B------:R-:W-:Y:S06]  /*2f5b0*/  BRA `(.L_x_3227) ;  /* 0xffffffcc00ac7947 */ /* 0x000fec000383ffff */
.L_x_3122:
[----:B0-----:R0:W2:Y:S02]  /*2f5c0*/  SYNCS.PHASECHK.TRANS64.TRYWAIT P0, [R0+URZ+0x36820], R3 ;  /* 0x03682003000075a7 */ /* 0x0010a4000800017f */
[----:B--2---:R-:W-:Y:S05]  /*2f5d0*/  @!P0 NANOSLEEP.SYNCS 0x989680 ;  /* 0x009896800000895d */ /* 0x004fea0003900000 */
[----:B------:R-:W2:Y:S02]  /*2f5e0*/  @!P0 SYNCS.PHASECHK.TRANS64 P0, [R0+URZ+0x36820], R3 ;  /* 0x03682003000085a7 */ /* 0x000ea4000800007f */
[----:B--2---:R-:W-:Y:S05]  /*2f5f0*/  @!P0 BRA `(.L_x_3122) ;  /* 0xfffffffc00f08947 */ /* 0x004fea000383ffff */
[----:B------:R-:W-:Y:S05]  /*2f600*/  BRA `(.L_x_3228) ;  /* 0xffffffd400307947 */ /* 0x000fea000383ffff */
.L_x_3123:
[----:B------:R-:W2:Y:S01]  /*2f610*/  S2R R2, SR_TID.X ;  /* 0x0000000000027919 */ /* 0x000ea20000002100 */
[----:B------:R-:W-:Y:S01]  /*2f620*/  BSSY B0, `(.L_x_3229) ;  /* 0x000000a000007945 */ /* 0x000fe20003800000 */
[----:B------:R-:W-:Y:S01]  /*2f630*/  MOV R12, RZ ;  /* 0x000000ff000c7202 */ /* 0x000fe20000000f00 */
[----:B------:R-:W-:Y:S02]  /*2f640*/  IMAD.MOV.U32 R11, RZ, RZ, 0x1f ;  /* 0x0000001fff0b7424 */ /* 0x000fe400078e00ff */
[----:B------:R-:W-:Y:S01]  /*2f650*/  IMAD.MOV.U32 R15, RZ, RZ, -0x1 ;  /* 0xffffffffff0f7424 */ /* 0x000fe200078e00ff */
[----:B--2---:R-:W-:-:S04]  /*2f660*/  SHF.R.U32.HI R2, RZ, 0x5, R2 ;  /* 0x00000005ff027819 */ /* 0x004fc80000011602 */
[----:B------:R-:W-:-:S05]  /*2f670*/  LOP3.LUT R2, R2, 0x3, RZ, 0xc0, !PT ;  /* 0x0000000302027812 */ /* 0x000fca00078ec0ff */
[----:B------:R-:W-:-:S07]  /*2f680*/  IMAD.MOV.U32 R13, RZ, RZ, R2 ;  /* 0x000000ffff0d7224 */ /* 0x000fce00078e0002 */
[----:B01-3-5:R-:W-:Y:S05]  /*2f690*/  WARPSYNC.COLLECTIVE R15, `(.L_x_3230) ;  /* 0x000000000f087348 */ /* 0x02bfea0003c00000 */
[----:B------:R2:W4:Y:S02]  /*2f6a0*/  SHFL.IDX P6, R14, R13, R12, R11 ;  /* 0x0000000c0d0e7389 */ /* 0x00052400000c000b */
[----:B012345:R-:W-:Y:S01]  /*2f6b0*/  ENDCOLLECTIVE ;  /* 0x000000000000791b */ /* 0x03ffe20003800000 */
.L_x_3230:
[----:B------:R-:W-:Y:S05]  /*2f6c0*/  BSYNC B0 ;  /* 0x0000000000007941 */ /* 0x000fea0003800000 */
.L_x_3229:
[----:B------:R-:W-:Y:S05]  /*2f6d0*/  BRA `(.L_x_3231) ;  /* 0xffffffd400187947 */ /* 0x000fea000383ffff */
.L_x_3124:
[----:B------:R-:W-:Y:S01]  /*2f6e0*/  BSSY B0, `(.L_x_3232) ;  /* 0x0000006000007945 */ /* 0x000fe20003800000 */
[----:B------:R-:W-:-:S07]  /*2f6f0*/  IMAD.MOV.U32 R15, RZ, RZ, -0x1 ;  /* 0xffffffffff0f7424 */ /* 0x000fce00078e00ff */
[----:B0123-5:R-:W-:Y:S05]  /*2f700*/  WARPSYNC.COLLECTIVE R15, `(.L_x_3233) ;  /* 0x000000000f0c7348 */ /* 0x02ffea0003c00000 */
[----:B------:R-:W-:Y:S02]  /*2f710*/  ELECT P6, UR62, PT ;  /* 0x00000000003e782f */ /* 0x000fe400038c0000 */
[----:B------:R-:W-:Y:S01]  /*2f720*/  MOV R14, UR62 ;  /* 0x0000003e000e7c02 */ /* 0x000fe20008000f00 */
[----:B0123-5:R-:W-:Y:S10]  /*2f730*/  ENDCOLLECTIVE ;  /* 0x000000000000791b */ /* 0x02fff40003800000 */
.L_x_3233:
[----:B------:R-:W-:Y:S05]  /*2f740*/  BSYNC B0 ;  /* 0x0000000000007941 */ /* 0x000fea0003800000 */
.L_x_3232:
[----:B------:R-:W-:Y:S05]  /*2f750*/  BRA `(.L_x_3234) ;  /* 0xffffffd4000c7947 */ /* 0x000fea000383ffff */
.L_x_3126:
[----:B0-----:R0:W2:Y:S02]  /*2f760*/  SYNCS.PHASECHK.TRANS64.TRYWAIT P0, [R6+URZ], R5 ;  /* 0x00000005060075a7 */ /* 0x0010a4000800017f */
[----:B--2---:R-:W-:Y:S05]  /*2f770*/  @!P0 NANOSLEEP.SYNCS 0x989680 ;  /* 0x009896800000895d */ /* 0x004fea0003900000 */
[----:B------:R-:W2:Y:S02]  /*2f780*/  @!P0 SYNCS.PHASECHK.TRANS64 P0, [R6+URZ], R5 ;  /* 0x00000005060085a7 */ /* 0x000ea4000800007f */
[----:B--2---:R-:W-:Y:S05]  /*2f790*/  @!P0 BRA `(.L_x_3126) ;  /* 0xfffffffc00f08947 */ /* 0x004fea000383ffff */
[----:B------:R-:W-:Y:S05]  /*2f7a0*/  BRA `(.L_x_3235) ;  /* 0xffffffd400507947 */ /* 0x000fea000383ffff */
.L_x_3127:
[----:B--2---:R2:W3:Y:S02]  /*2f7b0*/  SYNCS.PHASECHK.TRANS64.TRYWAIT P0, [R7+URZ], R2 ;  /* 0x00000002070075a7 */ /* 0x0044e4000800017f */
[----:B---3--:R-:W-:Y:S05]  /*2f7c0*/  @!P0 NANOSLEEP.SYNCS 0x989680 ;  /* 0x009896800000895d */ /* 0x008fea0003900000 */
[----:B------:R-:W3:Y:S02]  /*2f7d0*/  @!P0 SYNCS.PHASECHK.TRANS64 P0, [R7+URZ], R2 ;  /* 0x00000002070085a7 */ /* 0x000ee4000800007f */
[----:B---3--:R-:W-:Y:S05]  /*2f7e0*/  @!P0 BRA `(.L_x_3127) ;  /* 0xfffffffc00f08947 */ /* 0x008fea000383ffff */
[----:B------:R-:W-:Y:S05]  /*2f7f0*/  BRA `(.L_x_3236) ;  /* 0xffffffd400447947 */ /* 0x000fea000383ffff */
.L_x_3129:
[----:B---3--:R3:W4:Y:S02]  /*2f800*/  SYNCS.PHASECHK.TRANS64.TRYWAIT P0, [R4+URZ], R5 ;  /* 0x00000005040075a7 */ /* 0x008724000800017f */
[----:B----4-:R-:W-:Y:S05]  /*2f810*/  @!P0 NANOSLEEP.SYNCS 0x989680 ;  /* 0x009896800000895d */ /* 0x010fea0003900000 */
[----:B------:R-:W4:Y:S02]  /*2f820*/  @!P0 SYNCS.PHASECHK.TRANS64 P0, [R4+URZ], R5 ;  /* 0x00000005040085a7 */ /* 0x000f24000800007f */
[----:B----4-:R-:W-:Y:S05]  /*2f830*/  @!P0 BRA `(.L_x_3129) ;  /* 0xfffffffc00f08947 */ /* 0x010fea000383ffff */
[----:B------:R-:W-:Y:S05]  /*2f840*/  BRA `(.L_x_3237) ;  /* 0xffffffd4004c7947 */ /* 0x000fea000383ffff */
.L_x_3238:
        /* <DEDUP_REMOVED lines=11> */
.L_x_3248:


//--------------------- .nv.global.init           --------------------------
	.section	.nv.global.init,"aw",@progbits
.nv.global.init:
	.type		$str$23,@object
	.size		$str$23,($str$24 - $str$23)
$str$23:
        /*0000*/ 	.byte	0x28, 0x61, 0x64, 0x64, 0x72, 0x65, 0x73, 0x73, 0x20, 0x26, 0x20, 0x6d, 0x61, 0x73, 0x6b, 0x29
        /*0010*/ 	.byte	0x20, 0x3d, 0x3d, 0x20, 0x30, 0x00
	.type		$str$24,@object
	.size		$str$24,(__unnamed_9 - $str$24)
$str$24:
        /*0016*/ 	.byte	0x2f, 0x74, 0x6d, 0x70, 0x2f, 0x6f, 0x73, 0x73, 0x5f, 0x6b, 0x65, 0x72, 0x6e, 0x65, 0x6c, 0x73
        /*0026*/ 	.byte	0x5f, 0x73, 0x72, 0x63, 0x2f, 0x66, 0x6c, 0x61, 0x73, 0x68, 0x5f, 0x61, 0x74, 0x74, 0x65, 0x6e
        /*0036*/ 	.byte	0x74, 0x69, 0x6f, 0x6e, 0x2f, 0x63, 0x73, 0x72, 0x63, 0x2f, 0x63, 0x75, 0x74, 0x6c, 0x61, 0x73
        /*0046*/ 	.byte	0x73, 0x2f, 0x69, 0x6e, 0x63, 0x6c, 0x75, 0x64, 0x65, 0x2f, 0x63, 0x75, 0x74, 0x65, 0x2f, 0x70
        /*0056*/ 	.byte	0x6f, 0x69, 0x6e, 0x74, 0x65, 0x72, 0x5f, 0x66, 0x6c, 0x61, 0x67, 0x67, 0x65, 0x64, 0x2e, 0x68
        /*0066*/ 	.byte	0x70, 0x70, 0x00
	.type		__unnamed_9,@object
	.size		__unnamed_9,(__unnamed_5 - __unnamed_9)
__unnamed_9:
        /* <DEDUP_REMOVED lines=24> */
	.type		__unnamed_5,@object
	.size		__unnamed_5,(__unnamed_4 - __unnamed_5)
__unnamed_5:
        /* <DEDUP_REMOVED lines=24> */
	.type		__unnamed_4,@object
	.size		__unnamed_4,(__unnamed_3 - __unnamed_4)
__unnamed_4:
        /* <DEDUP_REMOVED lines=24> */
	.type		__unnamed_3,@object
	.size		__unnamed_3,(__unnamed_7 - __unnamed_3)
__unnamed_3:
        /* <DEDUP_REMOVED lines=29> */
	.type		__unnamed_7,@object
	.size		__unnamed_7,(__unnamed_2 - __unnamed_7)
__unnamed_7:
        /* <DEDUP_REMOVED lines=29> */
	.type		__unnamed_2,@object
	.size		__unnamed_2,(__unnamed_8 - __unnamed_2)
__unnamed_2:
        /* <DEDUP_REMOVED lines=29> */
	.type		__unnamed_8,@object
	.size		__unnamed_8,(__unnamed_1 - __unnamed_8)
__unnamed_8:
        /* <DEDUP_REMOVED lines=29> */
	.type		__unnamed_1,@object
	.size		__unnamed_1,(__unnamed_6 - __unnamed_1)
__unnamed_1:
        /* <DEDUP_REMOVED lines=28> */
        /*0dd9*/ 	.byte	0x32, 0x31, 0x35, 0x30, 0x34, 0x3e, 0x3e, 0x3e, 0x3e, 0x3e, 0x20, 0x26, 0x5d, 0x00
	.type		__unnamed_6,@object
	.size		__unnamed_6,(.L_5 - __unnamed_6)
__unnamed_6:
        /* <DEDUP_REMOVED lines=29> */
.L_5:


//--------------------- .nv.shared._ZN7cutlass13device_kernelIN5flash11enable_sm90INS1_16FlashAttnFwdSm90INS1_25CollectiveMainloopFwdSm90ILi2EN4cute5tupleIJNS5_1CILi1EEES8_S8_EEENS6_IJNS7_ILi128EEENS7_ILi112EEENS7_ILi192EEEEEELi192ENS_6half_tEfNS_4arch4Sm90ELb0ELb0ELb0ELb0ELb0ELb0ELb0ELb1ELb1ELb1ELb0ELb0EEENS1_21CollectiveEpilogueFwdINS6_IJSA_SC_SB_EEES9_SE_SG_Li256ELb0ELb1ELb0ELb0EEENS1_29StaticPersistentTileSchedulerILb0EEEEEEEEEvNT_6ParamsE --------------------------
	.section	.nv.shared._ZN7cutlass13device_kernelIN5flash11enable_sm90INS1_16FlashAttnFwdSm90INS1_25CollectiveMainloopFwdSm90ILi2EN4cute5tupleIJNS5_1CILi1EEES8_S8_EEENS6_IJNS7_ILi128EEENS7_ILi112EEENS7_ILi192EEEEEELi192ENS_6half_tEfNS_4arch4Sm90ELb0ELb0ELb0ELb0ELb0ELb0ELb0ELb1ELb1ELb1ELb0ELb0EEENS1_21CollectiveEpilogueFwdINS6_IJSA_SC_SB_EEES9_SE_SG_Li256ELb0ELb1ELb0ELb0EEENS1_29StaticPersistentTileSchedulerILb0EEEEEEEEEvNT_6ParamsE,"aw",@nobits
	.sectionflags	@""
	.align	16
	.zero		1024


//--------------------- .nv.shared.reserved.0     --------------------------
	.section	.nv.shared.reserved.0,"aw",@nobits
	.weak		__nv_reservedSMEM_offset_0_alias
	.size		__nv_reservedSMEM_offset_0_alias, 0, 0
	.other		__nv_reservedSMEM_offset_0_alias,@"STO_CUDA_RESERVED_SHARED STV_DEFAULT"
__nv_reservedSMEM_offset_0_alias:
	.zero		0


//--------------------- .nv.global                --------------------------
	.section	.nv.global,"aw",@nobits
.nv.global:
	.type		_ZN74_INTERNAL_9aeea976_38_flash_fwd_hdim192_fp16_packgqa_sm90_cu_61719c98_41854cute1_E,@object
	.size		_ZN74_INTERNAL_9aeea976_38_flash_fwd_hdim192_fp16_packgqa_sm90_cu_61719c98_41854cute1_E,(_ZN74_INTERNAL_9aeea976_38_flash_fwd_hdim192_fp16_packgqa_sm90_cu_61719c98_41854cuda3std3__45__cpo6cbeginE - _ZN74_INTERNAL_9aeea976_38_flash_fwd_hdim192_fp16_packgqa_sm90_cu_61719c98_41854cute1_E)
_ZN74_INTERNAL_9aeea976_38_flash_fwd_hdim192_fp16_packgqa_sm90_cu_61719c98_41854cute1_E:
	.zero		1
	.type		_ZN74_INTERNAL_9aeea976_38_flash_fwd_hdim192_fp16_packgqa_sm90_cu_61719c98_41854cuda3std3__45__cpo6cbeginE,@object
	.size		_ZN74_INTERNAL_9aeea976_38_flash_fwd_hdim192_fp16_packgqa_sm90_cu_61719c98_41854cuda3std3__45__cpo6cbeginE,(_ZN74_INTERNAL_9aeea976_38_flash_fwd_hdim192_fp16_packgqa_sm90_cu_61719c98_41854cuda3std3__48in_placeE - _ZN74_INTERNAL_9aeea976_38_flash_fwd_hdim192_fp16_packgqa_sm90_cu_61719c98_41854cuda3std3__45__cpo6cbeginE)
_ZN74_INTERNAL_9aeea976_38_flash_fwd_hdim192_fp16_packgqa_sm90_cu_61719c98_41854cuda3std3__45__cpo6cbeginE:
	.zero		1
	.type		_ZN74_INTERNAL_9aeea976_38_flash_fwd_hdim192_fp16_packgqa_sm90_cu_61719c98_41854cuda3std3__48in_placeE,@object
	.size		_ZN74_INTERNAL_9aeea976_38_flash_fwd_hdim192_fp16_packgqa_sm90_cu_61719c98_41854cuda3std3__48in_placeE,(_ZN74_INTERNAL_9aeea976_38_flash_fwd_hdim192_fp16_packgqa_sm90_cu_61719c98_41854cuda3std6ranges3__45__cpo9iter_moveE - _ZN74_INTERNAL_9aeea976_38_flash_fwd_hdim192_fp16_packgqa_sm90_cu_61719c98_41854cuda3std3__48in_placeE)
_ZN74_INTERNAL_9aeea976_38_flash_fwd_hdim192_fp16_packgqa_sm90_cu_61719c98_41854cuda3std3__48in_placeE:
	.zero		1
	.type		_ZN74_INTERNAL_9aeea976_38_flash_fwd_hdim192_fp16_packgqa_sm90_cu_61719c98_41854cuda3std6ranges3__45__cpo9iter_moveE,@object
	.size		_ZN74_INTERNAL_9aeea976_38_flash_fwd_hdim192_fp16_packgqa_sm90_cu_61719c98_41854cuda3std6ranges3__45__cpo9iter_moveE,(_ZN74_INTERNAL_9aeea976_38_flash_fwd_hdim192_fp16_packgqa_sm90_cu_61719c98_41854cuda3std3__45__cpo5beginE - _ZN74_INTERNAL_9aeea976_38_flash_fwd_hdim192_fp16_packgqa_sm90_cu_61719c98_41854cuda3std6ranges3__45__cpo9iter_moveE)
_ZN74_INTERNAL_9aeea976_38_flash_fwd_hdim192_fp16_packgqa_sm90_cu_61719c98_41854cuda3std6ranges3__45__cpo9iter_moveE:
	.zero		1
	.type		_ZN74_INTERNAL_9aeea976_38_flash_fwd_hdim192_fp16_packgqa_sm90_cu_61719c98_41854cuda3std3__45__cpo5beginE,@object
	.size		_ZN74_INTERNAL_9aeea976_38_flash_fwd_hdim192_fp16_packgqa_sm90_cu_61719c98_41854cuda3std3__45__cpo5beginE,(_ZN74_INTERNAL_9aeea976_38_flash_fwd_hdim192_fp16_packgqa_sm90_cu_61719c98_41854cuda3std3__476_GLOBAL__N__9aeea976_38_flash_fwd_hdim192_fp16_packgqa_sm90_cu_61719c98_41856ignoreE - _ZN74_INTERNAL_9aeea976_38_flash_fwd_hdim192_fp16_packgqa_sm90_cu_61719c98_41854cuda3std3__45__cpo5beginE)
_ZN74_INTERNAL_9aeea976_38_flash_fwd_hdim192_fp16_packgqa_sm90_cu_61719c98_41854cuda3std3__45__cpo5beginE:
	.zero		1
	.type		_ZN74_INTERNAL_9aeea976_38_flash_fwd_hdim192_fp16_packgqa_sm90_cu_61719c98_41854cuda3std3__476_GLOBAL__N__9aeea976_38_flash_fwd_hdim192_fp16_packgqa_sm90_cu_61719c98_41856ignoreE,@object
	.size		_ZN74_INTERNAL_9aeea976_38_flash_fwd_hdim192_fp16_packgqa_sm90_cu_61719c98_41854cuda3std3__476_GLOBAL__N__9aeea976_38_flash_fwd_hdim192_fp16_packgqa_sm90_cu_61719c98_41856ignoreE,(_ZN74_INTERNAL_9aeea976_38_flash_fwd_hdim192_fp16_packgqa_sm90_cu_61719c98_41854cute7productE - _ZN74_INTERNAL_9aeea976_38_flash_fwd_hdim192_fp16_packgqa_sm90_cu_61719c98_41854cuda3std3__476_GLOBAL__N__9aeea976_38_flash_fwd_hdim192_fp16_packgqa_sm90_cu_61719c98_41856ignoreE)
_ZN74_INTERNAL_9aeea976_38_flash_fwd_hdim192_fp16_packgqa_sm90_cu_61719c98_41854cuda3std3__476_GLOBAL__N__9aeea976_38_flash_fwd_hdim192_fp16_packgqa_sm90_cu_61719c98_41856ignoreE:
	.zero		1
	.type		_ZN74_INTERNAL_9aeea976_38_flash_fwd_hdim192_fp16_packgqa_sm90_cu_61719c98_41854cute7productE,@object
	.size		_ZN74_INTERNAL_9aeea976_38_flash_fwd_hdim192_fp16_packgqa_sm90_cu_61719c98_41854cute7productE,(_ZN74_INTERNAL_9aeea976_38_flash_fwd_hdim192_fp16_packgqa_sm90_cu_61719c98_41854cuda3std3__45__cpo3endE - _ZN74_INTERNAL_9aeea976_38_flash_fwd_hdim192_fp16_packgqa_sm90_cu_61719c98_41854cute7productE)
_ZN74_INTERNAL_9aeea976_38_flash_fwd_hdim192_fp16_packgqa_sm90_cu_61719c98_41854cute7productE:
	.zero		1
	.type		_ZN74_INTERNAL_9aeea976_38_flash_fwd_hdim192_fp16_packgqa_sm90_cu_61719c98_41854cuda3std3__45__cpo3endE,@object
	.size		_ZN74_INTERNAL_9aeea976_38_flash_fwd_hdim192_fp16_packgqa_sm90_cu_61719c98_41854cuda3std3__45__cpo3endE,(_ZN74_INTERNAL_9aeea976_38_flash_fwd_hdim192_fp16_packgqa_sm90_cu_61719c98_41854cuda3std3__419piecewise_constructE - _ZN74_INTERNAL_9aeea976_38_flash_fwd_hdim192_fp16_packgqa_sm90_cu_61719c98_41854cuda3std3__45__cpo3endE)
_ZN74_INTERNAL_9aeea976_38_flash_fwd_hdim192_fp16_packgqa_sm90_cu_61719c98_41854cuda3std3__45__cpo3endE:
	.zero		1
	.type		_ZN74_INTERNAL_9aeea976_38_flash_fwd_hdim192_fp16_packgqa_sm90_cu_61719c98_41854cuda3std3__419piecewise_constructE,@object
	.size		_ZN74_INTERNAL_9aeea976_38_flash_fwd_hdim192_fp16_packgqa_sm90_cu_61719c98_41854cuda3std3__419piecewise_constructE,(_ZN74_INTERNAL_9aeea976_38_flash_fwd_hdim192_fp16_packgqa_sm90_cu_61719c98_41854cuda3std3__45__cpo4cendE - _ZN74_INTERNAL_9aeea976_38_flash_fwd_hdim192_fp16_packgqa_sm90_cu_61719c98_41854cuda3std3__419piecewise_constructE)
_ZN74_INTERNAL_9aeea976_38_flash_fwd_hdim192_fp16_packgqa_sm90_cu_61719c98_41854cuda3std3__419piecewise_constructE:
	.zero		1
	.type		_ZN74_INTERNAL_9aeea976_38_flash_fwd_hdim192_fp16_packgqa_sm90_cu_61719c98_41854cuda3std3__45__cpo4cendE,@object
	.size		_ZN74_INTERNAL_9aeea976_38_flash_fwd_hdim192_fp16_packgqa_sm90_cu_61719c98_41854cuda3std3__45__cpo4cendE,(_ZN74_INTERNAL_9aeea976_38_flash_fwd_hdim192_fp16_packgqa_sm90_cu_61719c98_41854cuda3std6ranges3__45__cpo4swapE - _ZN74_INTERNAL_9aeea976_38_flash_fwd_hdim192_fp16_packgqa_sm90_cu_61719c98_41854cuda3std3__45__cpo4cendE)
_ZN74_INTERNAL_9aeea976_38_flash_fwd_hdim192_fp16_packgqa_sm90_cu_61719c98_41854cuda3std3__45__cpo4cendE:
	.zero		1
	.type		_ZN74_INTERNAL_9aeea976_38_flash_fwd_hdim192_fp16_packgqa_sm90_cu_61719c98_41854cuda3std6ranges3__45__cpo4swapE,@object
	.size		_ZN74_INTERNAL_9aeea976_38_flash_fwd_hdim192_fp16_packgqa_sm90_cu_61719c98_41854cuda3std6ranges3__45__cpo4swapE,(.L_16 - _ZN74_INTERNAL_9aeea976_38_flash_fwd_hdim192_fp16_packgqa_sm90_cu_61719c98_41854cuda3std6ranges3__45__cpo4swapE)
_ZN74_INTERNAL_9aeea976_38_flash_fwd_hdim192_fp16_packgqa_sm90_cu_61719c98_41854cuda3std6ranges3__45__cpo4swapE:
	.zero		1
.L_16:


//--------------------- .nv.shared._ZN7cutlass13device_kernelIN5flash11enable_sm90INS1_16FlashAttnFwdSm90INS1_25CollectiveMainloopFwdSm90ILi2EN4cute5tupleIJNS5_1CILi2EEENS7_ILi1EEES9_EEENS6_IJNS7_ILi128EEENS7_ILi112EEENS7_ILi192EEEEEELi192ENS_6half_tEfNS_4arch4Sm90ELb0ELb0ELb0ELb0ELb0ELb0ELb0ELb1ELb1ELb1ELb0ELb0EEENS1_21CollectiveEpilogueFwdINS6_IJSB_SD_SC_EEESA_SF_SH_Li256ELb0ELb1ELb0ELb0EEENS1_29StaticPersistentTileSchedulerILb0EEEEEEEEEvNT_6ParamsE --------------------------
	.section	.nv.shared._ZN7cutlass13device_kernelIN5flash11enable_sm90INS1_16FlashAttnFwdSm90INS1_25CollectiveMainloopFwdSm90ILi2EN4cute5tupleIJNS5_1CILi2EEENS7_ILi1EEES9_EEENS6_IJNS7_ILi128EEENS7_ILi112EEENS7_ILi192EEEEEELi192ENS_6half_tEfNS_4arch4Sm90ELb0ELb0ELb0ELb0ELb0ELb0ELb0ELb1ELb1ELb1ELb0ELb0EEENS1_21CollectiveEpilogueFwdINS6_IJSB_SD_SC_EEESA_SF_SH_Li256ELb0ELb1ELb0ELb0EEENS1_29StaticPersistentTileSchedulerILb0EEEEEEEEEvNT_6ParamsE,"aw",@nobits
	.sectionflags	@""
	.align	16
	.zero		1024


//--------------------- .nv.shared._ZN7cutlass13device_kernelIN5flash11enable_sm90INS1_16FlashAttnFwdSm90INS1_25CollectiveMainloopFwdSm90ILi2EN4cute5tupleIJNS5_1CILi1EEES8_S8_EEENS6_IJNS7_ILi128EEENS7_ILi112EEENS7_ILi192EEEEEELi192ENS_6half_tEfNS_4arch4Sm90ELb0ELb0ELb0ELb1ELb0ELb0ELb0ELb1ELb1ELb1ELb0ELb0EEENS1_21CollectiveEpilogueFwdINS6_IJSA_SC_SB_EEES9_SE_SG_Li256ELb1ELb1ELb0ELb0EEENS1_36VarlenDynamicPersistentTileSchedulerILi128ELi112ELi256ELi128ELb0ELb1ELb1ELb0ELb1ELb1EEEEEEEEEvNT_6ParamsE --------------------------
	.section	.nv.shared._ZN7cutlass13device_kernelIN5flash11enable_sm90INS1_16FlashAttnFwdSm90INS1_25CollectiveMainloopFwdSm90ILi2EN4cute5tupleIJNS5_1CILi1EEES8_S8_EEENS6_IJNS7_ILi128EEENS7_ILi112EEENS7_ILi192EEEEEELi192ENS_6half_tEfNS_4arch4Sm90ELb0ELb0ELb0ELb1ELb0ELb0ELb0ELb1ELb1ELb1ELb0ELb0EEENS1_21CollectiveEpilogueFwdINS6_IJSA_SC_SB_EEES9_SE_SG_Li256ELb1ELb1ELb0ELb0EEENS1_36VarlenDynamicPersistentTileSchedulerILi128ELi112ELi256ELi128ELb0ELb1ELb1ELb0ELb1ELb1EEEEEEEEEvNT_6ParamsE,"aw",@nobits
	.sectionflags	@""
	.align	16
	.zero		1024


//--------------------- .nv.shared._ZN7cutlass13device_kernelIN5flash11enable_sm90INS1_16FlashAttnFwdSm90INS1_25CollectiveMainloopFwdSm90ILi2EN4cute5tupleIJNS5_1CILi1EEES8_S8_EEENS6_IJNS7_ILi128EEENS7_ILi112EEENS7_ILi192EEEEEELi192ENS_6half_tEfNS_4arch4Sm90ELb0ELb0ELb0ELb1ELb0ELb1ELb0ELb1ELb1ELb1ELb0ELb0EEENS1_21CollectiveEpilogueFwdINS6_IJSA_SC_SB_EEES9_SE_SG_Li256ELb1ELb1ELb0ELb0EEENS1_36VarlenDynamicPersistentTileSchedulerILi128ELi112ELi256ELi128ELb0ELb1ELb1ELb0ELb1ELb1EEEEEEEEEvNT_6ParamsE --------------------------
	.section	.nv.shared._ZN7cutlass13device_kernelIN5flash11enable_sm90INS1_16FlashAttnFwdSm90INS1_25CollectiveMainloopFwdSm90ILi2EN4cute5tupleIJNS5_1CILi1EEES8_S8_EEENS6_IJNS7_ILi128EEENS7_ILi112EEENS7_ILi192EEEEEELi192ENS_6half_tEfNS_4arch4Sm90ELb0ELb0ELb0ELb1ELb0ELb1ELb0ELb1ELb1ELb1ELb0ELb0EEENS1_21CollectiveEpilogueFwdINS6_IJSA_SC_SB_EEES9_SE_SG_Li256ELb1ELb1ELb0ELb0EEENS1_36VarlenDynamicPersistentTileSchedulerILi128ELi112ELi256ELi128ELb0ELb1ELb1ELb0ELb1ELb1EEEEEEEEEvNT_6ParamsE,"aw",@nobits
	.sectionflags	@""
	.align	16
	.zero		1024


//--------------------- .nv.shared._ZN7cutlass13device_kernelIN5flash11enable_sm90INS1_16FlashAttnFwdSm90INS1_25CollectiveMainloopFwdSm90ILi2EN4cute5tupleIJNS5_1CILi1EEES8_S8_EEENS6_IJNS7_ILi128EEENS7_ILi96EEENS7_ILi192EEEEEELi192ENS_6half_tEfNS_4arch4Sm90ELb0ELb1ELb0ELb0ELb0ELb0ELb0ELb1ELb1ELb1ELb0ELb0EEENS1_21CollectiveEpilogueFwdINS6_IJSA_SC_SB_EEES9_SE_SG_Li256ELb0ELb1ELb0ELb0EEENS1_30DynamicPersistentTileSchedulerILi256ELi128ELb0ELb1ELb1EEEEEEEEEvNT_6ParamsE --------------------------
	.section	.nv.shared._ZN7cutlass13device_kernelIN5flash11enable_sm90INS1_16FlashAttnFwdSm90INS1_25CollectiveMainloopFwdSm90ILi2EN4cute5tupleIJNS5_1CILi1EEES8_S8_EEENS6_IJNS7_ILi128EEENS7_ILi96EEENS7_ILi192EEEEEELi192ENS_6half_tEfNS_4arch4Sm90ELb0ELb1ELb0ELb0ELb0ELb0ELb0ELb1ELb1ELb1ELb0ELb0EEENS1_21CollectiveEpilogueFwdINS6_IJSA_SC_SB_EEES9_SE_SG_Li256ELb0ELb1ELb0ELb0EEENS1_30DynamicPersistentTileSchedulerILi256ELi128ELb0ELb1ELb1EEEEEEEEEvNT_6ParamsE,"aw",@nobits
	.sectionflags	@""
	.align	16
	.zero		1024


//--------------------- .nv.shared._ZN7cutlass13device_kernelIN5flash11enable_sm90INS1_16FlashAttnFwdSm90INS1_25CollectiveMainloopFwdSm90ILi2EN4cute5tupleIJNS5_1CILi1EEES8_S8_EEENS6_IJNS7_ILi128EEENS7_ILi96EEENS7_ILi192EEEEEELi192ENS_6half_tEfNS_4arch4Sm90ELb0ELb1ELb0ELb1ELb0ELb0ELb0ELb1ELb1ELb1ELb0ELb0EEENS1_21CollectiveEpilogueFwdINS6_IJSA_SC_SB_EEES9_SE_SG_Li256ELb1ELb1ELb0ELb0EEENS1_36VarlenDynamicPersistentTileSchedulerILi128ELi96ELi256ELi128ELb0ELb1ELb1ELb1ELb0ELb1EEEEEEEEEvNT_6ParamsE --------------------------
	.section	.nv.shared._ZN7cutlass13device_kernelIN5flash11enable_sm90INS1_16FlashAttnFwdSm90INS1_25CollectiveMainloopFwdSm90ILi2EN4cute5tupleIJNS5_1CILi1EEES8_S8_EEENS6_IJNS7_ILi128EEENS7_ILi96EEENS7_ILi192EEEEEELi192ENS_6half_tEfNS_4arch4Sm90ELb0ELb1ELb0ELb1ELb0ELb0ELb0ELb1ELb1ELb1ELb0ELb0EEENS1_21CollectiveEpilogueFwdINS6_IJSA_SC_SB_EEES9_SE_SG_Li256ELb1ELb1ELb0ELb0EEENS1_36VarlenDynamicPersistentTileSchedulerILi128ELi96ELi256ELi128ELb0ELb1ELb1ELb1ELb0ELb1EEEEEEEEEvNT_6ParamsE,"aw",@nobits
	.sectionflags	@""
	.align	16
	.zero		1024


//--------------------- .nv.shared._ZN7cutlass13device_kernelIN5flash11enable_sm90INS1_16FlashAttnFwdSm90INS1_25CollectiveMainloopFwdSm90ILi2EN4cute5tupleIJNS5_1CILi1EEES8_S8_EEENS6_IJNS7_ILi128EEENS7_ILi96EEENS7_ILi192EEEEEELi192ENS_6half_tEfNS_4arch4Sm90ELb0ELb1ELb0ELb1ELb0ELb1ELb0ELb1ELb1ELb1ELb0ELb0EEENS1_21CollectiveEpilogueFwdINS6_IJSA_SC_SB_EEES9_SE_SG_Li256ELb1ELb1ELb0ELb0EEENS1_36VarlenDynamicPersistentTileSchedulerILi128ELi96ELi256ELi128ELb0ELb1ELb1ELb1ELb0ELb1EEEEEEEEEvNT_6ParamsE --------------------------
	.section	.nv.shared._ZN7cutlass13device_kernelIN5flash11enable_sm90INS1_16FlashAttnFwdSm90INS1_25CollectiveMainloopFwdSm90ILi2EN4cute5tupleIJNS5_1CILi1EEES8_S8_EEENS6_IJNS7_ILi128EEENS7_ILi96EEENS7_ILi192EEEEEELi192ENS_6half_tEfNS_4arch4Sm90ELb0ELb1ELb0ELb1ELb0ELb1ELb0ELb1ELb1ELb1ELb0ELb0EEENS1_21CollectiveEpilogueFwdINS6_IJSA_SC_SB_EEES9_SE_SG_Li256ELb1ELb1ELb0ELb0EEENS1_36VarlenDynamicPersistentTileSchedulerILi128ELi96ELi256ELi128ELb0ELb1ELb1ELb1ELb0ELb1EEEEEEEEEvNT_6ParamsE,"aw",@nobits
	.sectionflags	@""
	.align	16
	.zero		1024


//--------------------- .nv.shared._ZN7cutlass13device_kernelIN5flash11enable_sm90INS1_16FlashAttnFwdSm90INS1_25CollectiveMainloopFwdSm90ILi2EN4cute5tupleIJNS5_1CILi1EEES8_S8_EEENS6_IJNS7_ILi128EEENS7_ILi112EEENS7_ILi192EEEEEELi192ENS_6half_tEfNS_4arch4Sm90ELb1ELb0ELb0ELb0ELb0ELb0ELb0ELb1ELb1ELb1ELb0ELb0EEENS1_21CollectiveEpilogueFwdINS6_IJSA_SC_SB_EEES9_SE_SG_Li256ELb0ELb1ELb0ELb0EEENS1_30DynamicPersistentTileSchedulerILi256ELi128ELb0ELb1ELb1EEEEEEEEEvNT_6ParamsE --------------------------
	.section	.nv.shared._ZN7cutlass13device_kernelIN5flash11enable_sm90INS1_16FlashAttnFwdSm90INS1_25CollectiveMainloopFwdSm90ILi2EN4cute5tupleIJNS5_1CILi1EEES8_S8_EEENS6_IJNS7_ILi128EEENS7_ILi112EEENS7_ILi192EEEEEELi192ENS_6half_tEfNS_4arch4Sm90ELb1ELb0ELb0ELb0ELb0ELb0ELb0ELb1ELb1ELb1ELb0ELb0EEENS1_21CollectiveEpilogueFwdINS6_IJSA_SC_SB_EEES9_SE_SG_Li256ELb0ELb1ELb0ELb0EEENS1_30DynamicPersistentTileSchedulerILi256ELi128ELb0ELb1ELb1EEEEEEEEEvNT_6ParamsE,"aw",@nobits
	.sectionflags	@""
	.align	16
	.zero		1024


//--------------------- .nv.shared._ZN7cutlass13device_kernelIN5flash11enable_sm90INS1_16FlashAttnFwdSm90INS1_25CollectiveMainloopFwdSm90ILi2EN4cute5tupleIJNS5_1CILi1EEES8_S8_EEENS6_IJNS7_ILi128EEENS7_ILi112EEENS7_ILi192EEEEEELi192ENS_6half_tEfNS_4arch4Sm90ELb1ELb0ELb0ELb1ELb0ELb0ELb0ELb1ELb1ELb1ELb0ELb0EEENS1_21CollectiveEpilogueFwdINS6_IJSA_SC_SB_EEES9_SE_SG_Li256ELb1ELb1ELb0ELb0EEENS1_36VarlenDynamicPersistentTileSchedulerILi128ELi112ELi256ELi128ELb0ELb1ELb1ELb1ELb1ELb1EEEEEEEEEvNT_6ParamsE --------------------------
	.section	.nv.shared._ZN7cutlass13device_kernelIN5flash11enable_sm90INS1_16FlashAttnFwdSm90INS1_25CollectiveMainloopFwdSm90ILi2EN4cute5tupleIJNS5_1CILi1EEES8_S8_EEENS6_IJNS7_ILi128EEENS7_ILi112EEENS7_ILi192EEEEEELi192ENS_6half_tEfNS_4arch4Sm90ELb1ELb0ELb0ELb1ELb0ELb0ELb0ELb1ELb1ELb1ELb0ELb0EEENS1_21CollectiveEpilogueFwdINS6_IJSA_SC_SB_EEES9_SE_SG_Li256ELb1ELb1ELb0ELb0EEENS1_36VarlenDynamicPersistentTileSchedulerILi128ELi112ELi256ELi128ELb0ELb1ELb1ELb1ELb1ELb1EEEEEEEEEvNT_6ParamsE,"aw",@nobits
	.sectionflags	@""
	.align	16
	.zero		1024


//--------------------- .nv.shared._ZN7cutlass13device_kernelIN5flash11enable_sm90INS1_16FlashAttnFwdSm90INS1_25CollectiveMainloopFwdSm90ILi2EN4cute5tupleIJNS5_1CILi1EEES8_S8_EEENS6_IJNS7_ILi128EEENS7_ILi112EEENS7_ILi192EEEEEELi192ENS_6half_tEfNS_4arch4Sm90ELb1ELb0ELb0ELb1ELb0ELb1ELb0ELb1ELb1ELb1ELb0ELb0EEENS1_21CollectiveEpilogueFwdINS6_IJSA_SC_SB_EEES9_SE_SG_Li256ELb1ELb1ELb0ELb0EEENS1_36VarlenDynamicPersistentTileSchedulerILi128ELi112ELi256ELi128ELb0ELb1ELb1ELb1ELb1ELb1EEEEEEEEEvNT_6ParamsE --------------------------
	.section	.nv.shared._ZN7cutlass13device_kernelIN5flash11enable_sm90INS1_16FlashAttnFwdSm90INS1_25CollectiveMainloopFwdSm90ILi2EN4cute5tupleIJNS5_1CILi1EEES8_S8_EEENS6_IJNS7_ILi128EEENS7_ILi112EEENS7_ILi192EEEEEELi192ENS_6half_tEfNS_4arch4Sm90ELb1ELb0ELb0ELb1ELb0ELb1ELb0ELb1ELb1ELb1ELb0ELb0EEENS1_21CollectiveEpilogueFwdINS6_IJSA_SC_SB_EEES9_SE_SG_Li256ELb1ELb1ELb0ELb0EEENS1_36VarlenDynamicPersistentTileSchedulerILi128ELi112ELi256ELi128ELb0ELb1ELb1ELb1ELb1ELb1EEEEEEEEEvNT_6ParamsE,"aw",@nobits
	.sectionflags	@""
	.align	16
	.zero		1024


//--------------------- .nv.constant0._ZN7cutlass13device_kernelIN5flash11enable_sm90INS1_16FlashAttnFwdSm90INS1_25CollectiveMainloopFwdSm90ILi2EN4cute5tupleIJNS5_1CILi1EEES8_S8_EEENS6_IJNS7_ILi128EEENS7_ILi112EEENS7_ILi192EEEEEELi192ENS_6half_tEfNS_4arch4Sm90ELb0ELb0ELb0ELb0ELb0ELb0ELb0ELb1ELb1ELb1ELb0ELb0EEENS1_21CollectiveEpilogueFwdINS6_IJSA_SC_SB_EEES9_SE_SG_Li256ELb0ELb1ELb0ELb0EEENS1_29StaticPersistentTileSchedulerILb0EEEEEEEEEvNT_6ParamsE --------------------------
	.section	.nv.constant0._ZN7cutlass13device_kernelIN5flash11enable_sm90INS1_16FlashAttnFwdSm90INS1_25CollectiveMainloopFwdSm90ILi2EN4cute5tupleIJNS5_1CILi1EEES8_S8_EEENS6_IJNS7_ILi128EEENS7_ILi112EEENS7_ILi192EEEEEELi192ENS_6half_tEfNS_4arch4Sm90ELb0ELb0ELb0ELb0ELb0ELb0ELb0ELb1ELb1ELb1ELb0ELb0EEENS1_21CollectiveEpilogueFwdINS6_IJSA_SC_SB_EEES9_SE_SG_Li256ELb0ELb1ELb0ELb0EEENS1_29StaticPersistentTileSchedulerILb0EEEEEEEEEvNT_6ParamsE,"a",@progbits
	.sectionflags	@""
	.align	4
.nv.constant0._ZN7cutlass13device_kernelIN5flash11enable_sm90INS1_16FlashAttnFwdSm90INS1_25CollectiveMainloopFwdSm90ILi2EN4cute5tupleIJNS5_1CILi1EEES8_S8_EEENS6_IJNS7_ILi128EEENS7_ILi112EEENS7_ILi192EEEEEELi192ENS_6half_tEfNS_4arch4Sm90ELb0ELb0ELb0ELb0ELb0ELb0ELb0ELb1ELb1ELb1ELb0ELb0EEENS1_21CollectiveEpilogueFwdINS6_IJSA_SC_SB_EEES9_SE_SG_Li256ELb0ELb1ELb0ELb0EEENS1_29StaticPersistentTileSchedulerILb0EEEEEEEEEvNT_6ParamsE:
	.zero		3200


//--------------------- .nv.constant0._ZN7cutlass13device_kernelIN5flash11enable_sm90INS1_16FlashAttnFwdSm90INS1_25CollectiveMainloopFwdSm90ILi2EN4cute5tupleIJNS5_1CILi2EEENS7_ILi1EEES9_EEENS6_IJNS7_ILi128EEENS7_ILi112EEENS7_ILi192EEEEEELi192ENS_6half_tEfNS_4arch4Sm90ELb0ELb0ELb0ELb0ELb0ELb0ELb0ELb1ELb1ELb1ELb0ELb0EEENS1_21CollectiveEpilogueFwdINS6_IJSB_SD_SC_EEESA_SF_SH_Li256ELb0ELb1ELb0ELb0EEENS1_29StaticPersistentTileSchedulerILb0EEEEEEEEEvNT_6ParamsE --------------------------
	.section	.nv.constant0._ZN7cutlass13device_kernelIN5flash11enable_sm90INS1_16FlashAttnFwdSm90INS1_25CollectiveMainloopFwdSm90ILi2EN4cute5tupleIJNS5_1CILi2EEENS7_ILi1EEES9_EEENS6_IJNS7_ILi128EEENS7_ILi112EEENS7_ILi192EEEEEELi192ENS_6half_tEfNS_4arch4Sm90ELb0ELb0ELb0ELb0ELb0ELb0ELb0ELb1ELb1ELb1ELb0ELb0EEENS1_21CollectiveEpilogueFwdINS6_IJSB_SD_SC_EEESA_SF_SH_Li256ELb0ELb1ELb0ELb0EEENS1_29StaticPersistentTileSchedulerILb0EEEEEEEEEvNT_6ParamsE,"a",@progbits
	.sectionflags	@""
	.align	4
.nv.constant0._ZN7cutlass13device_kernelIN5flash11enable_sm90INS1_16FlashAttnFwdSm90INS1_25CollectiveMainloopFwdSm90ILi2EN4cute5tupleIJNS5_1CILi2EEENS7_ILi1EEES9_EEENS6_IJNS7_ILi128EEENS7_ILi112EEENS7_ILi192EEEEEELi192ENS_6half_tEfNS_4arch4Sm90ELb0ELb0ELb0ELb0ELb0ELb0ELb0ELb1ELb1ELb1ELb0ELb0EEENS1_21CollectiveEpilogueFwdINS6_IJSB_SD_SC_EEESA_SF_SH_Li256ELb0ELb1ELb0ELb0EEENS1_29StaticPersistentTileSchedulerILb0EEEEEEEEEvNT_6ParamsE:
	.zero		3200


//--------------------- .nv.constant0._ZN7cutlass13device_kernelIN5flash11enable_sm90INS1_16FlashAttnFwdSm90INS1_25CollectiveMainloopFwdSm90ILi2EN4cute5tupleIJNS5_1CILi1EEES8_S8_EEENS6_IJNS7_ILi128EEENS7_ILi112EEENS7_ILi192EEEEEELi192ENS_6half_tEfNS_4arch4Sm90ELb0ELb0ELb0ELb1ELb0ELb0ELb0ELb1ELb1ELb1ELb0ELb0EEENS1_21CollectiveEpilogueFwdINS6_IJSA_SC_SB_EEES9_SE_SG_Li256ELb1ELb1ELb0ELb0EEENS1_36VarlenDynamicPersistentTileSchedulerILi128ELi112ELi256ELi128ELb0ELb1ELb1ELb0ELb1ELb1EEEEEEEEEvNT_6ParamsE --------------------------
	.section	.nv.constant0._ZN7cutlass13device_kernelIN5flash11enable_sm90INS1_16FlashAttnFwdSm90INS1_25CollectiveMainloopFwdSm90ILi2EN4cute5tupleIJNS5_1CILi1EEES8_S8_EEENS6_IJNS7_ILi128EEENS7_ILi112EEENS7_ILi192EEEEEELi192ENS_6half_tEfNS_4arch4Sm90ELb0ELb0ELb0ELb1ELb0ELb0ELb0ELb1ELb1ELb1ELb0ELb0EEENS1_21CollectiveEpilogueFwdINS6_IJSA_SC_SB_EEES9_SE_SG_Li256ELb1ELb1ELb0ELb0EEENS1_36VarlenDynamicPersistentTileSchedulerILi128ELi112ELi256ELi128ELb0ELb1ELb1ELb0ELb1ELb1EEEEEEEEEvNT_6ParamsE,"a",@progbits
	.sectionflags	@""
	.align	4
.nv.constant0._ZN7cutlass13device_kernelIN5flash11enable_sm90INS1_16FlashAttnFwdSm90INS1_25CollectiveMainloopFwdSm90ILi2EN4cute5tupleIJNS5_1CILi1EEES8_S8_EEENS6_IJNS7_ILi128EEENS7_ILi112EEENS7_ILi192EEEEEELi192ENS_6half_tEfNS_4arch4Sm90ELb0ELb0ELb0ELb1ELb0ELb0ELb0ELb1ELb1ELb1ELb0ELb0EEENS1_21CollectiveEpilogueFwdINS6_IJSA_SC_SB_EEES9_SE_SG_Li256ELb1ELb1ELb0ELb0EEENS1_36VarlenDynamicPersistentTileSchedulerILi128ELi112ELi256ELi128ELb0ELb1ELb1ELb0ELb1ELb1EEEEEEEEEvNT_6ParamsE:
	.zero		3328


//--------------------- .nv.constant0._ZN7cutlass13device_kernelIN5flash11enable_sm90INS1_16FlashAttnFwdSm90INS1_25CollectiveMainloopFwdSm90ILi2EN4cute5tupleIJNS5_1CILi1EEES8_S8_EEENS6_IJNS7_ILi128EEENS7_ILi112EEENS7_ILi192EEEEEELi192ENS_6half_tEfNS_4arch4Sm90ELb0ELb0ELb0ELb1ELb0ELb1ELb0ELb1ELb1ELb1ELb0ELb0EEENS1_21CollectiveEpilogueFwdINS6_IJSA_SC_SB_EEES9_SE_SG_Li256ELb1ELb1ELb0ELb0EEENS1_36VarlenDynamicPersistentTileSchedulerILi128ELi112ELi256ELi128ELb0ELb1ELb1ELb0ELb1ELb1EEEEEEEEEvNT_6ParamsE --------------------------
	.section	.nv.constant0._ZN7cutlass13device_kernelIN5flash11enable_sm90INS1_16FlashAttnFwdSm90INS1_25CollectiveMainloopFwdSm90ILi2EN4cute5tupleIJNS5_1CILi1EEES8_S8_EEENS6_IJNS7_ILi128EEENS7_ILi112EEENS7_ILi192EEEEEELi192ENS_6half_tEfNS_4arch4Sm90ELb0ELb0ELb0ELb1ELb0ELb1ELb0ELb1ELb1ELb1ELb0ELb0EEENS1_21CollectiveEpilogueFwdINS6_IJSA_SC_SB_EEES9_SE_SG_Li256ELb1ELb1ELb0ELb0EEENS1_36VarlenDynamicPersistentTileSchedulerILi128ELi112ELi256ELi128ELb0ELb1ELb1ELb0ELb1ELb1EEEEEEEEEvNT_6ParamsE,"a",@progbits
	.sectionflags	@""
	.align	4
.nv.constant0._ZN7cutlass13device_kernelIN5flash11enable_sm90INS1_16FlashAttnFwdSm90INS1_25CollectiveMainloopFwdSm90ILi2EN4cute5tupleIJNS5_1CILi1EEES8_S8_EEENS6_IJNS7_ILi128EEENS7_ILi112EEENS7_ILi192EEEEEELi192ENS_6half_tEfNS_4arch4Sm90ELb0ELb0ELb0ELb1ELb0ELb1ELb0ELb1ELb1ELb1ELb0ELb0EEENS1_21CollectiveEpilogueFwdINS6_IJSA_SC_SB_EEES9_SE_SG_Li256ELb1ELb1ELb0ELb0EEENS1_36VarlenDynamicPersistentTileSchedulerILi128ELi112ELi256ELi128ELb0ELb1ELb1ELb0ELb1ELb1EEEEEEEEEvNT_6ParamsE:
	.zero		3328


//--------------------- .nv.constant0._ZN7cutlass13device_kernelIN5flash11enable_sm90INS1_16FlashAttnFwdSm90INS1_25CollectiveMainloopFwdSm90ILi2EN4cute5tupleIJNS5_1CILi1EEES8_S8_EEENS6_IJNS7_ILi128EEENS7_ILi96EEENS7_ILi192EEEEEELi192ENS_6half_tEfNS_4arch4Sm90ELb0ELb1ELb0ELb0ELb0ELb0ELb0ELb1ELb1ELb1ELb0ELb0EEENS1_21CollectiveEpilogueFwdINS6_IJSA_SC_SB_EEES9_SE_SG_Li256ELb0ELb1ELb0ELb0EEENS1_30DynamicPersistentTileSchedulerILi256ELi128ELb0ELb1ELb1EEEEEEEEEvNT_6ParamsE --------------------------
	.section	.nv.constant0._ZN7cutlass13device_kernelIN5flash11enable_sm90INS1_16FlashAttnFwdSm90INS1_25CollectiveMainloopFwdSm90ILi2EN4cute5tupleIJNS5_1CILi1EEES8_S8_EEENS6_IJNS7_ILi128EEENS7_ILi96EEENS7_ILi192EEEEEELi192ENS_6half_tEfNS_4arch4Sm90ELb0ELb1ELb0ELb0ELb0ELb0ELb0ELb1ELb1ELb1ELb0ELb0EEENS1_21CollectiveEpilogueFwdINS6_IJSA_SC_SB_EEES9_SE_SG_Li256ELb0ELb1ELb0ELb0EEENS1_30DynamicPersistentTileSchedulerILi256ELi128ELb0ELb1ELb1EEEEEEEEEvNT_6ParamsE,"a",@progbits
	.sectionflags	@""
	.align	4
.nv.constant0._ZN7cutlass13device_kernelIN5flash11enable_sm90INS1_16FlashAttnFwdSm90INS1_25CollectiveMainloopFwdSm90ILi2EN4cute5tupleIJNS5_1CILi1EEES8_S8_EEENS6_IJNS7_ILi128EEENS7_ILi96EEENS7_ILi192EEEEEELi192ENS_6half_tEfNS_4arch4Sm90ELb0ELb1ELb0ELb0ELb0ELb0ELb0ELb1ELb1ELb1ELb0ELb0EEENS1_21CollectiveEpilogueFwdINS6_IJSA_SC_SB_EEES9_SE_SG_Li256ELb0ELb1ELb0ELb0EEENS1_30DynamicPersistentTileSchedulerILi256ELi128ELb0ELb1ELb1EEEEEEEEEvNT_6ParamsE:
	.zero		3328


//--------------------- .nv.constant0._ZN7cutlass13device_kernelIN5flash11enable_sm90INS1_16FlashAttnFwdSm90INS1_25CollectiveMainloopFwdSm90ILi2EN4cute5tupleIJNS5_1CILi1EEES8_S8_EEENS6_IJNS7_ILi128EEENS7_ILi96EEENS7_ILi192EEEEEELi192ENS_6half_tEfNS_4arch4Sm90ELb0ELb1ELb0ELb1ELb0ELb0ELb0ELb1ELb1ELb1ELb0ELb0EEENS1_21CollectiveEpilogueFwdINS6_IJSA_SC_SB_EEES9_SE_SG_Li256ELb1ELb1ELb0ELb0EEENS1_36VarlenDynamicPersistentTileSchedulerILi128ELi96ELi256ELi128ELb0ELb1ELb1ELb1ELb0ELb1EEEEEEEEEvNT_6ParamsE --------------------------
	.section	.nv.constant0._ZN7cutlass13device_kernelIN5flash11enable_sm90INS1_16FlashAttnFwdSm90INS1_25CollectiveMainloopFwdSm90ILi2EN4cute5tupleIJNS5_1CILi1EEES8_S8_EEENS6_IJNS7_ILi128EEENS7_ILi96EEENS7_ILi192EEEEEELi192ENS_6half_tEfNS_4arch4Sm90ELb0ELb1ELb0ELb1ELb0ELb0ELb0ELb1ELb1ELb1ELb0ELb0EEENS1_21CollectiveEpilogueFwdINS6_IJSA_SC_SB_EEES9_SE_SG_Li256ELb1ELb1ELb0ELb0EEENS1_36VarlenDynamicPersistentTileSchedulerILi128ELi96ELi256ELi128ELb0ELb1ELb1ELb1ELb0ELb1EEEEEEEEEvNT_6ParamsE,"a",@progbits
	.sectionflags	@""
	.align	4
.nv.constant0._ZN7cutlass13device_kernelIN5flash11enable_sm90INS1_16FlashAttnFwdSm90INS1_25CollectiveMainloopFwdSm90ILi2EN4cute5tupleIJNS5_1CILi1EEES8_S8_EEENS6_IJNS7_ILi128EEENS7_ILi96EEENS7_ILi192EEEEEELi192ENS_6half_tEfNS_4arch4Sm90ELb0ELb1ELb0ELb1ELb0ELb0ELb0ELb1ELb1ELb1ELb0ELb0EEENS1_21CollectiveEpilogueFwdINS6_IJSA_SC_SB_EEES9_SE_SG_Li256ELb1ELb1ELb0ELb0EEENS1_36VarlenDynamicPersistentTileSchedulerILi128ELi96ELi256ELi128ELb0ELb1ELb1ELb1ELb0ELb1EEEEEEEEEvNT_6ParamsE:
	.zero		3328


//--------------------- .nv.constant0._ZN7cutlass13device_kernelIN5flash11enable_sm90INS1_16FlashAttnFwdSm90INS1_25CollectiveMainloopFwdSm90ILi2EN4cute5tupleIJNS5_1CILi1EEES8_S8_EEENS6_IJNS7_ILi128EEENS7_ILi96EEENS7_ILi192EEEEEELi192ENS_6half_tEfNS_4arch4Sm90ELb0ELb1ELb0ELb1ELb0ELb1ELb0ELb1ELb1ELb1ELb0ELb0EEENS1_21CollectiveEpilogueFwdINS6_IJSA_SC_SB_EEES9_SE_SG_Li256ELb1ELb1ELb0ELb0EEENS1_36VarlenDynamicPersistentTileSchedulerILi128ELi96ELi256ELi128ELb0ELb1ELb1ELb1ELb0ELb1EEEEEEEEEvNT_6ParamsE --------------------------
	.section	.nv.constant0._ZN7cutlass13device_kernelIN5flash11enable_sm90INS1_16FlashAttnFwdSm90INS1_25CollectiveMainloopFwdSm90ILi2EN4cute5tupleIJNS5_1CILi1EEES8_S8_EEENS6_IJNS7_ILi128EEENS7_ILi96EEENS7_ILi192EEEEEELi192ENS_6half_tEfNS_4arch4Sm90ELb0ELb1ELb0ELb1ELb0ELb1ELb0ELb1ELb1ELb1ELb0ELb0EEENS1_21CollectiveEpilogueFwdINS6_IJSA_SC_SB_EEES9_SE_SG_Li256ELb1ELb1ELb0ELb0EEENS1_36VarlenDynamicPersistentTileSchedulerILi128ELi96ELi256ELi128ELb0ELb1ELb1ELb1ELb0ELb1EEEEEEEEEvNT_6ParamsE,"a",@progbits
	.sectionflags	@""
	.align	4
.nv.constant0._ZN7cutlass13device_kernelIN5flash11enable_sm90INS1_16FlashAttnFwdSm90INS1_25CollectiveMainloopFwdSm90ILi2EN4cute5tupleIJNS5_1CILi1EEES8_S8_EEENS6_IJNS7_ILi128EEENS7_ILi96EEENS7_ILi192EEEEEELi192ENS_6half_tEfNS_4arch4Sm90ELb0ELb1ELb0ELb1ELb0ELb1ELb0ELb1ELb1ELb1ELb0ELb0EEENS1_21CollectiveEpilogueFwdINS6_IJSA_SC_SB_EEES9_SE_SG_Li256ELb1ELb1ELb0ELb0EEENS1_36VarlenDynamicPersistentTileSchedulerILi128ELi96ELi256ELi128ELb0ELb1ELb1ELb1ELb0ELb1EEEEEEEEEvNT_6ParamsE:
	.zero		3328


//--------------------- .nv.constant0._ZN7cutlass13device_kernelIN5flash11enable_sm90INS1_16FlashAttnFwdSm90INS1_25CollectiveMainloopFwdSm90ILi2EN4cute5tupleIJNS5_1CILi1EEES8_S8_EEENS6_IJNS7_ILi128EEENS7_ILi112EEENS7_ILi192EEEEEELi192ENS_6half_tEfNS_4arch4Sm90ELb1ELb0ELb0ELb0ELb0ELb0ELb0ELb1ELb1ELb1ELb0ELb0EEENS1_21CollectiveEpilogueFwdINS6_IJSA_SC_SB_EEES9_SE_SG_Li256ELb0ELb1ELb0ELb0EEENS1_30DynamicPersistentTileSchedulerILi256ELi128ELb0ELb1ELb1EEEEEEEEEvNT_6ParamsE --------------------------
	.section	.nv.constant0._ZN7cutlass13device_kernelIN5flash11enable_sm90INS1_16FlashAttnFwdSm90INS1_25CollectiveMainloopFwdSm90ILi2EN4cute5tupleIJNS5_1CILi1EEES8_S8_EEENS6_IJNS7_ILi128EEENS7_ILi112EEENS7_ILi192EEEEEELi192ENS_6half_tEfNS_4arch4Sm90ELb1ELb0ELb0ELb0ELb0ELb0ELb0ELb1ELb1ELb1ELb0ELb0EEENS1_21CollectiveEpilogueFwdINS6_IJSA_SC_SB_EEES9_SE_SG_Li256ELb0ELb1ELb0ELb0EEENS1_30DynamicPersistentTileSchedulerILi256ELi128ELb0ELb1ELb1EEEEEEEEEvNT_6ParamsE,"a",@progbits
	.sectionflags	@""
	.align	4
.nv.constant0._ZN7cutlass13device_kernelIN5flash11enable_sm90INS1_16FlashAttnFwdSm90INS1_25CollectiveMainloopFwdSm90ILi2EN4cute5tupleIJNS5_1CILi1EEES8_S8_EEENS6_IJNS7_ILi128EEENS7_ILi112EEENS7_ILi192EEEEEELi192ENS_6half_tEfNS_4arch4Sm90ELb1ELb0ELb0ELb0ELb0ELb0ELb0ELb1ELb1ELb1ELb0ELb0EEENS1_21CollectiveEpilogueFwdINS6_IJSA_SC_SB_EEES9_SE_SG_Li256ELb0ELb1ELb0ELb0EEENS1_30DynamicPersistentTileSchedulerILi256ELi128ELb0ELb1ELb1EEEEEEEEEvNT_6ParamsE:
	.zero		3328


//--------------------- .nv.constant0._ZN7cutlass13device_kernelIN5flash11enable_sm90INS1_16FlashAttnFwdSm90INS1_25CollectiveMainloopFwdSm90ILi2EN4cute5tupleIJNS5_1CILi1EEES8_S8_EEENS6_IJNS7_ILi128EEENS7_ILi112EEENS7_ILi192EEEEEELi192ENS_6half_tEfNS_4arch4Sm90ELb1ELb0ELb0ELb1ELb0ELb0ELb0ELb1ELb1ELb1ELb0ELb0EEENS1_21CollectiveEpilogueFwdINS6_IJSA_SC_SB_EEES9_SE_SG_Li256ELb1ELb1ELb0ELb0EEENS1_36VarlenDynamicPersistentTileSchedulerILi128ELi112ELi256ELi128ELb0ELb1ELb1ELb1ELb1ELb1EEEEEEEEEvNT_6ParamsE --------------------------
	.section	.nv.constant0._ZN7cutlass13device_kernelIN5flash11enable_sm90INS1_16FlashAttnFwdSm90INS1_25CollectiveMainloopFwdSm90ILi2EN4cute5tupleIJNS5_1CILi1EEES8_S8_EEENS6_IJNS7_ILi128EEENS7_ILi112EEENS7_ILi192EEEEEELi192ENS_6half_tEfNS_4arch4Sm90ELb1ELb0ELb0ELb1ELb0ELb0ELb0ELb1ELb1ELb1ELb0ELb0EEENS1_21CollectiveEpilogueFwdINS6_IJSA_SC_SB_EEES9_SE_SG_Li256ELb1ELb1ELb0ELb0EEENS1_36VarlenDynamicPersistentTileSchedulerILi128ELi112ELi256ELi128ELb0ELb1ELb1ELb1ELb1ELb1EEEEEEEEEvNT_6ParamsE,"a",@progbits
	.sectionflags	@""
	.align	4
.nv.constant0._ZN7cutlass13device_kernelIN5flash11enable_sm90INS1_16FlashAttnFwdSm90INS1_25CollectiveMainloopFwdSm90ILi2EN4cute5tupleIJNS5_1CILi1EEES8_S8_EEENS6_IJNS7_ILi128EEENS7_ILi112EEENS7_ILi192EEEEEELi192ENS_6half_tEfNS_4arch4Sm90ELb1ELb0ELb0ELb1ELb0ELb0ELb0ELb1ELb1ELb1ELb0ELb0EEENS1_21CollectiveEpilogueFwdINS6_IJSA_SC_SB_EEES9_SE_SG_Li256ELb1ELb1ELb0ELb0EEENS1_36VarlenDynamicPersistentTileSchedulerILi128ELi112ELi256ELi128ELb0ELb1ELb1ELb1ELb1ELb1EEEEEEEEEvNT_6ParamsE:
	.zero		3328


//--------------------- .nv.constant0._ZN7cutlass13device_kernelIN5flash11enable_sm90INS1_16FlashAttnFwdSm90INS1_25CollectiveMainloopFwdSm90ILi2EN4cute5tupleIJNS5_1CILi1EEES8_S8_EEENS6_IJNS7_ILi128EEENS7_ILi112EEENS7_ILi192EEEEEELi192ENS_6half_tEfNS_4arch4Sm90ELb1ELb0ELb0ELb1ELb0ELb1ELb0ELb1ELb1ELb1ELb0ELb0EEENS1_21CollectiveEpilogueFwdINS6_IJSA_SC_SB_EEES9_SE_SG_Li256ELb1ELb1ELb0ELb0EEENS1_36VarlenDynamicPersistentTileSchedulerILi128ELi112ELi256ELi128ELb0ELb1ELb1ELb1ELb1ELb1EEEEEEEEEvNT_6ParamsE --------------------------
	.section	.nv.constant0._ZN7cutlass13device_kernelIN5flash11enable_sm90INS1_16FlashAttnFwdSm90INS1_25CollectiveMainloopFwdSm90ILi2EN4cute5tupleIJNS5_1CILi1EEES8_S8_EEENS6_IJNS7_ILi128EEENS7_ILi112EEENS7_ILi192EEEEEELi192ENS_6half_tEfNS_4arch4Sm90ELb1ELb0ELb0ELb1ELb0ELb1ELb0ELb1ELb1ELb1ELb0ELb0EEENS1_21CollectiveEpilogueFwdINS6_IJSA_SC_SB_EEES9_SE_SG_Li256ELb1ELb1ELb0ELb0EEENS1_36VarlenDynamicPersistentTileSchedulerILi128ELi112ELi256ELi128ELb0ELb1ELb1ELb1ELb1ELb1EEEEEEEEEvNT_6ParamsE,"a",@progbits
	.sectionflags	@""
	.align	4
.nv.constant0._ZN7cutlass13device_kernelIN5flash11enable_sm90INS1_16FlashAttnFwdSm90INS1_25CollectiveMainloopFwdSm90ILi2EN4cute5tupleIJNS5_1CILi1EEES8_S8_EEENS6_IJNS7_ILi128EEENS7_ILi112EEENS7_ILi192EEEEEELi192ENS_6half_tEfNS_4arch4Sm90ELb1ELb0ELb0ELb1ELb0ELb1ELb0ELb1ELb1ELb1ELb0ELb0EEENS1_21CollectiveEpilogueFwdINS6_IJSA_SC_SB_EEES9_SE_SG_Li256ELb1ELb1ELb0ELb0EEENS1_36VarlenDynamicPersistentTileSchedulerILi128ELi112ELi256ELi128ELb0ELb1ELb1ELb1ELb1ELb1EEEEEEEEEvNT_6ParamsE:
	.zero		3328


//--------------------- SYMBOLS --------------------------

	.type		.nv.reservedSmem.offset0,@object
	.size		.nv.reservedSmem.offset0,0x4
	.type		__assertfail,@function
